	.target	sm_90a

	.elftype	@"ET_EXEC"


//--------------------- .note.nv.tkinfo           --------------------------
	.section	.note.nv.tkinfo,"",@"SHT_NOTE"
	.sectionflags	@"SHF_NOTE_NV_TKINFO"
	.tkinfo
        /*0018*/ 	.word	0x00000002
        /*0030*/ 	.string	""
        /*0030*/ 	.string	"ptxas"
        /*0030*/ 	.string	"Cuda compilation tools, release 13.0, V13.0.88"
        /*0030*/ 	.string	"Build cuda_13.0.r13.0/compiler.36424714_0"
        /*0030*/ 	.string	"-arch sm_90a -m 64 "



//--------------------- .note.nv.cuinfo           --------------------------
	.section	.note.nv.cuinfo,"",@"SHT_NOTE"
	.sectionflags	@"SHF_NOTE_NV_CUINFO"
        /*0018*/ 	.short	0x0002
        /*001a*/ 	.short	0x005a
        /*001c*/ 	.short	0x0082
	.zero		2


//--------------------- .nv.info                  --------------------------
	.section	.nv.info,"",@"SHT_CUDA_INFO"
	.align	4


	//----- nvinfo : EIATTR_REGCOUNT
	.align		4
        /*0000*/ 	.byte	0x04, 0x2f
        /*0002*/ 	.short	(.L_43 - .L_42)
	.align		4
.L_42:
        /*0004*/ 	.word	index@(_ZN2at6native29vectorized_elementwise_kernelILi8EZZZNS0_15log_kernel_cudaERNS_18TensorIteratorBaseEENKUlvE0_clEvENKUlvE_clEvEUldE_St5arrayIPcLm2EEEEviT0_T1_)
        /*0008*/ 	.word	0x00000020


	//----- nvinfo : EIATTR_FRAME_SIZE
	.align		4
.L_43:
        /*000c*/ 	.byte	0x04, 0x11
        /*000e*/ 	.short	(.L_45 - .L_44)
	.align		4
.L_44:
        /*0010*/ 	.word	index@(_ZN2at6native29vectorized_elementwise_kernelILi8EZZZNS0_15log_kernel_cudaERNS_18TensorIteratorBaseEENKUlvE0_clEvENKUlvE_clEvEUldE_St5arrayIPcLm2EEEEviT0_T1_)
        /*0014*/ 	.word	0x00000000


	//----- nvinfo : EIATTR_REGCOUNT
	.align		4
.L_45:
        /*0018*/ 	.byte	0x04, 0x2f
        /*001a*/ 	.short	(.L_47 - .L_46)
	.align		4
.L_46:
        /*001c*/ 	.word	index@(_ZN2at6native29vectorized_elementwise_kernelILi4EZZZNS0_15log_kernel_cudaERNS_18TensorIteratorBaseEENKUlvE0_clEvENKUlvE_clEvEUldE_St5arrayIPcLm2EEEEviT0_T1_)
        /*0020*/ 	.word	0x00000020


	//----- nvinfo : EIATTR_FRAME_SIZE
	.align		4
.L_47:
        /*0024*/ 	.byte	0x04, 0x11
        /*0026*/ 	.short	(.L_49 - .L_48)
	.align		4
.L_48:
        /*0028*/ 	.word	index@(_ZN2at6native29vectorized_elementwise_kernelILi4EZZZNS0_15log_kernel_cudaERNS_18TensorIteratorBaseEENKUlvE0_clEvENKUlvE_clEvEUldE_St5arrayIPcLm2EEEEviT0_T1_)
        /*002c*/ 	.word	0x00000000


	//----- nvinfo : EIATTR_REGCOUNT
	.align		4
.L_49:
        /*0030*/ 	.byte	0x04, 0x2f
        /*0032*/ 	.short	(.L_51 - .L_50)
	.align		4
.L_50:
        /*0034*/ 	.word	index@(_ZN2at6native29vectorized_elementwise_kernelILi2EZZZNS0_15log_kernel_cudaERNS_18TensorIteratorBaseEENKUlvE0_clEvENKUlvE_clEvEUldE_St5arrayIPcLm2EEEEviT0_T1_)
        /*0038*/ 	.word	0x00000020


	//----- nvinfo : EIATTR_FRAME_SIZE
	.align		4
.L_51:
        /*003c*/ 	.byte	0x04, 0x11
        /*003e*/ 	.short	(.L_53 - .L_52)
	.align		4
.L_52:
        /*0040*/ 	.word	index@(_ZN2at6native29vectorized_elementwise_kernelILi2EZZZNS0_15log_kernel_cudaERNS_18TensorIteratorBaseEENKUlvE0_clEvENKUlvE_clEvEUldE_St5arrayIPcLm2EEEEviT0_T1_)
        /*0044*/ 	.word	0x00000000


	//----- nvinfo : EIATTR_REGCOUNT
	.align		4
.L_53:
        /*0048*/ 	.byte	0x04, 0x2f
        /*004a*/ 	.short	(.L_55 - .L_54)
	.align		4
.L_54:
        /*004c*/ 	.word	index@(_ZN2at6native27unrolled_elementwise_kernelIZZZNS0_15log_kernel_cudaERNS_18TensorIteratorBaseEENKUlvE0_clEvENKUlvE_clEvEUldE_St5arrayIPcLm2EELi4E23TrivialOffsetCalculatorILi1EjESB_NS0_6memory15LoadWithoutCastENSC_16StoreWithoutCastEEEviT_T0_T2_T3_T4_T5_)
        /*0050*/ 	.word	0x0000001e


	//----- nvinfo : EIATTR_FRAME_SIZE
	.align		4
.L_55:
        /*0054*/ 	.byte	0x04, 0x11
        /*0056*/ 	.short	(.L_57 - .L_56)
	.align		4
.L_56:
        /*0058*/ 	.word	index@(_ZN2at6native27unrolled_elementwise_kernelIZZZNS0_15log_kernel_cudaERNS_18TensorIteratorBaseEENKUlvE0_clEvENKUlvE_clEvEUldE_St5arrayIPcLm2EELi4E23TrivialOffsetCalculatorILi1EjESB_NS0_6memory15LoadWithoutCastENSC_16StoreWithoutCastEEEviT_T0_T2_T3_T4_T5_)
        /*005c*/ 	.word	0x00000000


	//----- nvinfo : EIATTR_REGCOUNT
	.align		4
.L_57:
        /*0060*/ 	.byte	0x04, 0x2f
        /*0062*/ 	.short	(.L_59 - .L_58)
	.align		4
.L_58:
        /*0064*/ 	.word	index@(_ZN2at6native18elementwise_kernelILi128ELi2EZNS0_22gpu_kernel_impl_nocastIZZZNS0_15log_kernel_cudaERNS_18TensorIteratorBaseEENKUlvE0_clEvENKUlvE_clEvEUldE_EEvS4_RKT_EUliE_EEviT1_)
        /*0068*/ 	.word	0x00000016


	//----- nvinfo : EIATTR_FRAME_SIZE
	.align		4
.L_59:
        /*006c*/ 	.byte	0x04, 0x11
        /*006e*/ 	.short	(.L_61 - .L_60)
	.align		4
.L_60:
        /*0070*/ 	.word	index@(_ZN2at6native18elementwise_kernelILi128ELi2EZNS0_22gpu_kernel_impl_nocastIZZZNS0_15log_kernel_cudaERNS_18TensorIteratorBaseEENKUlvE0_clEvENKUlvE_clEvEUldE_EEvS4_RKT_EUliE_EEviT1_)
        /*0074*/ 	.word	0x00000000


	//----- nvinfo : EIATTR_REGCOUNT
	.align		4
.L_61:
        /*0078*/ 	.byte	0x04, 0x2f
        /*007a*/ 	.short	(.L_63 - .L_62)
	.align		4
.L_62:
        /*007c*/ 	.word	index@(_ZN2at6native27unrolled_elementwise_kernelIZZZNS0_15log_kernel_cudaERNS_18TensorIteratorBaseEENKUlvE0_clEvENKUlvE_clEvEUldE_St5arrayIPcLm2EELi4E23TrivialOffsetCalculatorILi1EjESB_NS0_6memory12LoadWithCastILi1EEENSC_13StoreWithCastILi1EEEEEviT_T0_T2_T3_T4_T5_)
        /*0080*/ 	.word	0x00000022


	//----- nvinfo : EIATTR_FRAME_SIZE
	.align		4
.L_63:
        /*0084*/ 	.byte	0x04, 0x11
        /*0086*/ 	.short	(.L_65 - .L_64)
	.align		4
.L_64:
        /*0088*/ 	.word	index@(_ZN2at6native27unrolled_elementwise_kernelIZZZNS0_15log_kernel_cudaERNS_18TensorIteratorBaseEENKUlvE0_clEvENKUlvE_clEvEUldE_St5arrayIPcLm2EELi4E23TrivialOffsetCalculatorILi1EjESB_NS0_6memory12LoadWithCastILi1EEENSC_13StoreWithCastILi1EEEEEviT_T0_T2_T3_T4_T5_)
        /*008c*/ 	.word	0x00000000


	//----- nvinfo : EIATTR_REGCOUNT
	.align		4
.L_65:
        /*0090*/ 	.byte	0x04, 0x2f
        /*0092*/ 	.short	(.L_67 - .L_66)
	.align		4
.L_66:
        /*0094*/ 	.word	index@(_ZN2at6native18elementwise_kernelILi128ELi4EZNS0_15gpu_kernel_implIZZZNS0_15log_kernel_cudaERNS_18TensorIteratorBaseEENKUlvE0_clEvENKUlvE_clEvEUldE_EEvS4_RKT_EUliE_EEviT1_)
        /*0098*/ 	.word	0x0000001c


	//----- nvinfo : EIATTR_FRAME_SIZE
	.align		4
.L_67:
        /*009c*/ 	.byte	0x04, 0x11
        /*009e*/ 	.short	(.L_69 - .L_68)
	.align		4
.L_68:
        /*00a0*/ 	.word	index@(_ZN2at6native18elementwise_kernelILi128ELi4EZNS0_15gpu_kernel_implIZZZNS0_15log_kernel_cudaERNS_18TensorIteratorBaseEENKUlvE0_clEvENKUlvE_clEvEUldE_EEvS4_RKT_EUliE_EEviT1_)
        /*00a4*/ 	.word	0x00000000


	//----- nvinfo : EIATTR_REGCOUNT
	.align		4
.L_69:
        /*00a8*/ 	.byte	0x04, 0x2f
        /*00aa*/ 	.short	(.L_71 - .L_70)
	.align		4
.L_70:
        /*00ac*/ 	.word	index@(_ZN2at6native29vectorized_elementwise_kernelILi8EZZZNS0_15log_kernel_cudaERNS_18TensorIteratorBaseEENKUlvE0_clEvENKUlvE0_clEvEUlfE_St5arrayIPcLm2EEEEviT0_T1_)
        /*00b0*/ 	.word	0x00000020


	//----- nvinfo : EIATTR_FRAME_SIZE
	.align		4
.L_71:
        /*00b4*/ 	.byte	0x04, 0x11
        /*00b6*/ 	.short	(.L_73 - .L_72)
	.align		4
.L_72:
        /*00b8*/ 	.word	index@(_ZN2at6native29vectorized_elementwise_kernelILi8EZZZNS0_15log_kernel_cudaERNS_18TensorIteratorBaseEENKUlvE0_clEvENKUlvE0_clEvEUlfE_St5arrayIPcLm2EEEEviT0_T1_)
        /*00bc*/ 	.word	0x00000000


	//----- nvinfo : EIATTR_REGCOUNT
	.align		4
.L_73:
        /*00c0*/ 	.byte	0x04, 0x2f
        /*00c2*/ 	.short	(.L_75 - .L_74)
	.align		4
.L_74:
        /*00c4*/ 	.word	index@(_ZN2at6native29vectorized_elementwise_kernelILi4EZZZNS0_15log_kernel_cudaERNS_18TensorIteratorBaseEENKUlvE0_clEvENKUlvE0_clEvEUlfE_St5arrayIPcLm2EEEEviT0_T1_)
        /*00c8*/ 	.word	0x00000020


	//----- nvinfo : EIATTR_FRAME_SIZE
	.align		4
.L_75:
        /*00cc*/ 	.byte	0x04, 0x11
        /*00ce*/ 	.short	(.L_77 - .L_76)
	.align		4
.L_76:
        /*00d0*/ 	.word	index@(_ZN2at6native29vectorized_elementwise_kernelILi4EZZZNS0_15log_kernel_cudaERNS_18TensorIteratorBaseEENKUlvE0_clEvENKUlvE0_clEvEUlfE_St5arrayIPcLm2EEEEviT0_T1_)
        /*00d4*/ 	.word	0x00000000


	//----- nvinfo : EIATTR_REGCOUNT
	.align		4
.L_77:
        /*00d8*/ 	.byte	0x04, 0x2f
        /*00da*/ 	.short	(.L_79 - .L_78)
	.align		4
.L_78:
        /*00dc*/ 	.word	index@(_ZN2at6native29vectorized_elementwise_kernelILi2EZZZNS0_15log_kernel_cudaERNS_18TensorIteratorBaseEENKUlvE0_clEvENKUlvE0_clEvEUlfE_St5arrayIPcLm2EEEEviT0_T1_)
        /*00e0*/ 	.word	0x00000020


	//----- nvinfo : EIATTR_FRAME_SIZE
	.align		4
.L_79:
        /*00e4*/ 	.byte	0x04, 0x11
        /*00e6*/ 	.short	(.L_81 - .L_80)
	.align		4
.L_80:
        /*00e8*/ 	.word	index@(_ZN2at6native29vectorized_elementwise_kernelILi2EZZZNS0_15log_kernel_cudaERNS_18TensorIteratorBaseEENKUlvE0_clEvENKUlvE0_clEvEUlfE_St5arrayIPcLm2EEEEviT0_T1_)
        /*00ec*/ 	.word	0x00000000


	//----- nvinfo : EIATTR_REGCOUNT
	.align		4
.L_81:
        /*00f0*/ 	.byte	0x04, 0x2f
        /*00f2*/ 	.short	(.L_83 - .L_82)
	.align		4
.L_82:
        /*00f4*/ 	.word	index@(_ZN2at6native27unrolled_elementwise_kernelIZZZNS0_15log_kernel_cudaERNS_18TensorIteratorBaseEENKUlvE0_clEvENKUlvE0_clEvEUlfE_St5arrayIPcLm2EELi4E23TrivialOffsetCalculatorILi1EjESB_NS0_6memory15LoadWithoutCastENSC_16StoreWithoutCastEEEviT_T0_T2_T3_T4_T5_)
        /*00f8*/ 	.word	0x00000018


	//----- nvinfo : EIATTR_FRAME_SIZE
	.align		4
.L_83:
        /*00fc*/ 	.byte	0x04, 0x11
        /*00fe*/ 	.short	(.L_85 - .L_84)
	.align		4
.L_84:
        /*0100*/ 	.word	index@(_ZN2at6native27unrolled_elementwise_kernelIZZZNS0_15log_kernel_cudaERNS_18TensorIteratorBaseEENKUlvE0_clEvENKUlvE0_clEvEUlfE_St5arrayIPcLm2EELi4E23TrivialOffsetCalculatorILi1EjESB_NS0_6memory15LoadWithoutCastENSC_16StoreWithoutCastEEEviT_T0_T2_T3_T4_T5_)
        /*0104*/ 	.word	0x00000000


	//----- nvinfo : EIATTR_REGCOUNT
	.align		4
.L_85:
        /*0108*/ 	.byte	0x04, 0x2f
        /*010a*/ 	.short	(.L_87 - .L_86)
	.align		4
.L_86:
        /*010c*/ 	.word	index@(_ZN2at6native18elementwise_kernelILi128ELi2EZNS0_22gpu_kernel_impl_nocastIZZZNS0_15log_kernel_cudaERNS_18TensorIteratorBaseEENKUlvE0_clEvENKUlvE0_clEvEUlfE_EEvS4_RKT_EUliE_EEviT1_)
        /*0110*/ 	.word	0x00000012


	//----- nvinfo : EIATTR_FRAME_SIZE
	.align		4
.L_87:
        /*0114*/ 	.byte	0x04, 0x11
        /*0116*/ 	.short	(.L_89 - .L_88)
	.align		4
.L_88:
        /*0118*/ 	.word	index@(_ZN2at6native18elementwise_kernelILi128ELi2EZNS0_22gpu_kernel_impl_nocastIZZZNS0_15log_kernel_cudaERNS_18TensorIteratorBaseEENKUlvE0_clEvENKUlvE0_clEvEUlfE_EEvS4_RKT_EUliE_EEviT1_)
        /*011c*/ 	.word	0x00000000


	//----- nvinfo : EIATTR_REGCOUNT
	.align		4
.L_89:
        /*0120*/ 	.byte	0x04, 0x2f
        /*0122*/ 	.short	(.L_91 - .L_90)
	.align		4
.L_90:
        /*0124*/ 	.word	index@(_ZN2at6native27unrolled_elementwise_kernelIZZZNS0_15log_kernel_cudaERNS_18TensorIteratorBaseEENKUlvE0_clEvENKUlvE0_clEvEUlfE_St5arrayIPcLm2EELi4E23TrivialOffsetCalculatorILi1EjESB_NS0_6memory12LoadWithCastILi1EEENSC_13StoreWithCastILi1EEEEEviT_T0_T2_T3_T4_T5_)
        /*0128*/ 	.word	0x00000020


	//----- nvinfo : EIATTR_FRAME_SIZE
	.align		4
.L_91:
        /*012c*/ 	.byte	0x04, 0x11
        /*012e*/ 	.short	(.L_93 - .L_92)
	.align		4
.L_92:
        /*0130*/ 	.word	index@(_ZN2at6native27unrolled_elementwise_kernelIZZZNS0_15log_kernel_cudaERNS_18TensorIteratorBaseEENKUlvE0_clEvENKUlvE0_clEvEUlfE_St5arrayIPcLm2EELi4E23TrivialOffsetCalculatorILi1EjESB_NS0_6memory12LoadWithCastILi1EEENSC_13StoreWithCastILi1EEEEEviT_T0_T2_T3_T4_T5_)
        /*0134*/ 	.word	0x00000000


	//----- nvinfo : EIATTR_REGCOUNT
	.align		4
.L_93:
        /*0138*/ 	.byte	0x04, 0x2f
        /*013a*/ 	.short	(.L_95 - .L_94)
	.align		4
.L_94:
        /*013c*/ 	.word	index@(_ZN2at6native18elementwise_kernelILi128ELi4EZNS0_15gpu_kernel_implIZZZNS0_15log_kernel_cudaERNS_18TensorIteratorBaseEENKUlvE0_clEvENKUlvE0_clEvEUlfE_EEvS4_RKT_EUliE_EEviT1_)
        /*0140*/ 	.word	0x0000001a


	//----- nvinfo : EIATTR_FRAME_SIZE
	.align		4
.L_95:
        /*0144*/ 	.byte	0x04, 0x11
        /*0146*/ 	.short	(.L_97 - .L_96)
	.align		4
.L_96:
        /*0148*/ 	.word	index@(_ZN2at6native18elementwise_kernelILi128ELi4EZNS0_15gpu_kernel_implIZZZNS0_15log_kernel_cudaERNS_18TensorIteratorBaseEENKUlvE0_clEvENKUlvE0_clEvEUlfE_EEvS4_RKT_EUliE_EEviT1_)
        /*014c*/ 	.word	0x00000000


	//----- nvinfo : EIATTR_REGCOUNT
	.align		4
.L_97:
        /*0150*/ 	.byte	0x04, 0x2f
        /*0152*/ 	.short	(.L_99 - .L_98)
	.align		4
.L_98:
        /*0154*/ 	.word	index@(_ZN2at6native29vectorized_elementwise_kernelILi8EZZZNS0_15log_kernel_cudaERNS_18TensorIteratorBaseEENKUlvE0_clEvENKUlvE1_clEvEUlN3c104HalfEE_St5arrayIPcLm2EEEEviT0_T1_)
        /*0158*/ 	.word	0x00000020


	//----- nvinfo : EIATTR_FRAME_SIZE
	.align		4
.L_99:
        /*015c*/ 	.byte	0x04, 0x11
        /*015e*/ 	.short	(.L_101 - .L_100)
	.align		4
.L_100:
        /*0160*/ 	.word	index@(_ZN2at6native29vectorized_elementwise_kernelILi8EZZZNS0_15log_kernel_cudaERNS_18TensorIteratorBaseEENKUlvE0_clEvENKUlvE1_clEvEUlN3c104HalfEE_St5arrayIPcLm2EEEEviT0_T1_)
        /*0164*/ 	.word	0x00000000


	//----- nvinfo : EIATTR_REGCOUNT
	.align		4
.L_101:
        /*0168*/ 	.byte	0x04, 0x2f
        /*016a*/ 	.short	(.L_103 - .L_102)
	.align		4
.L_102:
        /*016c*/ 	.word	index@(_ZN2at6native29vectorized_elementwise_kernelILi4EZZZNS0_15log_kernel_cudaERNS_18TensorIteratorBaseEENKUlvE0_clEvENKUlvE1_clEvEUlN3c104HalfEE_St5arrayIPcLm2EEEEviT0_T1_)
        /*0170*/ 	.word	0x00000020


	//----- nvinfo : EIATTR_FRAME_SIZE
	.align		4
.L_103:
        /*0174*/ 	.byte	0x04, 0x11
        /*0176*/ 	.short	(.L_105 - .L_104)
	.align		4
.L_104:
        /*0178*/ 	.word	index@(_ZN2at6native29vectorized_elementwise_kernelILi4EZZZNS0_15log_kernel_cudaERNS_18TensorIteratorBaseEENKUlvE0_clEvENKUlvE1_clEvEUlN3c104HalfEE_St5arrayIPcLm2EEEEviT0_T1_)
        /*017c*/ 	.word	0x00000000


	//----- nvinfo : EIATTR_REGCOUNT
	.align		4
.L_105:
        /*0180*/ 	.byte	0x04, 0x2f
        /*0182*/ 	.short	(.L_107 - .L_106)
	.align		4
.L_106:
        /*0184*/ 	.word	index@(_ZN2at6native29vectorized_elementwise_kernelILi2EZZZNS0_15log_kernel_cudaERNS_18TensorIteratorBaseEENKUlvE0_clEvENKUlvE1_clEvEUlN3c104HalfEE_St5arrayIPcLm2EEEEviT0_T1_)
        /*0188*/ 	.word	0x00000020


	//----- nvinfo : EIATTR_FRAME_SIZE
	.align		4
.L_107:
        /*018c*/ 	.byte	0x04, 0x11
        /*018e*/ 	.short	(.L_109 - .L_108)
	.align		4
.L_108:
        /*0190*/ 	.word	index@(_ZN2at6native29vectorized_elementwise_kernelILi2EZZZNS0_15log_kernel_cudaERNS_18TensorIteratorBaseEENKUlvE0_clEvENKUlvE1_clEvEUlN3c104HalfEE_St5arrayIPcLm2EEEEviT0_T1_)
        /*0194*/ 	.word	0x00000000


	//----- nvinfo : EIATTR_REGCOUNT
	.align		4
.L_109:
        /*0198*/ 	.byte	0x04, 0x2f
        /*019a*/ 	.short	(.L_111 - .L_110)
	.align		4
.L_110:
        /*019c*/ 	.word	index@(_ZN2at6native27unrolled_elementwise_kernelIZZZNS0_15log_kernel_cudaERNS_18TensorIteratorBaseEENKUlvE0_clEvENKUlvE1_clEvEUlN3c104HalfEE_St5arrayIPcLm2EELi4E23TrivialOffsetCalculatorILi1EjESD_NS0_6memory15LoadWithoutCastENSE_16StoreWithoutCastEEEviT_T0_T2_T3_T4_T5_)
        /*01a0*/ 	.word	0x00000016


	//----- nvinfo : EIATTR_FRAME_SIZE
	.align		4
.L_111:
        /*01a4*/ 	.byte	0x04, 0x11
        /*01a6*/ 	.short	(.L_113 - .L_112)
	.align		4
.L_112:
        /*01a8*/ 	.word	index@(_ZN2at6native27unrolled_elementwise_kernelIZZZNS0_15log_kernel_cudaERNS_18TensorIteratorBaseEENKUlvE0_clEvENKUlvE1_clEvEUlN3c104HalfEE_St5arrayIPcLm2EELi4E23TrivialOffsetCalculatorILi1EjESD_NS0_6memory15LoadWithoutCastENSE_16StoreWithoutCastEEEviT_T0_T2_T3_T4_T5_)
        /*01ac*/ 	.word	0x00000000


	//----- nvinfo : EIATTR_REGCOUNT
	.align		4
.L_113:
        /*01b0*/ 	.byte	0x04, 0x2f
        /*01b2*/ 	.short	(.L_115 - .L_114)
	.align		4
.L_114:
        /*01b4*/ 	.word	index@(_ZN2at6native18elementwise_kernelILi128ELi4EZNS0_22gpu_kernel_impl_nocastIZZZNS0_15log_kernel_cudaERNS_18TensorIteratorBaseEENKUlvE0_clEvENKUlvE1_clEvEUlN3c104HalfEE_EEvS4_RKT_EUliE_EEviT1_)
        /*01b8*/ 	.word	0x00000012


	//----- nvinfo : EIATTR_FRAME_SIZE
	.align		4
.L_115:
        /*01bc*/ 	.byte	0x04, 0x11
        /*01be*/ 	.short	(.L_117 - .L_116)
	.align		4
.L_116:
        /*01c0*/ 	.word	index@(_ZN2at6native18elementwise_kernelILi128ELi4EZNS0_22gpu_kernel_impl_nocastIZZZNS0_15log_kernel_cudaERNS_18TensorIteratorBaseEENKUlvE0_clEvENKUlvE1_clEvEUlN3c104HalfEE_EEvS4_RKT_EUliE_EEviT1_)
        /*01c4*/ 	.word	0x00000000


	//----- nvinfo : EIATTR_REGCOUNT
	.align		4
.L_117:
        /*01c8*/ 	.byte	0x04, 0x2f
        /*01ca*/ 	.short	(.L_119 - .L_118)
	.align		4
.L_118:
        /*01cc*/ 	.word	index@(_ZN2at6native27unrolled_elementwise_kernelIZZZNS0_15log_kernel_cudaERNS_18TensorIteratorBaseEENKUlvE0_clEvENKUlvE1_clEvEUlN3c104HalfEE_St5arrayIPcLm2EELi4E23TrivialOffsetCalculatorILi1EjESD_NS0_6memory12LoadWithCastILi1EEENSE_13StoreWithCastILi1EEEEEviT_T0_T2_T3_T4_T5_)
        /*01d0*/ 	.word	0x0000001e


	//----- nvinfo : EIATTR_FRAME_SIZE
	.align		4
.L_119:
        /*01d4*/ 	.byte	0x04, 0x11
        /*01d6*/ 	.short	(.L_121 - .L_120)
	.align		4
.L_120:
        /*01d8*/ 	.word	index@(_ZN2at6native27unrolled_elementwise_kernelIZZZNS0_15log_kernel_cudaERNS_18TensorIteratorBaseEENKUlvE0_clEvENKUlvE1_clEvEUlN3c104HalfEE_St5arrayIPcLm2EELi4E23TrivialOffsetCalculatorILi1EjESD_NS0_6memory12LoadWithCastILi1EEENSE_13StoreWithCastILi1EEEEEviT_T0_T2_T3_T4_T5_)
        /*01dc*/ 	.word	0x00000000


	//----- nvinfo : EIATTR_REGCOUNT
	.align		4
.L_121:
        /*01e0*/ 	.byte	0x04, 0x2f
        /*01e2*/ 	.short	(.L_123 - .L_122)
	.align		4
.L_122:
        /*01e4*/ 	.word	index@(_ZN2at6native18elementwise_kernelILi128ELi4EZNS0_15gpu_kernel_implIZZZNS0_15log_kernel_cudaERNS_18TensorIteratorBaseEENKUlvE0_clEvENKUlvE1_clEvEUlN3c104HalfEE_EEvS4_RKT_EUliE_EEviT1_)
        /*01e8*/ 	.word	0x0000001a


	//----- nvinfo : EIATTR_FRAME_SIZE
	.align		4
.L_123:
        /*01ec*/ 	.byte	0x04, 0x11
        /*01ee*/ 	.short	(.L_125 - .L_124)
	.align		4
.L_124:
        /*01f0*/ 	.word	index@(_ZN2at6native18elementwise_kernelILi128ELi4EZNS0_15gpu_kernel_implIZZZNS0_15log_kernel_cudaERNS_18TensorIteratorBaseEENKUlvE0_clEvENKUlvE1_clEvEUlN3c104HalfEE_EEvS4_RKT_EUliE_EEviT1_)
        /*01f4*/ 	.word	0x00000000


	//----- nvinfo : EIATTR_REGCOUNT
	.align		4
.L_125:
        /*01f8*/ 	.byte	0x04, 0x2f
        /*01fa*/ 	.short	(.L_127 - .L_126)
	.align		4
.L_126:
        /*01fc*/ 	.word	index@(_ZN2at6native29vectorized_elementwise_kernelILi8EZZZNS0_15log_kernel_cudaERNS_18TensorIteratorBaseEENKUlvE0_clEvENKUlvE2_clEvEUlN3c108BFloat16EE_St5arrayIPcLm2EEEEviT0_T1_)
        /*0200*/ 	.word	0x00000020


	//----- nvinfo : EIATTR_FRAME_SIZE
	.align		4
.L_127:
        /*0204*/ 	.byte	0x04, 0x11
        /*0206*/ 	.short	(.L_129 - .L_128)
	.align		4
.L_128:
        /*0208*/ 	.word	index@(_ZN2at6native29vectorized_elementwise_kernelILi8EZZZNS0_15log_kernel_cudaERNS_18TensorIteratorBaseEENKUlvE0_clEvENKUlvE2_clEvEUlN3c108BFloat16EE_St5arrayIPcLm2EEEEviT0_T1_)
        /*020c*/ 	.word	0x00000000


	//----- nvinfo : EIATTR_REGCOUNT
	.align		4
.L_129:
        /*0210*/ 	.byte	0x04, 0x2f
        /*0212*/ 	.short	(.L_131 - .L_130)
	.align		4
.L_130:
        /*0214*/ 	.word	index@(_ZN2at6native29vectorized_elementwise_kernelILi4EZZZNS0_15log_kernel_cudaERNS_18TensorIteratorBaseEENKUlvE0_clEvENKUlvE2_clEvEUlN3c108BFloat16EE_St5arrayIPcLm2EEEEviT0_T1_)
        /*0218*/ 	.word	0x00000020


	//----- nvinfo : EIATTR_FRAME_SIZE
	.align		4
.L_131:
        /*021c*/ 	.byte	0x04, 0x11
        /*021e*/ 	.short	(.L_133 - .L_132)
	.align		4
.L_132:
        /*0220*/ 	.word	index@(_ZN2at6native29vectorized_elementwise_kernelILi4EZZZNS0_15log_kernel_cudaERNS_18TensorIteratorBaseEENKUlvE0_clEvENKUlvE2_clEvEUlN3c108BFloat16EE_St5arrayIPcLm2EEEEviT0_T1_)
        /*0224*/ 	.word	0x00000000


	//----- nvinfo : EIATTR_REGCOUNT
	.align		4
.L_133:
        /*0228*/ 	.byte	0x04, 0x2f
        /*022a*/ 	.short	(.L_135 - .L_134)
	.align		4
.L_134:
        /*022c*/ 	.word	index@(_ZN2at6native29vectorized_elementwise_kernelILi2EZZZNS0_15log_kernel_cudaERNS_18TensorIteratorBaseEENKUlvE0_clEvENKUlvE2_clEvEUlN3c108BFloat16EE_St5arrayIPcLm2EEEEviT0_T1_)
        /*0230*/ 	.word	0x00000020


	//----- nvinfo : EIATTR_FRAME_SIZE
	.align		4
.L_135:
        /*0234*/ 	.byte	0x04, 0x11
        /*0236*/ 	.short	(.L_137 - .L_136)
	.align		4
.L_136:
        /*0238*/ 	.word	index@(_ZN2at6native29vectorized_elementwise_kernelILi2EZZZNS0_15log_kernel_cudaERNS_18TensorIteratorBaseEENKUlvE0_clEvENKUlvE2_clEvEUlN3c108BFloat16EE_St5arrayIPcLm2EEEEviT0_T1_)
        /*023c*/ 	.word	0x00000000


	//----- nvinfo : EIATTR_REGCOUNT
	.align		4
.L_137:
        /*0240*/ 	.byte	0x04, 0x2f
        /*0242*/ 	.short	(.L_139 - .L_138)
	.align		4
.L_138:
        /*0244*/ 	.word	index@(_ZN2at6native27unrolled_elementwise_kernelIZZZNS0_15log_kernel_cudaERNS_18TensorIteratorBaseEENKUlvE0_clEvENKUlvE2_clEvEUlN3c108BFloat16EE_St5arrayIPcLm2EELi4E23TrivialOffsetCalculatorILi1EjESD_NS0_6memory15LoadWithoutCastENSE_16StoreWithoutCastEEEviT_T0_T2_T3_T4_T5_)
        /*0248*/ 	.word	0x00000016


	//----- nvinfo : EIATTR_FRAME_SIZE
	.align		4
.L_139:
        /*024c*/ 	.byte	0x04, 0x11
        /*024e*/ 	.short	(.L_141 - .L_140)
	.align		4
.L_140:
        /*0250*/ 	.word	index@(_ZN2at6native27unrolled_elementwise_kernelIZZZNS0_15log_kernel_cudaERNS_18TensorIteratorBaseEENKUlvE0_clEvENKUlvE2_clEvEUlN3c108BFloat16EE_St5arrayIPcLm2EELi4E23TrivialOffsetCalculatorILi1EjESD_NS0_6memory15LoadWithoutCastENSE_16StoreWithoutCastEEEviT_T0_T2_T3_T4_T5_)
        /*0254*/ 	.word	0x00000000


	//----- nvinfo : EIATTR_REGCOUNT
	.align		4
.L_141:
        /*0258*/ 	.byte	0x04, 0x2f
        /*025a*/ 	.short	(.L_143 - .L_142)
	.align		4
.L_142:
        /*025c*/ 	.word	index@(_ZN2at6native18elementwise_kernelILi128ELi4EZNS0_22gpu_kernel_impl_nocastIZZZNS0_15log_kernel_cudaERNS_18TensorIteratorBaseEENKUlvE0_clEvENKUlvE2_clEvEUlN3c108BFloat16EE_EEvS4_RKT_EUliE_EEviT1_)
        /*0260*/ 	.word	0x00000012


	//----- nvinfo : EIATTR_FRAME_SIZE
	.align		4
.L_143:
        /*0264*/ 	.byte	0x04, 0x11
        /*0266*/ 	.short	(.L_145 - .L_144)
	.align		4
.L_144:
        /*0268*/ 	.word	index@(_ZN2at6native18elementwise_kernelILi128ELi4EZNS0_22gpu_kernel_impl_nocastIZZZNS0_15log_kernel_cudaERNS_18TensorIteratorBaseEENKUlvE0_clEvENKUlvE2_clEvEUlN3c108BFloat16EE_EEvS4_RKT_EUliE_EEviT1_)
        /*026c*/ 	.word	0x00000000


	//----- nvinfo : EIATTR_REGCOUNT
	.align		4
.L_145:
        /*0270*/ 	.byte	0x04, 0x2f
        /*0272*/ 	.short	(.L_147 - .L_146)
	.align		4
.L_146:
        /*0274*/ 	.word	index@(_ZN2at6native27unrolled_elementwise_kernelIZZZNS0_15log_kernel_cudaERNS_18TensorIteratorBaseEENKUlvE0_clEvENKUlvE2_clEvEUlN3c108BFloat16EE_St5arrayIPcLm2EELi4E23TrivialOffsetCalculatorILi1EjESD_NS0_6memory12LoadWithCastILi1EEENSE_13StoreWithCastILi1EEEEEviT_T0_T2_T3_T4_T5_)
        /*0278*/ 	.word	0x0000001c


	//----- nvinfo : EIATTR_FRAME_SIZE
	.align		4
.L_147:
        /*027c*/ 	.byte	0x04, 0x11
        /*027e*/ 	.short	(.L_149 - .L_148)
	.align		4
.L_148:
        /*0280*/ 	.word	index@(_ZN2at6native27unrolled_elementwise_kernelIZZZNS0_15log_kernel_cudaERNS_18TensorIteratorBaseEENKUlvE0_clEvENKUlvE2_clEvEUlN3c108BFloat16EE_St5arrayIPcLm2EELi4E23TrivialOffsetCalculatorILi1EjESD_NS0_6memory12LoadWithCastILi1EEENSE_13StoreWithCastILi1EEEEEviT_T0_T2_T3_T4_T5_)
        /*0284*/ 	.word	0x00000000


	//----- nvinfo : EIATTR_REGCOUNT
	.align		4
.L_149:
        /*0288*/ 	.byte	0x04, 0x2f
        /*028a*/ 	.short	(.L_151 - .L_150)
	.align		4
.L_150:
        /*028c*/ 	.word	index@(_ZN2at6native18elementwise_kernelILi128ELi4EZNS0_15gpu_kernel_implIZZZNS0_15log_kernel_cudaERNS_18TensorIteratorBaseEENKUlvE0_clEvENKUlvE2_clEvEUlN3c108BFloat16EE_EEvS4_RKT_EUliE_EEviT1_)
        /*0290*/ 	.word	0x0000001a


	//----- nvinfo : EIATTR_FRAME_SIZE
	.align		4
.L_151:
        /*0294*/ 	.byte	0x04, 0x11
        /*0296*/ 	.short	(.L_153 - .L_152)
	.align		4
.L_152:
        /*0298*/ 	.word	index@(_ZN2at6native18elementwise_kernelILi128ELi4EZNS0_15gpu_kernel_implIZZZNS0_15log_kernel_cudaERNS_18TensorIteratorBaseEENKUlvE0_clEvENKUlvE2_clEvEUlN3c108BFloat16EE_EEvS4_RKT_EUliE_EEviT1_)
        /*029c*/ 	.word	0x00000000


	//----- nvinfo : EIATTR_REGCOUNT
	.align		4
.L_153:
        /*02a0*/ 	.byte	0x04, 0x2f
        /*02a2*/ 	.short	(.L_155 - .L_154)
	.align		4
.L_154:
        /*02a4*/ 	.word	index@(_ZN2at6native29vectorized_elementwise_kernelILi8EZZZNS0_17log10_kernel_cudaERNS_18TensorIteratorBaseEENKUlvE0_clEvENKUlvE_clEvEUldE_St5arrayIPcLm2EEEEviT0_T1_)
        /*02a8*/ 	.word	0x00000020


	//----- nvinfo : EIATTR_FRAME_SIZE
	.align		4
.L_155:
        /*02ac*/ 	.byte	0x04, 0x11
        /*02ae*/ 	.short	(.L_157 - .L_156)
	.align		4
.L_156:
        /*02b0*/ 	.word	index@(_ZN2at6native29vectorized_elementwise_kernelILi8EZZZNS0_17log10_kernel_cudaERNS_18TensorIteratorBaseEENKUlvE0_clEvENKUlvE_clEvEUldE_St5arrayIPcLm2EEEEviT0_T1_)
        /*02b4*/ 	.word	0x00000000


	//----- nvinfo : EIATTR_REGCOUNT
	.align		4
.L_157:
        /*02b8*/ 	.byte	0x04, 0x2f
        /*02ba*/ 	.short	(.L_159 - .L_158)
	.align		4
.L_158:
        /*02bc*/ 	.word	index@(_ZN2at6native29vectorized_elementwise_kernelILi4EZZZNS0_17log10_kernel_cudaERNS_18TensorIteratorBaseEENKUlvE0_clEvENKUlvE_clEvEUldE_St5arrayIPcLm2EEEEviT0_T1_)
        /*02c0*/ 	.word	0x00000020


	//----- nvinfo : EIATTR_FRAME_SIZE
	.align		4
.L_159:
        /*02c4*/ 	.byte	0x04, 0x11
        /*02c6*/ 	.short	(.L_161 - .L_160)
	.align		4
.L_160:
        /*02c8*/ 	.word	index@(_ZN2at6native29vectorized_elementwise_kernelILi4EZZZNS0_17log10_kernel_cudaERNS_18TensorIteratorBaseEENKUlvE0_clEvENKUlvE_clEvEUldE_St5arrayIPcLm2EEEEviT0_T1_)
        /*02cc*/ 	.word	0x00000000


	//----- nvinfo : EIATTR_REGCOUNT
	.align		4
.L_161:
        /*02d0*/ 	.byte	0x04, 0x2f
        /*02d2*/ 	.short	(.L_163 - .L_162)
	.align		4
.L_162:
        /*02d4*/ 	.word	index@(_ZN2at6native29vectorized_elementwise_kernelILi2EZZZNS0_17log10_kernel_cudaERNS_18TensorIteratorBaseEENKUlvE0_clEvENKUlvE_clEvEUldE_St5arrayIPcLm2EEEEviT0_T1_)
        /*02d8*/ 	.word	0x00000020


	//----- nvinfo : EIATTR_FRAME_SIZE
	.align		4
.L_163:
        /*02dc*/ 	.byte	0x04, 0x11
        /*02de*/ 	.short	(.L_165 - .L_164)
	.align		4
.L_164:
        /*02e0*/ 	.word	index@(_ZN2at6native29vectorized_elementwise_kernelILi2EZZZNS0_17log10_kernel_cudaERNS_18TensorIteratorBaseEENKUlvE0_clEvENKUlvE_clEvEUldE_St5arrayIPcLm2EEEEviT0_T1_)
        /*02e4*/ 	.word	0x00000000


	//----- nvinfo : EIATTR_REGCOUNT
	.align		4
.L_165:
        /*02e8*/ 	.byte	0x04, 0x2f
        /*02ea*/ 	.short	(.L_167 - .L_166)
	.align		4
.L_166:
        /*02ec*/ 	.word	index@(_ZN2at6native27unrolled_elementwise_kernelIZZZNS0_17log10_kernel_cudaERNS_18TensorIteratorBaseEENKUlvE0_clEvENKUlvE_clEvEUldE_St5arrayIPcLm2EELi4E23TrivialOffsetCalculatorILi1EjESB_NS0_6memory15LoadWithoutCastENSC_16StoreWithoutCastEEEviT_T0_T2_T3_T4_T5_)
        /*02f0*/ 	.word	0x0000001c


	//----- nvinfo : EIATTR_FRAME_SIZE
	.align		4
.L_167:
        /*02f4*/ 	.byte	0x04, 0x11
        /*02f6*/ 	.short	(.L_169 - .L_168)
	.align		4
.L_168:
        /*02f8*/ 	.word	index@(_ZN2at6native27unrolled_elementwise_kernelIZZZNS0_17log10_kernel_cudaERNS_18TensorIteratorBaseEENKUlvE0_clEvENKUlvE_clEvEUldE_St5arrayIPcLm2EELi4E23TrivialOffsetCalculatorILi1EjESB_NS0_6memory15LoadWithoutCastENSC_16StoreWithoutCastEEEviT_T0_T2_T3_T4_T5_)
        /*02fc*/ 	.word	0x00000000


	//----- nvinfo : EIATTR_REGCOUNT
	.align		4
.L_169:
        /*0300*/ 	.byte	0x04, 0x2f
        /*0302*/ 	.short	(.L_171 - .L_170)
	.align		4
.L_170:
        /*0304*/ 	.word	index@(_ZN2at6native18elementwise_kernelILi128ELi2EZNS0_22gpu_kernel_impl_nocastIZZZNS0_17log10_kernel_cudaERNS_18TensorIteratorBaseEENKUlvE0_clEvENKUlvE_clEvEUldE_EEvS4_RKT_EUliE_EEviT1_)
        /*0308*/ 	.word	0x00000016


	//----- nvinfo : EIATTR_FRAME_SIZE
	.align		4
.L_171:
        /*030c*/ 	.byte	0x04, 0x11
        /*030e*/ 	.short	(.L_173 - .L_172)
	.align		4
.L_172:
        /*0310*/ 	.word	index@(_ZN2at6native18elementwise_kernelILi128ELi2EZNS0_22gpu_kernel_impl_nocastIZZZNS0_17log10_kernel_cudaERNS_18TensorIteratorBaseEENKUlvE0_clEvENKUlvE_clEvEUldE_EEvS4_RKT_EUliE_EEviT1_)
        /*0314*/ 	.word	0x00000000


	//----- nvinfo : EIATTR_REGCOUNT
	.align		4
.L_173:
        /*0318*/ 	.byte	0x04, 0x2f
        /*031a*/ 	.short	(.L_175 - .L_174)
	.align		4
.L_174:
        /*031c*/ 	.word	index@(_ZN2at6native27unrolled_elementwise_kernelIZZZNS0_17log10_kernel_cudaERNS_18TensorIteratorBaseEENKUlvE0_clEvENKUlvE_clEvEUldE_St5arrayIPcLm2EELi4E23TrivialOffsetCalculatorILi1EjESB_NS0_6memory12LoadWithCastILi1EEENSC_13StoreWithCastILi1EEEEEviT_T0_T2_T3_T4_T5_)
        /*0320*/ 	.word	0x00000022


	//----- nvinfo : EIATTR_FRAME_SIZE
	.align		4
.L_175:
        /*0324*/ 	.byte	0x04, 0x11
        /*0326*/ 	.short	(.L_177 - .L_176)
	.align		4
.L_176:
        /*0328*/ 	.word	index@(_ZN2at6native27unrolled_elementwise_kernelIZZZNS0_17log10_kernel_cudaERNS_18TensorIteratorBaseEENKUlvE0_clEvENKUlvE_clEvEUldE_St5arrayIPcLm2EELi4E23TrivialOffsetCalculatorILi1EjESB_NS0_6memory12LoadWithCastILi1EEENSC_13StoreWithCastILi1EEEEEviT_T0_T2_T3_T4_T5_)
        /*032c*/ 	.word	0x00000000


	//----- nvinfo : EIATTR_REGCOUNT
	.align		4
.L_177:
        /*0330*/ 	.byte	0x04, 0x2f
        /*0332*/ 	.short	(.L_179 - .L_178)
	.align		4
.L_178:
        /*0334*/ 	.word	index@(_ZN2at6native18elementwise_kernelILi128ELi4EZNS0_15gpu_kernel_implIZZZNS0_17log10_kernel_cudaERNS_18TensorIteratorBaseEENKUlvE0_clEvENKUlvE_clEvEUldE_EEvS4_RKT_EUliE_EEviT1_)
        /*0338*/ 	.word	0x0000001c


	//----- nvinfo : EIATTR_FRAME_SIZE
	.align		4
.L_179:
        /*033c*/ 	.byte	0x04, 0x11
        /*033e*/ 	.short	(.L_181 - .L_180)
	.align		4
.L_180:
        /*0340*/ 	.word	index@(_ZN2at6native18elementwise_kernelILi128ELi4EZNS0_15gpu_kernel_implIZZZNS0_17log10_kernel_cudaERNS_18TensorIteratorBaseEENKUlvE0_clEvENKUlvE_clEvEUldE_EEvS4_RKT_EUliE_EEviT1_)
        /*0344*/ 	.word	0x00000000


	//----- nvinfo : EIATTR_REGCOUNT
	.align		4
.L_181:
        /*0348*/ 	.byte	0x04, 0x2f
        /*034a*/ 	.short	(.L_183 - .L_182)
	.align		4
.L_182:
        /*034c*/ 	.word	index@(_ZN2at6native29vectorized_elementwise_kernelILi8EZZZNS0_17log10_kernel_cudaERNS_18TensorIteratorBaseEENKUlvE0_clEvENKUlvE0_clEvEUlfE_St5arrayIPcLm2EEEEviT0_T1_)
        /*0350*/ 	.word	0x00000020


	//----- nvinfo : EIATTR_FRAME_SIZE
	.align		4
.L_183:
        /*0354*/ 	.byte	0x04, 0x11
        /*0356*/ 	.short	(.L_185 - .L_184)
	.align		4
.L_184:
        /*0358*/ 	.word	index@(_ZN2at6native29vectorized_elementwise_kernelILi8EZZZNS0_17log10_kernel_cudaERNS_18TensorIteratorBaseEENKUlvE0_clEvENKUlvE0_clEvEUlfE_St5arrayIPcLm2EEEEviT0_T1_)
        /*035c*/ 	.word	0x00000000


	//----- nvinfo : EIATTR_REGCOUNT
	.align		4
.L_185:
        /*0360*/ 	.byte	0x04, 0x2f
        /*0362*/ 	.short	(.L_187 - .L_186)
	.align		4
.L_186:
        /*0364*/ 	.word	index@(_ZN2at6native29vectorized_elementwise_kernelILi4EZZZNS0_17log10_kernel_cudaERNS_18TensorIteratorBaseEENKUlvE0_clEvENKUlvE0_clEvEUlfE_St5arrayIPcLm2EEEEviT0_T1_)
        /*0368*/ 	.word	0x00000020


	//----- nvinfo : EIATTR_FRAME_SIZE
	.align		4
.L_187:
        /*036c*/ 	.byte	0x04, 0x11
        /*036e*/ 	.short	(.L_189 - .L_188)
	.align		4
.L_188:
        /*0370*/ 	.word	index@(_ZN2at6native29vectorized_elementwise_kernelILi4EZZZNS0_17log10_kernel_cudaERNS_18TensorIteratorBaseEENKUlvE0_clEvENKUlvE0_clEvEUlfE_St5arrayIPcLm2EEEEviT0_T1_)
        /*0374*/ 	.word	0x00000000


	//----- nvinfo : EIATTR_REGCOUNT
	.align		4
.L_189:
        /*0378*/ 	.byte	0x04, 0x2f
        /*037a*/ 	.short	(.L_191 - .L_190)
	.align		4
.L_190:
        /*037c*/ 	.word	index@(_ZN2at6native29vectorized_elementwise_kernelILi2EZZZNS0_17log10_kernel_cudaERNS_18TensorIteratorBaseEENKUlvE0_clEvENKUlvE0_clEvEUlfE_St5arrayIPcLm2EEEEviT0_T1_)
        /*0380*/ 	.word	0x00000020


	//----- nvinfo : EIATTR_FRAME_SIZE
	.align		4
.L_191:
        /*0384*/ 	.byte	0x04, 0x11
        /*0386*/ 	.short	(.L_193 - .L_192)
	.align		4
.L_192:
        /*0388*/ 	.word	index@(_ZN2at6native29vectorized_elementwise_kernelILi2EZZZNS0_17log10_kernel_cudaERNS_18TensorIteratorBaseEENKUlvE0_clEvENKUlvE0_clEvEUlfE_St5arrayIPcLm2EEEEviT0_T1_)
        /*038c*/ 	.word	0x00000000


	//----- nvinfo : EIATTR_REGCOUNT
	.align		4
.L_193:
        /*0390*/ 	.byte	0x04, 0x2f
        /*0392*/ 	.short	(.L_195 - .L_194)
	.align		4
.L_194:
        /*0394*/ 	.word	index@(_ZN2at6native27unrolled_elementwise_kernelIZZZNS0_17log10_kernel_cudaERNS_18TensorIteratorBaseEENKUlvE0_clEvENKUlvE0_clEvEUlfE_St5arrayIPcLm2EELi4E23TrivialOffsetCalculatorILi1EjESB_NS0_6memory15LoadWithoutCastENSC_16StoreWithoutCastEEEviT_T0_T2_T3_T4_T5_)
        /*0398*/ 	.word	0x00000018


	//----- nvinfo : EIATTR_FRAME_SIZE
	.align		4
.L_195:
        /*039c*/ 	.byte	0x04, 0x11
        /*039e*/ 	.short	(.L_197 - .L_196)
	.align		4
.L_196:
        /*03a0*/ 	.word	index@(_ZN2at6native27unrolled_elementwise_kernelIZZZNS0_17log10_kernel_cudaERNS_18TensorIteratorBaseEENKUlvE0_clEvENKUlvE0_clEvEUlfE_St5arrayIPcLm2EELi4E23TrivialOffsetCalculatorILi1EjESB_NS0_6memory15LoadWithoutCastENSC_16StoreWithoutCastEEEviT_T0_T2_T3_T4_T5_)
        /*03a4*/ 	.word	0x00000000


	//----- nvinfo : EIATTR_REGCOUNT
	.align		4
.L_197:
        /*03a8*/ 	.byte	0x04, 0x2f
        /*03aa*/ 	.short	(.L_199 - .L_198)
	.align		4
.L_198:
        /*03ac*/ 	.word	index@(_ZN2at6native18elementwise_kernelILi128ELi2EZNS0_22gpu_kernel_impl_nocastIZZZNS0_17log10_kernel_cudaERNS_18TensorIteratorBaseEENKUlvE0_clEvENKUlvE0_clEvEUlfE_EEvS4_RKT_EUliE_EEviT1_)
        /*03b0*/ 	.word	0x00000012


	//----- nvinfo : EIATTR_FRAME_SIZE
	.align		4
.L_199:
        /*03b4*/ 	.byte	0x04, 0x11
        /*03b6*/ 	.short	(.L_201 - .L_200)
	.align		4
.L_200:
        /*03b8*/ 	.word	index@(_ZN2at6native18elementwise_kernelILi128ELi2EZNS0_22gpu_kernel_impl_nocastIZZZNS0_17log10_kernel_cudaERNS_18TensorIteratorBaseEENKUlvE0_clEvENKUlvE0_clEvEUlfE_EEvS4_RKT_EUliE_EEviT1_)
        /*03bc*/ 	.word	0x00000000


	//----- nvinfo : EIATTR_REGCOUNT
	.align		4
.L_201:
        /*03c0*/ 	.byte	0x04, 0x2f
        /*03c2*/ 	.short	(.L_203 - .L_202)
	.align		4
.L_202:
        /*03c4*/ 	.word	index@(_ZN2at6native27unrolled_elementwise_kernelIZZZNS0_17log10_kernel_cudaERNS_18TensorIteratorBaseEENKUlvE0_clEvENKUlvE0_clEvEUlfE_St5arrayIPcLm2EELi4E23TrivialOffsetCalculatorILi1EjESB_NS0_6memory12LoadWithCastILi1EEENSC_13StoreWithCastILi1EEEEEviT_T0_T2_T3_T4_T5_)
        /*03c8*/ 	.word	0x00000020


	//----- nvinfo : EIATTR_FRAME_SIZE
	.align		4
.L_203:
        /*03cc*/ 	.byte	0x04, 0x11
        /*03ce*/ 	.short	(.L_205 - .L_204)
	.align		4
.L_204:
        /*03d0*/ 	.word	index@(_ZN2at6native27unrolled_elementwise_kernelIZZZNS0_17log10_kernel_cudaERNS_18TensorIteratorBaseEENKUlvE0_clEvENKUlvE0_clEvEUlfE_St5arrayIPcLm2EELi4E23TrivialOffsetCalculatorILi1EjESB_NS0_6memory12LoadWithCastILi1EEENSC_13StoreWithCastILi1EEEEEviT_T0_T2_T3_T4_T5_)
        /*03d4*/ 	.word	0x00000000


	//----- nvinfo : EIATTR_REGCOUNT
	.align		4
.L_205:
        /*03d8*/ 	.byte	0x04, 0x2f
        /*03da*/ 	.short	(.L_207 - .L_206)
	.align		4
.L_206:
        /*03dc*/ 	.word	index@(_ZN2at6native18elementwise_kernelILi128ELi4EZNS0_15gpu_kernel_implIZZZNS0_17log10_kernel_cudaERNS_18TensorIteratorBaseEENKUlvE0_clEvENKUlvE0_clEvEUlfE_EEvS4_RKT_EUliE_EEviT1_)
        /*03e0*/ 	.word	0x0000001a


	//----- nvinfo : EIATTR_FRAME_SIZE
	.align		4
.L_207:
        /*03e4*/ 	.byte	0x04, 0x11
        /*03e6*/ 	.short	(.L_209 - .L_208)
	.align		4
.L_208:
        /*03e8*/ 	.word	index@(_ZN2at6native18elementwise_kernelILi128ELi4EZNS0_15gpu_kernel_implIZZZNS0_17log10_kernel_cudaERNS_18TensorIteratorBaseEENKUlvE0_clEvENKUlvE0_clEvEUlfE_EEvS4_RKT_EUliE_EEviT1_)
        /*03ec*/ 	.word	0x00000000


	//----- nvinfo : EIATTR_REGCOUNT
	.align		4
.L_209:
        /*03f0*/ 	.byte	0x04, 0x2f
        /*03f2*/ 	.short	(.L_211 - .L_210)
	.align		4
.L_210:
        /*03f4*/ 	.word	index@(_ZN2at6native29vectorized_elementwise_kernelILi8EZZZNS0_17log10_kernel_cudaERNS_18TensorIteratorBaseEENKUlvE0_clEvENKUlvE1_clEvEUlN3c104HalfEE_St5arrayIPcLm2EEEEviT0_T1_)
        /*03f8*/ 	.word	0x00000020


	//----- nvinfo : EIATTR_FRAME_SIZE
	.align		4
.L_211:
        /*03fc*/ 	.byte	0x04, 0x11
        /*03fe*/ 	.short	(.L_213 - .L_212)
	.align		4
.L_212:
        /*0400*/ 	.word	index@(_ZN2at6native29vectorized_elementwise_kernelILi8EZZZNS0_17log10_kernel_cudaERNS_18TensorIteratorBaseEENKUlvE0_clEvENKUlvE1_clEvEUlN3c104HalfEE_St5arrayIPcLm2EEEEviT0_T1_)
        /*0404*/ 	.word	0x00000000


	//----- nvinfo : EIATTR_REGCOUNT
	.align		4
.L_213:
        /*0408*/ 	.byte	0x04, 0x2f
        /*040a*/ 	.short	(.L_215 - .L_214)
	.align		4
.L_214:
        /*040c*/ 	.word	index@(_ZN2at6native29vectorized_elementwise_kernelILi4EZZZNS0_17log10_kernel_cudaERNS_18TensorIteratorBaseEENKUlvE0_clEvENKUlvE1_clEvEUlN3c104HalfEE_St5arrayIPcLm2EEEEviT0_T1_)
        /*0410*/ 	.word	0x00000020


	//----- nvinfo : EIATTR_FRAME_SIZE
	.align		4
.L_215:
        /*0414*/ 	.byte	0x04, 0x11
        /*0416*/ 	.short	(.L_217 - .L_216)
	.align		4
.L_216:
        /*0418*/ 	.word	index@(_ZN2at6native29vectorized_elementwise_kernelILi4EZZZNS0_17log10_kernel_cudaERNS_18TensorIteratorBaseEENKUlvE0_clEvENKUlvE1_clEvEUlN3c104HalfEE_St5arrayIPcLm2EEEEviT0_T1_)
        /*041c*/ 	.word	0x00000000


	//----- nvinfo : EIATTR_REGCOUNT
	.align		4
.L_217:
        /*0420*/ 	.byte	0x04, 0x2f
        /*0422*/ 	.short	(.L_219 - .L_218)
	.align		4
.L_218:
        /*0424*/ 	.word	index@(_ZN2at6native29vectorized_elementwise_kernelILi2EZZZNS0_17log10_kernel_cudaERNS_18TensorIteratorBaseEENKUlvE0_clEvENKUlvE1_clEvEUlN3c104HalfEE_St5arrayIPcLm2EEEEviT0_T1_)
        /*0428*/ 	.word	0x00000020


	//----- nvinfo : EIATTR_FRAME_SIZE
	.align		4
.L_219:
        /*042c*/ 	.byte	0x04, 0x11
        /*042e*/ 	.short	(.L_221 - .L_220)
	.align		4
.L_220:
        /*0430*/ 	.word	index@(_ZN2at6native29vectorized_elementwise_kernelILi2EZZZNS0_17log10_kernel_cudaERNS_18TensorIteratorBaseEENKUlvE0_clEvENKUlvE1_clEvEUlN3c104HalfEE_St5arrayIPcLm2EEEEviT0_T1_)
        /*0434*/ 	.word	0x00000000


	//----- nvinfo : EIATTR_REGCOUNT
	.align		4
.L_221:
        /*0438*/ 	.byte	0x04, 0x2f
        /*043a*/ 	.short	(.L_223 - .L_222)
	.align		4
.L_222:
        /*043c*/ 	.word	index@(_ZN2at6native27unrolled_elementwise_kernelIZZZNS0_17log10_kernel_cudaERNS_18TensorIteratorBaseEENKUlvE0_clEvENKUlvE1_clEvEUlN3c104HalfEE_St5arrayIPcLm2EELi4E23TrivialOffsetCalculatorILi1EjESD_NS0_6memory15LoadWithoutCastENSE_16StoreWithoutCastEEEviT_T0_T2_T3_T4_T5_)
        /*0440*/ 	.word	0x00000016


	//----- nvinfo : EIATTR_FRAME_SIZE
	.align		4
.L_223:
        /*0444*/ 	.byte	0x04, 0x11
        /*0446*/ 	.short	(.L_225 - .L_224)
	.align		4
.L_224:
        /*0448*/ 	.word	index@(_ZN2at6native27unrolled_elementwise_kernelIZZZNS0_17log10_kernel_cudaERNS_18TensorIteratorBaseEENKUlvE0_clEvENKUlvE1_clEvEUlN3c104HalfEE_St5arrayIPcLm2EELi4E23TrivialOffsetCalculatorILi1EjESD_NS0_6memory15LoadWithoutCastENSE_16StoreWithoutCastEEEviT_T0_T2_T3_T4_T5_)
        /*044c*/ 	.word	0x00000000


	//----- nvinfo : EIATTR_REGCOUNT
	.align		4
.L_225:
        /*0450*/ 	.byte	0x04, 0x2f
        /*0452*/ 	.short	(.L_227 - .L_226)
	.align		4
.L_226:
        /*0454*/ 	.word	index@(_ZN2at6native18elementwise_kernelILi128ELi4EZNS0_22gpu_kernel_impl_nocastIZZZNS0_17log10_kernel_cudaERNS_18TensorIteratorBaseEENKUlvE0_clEvENKUlvE1_clEvEUlN3c104HalfEE_EEvS4_RKT_EUliE_EEviT1_)
        /*0458*/ 	.word	0x00000012


	//----- nvinfo : EIATTR_FRAME_SIZE
	.align		4
.L_227:
        /*045c*/ 	.byte	0x04, 0x11
        /*045e*/ 	.short	(.L_229 - .L_228)
	.align		4
.L_228:
        /*0460*/ 	.word	index@(_ZN2at6native18elementwise_kernelILi128ELi4EZNS0_22gpu_kernel_impl_nocastIZZZNS0_17log10_kernel_cudaERNS_18TensorIteratorBaseEENKUlvE0_clEvENKUlvE1_clEvEUlN3c104HalfEE_EEvS4_RKT_EUliE_EEviT1_)
        /*0464*/ 	.word	0x00000000


	//----- nvinfo : EIATTR_REGCOUNT
	.align		4
.L_229:
        /*0468*/ 	.byte	0x04, 0x2f
        /*046a*/ 	.short	(.L_231 - .L_230)
	.align		4
.L_230:
        /*046c*/ 	.word	index@(_ZN2at6native27unrolled_elementwise_kernelIZZZNS0_17log10_kernel_cudaERNS_18TensorIteratorBaseEENKUlvE0_clEvENKUlvE1_clEvEUlN3c104HalfEE_St5arrayIPcLm2EELi4E23TrivialOffsetCalculatorILi1EjESD_NS0_6memory12LoadWithCastILi1EEENSE_13StoreWithCastILi1EEEEEviT_T0_T2_T3_T4_T5_)
        /*0470*/ 	.word	0x0000001e


	//----- nvinfo : EIATTR_FRAME_SIZE
	.align		4
.L_231:
        /*0474*/ 	.byte	0x04, 0x11
        /*0476*/ 	.short	(.L_233 - .L_232)
	.align		4
.L_232:
        /*0478*/ 	.word	index@(_ZN2at6native27unrolled_elementwise_kernelIZZZNS0_17log10_kernel_cudaERNS_18TensorIteratorBaseEENKUlvE0_clEvENKUlvE1_clEvEUlN3c104HalfEE_St5arrayIPcLm2EELi4E23TrivialOffsetCalculatorILi1EjESD_NS0_6memory12LoadWithCastILi1EEENSE_13StoreWithCastILi1EEEEEviT_T0_T2_T3_T4_T5_)
        /*047c*/ 	.word	0x00000000


	//----- nvinfo : EIATTR_REGCOUNT
	.align		4
.L_233:
        /*0480*/ 	.byte	0x04, 0x2f
        /*0482*/ 	.short	(.L_235 - .L_234)
	.align		4
.L_234:
        /*0484*/ 	.word	index@(_ZN2at6native18elementwise_kernelILi128ELi4EZNS0_15gpu_kernel_implIZZZNS0_17log10_kernel_cudaERNS_18TensorIteratorBaseEENKUlvE0_clEvENKUlvE1_clEvEUlN3c104HalfEE_EEvS4_RKT_EUliE_EEviT1_)
        /*0488*/ 	.word	0x0000001a


	//----- nvinfo : EIATTR_FRAME_SIZE
	.align		4
.L_235:
        /*048c*/ 	.byte	0x04, 0x11
        /*048e*/ 	.short	(.L_237 - .L_236)
	.align		4
.L_236:
        /*0490*/ 	.word	index@(_ZN2at6native18elementwise_kernelILi128ELi4EZNS0_15gpu_kernel_implIZZZNS0_17log10_kernel_cudaERNS_18TensorIteratorBaseEENKUlvE0_clEvENKUlvE1_clEvEUlN3c104HalfEE_EEvS4_RKT_EUliE_EEviT1_)
        /*0494*/ 	.word	0x00000000


	//----- nvinfo : EIATTR_REGCOUNT
	.align		4
.L_237:
        /*0498*/ 	.byte	0x04, 0x2f
        /*049a*/ 	.short	(.L_239 - .L_238)
	.align		4
.L_238:
        /*049c*/ 	.word	index@(_ZN2at6native29vectorized_elementwise_kernelILi8EZZZNS0_17log10_kernel_cudaERNS_18TensorIteratorBaseEENKUlvE0_clEvENKUlvE2_clEvEUlN3c108BFloat16EE_St5arrayIPcLm2EEEEviT0_T1_)
        /*04a0*/ 	.word	0x00000020


	//----- nvinfo : EIATTR_FRAME_SIZE
	.align		4
.L_239:
        /*04a4*/ 	.byte	0x04, 0x11
        /*04a6*/ 	.short	(.L_241 - .L_240)
	.align		4
.L_240:
        /*04a8*/ 	.word	index@(_ZN2at6native29vectorized_elementwise_kernelILi8EZZZNS0_17log10_kernel_cudaERNS_18TensorIteratorBaseEENKUlvE0_clEvENKUlvE2_clEvEUlN3c108BFloat16EE_St5arrayIPcLm2EEEEviT0_T1_)
        /*04ac*/ 	.word	0x00000000


	//----- nvinfo : EIATTR_REGCOUNT
	.align		4
.L_241:
        /*04b0*/ 	.byte	0x04, 0x2f
        /*04b2*/ 	.short	(.L_243 - .L_242)
	.align		4
.L_242:
        /*04b4*/ 	.word	index@(_ZN2at6native29vectorized_elementwise_kernelILi4EZZZNS0_17log10_kernel_cudaERNS_18TensorIteratorBaseEENKUlvE0_clEvENKUlvE2_clEvEUlN3c108BFloat16EE_St5arrayIPcLm2EEEEviT0_T1_)
        /*04b8*/ 	.word	0x00000020


	//----- nvinfo : EIATTR_FRAME_SIZE
	.align		4
.L_243:
        /*04bc*/ 	.byte	0x04, 0x11
        /*04be*/ 	.short	(.L_245 - .L_244)
	.align		4
.L_244:
        /*04c0*/ 	.word	index@(_ZN2at6native29vectorized_elementwise_kernelILi4EZZZNS0_17log10_kernel_cudaERNS_18TensorIteratorBaseEENKUlvE0_clEvENKUlvE2_clEvEUlN3c108BFloat16EE_St5arrayIPcLm2EEEEviT0_T1_)
        /*04c4*/ 	.word	0x00000000


	//----- nvinfo : EIATTR_REGCOUNT
	.align		4
.L_245:
        /*04c8*/ 	.byte	0x04, 0x2f
        /*04ca*/ 	.short	(.L_247 - .L_246)
	.align		4
.L_246:
        /*04cc*/ 	.word	index@(_ZN2at6native29vectorized_elementwise_kernelILi2EZZZNS0_17log10_kernel_cudaERNS_18TensorIteratorBaseEENKUlvE0_clEvENKUlvE2_clEvEUlN3c108BFloat16EE_St5arrayIPcLm2EEEEviT0_T1_)
        /*04d0*/ 	.word	0x00000020


	//----- nvinfo : EIATTR_FRAME_SIZE
	.align		4
.L_247:
        /*04d4*/ 	.byte	0x04, 0x11
        /*04d6*/ 	.short	(.L_249 - .L_248)
	.align		4
.L_248:
        /*04d8*/ 	.word	index@(_ZN2at6native29vectorized_elementwise_kernelILi2EZZZNS0_17log10_kernel_cudaERNS_18TensorIteratorBaseEENKUlvE0_clEvENKUlvE2_clEvEUlN3c108BFloat16EE_St5arrayIPcLm2EEEEviT0_T1_)
        /*04dc*/ 	.word	0x00000000


	//----- nvinfo : EIATTR_REGCOUNT
	.align		4
.L_249:
        /*04e0*/ 	.byte	0x04, 0x2f
        /*04e2*/ 	.short	(.L_251 - .L_250)
	.align		4
.L_250:
        /*04e4*/ 	.word	index@(_ZN2at6native27unrolled_elementwise_kernelIZZZNS0_17log10_kernel_cudaERNS_18TensorIteratorBaseEENKUlvE0_clEvENKUlvE2_clEvEUlN3c108BFloat16EE_St5arrayIPcLm2EELi4E23TrivialOffsetCalculatorILi1EjESD_NS0_6memory15LoadWithoutCastENSE_16StoreWithoutCastEEEviT_T0_T2_T3_T4_T5_)
        /*04e8*/ 	.word	0x00000016


	//----- nvinfo : EIATTR_FRAME_SIZE
	.align		4
.L_251:
        /*04ec*/ 	.byte	0x04, 0x11
        /*04ee*/ 	.short	(.L_253 - .L_252)
	.align		4
.L_252:
        /*04f0*/ 	.word	index@(_ZN2at6native27unrolled_elementwise_kernelIZZZNS0_17log10_kernel_cudaERNS_18TensorIteratorBaseEENKUlvE0_clEvENKUlvE2_clEvEUlN3c108BFloat16EE_St5arrayIPcLm2EELi4E23TrivialOffsetCalculatorILi1EjESD_NS0_6memory15LoadWithoutCastENSE_16StoreWithoutCastEEEviT_T0_T2_T3_T4_T5_)
        /*04f4*/ 	.word	0x00000000


	//----- nvinfo : EIATTR_REGCOUNT
	.align		4
.L_253:
        /*04f8*/ 	.byte	0x04, 0x2f
        /*04fa*/ 	.short	(.L_255 - .L_254)
	.align		4
.L_254:
        /*04fc*/ 	.word	index@(_ZN2at6native18elementwise_kernelILi128ELi4EZNS0_22gpu_kernel_impl_nocastIZZZNS0_17log10_kernel_cudaERNS_18TensorIteratorBaseEENKUlvE0_clEvENKUlvE2_clEvEUlN3c108BFloat16EE_EEvS4_RKT_EUliE_EEviT1_)
        /*0500*/ 	.word	0x00000012


	//----- nvinfo : EIATTR_FRAME_SIZE
	.align		4
.L_255:
        /*0504*/ 	.byte	0x04, 0x11
        /*0506*/ 	.short	(.L_257 - .L_256)
	.align		4
.L_256:
        /*0508*/ 	.word	index@(_ZN2at6native18elementwise_kernelILi128ELi4EZNS0_22gpu_kernel_impl_nocastIZZZNS0_17log10_kernel_cudaERNS_18TensorIteratorBaseEENKUlvE0_clEvENKUlvE2_clEvEUlN3c108BFloat16EE_EEvS4_RKT_EUliE_EEviT1_)
        /*050c*/ 	.word	0x00000000


	//----- nvinfo : EIATTR_REGCOUNT
	.align		4
.L_257:
        /*0510*/ 	.byte	0x04, 0x2f
        /*0512*/ 	.short	(.L_259 - .L_258)
	.align		4
.L_258:
        /*0514*/ 	.word	index@(_ZN2at6native27unrolled_elementwise_kernelIZZZNS0_17log10_kernel_cudaERNS_18TensorIteratorBaseEENKUlvE0_clEvENKUlvE2_clEvEUlN3c108BFloat16EE_St5arrayIPcLm2EELi4E23TrivialOffsetCalculatorILi1EjESD_NS0_6memory12LoadWithCastILi1EEENSE_13StoreWithCastILi1EEEEEviT_T0_T2_T3_T4_T5_)
        /*0518*/ 	.word	0x0000001c


	//----- nvinfo : EIATTR_FRAME_SIZE
	.align		4
.L_259:
        /*051c*/ 	.byte	0x04, 0x11
        /*051e*/ 	.short	(.L_261 - .L_260)
	.align		4
.L_260:
        /*0520*/ 	.word	index@(_ZN2at6native27unrolled_elementwise_kernelIZZZNS0_17log10_kernel_cudaERNS_18TensorIteratorBaseEENKUlvE0_clEvENKUlvE2_clEvEUlN3c108BFloat16EE_St5arrayIPcLm2EELi4E23TrivialOffsetCalculatorILi1EjESD_NS0_6memory12LoadWithCastILi1EEENSE_13StoreWithCastILi1EEEEEviT_T0_T2_T3_T4_T5_)
        /*0524*/ 	.word	0x00000000


	//----- nvinfo : EIATTR_REGCOUNT
	.align		4
.L_261:
        /*0528*/ 	.byte	0x04, 0x2f
        /*052a*/ 	.short	(.L_263 - .L_262)
	.align		4
.L_262:
        /*052c*/ 	.word	index@(_ZN2at6native18elementwise_kernelILi128ELi4EZNS0_15gpu_kernel_implIZZZNS0_17log10_kernel_cudaERNS_18TensorIteratorBaseEENKUlvE0_clEvENKUlvE2_clEvEUlN3c108BFloat16EE_EEvS4_RKT_EUliE_EEviT1_)
        /*0530*/ 	.word	0x0000001a


	//----- nvinfo : EIATTR_FRAME_SIZE
	.align		4
.L_263:
        /*0534*/ 	.byte	0x04, 0x11
        /*0536*/ 	.short	(.L_265 - .L_264)
	.align		4
.L_264:
        /*0538*/ 	.word	index@(_ZN2at6native18elementwise_kernelILi128ELi4EZNS0_15gpu_kernel_implIZZZNS0_17log10_kernel_cudaERNS_18TensorIteratorBaseEENKUlvE0_clEvENKUlvE2_clEvEUlN3c108BFloat16EE_EEvS4_RKT_EUliE_EEviT1_)
        /*053c*/ 	.word	0x00000000


	//----- nvinfo : EIATTR_REGCOUNT
	.align		4
.L_265:
        /*0540*/ 	.byte	0x04, 0x2f
        /*0542*/ 	.short	(.L_267 - .L_266)
	.align		4
.L_266:
        /*0544*/ 	.word	index@(_ZN2at6native29vectorized_elementwise_kernelILi8EZZZNS0_17log1p_kernel_cudaERNS_18TensorIteratorBaseEENKUlvE_clEvENKUlvE_clEvEUldE_St5arrayIPcLm2EEEEviT0_T1_)
        /*0548*/ 	.word	0x00000028


	//----- nvinfo : EIATTR_FRAME_SIZE
	.align		4
.L_267:
        /*054c*/ 	.byte	0x04, 0x11
        /*054e*/ 	.short	(.L_269 - .L_268)
	.align		4
.L_268:
        /*0550*/ 	.word	index@($__internal_20_$__cuda_sm20_div_rn_f64_full)
        /*0554*/ 	.word	0x00000000


	//----- nvinfo : EIATTR_FRAME_SIZE
	.align		4
.L_269:
        /*0558*/ 	.byte	0x04, 0x11
        /*055a*/ 	.short	(.L_271 - .L_270)
	.align		4
.L_270:
        /*055c*/ 	.word	index@(_ZN2at6native29vectorized_elementwise_kernelILi8EZZZNS0_17log1p_kernel_cudaERNS_18TensorIteratorBaseEENKUlvE_clEvENKUlvE_clEvEUldE_St5arrayIPcLm2EEEEviT0_T1_)
        /*0560*/ 	.word	0x00000000


	//----- nvinfo : EIATTR_REGCOUNT
	.align		4
.L_271:
        /*0564*/ 	.byte	0x04, 0x2f
        /*0566*/ 	.short	(.L_273 - .L_272)
	.align		4
.L_272:
        /*0568*/ 	.word	index@(_ZN2at6native29vectorized_elementwise_kernelILi4EZZZNS0_17log1p_kernel_cudaERNS_18TensorIteratorBaseEENKUlvE_clEvENKUlvE_clEvEUldE_St5arrayIPcLm2EEEEviT0_T1_)
        /*056c*/ 	.word	0x00000028


	//----- nvinfo : EIATTR_FRAME_SIZE
	.align		4
.L_273:
        /*0570*/ 	.byte	0x04, 0x11
        /*0572*/ 	.short	(.L_275 - .L_274)
	.align		4
.L_274:
        /*0574*/ 	.word	index@($__internal_19_$__cuda_sm20_div_rn_f64_full)
        /*0578*/ 	.word	0x00000000


	//----- nvinfo : EIATTR_FRAME_SIZE
	.align		4
.L_275:
        /*057c*/ 	.byte	0x04, 0x11
        /*057e*/ 	.short	(.L_277 - .L_276)
	.align		4
.L_276:
        /*0580*/ 	.word	index@(_ZN2at6native29vectorized_elementwise_kernelILi4EZZZNS0_17log1p_kernel_cudaERNS_18TensorIteratorBaseEENKUlvE_clEvENKUlvE_clEvEUldE_St5arrayIPcLm2EEEEviT0_T1_)
        /*0584*/ 	.word	0x00000000


	//----- nvinfo : EIATTR_REGCOUNT
	.align		4
.L_277:
        /*0588*/ 	.byte	0x04, 0x2f
        /*058a*/ 	.short	(.L_279 - .L_278)
	.align		4
.L_278:
        /*058c*/ 	.word	index@(_ZN2at6native29vectorized_elementwise_kernelILi2EZZZNS0_17log1p_kernel_cudaERNS_18TensorIteratorBaseEENKUlvE_clEvENKUlvE_clEvEUldE_St5arrayIPcLm2EEEEviT0_T1_)
        /*0590*/ 	.word	0x00000028


	//----- nvinfo : EIATTR_FRAME_SIZE
	.align		4
.L_279:
        /*0594*/ 	.byte	0x04, 0x11
        /*0596*/ 	.short	(.L_281 - .L_280)
	.align		4
.L_280:
        /*0598*/ 	.word	index@($__internal_18_$__cuda_sm20_div_rn_f64_full)
        /*059c*/ 	.word	0x00000000


	//----- nvinfo : EIATTR_FRAME_SIZE
	.align		4
.L_281:
        /*05a0*/ 	.byte	0x04, 0x11
        /*05a2*/ 	.short	(.L_283 - .L_282)
	.align		4
.L_282:
        /*05a4*/ 	.word	index@(_ZN2at6native29vectorized_elementwise_kernelILi2EZZZNS0_17log1p_kernel_cudaERNS_18TensorIteratorBaseEENKUlvE_clEvENKUlvE_clEvEUldE_St5arrayIPcLm2EEEEviT0_T1_)
        /*05a8*/ 	.word	0x00000000


	//----- nvinfo : EIATTR_REGCOUNT
	.align		4
.L_283:
        /*05ac*/ 	.byte	0x04, 0x2f
        /*05ae*/ 	.short	(.L_285 - .L_284)
	.align		4
.L_284:
        /*05b0*/ 	.word	index@(_ZN2at6native27unrolled_elementwise_kernelIZZZNS0_17log1p_kernel_cudaERNS_18TensorIteratorBaseEENKUlvE_clEvENKUlvE_clEvEUldE_St5arrayIPcLm2EELi4E23TrivialOffsetCalculatorILi1EjESB_NS0_6memory15LoadWithoutCastENSC_16StoreWithoutCastEEEviT_T0_T2_T3_T4_T5_)
        /*05b4*/ 	.word	0x00000021


	//----- nvinfo : EIATTR_FRAME_SIZE
	.align		4
.L_285:
        /*05b8*/ 	.byte	0x04, 0x11
        /*05ba*/ 	.short	(.L_287 - .L_286)
	.align		4
.L_286:
        /*05bc*/ 	.word	index@($__internal_17_$__cuda_sm20_div_rn_f64_full)
        /*05c0*/ 	.word	0x00000000


	//----- nvinfo : EIATTR_FRAME_SIZE
	.align		4
.L_287:
        /*05c4*/ 	.byte	0x04, 0x11
        /*05c6*/ 	.short	(.L_289 - .L_288)
	.align		4
.L_288:
        /*05c8*/ 	.word	index@(_ZN2at6native27unrolled_elementwise_kernelIZZZNS0_17log1p_kernel_cudaERNS_18TensorIteratorBaseEENKUlvE_clEvENKUlvE_clEvEUldE_St5arrayIPcLm2EELi4E23TrivialOffsetCalculatorILi1EjESB_NS0_6memory15LoadWithoutCastENSC_16StoreWithoutCastEEEviT_T0_T2_T3_T4_T5_)
        /*05cc*/ 	.word	0x00000000


	//----- nvinfo : EIATTR_REGCOUNT
	.align		4
.L_289:
        /*05d0*/ 	.byte	0x04, 0x2f
        /*05d2*/ 	.short	(.L_291 - .L_290)
	.align		4
.L_290:
        /*05d4*/ 	.word	index@(_ZN2at6native18elementwise_kernelILi128ELi2EZNS0_22gpu_kernel_impl_nocastIZZZNS0_17log1p_kernel_cudaERNS_18TensorIteratorBaseEENKUlvE_clEvENKUlvE_clEvEUldE_EEvS4_RKT_EUliE_EEviT1_)
        /*05d8*/ 	.word	0x0000001e


	//----- nvinfo : EIATTR_FRAME_SIZE
	.align		4
.L_291:
        /*05dc*/ 	.byte	0x04, 0x11
        /*05de*/ 	.short	(.L_293 - .L_292)
	.align		4
.L_292:
        /*05e0*/ 	.word	index@($__internal_16_$__cuda_sm20_div_rn_f64_full)
        /*05e4*/ 	.word	0x00000000


	//----- nvinfo : EIATTR_FRAME_SIZE
	.align		4
.L_293:
        /*05e8*/ 	.byte	0x04, 0x11
        /*05ea*/ 	.short	(.L_295 - .L_294)
	.align		4
.L_294:
        /*05ec*/ 	.word	index@(_ZN2at6native18elementwise_kernelILi128ELi2EZNS0_22gpu_kernel_impl_nocastIZZZNS0_17log1p_kernel_cudaERNS_18TensorIteratorBaseEENKUlvE_clEvENKUlvE_clEvEUldE_EEvS4_RKT_EUliE_EEviT1_)
        /*05f0*/ 	.word	0x00000000


	//----- nvinfo : EIATTR_REGCOUNT
	.align		4
.L_295:
        /*05f4*/ 	.byte	0x04, 0x2f
        /*05f6*/ 	.short	(.L_297 - .L_296)
	.align		4
.L_296:
        /*05f8*/ 	.word	index@(_ZN2at6native27unrolled_elementwise_kernelIZZZNS0_17log1p_kernel_cudaERNS_18TensorIteratorBaseEENKUlvE_clEvENKUlvE_clEvEUldE_St5arrayIPcLm2EELi4E23TrivialOffsetCalculatorILi1EjESB_NS0_6memory12LoadWithCastILi1EEENSC_13StoreWithCastILi1EEEEEviT_T0_T2_T3_T4_T5_)
        /*05fc*/ 	.word	0x00000023


	//----- nvinfo : EIATTR_FRAME_SIZE
	.align		4
.L_297:
        /*0600*/ 	.byte	0x04, 0x11
        /*0602*/ 	.short	(.L_299 - .L_298)
	.align		4
.L_298:
        /*0604*/ 	.word	index@($__internal_15_$__cuda_sm20_div_rn_f64_full)
        /*0608*/ 	.word	0x00000000


	//----- nvinfo : EIATTR_FRAME_SIZE
	.align		4
.L_299:
        /*060c*/ 	.byte	0x04, 0x11
        /*060e*/ 	.short	(.L_301 - .L_300)
	.align		4
.L_300:
        /*0610*/ 	.word	index@(_ZN2at6native27unrolled_elementwise_kernelIZZZNS0_17log1p_kernel_cudaERNS_18TensorIteratorBaseEENKUlvE_clEvENKUlvE_clEvEUldE_St5arrayIPcLm2EELi4E23TrivialOffsetCalculatorILi1EjESB_NS0_6memory12LoadWithCastILi1EEENSC_13StoreWithCastILi1EEEEEviT_T0_T2_T3_T4_T5_)
        /*0614*/ 	.word	0x00000000


	//----- nvinfo : EIATTR_REGCOUNT
	.align		4
.L_301:
        /*0618*/ 	.byte	0x04, 0x2f
        /*061a*/ 	.short	(.L_303 - .L_302)
	.align		4
.L_302:
        /*061c*/ 	.word	index@(_ZN2at6native18elementwise_kernelILi128ELi4EZNS0_15gpu_kernel_implIZZZNS0_17log1p_kernel_cudaERNS_18TensorIteratorBaseEENKUlvE_clEvENKUlvE_clEvEUldE_EEvS4_RKT_EUliE_EEviT1_)
        /*0620*/ 	.word	0x00000020


	//----- nvinfo : EIATTR_FRAME_SIZE
	.align		4
.L_303:
        /*0624*/ 	.byte	0x04, 0x11
        /*0626*/ 	.short	(.L_305 - .L_304)
	.align		4
.L_304:
        /*0628*/ 	.word	index@($__internal_14_$__cuda_sm20_div_rn_f64_full)
        /*062c*/ 	.word	0x00000000


	//----- nvinfo : EIATTR_FRAME_SIZE
	.align		4
.L_305:
        /*0630*/ 	.byte	0x04, 0x11
        /*0632*/ 	.short	(.L_307 - .L_306)
	.align		4
.L_306:
        /*0634*/ 	.word	index@(_ZN2at6native18elementwise_kernelILi128ELi4EZNS0_15gpu_kernel_implIZZZNS0_17log1p_kernel_cudaERNS_18TensorIteratorBaseEENKUlvE_clEvENKUlvE_clEvEUldE_EEvS4_RKT_EUliE_EEviT1_)
        /*0638*/ 	.word	0x00000000


	//----- nvinfo : EIATTR_REGCOUNT
	.align		4
.L_307:
        /*063c*/ 	.byte	0x04, 0x2f
        /*063e*/ 	.short	(.L_309 - .L_308)
	.align		4
.L_308:
        /*0640*/ 	.word	index@(_ZN2at6native29vectorized_elementwise_kernelILi8EZZZNS0_17log1p_kernel_cudaERNS_18TensorIteratorBaseEENKUlvE_clEvENKUlvE0_clEvEUlfE_St5arrayIPcLm2EEEEviT0_T1_)
        /*0644*/ 	.word	0x0000001c


	//----- nvinfo : EIATTR_FRAME_SIZE
	.align		4
.L_309:
        /*0648*/ 	.byte	0x04, 0x11
        /*064a*/ 	.short	(.L_311 - .L_310)
	.align		4
.L_310:
        /*064c*/ 	.word	index@(_ZN2at6native29vectorized_elementwise_kernelILi8EZZZNS0_17log1p_kernel_cudaERNS_18TensorIteratorBaseEENKUlvE_clEvENKUlvE0_clEvEUlfE_St5arrayIPcLm2EEEEviT0_T1_)
        /*0650*/ 	.word	0x00000000


	//----- nvinfo : EIATTR_REGCOUNT
	.align		4
.L_311:
        /*0654*/ 	.byte	0x04, 0x2f
        /*0656*/ 	.short	(.L_313 - .L_312)
	.align		4
.L_312:
        /*0658*/ 	.word	index@(_ZN2at6native29vectorized_elementwise_kernelILi4EZZZNS0_17log1p_kernel_cudaERNS_18TensorIteratorBaseEENKUlvE_clEvENKUlvE0_clEvEUlfE_St5arrayIPcLm2EEEEviT0_T1_)
        /*065c*/ 	.word	0x0000001c


	//----- nvinfo : EIATTR_FRAME_SIZE
	.align		4
.L_313:
        /*0660*/ 	.byte	0x04, 0x11
        /*0662*/ 	.short	(.L_315 - .L_314)
	.align		4
.L_314:
        /*0664*/ 	.word	index@(_ZN2at6native29vectorized_elementwise_kernelILi4EZZZNS0_17log1p_kernel_cudaERNS_18TensorIteratorBaseEENKUlvE_clEvENKUlvE0_clEvEUlfE_St5arrayIPcLm2EEEEviT0_T1_)
        /*0668*/ 	.word	0x00000000


	//----- nvinfo : EIATTR_REGCOUNT
	.align		4
.L_315:
        /*066c*/ 	.byte	0x04, 0x2f
        /*066e*/ 	.short	(.L_317 - .L_316)
	.align		4
.L_316:
        /*0670*/ 	.word	index@(_ZN2at6native29vectorized_elementwise_kernelILi2EZZZNS0_17log1p_kernel_cudaERNS_18TensorIteratorBaseEENKUlvE_clEvENKUlvE0_clEvEUlfE_St5arrayIPcLm2EEEEviT0_T1_)
        /*0674*/ 	.word	0x0000001d


	//----- nvinfo : EIATTR_FRAME_SIZE
	.align		4
.L_317:
        /*0678*/ 	.byte	0x04, 0x11
        /*067a*/ 	.short	(.L_319 - .L_318)
	.align		4
.L_318:
        /*067c*/ 	.word	index@(_ZN2at6native29vectorized_elementwise_kernelILi2EZZZNS0_17log1p_kernel_cudaERNS_18TensorIteratorBaseEENKUlvE_clEvENKUlvE0_clEvEUlfE_St5arrayIPcLm2EEEEviT0_T1_)
        /*0680*/ 	.word	0x00000000


	//----- nvinfo : EIATTR_REGCOUNT
	.align		4
.L_319:
        /*0684*/ 	.byte	0x04, 0x2f
        /*0686*/ 	.short	(.L_321 - .L_320)
	.align		4
.L_320:
        /*0688*/ 	.word	index@(_ZN2at6native27unrolled_elementwise_kernelIZZZNS0_17log1p_kernel_cudaERNS_18TensorIteratorBaseEENKUlvE_clEvENKUlvE0_clEvEUlfE_St5arrayIPcLm2EELi4E23TrivialOffsetCalculatorILi1EjESB_NS0_6memory15LoadWithoutCastENSC_16StoreWithoutCastEEEviT_T0_T2_T3_T4_T5_)
        /*068c*/ 	.word	0x0000001a


	//----- nvinfo : EIATTR_FRAME_SIZE
	.align		4
.L_321:
        /*0690*/ 	.byte	0x04, 0x11
        /*0692*/ 	.short	(.L_323 - .L_322)
	.align		4
.L_322:
        /*0694*/ 	.word	index@(_ZN2at6native27unrolled_elementwise_kernelIZZZNS0_17log1p_kernel_cudaERNS_18TensorIteratorBaseEENKUlvE_clEvENKUlvE0_clEvEUlfE_St5arrayIPcLm2EELi4E23TrivialOffsetCalculatorILi1EjESB_NS0_6memory15LoadWithoutCastENSC_16StoreWithoutCastEEEviT_T0_T2_T3_T4_T5_)
        /*0698*/ 	.word	0x00000000


	//----- nvinfo : EIATTR_REGCOUNT
	.align		4
.L_323:
        /*069c*/ 	.byte	0x04, 0x2f
        /*069e*/ 	.short	(.L_325 - .L_324)
	.align		4
.L_324:
        /*06a0*/ 	.word	index@(_ZN2at6native18elementwise_kernelILi128ELi2EZNS0_22gpu_kernel_impl_nocastIZZZNS0_17log1p_kernel_cudaERNS_18TensorIteratorBaseEENKUlvE_clEvENKUlvE0_clEvEUlfE_EEvS4_RKT_EUliE_EEviT1_)
        /*06a4*/ 	.word	0x00000012


	//----- nvinfo : EIATTR_FRAME_SIZE
	.align		4
.L_325:
        /*06a8*/ 	.byte	0x04, 0x11
        /*06aa*/ 	.short	(.L_327 - .L_326)
	.align		4
.L_326:
        /*06ac*/ 	.word	index@(_ZN2at6native18elementwise_kernelILi128ELi2EZNS0_22gpu_kernel_impl_nocastIZZZNS0_17log1p_kernel_cudaERNS_18TensorIteratorBaseEENKUlvE_clEvENKUlvE0_clEvEUlfE_EEvS4_RKT_EUliE_EEviT1_)
        /*06b0*/ 	.word	0x00000000


	//----- nvinfo : EIATTR_REGCOUNT
	.align		4
.L_327:
        /*06b4*/ 	.byte	0x04, 0x2f
        /*06b6*/ 	.short	(.L_329 - .L_328)
	.align		4
.L_328:
        /*06b8*/ 	.word	index@(_ZN2at6native27unrolled_elementwise_kernelIZZZNS0_17log1p_kernel_cudaERNS_18TensorIteratorBaseEENKUlvE_clEvENKUlvE0_clEvEUlfE_St5arrayIPcLm2EELi4E23TrivialOffsetCalculatorILi1EjESB_NS0_6memory12LoadWithCastILi1EEENSC_13StoreWithCastILi1EEEEEviT_T0_T2_T3_T4_T5_)
        /*06bc*/ 	.word	0x0000001d


	//----- nvinfo : EIATTR_FRAME_SIZE
	.align		4
.L_329:
        /*06c0*/ 	.byte	0x04, 0x11
        /*06c2*/ 	.short	(.L_331 - .L_330)
	.align		4
.L_330:
        /*06c4*/ 	.word	index@(_ZN2at6native27unrolled_elementwise_kernelIZZZNS0_17log1p_kernel_cudaERNS_18TensorIteratorBaseEENKUlvE_clEvENKUlvE0_clEvEUlfE_St5arrayIPcLm2EELi4E23TrivialOffsetCalculatorILi1EjESB_NS0_6memory12LoadWithCastILi1EEENSC_13StoreWithCastILi1EEEEEviT_T0_T2_T3_T4_T5_)
        /*06c8*/ 	.word	0x00000000


	//----- nvinfo : EIATTR_REGCOUNT
	.align		4
.L_331:
        /*06cc*/ 	.byte	0x04, 0x2f
        /*06ce*/ 	.short	(.L_333 - .L_332)
	.align		4
.L_332:
        /*06d0*/ 	.word	index@(_ZN2at6native18elementwise_kernelILi128ELi4EZNS0_15gpu_kernel_implIZZZNS0_17log1p_kernel_cudaERNS_18TensorIteratorBaseEENKUlvE_clEvENKUlvE0_clEvEUlfE_EEvS4_RKT_EUliE_EEviT1_)
        /*06d4*/ 	.word	0x0000001a


	//----- nvinfo : EIATTR_FRAME_SIZE
	.align		4
.L_333:
        /*06d8*/ 	.byte	0x04, 0x11
        /*06da*/ 	.short	(.L_335 - .L_334)
	.align		4
.L_334:
        /*06dc*/ 	.word	index@(_ZN2at6native18elementwise_kernelILi128ELi4EZNS0_15gpu_kernel_implIZZZNS0_17log1p_kernel_cudaERNS_18TensorIteratorBaseEENKUlvE_clEvENKUlvE0_clEvEUlfE_EEvS4_RKT_EUliE_EEviT1_)
        /*06e0*/ 	.word	0x00000000


	//----- nvinfo : EIATTR_REGCOUNT
	.align		4
.L_335:
        /*06e4*/ 	.byte	0x04, 0x2f
        /*06e6*/ 	.short	(.L_337 - .L_336)
	.align		4
.L_336:
        /*06e8*/ 	.word	index@(_ZN2at6native29vectorized_elementwise_kernelILi8EZZZNS0_17log1p_kernel_cudaERNS_18TensorIteratorBaseEENKUlvE_clEvENKUlvE1_clEvEUlN3c107complexIdEEE_St5arrayIPcLm2EEEEviT0_T1_)
        /*06ec*/ 	.word	0x00000040


	//----- nvinfo : EIATTR_FRAME_SIZE
	.align		4
.L_337:
        /*06f0*/ 	.byte	0x04, 0x11
        /*06f2*/ 	.short	(.L_339 - .L_338)
	.align		4
.L_338:
        /*06f4*/ 	.word	index@($__internal_13_$__cuda_sm20_div_rn_f64_full)
        /*06f8*/ 	.word	0x00000000


	//----- nvinfo : EIATTR_FRAME_SIZE
	.align		4
.L_339:
        /*06fc*/ 	.byte	0x04, 0x11
        /*06fe*/ 	.short	(.L_341 - .L_340)
	.align		4
.L_340:
        /*0700*/ 	.word	index@(_ZN2at6native29vectorized_elementwise_kernelILi8EZZZNS0_17log1p_kernel_cudaERNS_18TensorIteratorBaseEENKUlvE_clEvENKUlvE1_clEvEUlN3c107complexIdEEE_St5arrayIPcLm2EEEEviT0_T1_)
        /*0704*/ 	.word	0x00000000


	//----- nvinfo : EIATTR_REGCOUNT
	.align		4
.L_341:
        /*0708*/ 	.byte	0x04, 0x2f
        /*070a*/ 	.short	(.L_343 - .L_342)
	.align		4
.L_342:
        /*070c*/ 	.word	index@(_ZN2at6native29vectorized_elementwise_kernelILi4EZZZNS0_17log1p_kernel_cudaERNS_18TensorIteratorBaseEENKUlvE_clEvENKUlvE1_clEvEUlN3c107complexIdEEE_St5arrayIPcLm2EEEEviT0_T1_)
        /*0710*/ 	.word	0x0000003e


	//----- nvinfo : EIATTR_FRAME_SIZE
	.align		4
.L_343:
        /*0714*/ 	.byte	0x04, 0x11
        /*0716*/ 	.short	(.L_345 - .L_344)
	.align		4
.L_344:
        /*0718*/ 	.word	index@($__internal_12_$__cuda_sm20_div_rn_f64_full)
        /*071c*/ 	.word	0x00000000


	//----- nvinfo : EIATTR_FRAME_SIZE
	.align		4
.L_345:
        /*0720*/ 	.byte	0x04, 0x11
        /*0722*/ 	.short	(.L_347 - .L_346)
	.align		4
.L_346:
        /*0724*/ 	.word	index@(_ZN2at6native29vectorized_elementwise_kernelILi4EZZZNS0_17log1p_kernel_cudaERNS_18TensorIteratorBaseEENKUlvE_clEvENKUlvE1_clEvEUlN3c107complexIdEEE_St5arrayIPcLm2EEEEviT0_T1_)
        /*0728*/ 	.word	0x00000000


	//----- nvinfo : EIATTR_REGCOUNT
	.align		4
.L_347:
        /*072c*/ 	.byte	0x04, 0x2f
        /*072e*/ 	.short	(.L_349 - .L_348)
	.align		4
.L_348:
        /*0730*/ 	.word	index@(_ZN2at6native29vectorized_elementwise_kernelILi2EZZZNS0_17log1p_kernel_cudaERNS_18TensorIteratorBaseEENKUlvE_clEvENKUlvE1_clEvEUlN3c107complexIdEEE_St5arrayIPcLm2EEEEviT0_T1_)
        /*0734*/ 	.word	0x0000003e


	//----- nvinfo : EIATTR_FRAME_SIZE
	.align		4
.L_349:
        /*0738*/ 	.byte	0x04, 0x11
        /*073a*/ 	.short	(.L_351 - .L_350)
	.align		4
.L_350:
        /*073c*/ 	.word	index@($__internal_11_$__cuda_sm20_div_rn_f64_full)
        /*0740*/ 	.word	0x00000000


	//----- nvinfo : EIATTR_FRAME_SIZE
	.align		4
.L_351:
        /*0744*/ 	.byte	0x04, 0x11
        /*0746*/ 	.short	(.L_353 - .L_352)
	.align		4
.L_352:
        /*0748*/ 	.word	index@(_ZN2at6native29vectorized_elementwise_kernelILi2EZZZNS0_17log1p_kernel_cudaERNS_18TensorIteratorBaseEENKUlvE_clEvENKUlvE1_clEvEUlN3c107complexIdEEE_St5arrayIPcLm2EEEEviT0_T1_)
        /*074c*/ 	.word	0x00000000


	//----- nvinfo : EIATTR_REGCOUNT
	.align		4
.L_353:
        /*0750*/ 	.byte	0x04, 0x2f
        /*0752*/ 	.short	(.L_355 - .L_354)
	.align		4
.L_354:
        /*0754*/ 	.word	index@(_ZN2at6native27unrolled_elementwise_kernelIZZZNS0_17log1p_kernel_cudaERNS_18TensorIteratorBaseEENKUlvE_clEvENKUlvE1_clEvEUlN3c107complexIdEEE_St5arrayIPcLm2EELi4E23TrivialOffsetCalculatorILi1EjESE_NS0_6memory15LoadWithoutCastENSF_16StoreWithoutCastEEEviT_T0_T2_T3_T4_T5_)
        /*0758*/ 	.word	0x00000030


	//----- nvinfo : EIATTR_FRAME_SIZE
	.align		4
.L_355:
        /*075c*/ 	.byte	0x04, 0x11
        /*075e*/ 	.short	(.L_357 - .L_356)
	.align		4
.L_356:
        /*0760*/ 	.word	index@($__internal_10_$__cuda_sm20_div_rn_f64_full)
        /*0764*/ 	.word	0x00000000


	//----- nvinfo : EIATTR_FRAME_SIZE
	.align		4
.L_357:
        /*0768*/ 	.byte	0x04, 0x11
        /*076a*/ 	.short	(.L_359 - .L_358)
	.align		4
.L_358:
        /*076c*/ 	.word	index@(_ZN2at6native27unrolled_elementwise_kernelIZZZNS0_17log1p_kernel_cudaERNS_18TensorIteratorBaseEENKUlvE_clEvENKUlvE1_clEvEUlN3c107complexIdEEE_St5arrayIPcLm2EELi4E23TrivialOffsetCalculatorILi1EjESE_NS0_6memory15LoadWithoutCastENSF_16StoreWithoutCastEEEviT_T0_T2_T3_T4_T5_)
        /*0770*/ 	.word	0x00000000


	//----- nvinfo : EIATTR_REGCOUNT
	.align		4
.L_359:
        /*0774*/ 	.byte	0x04, 0x2f
        /*0776*/ 	.short	(.L_361 - .L_360)
	.align		4
.L_360:
        /*0778*/ 	.word	index@(_ZN2at6native18elementwise_kernelILi128ELi2EZNS0_22gpu_kernel_impl_nocastIZZZNS0_17log1p_kernel_cudaERNS_18TensorIteratorBaseEENKUlvE_clEvENKUlvE1_clEvEUlN3c107complexIdEEE_EEvS4_RKT_EUliE_EEviT1_)
        /*077c*/ 	.word	0x00000020


	//----- nvinfo : EIATTR_FRAME_SIZE
	.align		4
.L_361:
        /*0780*/ 	.byte	0x04, 0x11
        /*0782*/ 	.short	(.L_363 - .L_362)
	.align		4
.L_362:
        /*0784*/ 	.word	index@($__internal_9_$__cuda_sm20_div_rn_f64_full)
        /*0788*/ 	.word	0x00000000


	//----- nvinfo : EIATTR_FRAME_SIZE
	.align		4
.L_363:
        /*078c*/ 	.byte	0x04, 0x11
        /*078e*/ 	.short	(.L_365 - .L_364)
	.align		4
.L_364:
        /*0790*/ 	.word	index@(_ZN2at6native18elementwise_kernelILi128ELi2EZNS0_22gpu_kernel_impl_nocastIZZZNS0_17log1p_kernel_cudaERNS_18TensorIteratorBaseEENKUlvE_clEvENKUlvE1_clEvEUlN3c107complexIdEEE_EEvS4_RKT_EUliE_EEviT1_)
        /*0794*/ 	.word	0x00000000


	//----- nvinfo : EIATTR_REGCOUNT
	.align		4
.L_365:
        /*0798*/ 	.byte	0x04, 0x2f
        /*079a*/ 	.short	(.L_367 - .L_366)
	.align		4
.L_366:
        /*079c*/ 	.word	index@(_ZN2at6native27unrolled_elementwise_kernelIZZZNS0_17log1p_kernel_cudaERNS_18TensorIteratorBaseEENKUlvE_clEvENKUlvE1_clEvEUlN3c107complexIdEEE_St5arrayIPcLm2EELi4E23TrivialOffsetCalculatorILi1EjESE_NS0_6memory12LoadWithCastILi1EEENSF_13StoreWithCastILi1EEEEEviT_T0_T2_T3_T4_T5_)
        /*07a0*/ 	.word	0x0000002e


	//----- nvinfo : EIATTR_FRAME_SIZE
	.align		4
.L_367:
        /*07a4*/ 	.byte	0x04, 0x11
        /*07a6*/ 	.short	(.L_369 - .L_368)
	.align		4
.L_368:
        /*07a8*/ 	.word	index@($__internal_8_$__cuda_sm20_div_rn_f64_full)
        /*07ac*/ 	.word	0x00000000


	//----- nvinfo : EIATTR_FRAME_SIZE
	.align		4
.L_369:
        /*07b0*/ 	.byte	0x04, 0x11
        /*07b2*/ 	.short	(.L_371 - .L_370)
	.align		4
.L_370:
        /*07b4*/ 	.word	index@(_ZN2at6native27unrolled_elementwise_kernelIZZZNS0_17log1p_kernel_cudaERNS_18TensorIteratorBaseEENKUlvE_clEvENKUlvE1_clEvEUlN3c107complexIdEEE_St5arrayIPcLm2EELi4E23TrivialOffsetCalculatorILi1EjESE_NS0_6memory12LoadWithCastILi1EEENSF_13StoreWithCastILi1EEEEEviT_T0_T2_T3_T4_T5_)
        /*07b8*/ 	.word	0x00000000


	//----- nvinfo : EIATTR_REGCOUNT
	.align		4
.L_371:
        /*07bc*/ 	.byte	0x04, 0x2f
        /*07be*/ 	.short	(.L_373 - .L_372)
	.align		4
.L_372:
        /*07c0*/ 	.word	index@(_ZN2at6native18elementwise_kernelILi128ELi4EZNS0_15gpu_kernel_implIZZZNS0_17log1p_kernel_cudaERNS_18TensorIteratorBaseEENKUlvE_clEvENKUlvE1_clEvEUlN3c107complexIdEEE_EEvS4_RKT_EUliE_EEviT1_)
        /*07c4*/ 	.word	0x00000022


	//----- nvinfo : EIATTR_FRAME_SIZE
	.align		4
.L_373:
        /*07c8*/ 	.byte	0x04, 0x11
        /*07ca*/ 	.short	(.L_375 - .L_374)
	.align		4
.L_374:
        /*07cc*/ 	.word	index@($__internal_7_$__cuda_sm20_div_rn_f64_full)
        /*07d0*/ 	.word	0x00000000


	//----- nvinfo : EIATTR_FRAME_SIZE
	.align		4
.L_375:
        /*07d4*/ 	.byte	0x04, 0x11
        /*07d6*/ 	.short	(.L_377 - .L_376)
	.align		4
.L_376:
        /*07d8*/ 	.word	index@(_ZN2at6native18elementwise_kernelILi128ELi4EZNS0_15gpu_kernel_implIZZZNS0_17log1p_kernel_cudaERNS_18TensorIteratorBaseEENKUlvE_clEvENKUlvE1_clEvEUlN3c107complexIdEEE_EEvS4_RKT_EUliE_EEviT1_)
        /*07dc*/ 	.word	0x00000000


	//----- nvinfo : EIATTR_REGCOUNT
	.align		4
.L_377:
        /*07e0*/ 	.byte	0x04, 0x2f
        /*07e2*/ 	.short	(.L_379 - .L_378)
	.align		4
.L_378:
        /*07e4*/ 	.word	index@(_ZN2at6native29vectorized_elementwise_kernelILi8EZZZNS0_17log1p_kernel_cudaERNS_18TensorIteratorBaseEENKUlvE_clEvENKUlvE2_clEvEUlN3c107complexIfEEE_St5arrayIPcLm2EEEEviT0_T1_)
        /*07e8*/ 	.word	0x00000024


	//----- nvinfo : EIATTR_FRAME_SIZE
	.align		4
.L_379:
        /*07ec*/ 	.byte	0x04, 0x11
        /*07ee*/ 	.short	(.L_381 - .L_380)
	.align		4
.L_380:
        /*07f0*/ 	.word	index@($__internal_6_$__cuda_sm3x_div_rn_ftz_f32_slowpath)
        /*07f4*/ 	.word	0x00000000


	//----- nvinfo : EIATTR_FRAME_SIZE
	.align		4
.L_381:
        /*07f8*/ 	.byte	0x04, 0x11
        /*07fa*/ 	.short	(.L_383 - .L_382)
	.align		4
.L_382:
        /*07fc*/ 	.word	index@(_ZN2at6native29vectorized_elementwise_kernelILi8EZZZNS0_17log1p_kernel_cudaERNS_18TensorIteratorBaseEENKUlvE_clEvENKUlvE2_clEvEUlN3c107complexIfEEE_St5arrayIPcLm2EEEEviT0_T1_)
        /*0800*/ 	.word	0x00000000


	//----- nvinfo : EIATTR_REGCOUNT
	.align		4
.L_383:
        /*0804*/ 	.byte	0x04, 0x2f
        /*0806*/ 	.short	(.L_385 - .L_384)
	.align		4
.L_384:
        /*0808*/ 	.word	index@(_ZN2at6native29vectorized_elementwise_kernelILi4EZZZNS0_17log1p_kernel_cudaERNS_18TensorIteratorBaseEENKUlvE_clEvENKUlvE2_clEvEUlN3c107complexIfEEE_St5arrayIPcLm2EEEEviT0_T1_)
        /*080c*/ 	.word	0x00000024


	//----- nvinfo : EIATTR_FRAME_SIZE
	.align		4
.L_385:
        /*0810*/ 	.byte	0x04, 0x11
        /*0812*/ 	.short	(.L_387 - .L_386)
	.align		4
.L_386:
        /*0814*/ 	.word	index@($__internal_5_$__cuda_sm3x_div_rn_ftz_f32_slowpath)
        /*0818*/ 	.word	0x00000000


	//----- nvinfo : EIATTR_FRAME_SIZE
	.align		4
.L_387:
        /*081c*/ 	.byte	0x04, 0x11
        /*081e*/ 	.short	(.L_389 - .L_388)
	.align		4
.L_388:
        /*0820*/ 	.word	index@(_ZN2at6native29vectorized_elementwise_kernelILi4EZZZNS0_17log1p_kernel_cudaERNS_18TensorIteratorBaseEENKUlvE_clEvENKUlvE2_clEvEUlN3c107complexIfEEE_St5arrayIPcLm2EEEEviT0_T1_)
        /*0824*/ 	.word	0x00000000


	//----- nvinfo : EIATTR_REGCOUNT
	.align		4
.L_389:
        /*0828*/ 	.byte	0x04, 0x2f
        /*082a*/ 	.short	(.L_391 - .L_390)
	.align		4
.L_390:
        /*082c*/ 	.word	index@(_ZN2at6native29vectorized_elementwise_kernelILi2EZZZNS0_17log1p_kernel_cudaERNS_18TensorIteratorBaseEENKUlvE_clEvENKUlvE2_clEvEUlN3c107complexIfEEE_St5arrayIPcLm2EEEEviT0_T1_)
        /*0830*/ 	.word	0x00000024


	//----- nvinfo : EIATTR_FRAME_SIZE
	.align		4
.L_391:
        /*0834*/ 	.byte	0x04, 0x11
        /*0836*/ 	.short	(.L_393 - .L_392)
	.align		4
.L_392:
        /*0838*/ 	.word	index@($__internal_4_$__cuda_sm3x_div_rn_ftz_f32_slowpath)
        /*083c*/ 	.word	0x00000000


	//----- nvinfo : EIATTR_FRAME_SIZE
	.align		4
.L_393:
        /*0840*/ 	.byte	0x04, 0x11
        /*0842*/ 	.short	(.L_395 - .L_394)
	.align		4
.L_394:
        /*0844*/ 	.word	index@(_ZN2at6native29vectorized_elementwise_kernelILi2EZZZNS0_17log1p_kernel_cudaERNS_18TensorIteratorBaseEENKUlvE_clEvENKUlvE2_clEvEUlN3c107complexIfEEE_St5arrayIPcLm2EEEEviT0_T1_)
        /*0848*/ 	.word	0x00000000


	//----- nvinfo : EIATTR_REGCOUNT
	.align		4
.L_395:
        /*084c*/ 	.byte	0x04, 0x2f
        /*084e*/ 	.short	(.L_397 - .L_396)
	.align		4
.L_396:
        /*0850*/ 	.word	index@(_ZN2at6native27unrolled_elementwise_kernelIZZZNS0_17log1p_kernel_cudaERNS_18TensorIteratorBaseEENKUlvE_clEvENKUlvE2_clEvEUlN3c107complexIfEEE_St5arrayIPcLm2EELi4E23TrivialOffsetCalculatorILi1EjESE_NS0_6memory15LoadWithoutCastENSF_16StoreWithoutCastEEEviT_T0_T2_T3_T4_T5_)
        /*0854*/ 	.word	0x0000001e


	//----- nvinfo : EIATTR_FRAME_SIZE
	.align		4
.L_397:
        /*0858*/ 	.byte	0x04, 0x11
        /*085a*/ 	.short	(.L_399 - .L_398)
	.align		4
.L_398:
        /*085c*/ 	.word	index@($__internal_3_$__cuda_sm3x_div_rn_ftz_f32_slowpath)
        /*0860*/ 	.word	0x00000000


	//----- nvinfo : EIATTR_FRAME_SIZE
	.align		4
.L_399:
        /*0864*/ 	.byte	0x04, 0x11
        /*0866*/ 	.short	(.L_401 - .L_400)
	.align		4
.L_400:
        /*0868*/ 	.word	index@(_ZN2at6native27unrolled_elementwise_kernelIZZZNS0_17log1p_kernel_cudaERNS_18TensorIteratorBaseEENKUlvE_clEvENKUlvE2_clEvEUlN3c107complexIfEEE_St5arrayIPcLm2EELi4E23TrivialOffsetCalculatorILi1EjESE_NS0_6memory15LoadWithoutCastENSF_16StoreWithoutCastEEEviT_T0_T2_T3_T4_T5_)
        /*086c*/ 	.word	0x00000000


	//----- nvinfo : EIATTR_REGCOUNT
	.align		4
.L_401:
        /*0870*/ 	.byte	0x04, 0x2f
        /*0872*/ 	.short	(.L_403 - .L_402)
	.align		4
.L_402:
        /*0874*/ 	.word	index@(_ZN2at6native18elementwise_kernelILi128ELi2EZNS0_22gpu_kernel_impl_nocastIZZZNS0_17log1p_kernel_cudaERNS_18TensorIteratorBaseEENKUlvE_clEvENKUlvE2_clEvEUlN3c107complexIfEEE_EEvS4_RKT_EUliE_EEviT1_)
        /*0878*/ 	.word	0x00000016


	//----- nvinfo : EIATTR_FRAME_SIZE
	.align		4
.L_403:
        /*087c*/ 	.byte	0x04, 0x11
        /*087e*/ 	.short	(.L_405 - .L_404)
	.align		4
.L_404:
        /*0880*/ 	.word	index@($__internal_2_$__cuda_sm3x_div_rn_ftz_f32_slowpath)
        /*0884*/ 	.word	0x00000000


	//----- nvinfo : EIATTR_FRAME_SIZE
	.align		4
.L_405:
        /*0888*/ 	.byte	0x04, 0x11
        /*088a*/ 	.short	(.L_407 - .L_406)
	.align		4
.L_406:
        /*088c*/ 	.word	index@(_ZN2at6native18elementwise_kernelILi128ELi2EZNS0_22gpu_kernel_impl_nocastIZZZNS0_17log1p_kernel_cudaERNS_18TensorIteratorBaseEENKUlvE_clEvENKUlvE2_clEvEUlN3c107complexIfEEE_EEvS4_RKT_EUliE_EEviT1_)
        /*0890*/ 	.word	0x00000000


	//----- nvinfo : EIATTR_REGCOUNT
	.align		4
.L_407:
        /*0894*/ 	.byte	0x04, 0x2f
        /*0896*/ 	.short	(.L_409 - .L_408)
	.align		4
.L_408:
        /*0898*/ 	.word	index@(_ZN2at6native27unrolled_elementwise_kernelIZZZNS0_17log1p_kernel_cudaERNS_18TensorIteratorBaseEENKUlvE_clEvENKUlvE2_clEvEUlN3c107complexIfEEE_St5arrayIPcLm2EELi4E23TrivialOffsetCalculatorILi1EjESE_NS0_6memory12LoadWithCastILi1EEENSF_13StoreWithCastILi1EEEEEviT_T0_T2_T3_T4_T5_)
        /*089c*/ 	.word	0x00000020


	//----- nvinfo : EIATTR_FRAME_SIZE
	.align		4
.L_409:
        /*08a0*/ 	.byte	0x04, 0x11
        /*08a2*/ 	.short	(.L_411 - .L_410)
	.align		4
.L_410:
        /*08a4*/ 	.word	index@($__internal_1_$__cuda_sm3x_div_rn_ftz_f32_slowpath)
        /*08a8*/ 	.word	0x00000000


	//----- nvinfo : EIATTR_FRAME_SIZE
	.align		4
.L_411:
        /*08ac*/ 	.byte	0x04, 0x11
        /*08ae*/ 	.short	(.L_413 - .L_412)
	.align		4
.L_412:
        /*08b0*/ 	.word	index@(_ZN2at6native27unrolled_elementwise_kernelIZZZNS0_17log1p_kernel_cudaERNS_18TensorIteratorBaseEENKUlvE_clEvENKUlvE2_clEvEUlN3c107complexIfEEE_St5arrayIPcLm2EELi4E23TrivialOffsetCalculatorILi1EjESE_NS0_6memory12LoadWithCastILi1EEENSF_13StoreWithCastILi1EEEEEviT_T0_T2_T3_T4_T5_)
        /*08b4*/ 	.word	0x00000000


	//----- nvinfo : EIATTR_REGCOUNT
	.align		4
.L_413:
        /*08b8*/ 	.byte	0x04, 0x2f
        /*08ba*/ 	.short	(.L_415 - .L_414)
	.align		4
.L_414:
        /*08bc*/ 	.word	index@(_ZN2at6native18elementwise_kernelILi128ELi4EZNS0_15gpu_kernel_implIZZZNS0_17log1p_kernel_cudaERNS_18TensorIteratorBaseEENKUlvE_clEvENKUlvE2_clEvEUlN3c107complexIfEEE_EEvS4_RKT_EUliE_EEviT1_)
        /*08c0*/ 	.word	0x0000001a


	//----- nvinfo : EIATTR_FRAME_SIZE
	.align		4
.L_415:
        /*08c4*/ 	.byte	0x04, 0x11
        /*08c6*/ 	.short	(.L_417 - .L_416)
	.align		4
.L_416:
        /*08c8*/ 	.word	index@($__internal_0_$__cuda_sm3x_div_rn_ftz_f32_slowpath)
        /*08cc*/ 	.word	0x00000000


	//----- nvinfo : EIATTR_FRAME_SIZE
	.align		4
.L_417:
        /*08d0*/ 	.byte	0x04, 0x11
        /*08d2*/ 	.short	(.L_419 - .L_418)
	.align		4
.L_418:
        /*08d4*/ 	.word	index@(_ZN2at6native18elementwise_kernelILi128ELi4EZNS0_15gpu_kernel_implIZZZNS0_17log1p_kernel_cudaERNS_18TensorIteratorBaseEENKUlvE_clEvENKUlvE2_clEvEUlN3c107complexIfEEE_EEvS4_RKT_EUliE_EEviT1_)
        /*08d8*/ 	.word	0x00000000


	//----- nvinfo : EIATTR_REGCOUNT
	.align		4
.L_419:
        /*08dc*/ 	.byte	0x04, 0x2f
        /*08de*/ 	.short	(.L_421 - .L_420)
	.align		4
.L_420:
        /*08e0*/ 	.word	index@(_ZN2at6native29vectorized_elementwise_kernelILi8EZZZNS0_17log1p_kernel_cudaERNS_18TensorIteratorBaseEENKUlvE_clEvENKUlvE3_clEvEUlN3c104HalfEE_St5arrayIPcLm2EEEEviT0_T1_)
        /*08e4*/ 	.word	0x00000020


	//----- nvinfo : EIATTR_FRAME_SIZE
	.align		4
.L_421:
        /*08e8*/ 	.byte	0x04, 0x11
        /*08ea*/ 	.short	(.L_423 - .L_422)
	.align		4
.L_422:
        /*08ec*/ 	.word	index@(_ZN2at6native29vectorized_elementwise_kernelILi8EZZZNS0_17log1p_kernel_cudaERNS_18TensorIteratorBaseEENKUlvE_clEvENKUlvE3_clEvEUlN3c104HalfEE_St5arrayIPcLm2EEEEviT0_T1_)
        /*08f0*/ 	.word	0x00000000


	//----- nvinfo : EIATTR_REGCOUNT
	.align		4
.L_423:
        /*08f4*/ 	.byte	0x04, 0x2f
        /*08f6*/ 	.short	(.L_425 - .L_424)
	.align		4
.L_424:
        /*08f8*/ 	.word	index@(_ZN2at6native29vectorized_elementwise_kernelILi4EZZZNS0_17log1p_kernel_cudaERNS_18TensorIteratorBaseEENKUlvE_clEvENKUlvE3_clEvEUlN3c104HalfEE_St5arrayIPcLm2EEEEviT0_T1_)
        /*08fc*/ 	.word	0x00000020


	//----- nvinfo : EIATTR_FRAME_SIZE
	.align		4
.L_425:
        /*0900*/ 	.byte	0x04, 0x11
        /*0902*/ 	.short	(.L_427 - .L_426)
	.align		4
.L_426:
        /*0904*/ 	.word	index@(_ZN2at6native29vectorized_elementwise_kernelILi4EZZZNS0_17log1p_kernel_cudaERNS_18TensorIteratorBaseEENKUlvE_clEvENKUlvE3_clEvEUlN3c104HalfEE_St5arrayIPcLm2EEEEviT0_T1_)
        /*0908*/ 	.word	0x00000000


	//----- nvinfo : EIATTR_REGCOUNT
	.align		4
.L_427:
        /*090c*/ 	.byte	0x04, 0x2f
        /*090e*/ 	.short	(.L_429 - .L_428)
	.align		4
.L_428:
        /*0910*/ 	.word	index@(_ZN2at6native29vectorized_elementwise_kernelILi2EZZZNS0_17log1p_kernel_cudaERNS_18TensorIteratorBaseEENKUlvE_clEvENKUlvE3_clEvEUlN3c104HalfEE_St5arrayIPcLm2EEEEviT0_T1_)
        /*0914*/ 	.word	0x00000020


	//----- nvinfo : EIATTR_FRAME_SIZE
	.align		4
.L_429:
        /*0918*/ 	.byte	0x04, 0x11
        /*091a*/ 	.short	(.L_431 - .L_430)
	.align		4
.L_430:
        /*091c*/ 	.word	index@(_ZN2at6native29vectorized_elementwise_kernelILi2EZZZNS0_17log1p_kernel_cudaERNS_18TensorIteratorBaseEENKUlvE_clEvENKUlvE3_clEvEUlN3c104HalfEE_St5arrayIPcLm2EEEEviT0_T1_)
        /*0920*/ 	.word	0x00000000


	//----- nvinfo : EIATTR_REGCOUNT
	.align		4
.L_431:
        /*0924*/ 	.byte	0x04, 0x2f
        /*0926*/ 	.short	(.L_433 - .L_432)
	.align		4
.L_432:
        /*0928*/ 	.word	index@(_ZN2at6native27unrolled_elementwise_kernelIZZZNS0_17log1p_kernel_cudaERNS_18TensorIteratorBaseEENKUlvE_clEvENKUlvE3_clEvEUlN3c104HalfEE_St5arrayIPcLm2EELi4E23TrivialOffsetCalculatorILi1EjESD_NS0_6memory15LoadWithoutCastENSE_16StoreWithoutCastEEEviT_T0_T2_T3_T4_T5_)
        /*092c*/ 	.word	0x00000016


	//----- nvinfo : EIATTR_FRAME_SIZE
	.align		4
.L_433:
        /*0930*/ 	.byte	0x04, 0x11
        /*0932*/ 	.short	(.L_435 - .L_434)
	.align		4
.L_434:
        /*0934*/ 	.word	index@(_ZN2at6native27unrolled_elementwise_kernelIZZZNS0_17log1p_kernel_cudaERNS_18TensorIteratorBaseEENKUlvE_clEvENKUlvE3_clEvEUlN3c104HalfEE_St5arrayIPcLm2EELi4E23TrivialOffsetCalculatorILi1EjESD_NS0_6memory15LoadWithoutCastENSE_16StoreWithoutCastEEEviT_T0_T2_T3_T4_T5_)
        /*0938*/ 	.word	0x00000000


	//----- nvinfo : EIATTR_REGCOUNT
	.align		4
.L_435:
        /*093c*/ 	.byte	0x04, 0x2f
        /*093e*/ 	.short	(.L_437 - .L_436)
	.align		4
.L_436:
        /*0940*/ 	.word	index@(_ZN2at6native18elementwise_kernelILi128ELi4EZNS0_22gpu_kernel_impl_nocastIZZZNS0_17log1p_kernel_cudaERNS_18TensorIteratorBaseEENKUlvE_clEvENKUlvE3_clEvEUlN3c104HalfEE_EEvS4_RKT_EUliE_EEviT1_)
        /*0944*/ 	.word	0x00000012


	//----- nvinfo : EIATTR_FRAME_SIZE
	.align		4
.L_437:
        /*0948*/ 	.byte	0x04, 0x11
        /*094a*/ 	.short	(.L_439 - .L_438)
	.align		4
.L_438:
        /*094c*/ 	.word	index@(_ZN2at6native18elementwise_kernelILi128ELi4EZNS0_22gpu_kernel_impl_nocastIZZZNS0_17log1p_kernel_cudaERNS_18TensorIteratorBaseEENKUlvE_clEvENKUlvE3_clEvEUlN3c104HalfEE_EEvS4_RKT_EUliE_EEviT1_)
        /*0950*/ 	.word	0x00000000


	//----- nvinfo : EIATTR_REGCOUNT
	.align		4
.L_439:
        /*0954*/ 	.byte	0x04, 0x2f
        /*0956*/ 	.short	(.L_441 - .L_440)
	.align		4
.L_440:
        /*0958*/ 	.word	index@(_ZN2at6native27unrolled_elementwise_kernelIZZZNS0_17log1p_kernel_cudaERNS_18TensorIteratorBaseEENKUlvE_clEvENKUlvE3_clEvEUlN3c104HalfEE_St5arrayIPcLm2EELi4E23TrivialOffsetCalculatorILi1EjESD_NS0_6memory12LoadWithCastILi1EEENSE_13StoreWithCastILi1EEEEEviT_T0_T2_T3_T4_T5_)
        /*095c*/ 	.word	0x0000001c


	//----- nvinfo : EIATTR_FRAME_SIZE
	.align		4
.L_441:
        /*0960*/ 	.byte	0x04, 0x11
        /*0962*/ 	.short	(.L_443 - .L_442)
	.align		4
.L_442:
        /*0964*/ 	.word	index@(_ZN2at6native27unrolled_elementwise_kernelIZZZNS0_17log1p_kernel_cudaERNS_18TensorIteratorBaseEENKUlvE_clEvENKUlvE3_clEvEUlN3c104HalfEE_St5arrayIPcLm2EELi4E23TrivialOffsetCalculatorILi1EjESD_NS0_6memory12LoadWithCastILi1EEENSE_13StoreWithCastILi1EEEEEviT_T0_T2_T3_T4_T5_)
        /*0968*/ 	.word	0x00000000


	//----- nvinfo : EIATTR_REGCOUNT
	.align		4
.L_443:
        /*096c*/ 	.byte	0x04, 0x2f
        /*096e*/ 	.short	(.L_445 - .L_444)
	.align		4
.L_444:
        /*0970*/ 	.word	index@(_ZN2at6native18elementwise_kernelILi128ELi4EZNS0_15gpu_kernel_implIZZZNS0_17log1p_kernel_cudaERNS_18TensorIteratorBaseEENKUlvE_clEvENKUlvE3_clEvEUlN3c104HalfEE_EEvS4_RKT_EUliE_EEviT1_)
        /*0974*/ 	.word	0x0000001a


	//----- nvinfo : EIATTR_FRAME_SIZE
	.align		4
.L_445:
        /*0978*/ 	.byte	0x04, 0x11
        /*097a*/ 	.short	(.L_447 - .L_446)
	.align		4
.L_446:
        /*097c*/ 	.word	index@(_ZN2at6native18elementwise_kernelILi128ELi4EZNS0_15gpu_kernel_implIZZZNS0_17log1p_kernel_cudaERNS_18TensorIteratorBaseEENKUlvE_clEvENKUlvE3_clEvEUlN3c104HalfEE_EEvS4_RKT_EUliE_EEviT1_)
        /*0980*/ 	.word	0x00000000


	//----- nvinfo : EIATTR_REGCOUNT
	.align		4
.L_447:
        /*0984*/ 	.byte	0x04, 0x2f
        /*0986*/ 	.short	(.L_449 - .L_448)
	.align		4
.L_448:
        /*0988*/ 	.word	index@(_ZN2at6native29vectorized_elementwise_kernelILi8EZZZNS0_17log1p_kernel_cudaERNS_18TensorIteratorBaseEENKUlvE_clEvENKUlvE4_clEvEUlN3c108BFloat16EE_St5arrayIPcLm2EEEEviT0_T1_)
        /*098c*/ 	.word	0x00000020


	//----- nvinfo : EIATTR_FRAME_SIZE
	.align		4
.L_449:
        /*0990*/ 	.byte	0x04, 0x11
        /*0992*/ 	.short	(.L_451 - .L_450)
	.align		4
.L_450:
        /*0994*/ 	.word	index@(_ZN2at6native29vectorized_elementwise_kernelILi8EZZZNS0_17log1p_kernel_cudaERNS_18TensorIteratorBaseEENKUlvE_clEvENKUlvE4_clEvEUlN3c108BFloat16EE_St5arrayIPcLm2EEEEviT0_T1_)
        /*0998*/ 	.word	0x00000000


	//----- nvinfo : EIATTR_REGCOUNT
	.align		4
.L_451:
        /*099c*/ 	.byte	0x04, 0x2f
        /*099e*/ 	.short	(.L_453 - .L_452)
	.align		4
.L_452:
        /*09a0*/ 	.word	index@(_ZN2at6native29vectorized_elementwise_kernelILi4EZZZNS0_17log1p_kernel_cudaERNS_18TensorIteratorBaseEENKUlvE_clEvENKUlvE4_clEvEUlN3c108BFloat16EE_St5arrayIPcLm2EEEEviT0_T1_)
        /*09a4*/ 	.word	0x00000020


	//----- nvinfo : EIATTR_FRAME_SIZE
	.align		4
.L_453:
        /*09a8*/ 	.byte	0x04, 0x11
        /*09aa*/ 	.short	(.L_455 - .L_454)
	.align		4
.L_454:
        /*09ac*/ 	.word	index@(_ZN2at6native29vectorized_elementwise_kernelILi4EZZZNS0_17log1p_kernel_cudaERNS_18TensorIteratorBaseEENKUlvE_clEvENKUlvE4_clEvEUlN3c108BFloat16EE_St5arrayIPcLm2EEEEviT0_T1_)
        /*09b0*/ 	.word	0x00000000


	//----- nvinfo : EIATTR_REGCOUNT
	.align		4
.L_455:
        /*09b4*/ 	.byte	0x04, 0x2f
        /*09b6*/ 	.short	(.L_457 - .L_456)
	.align		4
.L_456:
        /*09b8*/ 	.word	index@(_ZN2at6native29vectorized_elementwise_kernelILi2EZZZNS0_17log1p_kernel_cudaERNS_18TensorIteratorBaseEENKUlvE_clEvENKUlvE4_clEvEUlN3c108BFloat16EE_St5arrayIPcLm2EEEEviT0_T1_)
        /*09bc*/ 	.word	0x00000020


	//----- nvinfo : EIATTR_FRAME_SIZE
	.align		4
.L_457:
        /*09c0*/ 	.byte	0x04, 0x11
        /*09c2*/ 	.short	(.L_459 - .L_458)
	.align		4
.L_458:
        /*09c4*/ 	.word	index@(_ZN2at6native29vectorized_elementwise_kernelILi2EZZZNS0_17log1p_kernel_cudaERNS_18TensorIteratorBaseEENKUlvE_clEvENKUlvE4_clEvEUlN3c108BFloat16EE_St5arrayIPcLm2EEEEviT0_T1_)
        /*09c8*/ 	.word	0x00000000


	//----- nvinfo : EIATTR_REGCOUNT
	.align		4
.L_459:
        /*09cc*/ 	.byte	0x04, 0x2f
        /*09ce*/ 	.short	(.L_461 - .L_460)
	.align		4
.L_460:
        /*09d0*/ 	.word	index@(_ZN2at6native27unrolled_elementwise_kernelIZZZNS0_17log1p_kernel_cudaERNS_18TensorIteratorBaseEENKUlvE_clEvENKUlvE4_clEvEUlN3c108BFloat16EE_St5arrayIPcLm2EELi4E23TrivialOffsetCalculatorILi1EjESD_NS0_6memory15LoadWithoutCastENSE_16StoreWithoutCastEEEviT_T0_T2_T3_T4_T5_)
        /*09d4*/ 	.word	0x00000016


	//----- nvinfo : EIATTR_FRAME_SIZE
	.align		4
.L_461:
        /*09d8*/ 	.byte	0x04, 0x11
        /*09da*/ 	.short	(.L_463 - .L_462)
	.align		4
.L_462:
        /*09dc*/ 	.word	index@(_ZN2at6native27unrolled_elementwise_kernelIZZZNS0_17log1p_kernel_cudaERNS_18TensorIteratorBaseEENKUlvE_clEvENKUlvE4_clEvEUlN3c108BFloat16EE_St5arrayIPcLm2EELi4E23TrivialOffsetCalculatorILi1EjESD_NS0_6memory15LoadWithoutCastENSE_16StoreWithoutCastEEEviT_T0_T2_T3_T4_T5_)
        /*09e0*/ 	.word	0x00000000


	//----- nvinfo : EIATTR_REGCOUNT
	.align		4
.L_463:
        /*09e4*/ 	.byte	0x04, 0x2f
        /*09e6*/ 	.short	(.L_465 - .L_464)
	.align		4
.L_464:
        /*09e8*/ 	.word	index@(_ZN2at6native18elementwise_kernelILi128ELi4EZNS0_22gpu_kernel_impl_nocastIZZZNS0_17log1p_kernel_cudaERNS_18TensorIteratorBaseEENKUlvE_clEvENKUlvE4_clEvEUlN3c108BFloat16EE_EEvS4_RKT_EUliE_EEviT1_)
        /*09ec*/ 	.word	0x00000012


	//----- nvinfo : EIATTR_FRAME_SIZE
	.align		4
.L_465:
        /*09f0*/ 	.byte	0x04, 0x11
        /*09f2*/ 	.short	(.L_467 - .L_466)
	.align		4
.L_466:
        /*09f4*/ 	.word	index@(_ZN2at6native18elementwise_kernelILi128ELi4EZNS0_22gpu_kernel_impl_nocastIZZZNS0_17log1p_kernel_cudaERNS_18TensorIteratorBaseEENKUlvE_clEvENKUlvE4_clEvEUlN3c108BFloat16EE_EEvS4_RKT_EUliE_EEviT1_)
        /*09f8*/ 	.word	0x00000000


	//----- nvinfo : EIATTR_REGCOUNT
	.align		4
.L_467:
        /*09fc*/ 	.byte	0x04, 0x2f
        /*09fe*/ 	.short	(.L_469 - .L_468)
	.align		4
.L_468:
        /*0a00*/ 	.word	index@(_ZN2at6native27unrolled_elementwise_kernelIZZZNS0_17log1p_kernel_cudaERNS_18TensorIteratorBaseEENKUlvE_clEvENKUlvE4_clEvEUlN3c108BFloat16EE_St5arrayIPcLm2EELi4E23TrivialOffsetCalculatorILi1EjESD_NS0_6memory12LoadWithCastILi1EEENSE_13StoreWithCastILi1EEEEEviT_T0_T2_T3_T4_T5_)
        /*0a04*/ 	.word	0x0000001c


	//----- nvinfo : EIATTR_FRAME_SIZE
	.align		4
.L_469:
        /*0a08*/ 	.byte	0x04, 0x11
        /*0a0a*/ 	.short	(.L_471 - .L_470)
	.align		4
.L_470:
        /*0a0c*/ 	.word	index@(_ZN2at6native27unrolled_elementwise_kernelIZZZNS0_17log1p_kernel_cudaERNS_18TensorIteratorBaseEENKUlvE_clEvENKUlvE4_clEvEUlN3c108BFloat16EE_St5arrayIPcLm2EELi4E23TrivialOffsetCalculatorILi1EjESD_NS0_6memory12LoadWithCastILi1EEENSE_13StoreWithCastILi1EEEEEviT_T0_T2_T3_T4_T5_)
        /*0a10*/ 	.word	0x00000000


	//----- nvinfo : EIATTR_REGCOUNT
	.align		4
.L_471:
        /*0a14*/ 	.byte	0x04, 0x2f
        /*0a16*/ 	.short	(.L_473 - .L_472)
	.align		4
.L_472:
        /*0a18*/ 	.word	index@(_ZN2at6native18elementwise_kernelILi128ELi4EZNS0_15gpu_kernel_implIZZZNS0_17log1p_kernel_cudaERNS_18TensorIteratorBaseEENKUlvE_clEvENKUlvE4_clEvEUlN3c108BFloat16EE_EEvS4_RKT_EUliE_EEviT1_)
        /*0a1c*/ 	.word	0x0000001a


	//----- nvinfo : EIATTR_FRAME_SIZE
	.align		4
.L_473:
        /*0a20*/ 	.byte	0x04, 0x11
        /*0a22*/ 	.short	(.L_475 - .L_474)
	.align		4
.L_474:
        /*0a24*/ 	.word	index@(_ZN2at6native18elementwise_kernelILi128ELi4EZNS0_15gpu_kernel_implIZZZNS0_17log1p_kernel_cudaERNS_18TensorIteratorBaseEENKUlvE_clEvENKUlvE4_clEvEUlN3c108BFloat16EE_EEvS4_RKT_EUliE_EEviT1_)
        /*0a28*/ 	.word	0x00000000


	//----- nvinfo : EIATTR_REGCOUNT
	.align		4
.L_475:
        /*0a2c*/ 	.byte	0x04, 0x2f
        /*0a2e*/ 	.short	(.L_477 - .L_476)
	.align		4
.L_476:
        /*0a30*/ 	.word	index@(_ZN2at6native29vectorized_elementwise_kernelILi8EZZZNS0_16log2_kernel_cudaERNS_18TensorIteratorBaseEENKUlvE0_clEvENKUlvE_clEvEUldE_St5arrayIPcLm2EEEEviT0_T1_)
        /*0a34*/ 	.word	0x00000020


	//----- nvinfo : EIATTR_FRAME_SIZE
	.align		4
.L_477:
        /*0a38*/ 	.byte	0x04, 0x11
        /*0a3a*/ 	.short	(.L_479 - .L_478)
	.align		4
.L_478:
        /*0a3c*/ 	.word	index@(_ZN2at6native29vectorized_elementwise_kernelILi8EZZZNS0_16log2_kernel_cudaERNS_18TensorIteratorBaseEENKUlvE0_clEvENKUlvE_clEvEUldE_St5arrayIPcLm2EEEEviT0_T1_)
        /*0a40*/ 	.word	0x00000000


	//----- nvinfo : EIATTR_REGCOUNT
	.align		4
.L_479:
        /*0a44*/ 	.byte	0x04, 0x2f
        /*0a46*/ 	.short	(.L_481 - .L_480)
	.align		4
.L_480:
        /*0a48*/ 	.word	index@(_ZN2at6native29vectorized_elementwise_kernelILi4EZZZNS0_16log2_kernel_cudaERNS_18TensorIteratorBaseEENKUlvE0_clEvENKUlvE_clEvEUldE_St5arrayIPcLm2EEEEviT0_T1_)
        /*0a4c*/ 	.word	0x00000020


	//----- nvinfo : EIATTR_FRAME_SIZE
	.align		4
.L_481:
        /*0a50*/ 	.byte	0x04, 0x11
        /*0a52*/ 	.short	(.L_483 - .L_482)
	.align		4
.L_482:
        /*0a54*/ 	.word	index@(_ZN2at6native29vectorized_elementwise_kernelILi4EZZZNS0_16log2_kernel_cudaERNS_18TensorIteratorBaseEENKUlvE0_clEvENKUlvE_clEvEUldE_St5arrayIPcLm2EEEEviT0_T1_)
        /*0a58*/ 	.word	0x00000000


	//----- nvinfo : EIATTR_REGCOUNT
	.align		4
.L_483:
        /*0a5c*/ 	.byte	0x04, 0x2f
        /*0a5e*/ 	.short	(.L_485 - .L_484)
	.align		4
.L_484:
        /*0a60*/ 	.word	index@(_ZN2at6native29vectorized_elementwise_kernelILi2EZZZNS0_16log2_kernel_cudaERNS_18TensorIteratorBaseEENKUlvE0_clEvENKUlvE_clEvEUldE_St5arrayIPcLm2EEEEviT0_T1_)
        /*0a64*/ 	.word	0x00000020


	//----- nvinfo : EIATTR_FRAME_SIZE
	.align		4
.L_485:
        /*0a68*/ 	.byte	0x04, 0x11
        /*0a6a*/ 	.short	(.L_487 - .L_486)
	.align		4
.L_486:
        /*0a6c*/ 	.word	index@(_ZN2at6native29vectorized_elementwise_kernelILi2EZZZNS0_16log2_kernel_cudaERNS_18TensorIteratorBaseEENKUlvE0_clEvENKUlvE_clEvEUldE_St5arrayIPcLm2EEEEviT0_T1_)
        /*0a70*/ 	.word	0x00000000


	//----- nvinfo : EIATTR_REGCOUNT
	.align		4
.L_487:
        /*0a74*/ 	.byte	0x04, 0x2f
        /*0a76*/ 	.short	(.L_489 - .L_488)
	.align		4
.L_488:
        /*0a78*/ 	.word	index@(_ZN2at6native27unrolled_elementwise_kernelIZZZNS0_16log2_kernel_cudaERNS_18TensorIteratorBaseEENKUlvE0_clEvENKUlvE_clEvEUldE_St5arrayIPcLm2EELi4E23TrivialOffsetCalculatorILi1EjESB_NS0_6memory15LoadWithoutCastENSC_16StoreWithoutCastEEEviT_T0_T2_T3_T4_T5_)
        /*0a7c*/ 	.word	0x0000001c


	//----- nvinfo : EIATTR_FRAME_SIZE
	.align		4
.L_489:
        /*0a80*/ 	.byte	0x04, 0x11
        /*0a82*/ 	.short	(.L_491 - .L_490)
	.align		4
.L_490:
        /*0a84*/ 	.word	index@(_ZN2at6native27unrolled_elementwise_kernelIZZZNS0_16log2_kernel_cudaERNS_18TensorIteratorBaseEENKUlvE0_clEvENKUlvE_clEvEUldE_St5arrayIPcLm2EELi4E23TrivialOffsetCalculatorILi1EjESB_NS0_6memory15LoadWithoutCastENSC_16StoreWithoutCastEEEviT_T0_T2_T3_T4_T5_)
        /*0a88*/ 	.word	0x00000000


	//----- nvinfo : EIATTR_REGCOUNT
	.align		4
.L_491:
        /*0a8c*/ 	.byte	0x04, 0x2f
        /*0a8e*/ 	.short	(.L_493 - .L_492)
	.align		4
.L_492:
        /*0a90*/ 	.word	index@(_ZN2at6native18elementwise_kernelILi128ELi2EZNS0_22gpu_kernel_impl_nocastIZZZNS0_16log2_kernel_cudaERNS_18TensorIteratorBaseEENKUlvE0_clEvENKUlvE_clEvEUldE_EEvS4_RKT_EUliE_EEviT1_)
        /*0a94*/ 	.word	0x00000016


	//----- nvinfo : EIATTR_FRAME_SIZE
	.align		4
.L_493:
        /*0a98*/ 	.byte	0x04, 0x11
        /*0a9a*/ 	.short	(.L_495 - .L_494)
	.align		4
.L_494:
        /*0a9c*/ 	.word	index@(_ZN2at6native18elementwise_kernelILi128ELi2EZNS0_22gpu_kernel_impl_nocastIZZZNS0_16log2_kernel_cudaERNS_18TensorIteratorBaseEENKUlvE0_clEvENKUlvE_clEvEUldE_EEvS4_RKT_EUliE_EEviT1_)
        /*0aa0*/ 	.word	0x00000000


	//----- nvinfo : EIATTR_REGCOUNT
	.align		4
.L_495:
        /*0aa4*/ 	.byte	0x04, 0x2f
        /*0aa6*/ 	.short	(.L_497 - .L_496)
	.align		4
.L_496:
        /*0aa8*/ 	.word	index@(_ZN2at6native27unrolled_elementwise_kernelIZZZNS0_16log2_kernel_cudaERNS_18TensorIteratorBaseEENKUlvE0_clEvENKUlvE_clEvEUldE_St5arrayIPcLm2EELi4E23TrivialOffsetCalculatorILi1EjESB_NS0_6memory12LoadWithCastILi1EEENSC_13StoreWithCastILi1EEEEEviT_T0_T2_T3_T4_T5_)
        /*0aac*/ 	.word	0x00000022


	//----- nvinfo : EIATTR_FRAME_SIZE
	.align		4
.L_497:
        /*0ab0*/ 	.byte	0x04, 0x11
        /*0ab2*/ 	.short	(.L_499 - .L_498)
	.align		4
.L_498:
        /*0ab4*/ 	.word	index@(_ZN2at6native27unrolled_elementwise_kernelIZZZNS0_16log2_kernel_cudaERNS_18TensorIteratorBaseEENKUlvE0_clEvENKUlvE_clEvEUldE_St5arrayIPcLm2EELi4E23TrivialOffsetCalculatorILi1EjESB_NS0_6memory12LoadWithCastILi1EEENSC_13StoreWithCastILi1EEEEEviT_T0_T2_T3_T4_T5_)
        /*0ab8*/ 	.word	0x00000000


	//----- nvinfo : EIATTR_REGCOUNT
	.align		4
.L_499:
        /*0abc*/ 	.byte	0x04, 0x2f
        /*0abe*/ 	.short	(.L_501 - .L_500)
	.align		4
.L_500:
        /*0ac0*/ 	.word	index@(_ZN2at6native18elementwise_kernelILi128ELi4EZNS0_15gpu_kernel_implIZZZNS0_16log2_kernel_cudaERNS_18TensorIteratorBaseEENKUlvE0_clEvENKUlvE_clEvEUldE_EEvS4_RKT_EUliE_EEviT1_)
        /*0ac4*/ 	.word	0x0000001c


	//----- nvinfo : EIATTR_FRAME_SIZE
	.align		4
.L_501:
        /*0ac8*/ 	.byte	0x04, 0x11
        /*0aca*/ 	.short	(.L_503 - .L_502)
	.align		4
.L_502:
        /*0acc*/ 	.word	index@(_ZN2at6native18elementwise_kernelILi128ELi4EZNS0_15gpu_kernel_implIZZZNS0_16log2_kernel_cudaERNS_18TensorIteratorBaseEENKUlvE0_clEvENKUlvE_clEvEUldE_EEvS4_RKT_EUliE_EEviT1_)
        /*0ad0*/ 	.word	0x00000000


	//----- nvinfo : EIATTR_REGCOUNT
	.align		4
.L_503:
        /*0ad4*/ 	.byte	0x04, 0x2f
        /*0ad6*/ 	.short	(.L_505 - .L_504)
	.align		4
.L_504:
        /*0ad8*/ 	.word	index@(_ZN2at6native29vectorized_elementwise_kernelILi8EZZZNS0_16log2_kernel_cudaERNS_18TensorIteratorBaseEENKUlvE0_clEvENKUlvE0_clEvEUlfE_St5arrayIPcLm2EEEEviT0_T1_)
        /*0adc*/ 	.word	0x00000020


	//----- nvinfo : EIATTR_FRAME_SIZE
	.align		4
.L_505:
        /*0ae0*/ 	.byte	0x04, 0x11
        /*0ae2*/ 	.short	(.L_507 - .L_506)
	.align		4
.L_506:
        /*0ae4*/ 	.word	index@(_ZN2at6native29vectorized_elementwise_kernelILi8EZZZNS0_16log2_kernel_cudaERNS_18TensorIteratorBaseEENKUlvE0_clEvENKUlvE0_clEvEUlfE_St5arrayIPcLm2EEEEviT0_T1_)
        /*0ae8*/ 	.word	0x00000000


	//----- nvinfo : EIATTR_REGCOUNT
	.align		4
.L_507:
        /*0aec*/ 	.byte	0x04, 0x2f
        /*0aee*/ 	.short	(.L_509 - .L_508)
	.align		4
.L_508:
        /*0af0*/ 	.word	index@(_ZN2at6native29vectorized_elementwise_kernelILi4EZZZNS0_16log2_kernel_cudaERNS_18TensorIteratorBaseEENKUlvE0_clEvENKUlvE0_clEvEUlfE_St5arrayIPcLm2EEEEviT0_T1_)
        /*0af4*/ 	.word	0x00000020


	//----- nvinfo : EIATTR_FRAME_SIZE
	.align		4
.L_509:
        /*0af8*/ 	.byte	0x04, 0x11
        /*0afa*/ 	.short	(.L_511 - .L_510)
	.align		4
.L_510:
        /*0afc*/ 	.word	index@(_ZN2at6native29vectorized_elementwise_kernelILi4EZZZNS0_16log2_kernel_cudaERNS_18TensorIteratorBaseEENKUlvE0_clEvENKUlvE0_clEvEUlfE_St5arrayIPcLm2EEEEviT0_T1_)
        /*0b00*/ 	.word	0x00000000


	//----- nvinfo : EIATTR_REGCOUNT
	.align		4
.L_511:
        /*0b04*/ 	.byte	0x04, 0x2f
        /*0b06*/ 	.short	(.L_513 - .L_512)
	.align		4
.L_512:
        /*0b08*/ 	.word	index@(_ZN2at6native29vectorized_elementwise_kernelILi2EZZZNS0_16log2_kernel_cudaERNS_18TensorIteratorBaseEENKUlvE0_clEvENKUlvE0_clEvEUlfE_St5arrayIPcLm2EEEEviT0_T1_)
        /*0b0c*/ 	.word	0x00000020


	//----- nvinfo : EIATTR_FRAME_SIZE
	.align		4
.L_513:
        /*0b10*/ 	.byte	0x04, 0x11
        /*0b12*/ 	.short	(.L_515 - .L_514)
	.align		4
.L_514:
        /*0b14*/ 	.word	index@(_ZN2at6native29vectorized_elementwise_kernelILi2EZZZNS0_16log2_kernel_cudaERNS_18TensorIteratorBaseEENKUlvE0_clEvENKUlvE0_clEvEUlfE_St5arrayIPcLm2EEEEviT0_T1_)
        /*0b18*/ 	.word	0x00000000


	//----- nvinfo : EIATTR_REGCOUNT
	.align		4
.L_515:
        /*0b1c*/ 	.byte	0x04, 0x2f
        /*0b1e*/ 	.short	(.L_517 - .L_516)
	.align		4
.L_516:
        /*0b20*/ 	.word	index@(_ZN2at6native27unrolled_elementwise_kernelIZZZNS0_16log2_kernel_cudaERNS_18TensorIteratorBaseEENKUlvE0_clEvENKUlvE0_clEvEUlfE_St5arrayIPcLm2EELi4E23TrivialOffsetCalculatorILi1EjESB_NS0_6memory15LoadWithoutCastENSC_16StoreWithoutCastEEEviT_T0_T2_T3_T4_T5_)
        /*0b24*/ 	.word	0x00000018


	//----- nvinfo : EIATTR_FRAME_SIZE
	.align		4
.L_517:
        /*0b28*/ 	.byte	0x04, 0x11
        /*0b2a*/ 	.short	(.L_519 - .L_518)
	.align		4
.L_518:
        /*0b2c*/ 	.word	index@(_ZN2at6native27unrolled_elementwise_kernelIZZZNS0_16log2_kernel_cudaERNS_18TensorIteratorBaseEENKUlvE0_clEvENKUlvE0_clEvEUlfE_St5arrayIPcLm2EELi4E23TrivialOffsetCalculatorILi1EjESB_NS0_6memory15LoadWithoutCastENSC_16StoreWithoutCastEEEviT_T0_T2_T3_T4_T5_)
        /*0b30*/ 	.word	0x00000000


	//----- nvinfo : EIATTR_REGCOUNT
	.align		4
.L_519:
        /*0b34*/ 	.byte	0x04, 0x2f
        /*0b36*/ 	.short	(.L_521 - .L_520)
	.align		4
.L_520:
        /*0b38*/ 	.word	index@(_ZN2at6native18elementwise_kernelILi128ELi2EZNS0_22gpu_kernel_impl_nocastIZZZNS0_16log2_kernel_cudaERNS_18TensorIteratorBaseEENKUlvE0_clEvENKUlvE0_clEvEUlfE_EEvS4_RKT_EUliE_EEviT1_)
        /*0b3c*/ 	.word	0x00000012


	//----- nvinfo : EIATTR_FRAME_SIZE
	.align		4
.L_521:
        /*0b40*/ 	.byte	0x04, 0x11
        /*0b42*/ 	.short	(.L_523 - .L_522)
	.align		4
.L_522:
        /*0b44*/ 	.word	index@(_ZN2at6native18elementwise_kernelILi128ELi2EZNS0_22gpu_kernel_impl_nocastIZZZNS0_16log2_kernel_cudaERNS_18TensorIteratorBaseEENKUlvE0_clEvENKUlvE0_clEvEUlfE_EEvS4_RKT_EUliE_EEviT1_)
        /*0b48*/ 	.word	0x00000000


	//----- nvinfo : EIATTR_REGCOUNT
	.align		4
.L_523:
        /*0b4c*/ 	.byte	0x04, 0x2f
        /*0b4e*/ 	.short	(.L_525 - .L_524)
	.align		4
.L_524:
        /*0b50*/ 	.word	index@(_ZN2at6native27unrolled_elementwise_kernelIZZZNS0_16log2_kernel_cudaERNS_18TensorIteratorBaseEENKUlvE0_clEvENKUlvE0_clEvEUlfE_St5arrayIPcLm2EELi4E23TrivialOffsetCalculatorILi1EjESB_NS0_6memory12LoadWithCastILi1EEENSC_13StoreWithCastILi1EEEEEviT_T0_T2_T3_T4_T5_)
        /*0b54*/ 	.word	0x0000001d


	//----- nvinfo : EIATTR_FRAME_SIZE
	.align		4
.L_525:
        /*0b58*/ 	.byte	0x04, 0x11
        /*0b5a*/ 	.short	(.L_527 - .L_526)
	.align		4
.L_526:
        /*0b5c*/ 	.word	index@(_ZN2at6native27unrolled_elementwise_kernelIZZZNS0_16log2_kernel_cudaERNS_18TensorIteratorBaseEENKUlvE0_clEvENKUlvE0_clEvEUlfE_St5arrayIPcLm2EELi4E23TrivialOffsetCalculatorILi1EjESB_NS0_6memory12LoadWithCastILi1EEENSC_13StoreWithCastILi1EEEEEviT_T0_T2_T3_T4_T5_)
        /*0b60*/ 	.word	0x00000000


	//----- nvinfo : EIATTR_REGCOUNT
	.align		4
.L_527:
        /*0b64*/ 	.byte	0x04, 0x2f
        /*0b66*/ 	.short	(.L_529 - .L_528)
	.align		4
.L_528:
        /*0b68*/ 	.word	index@(_ZN2at6native18elementwise_kernelILi128ELi4EZNS0_15gpu_kernel_implIZZZNS0_16log2_kernel_cudaERNS_18TensorIteratorBaseEENKUlvE0_clEvENKUlvE0_clEvEUlfE_EEvS4_RKT_EUliE_EEviT1_)
        /*0b6c*/ 	.word	0x0000001a


	//----- nvinfo : EIATTR_FRAME_SIZE
	.align		4
.L_529:
        /*0b70*/ 	.byte	0x04, 0x11
        /*0b72*/ 	.short	(.L_531 - .L_530)
	.align		4
.L_530:
        /*0b74*/ 	.word	index@(_ZN2at6native18elementwise_kernelILi128ELi4EZNS0_15gpu_kernel_implIZZZNS0_16log2_kernel_cudaERNS_18TensorIteratorBaseEENKUlvE0_clEvENKUlvE0_clEvEUlfE_EEvS4_RKT_EUliE_EEviT1_)
        /*0b78*/ 	.word	0x00000000


	//----- nvinfo : EIATTR_REGCOUNT
	.align		4
.L_531:
        /*0b7c*/ 	.byte	0x04, 0x2f
        /*0b7e*/ 	.short	(.L_533 - .L_532)
	.align		4
.L_532:
        /*0b80*/ 	.word	index@(_ZN2at6native29vectorized_elementwise_kernelILi8EZZZNS0_16log2_kernel_cudaERNS_18TensorIteratorBaseEENKUlvE0_clEvENKUlvE1_clEvEUlN3c104HalfEE_St5arrayIPcLm2EEEEviT0_T1_)
        /*0b84*/ 	.word	0x00000020


	//----- nvinfo : EIATTR_FRAME_SIZE
	.align		4
.L_533:
        /*0b88*/ 	.byte	0x04, 0x11
        /*0b8a*/ 	.short	(.L_535 - .L_534)
	.align		4
.L_534:
        /*0b8c*/ 	.word	index@(_ZN2at6native29vectorized_elementwise_kernelILi8EZZZNS0_16log2_kernel_cudaERNS_18TensorIteratorBaseEENKUlvE0_clEvENKUlvE1_clEvEUlN3c104HalfEE_St5arrayIPcLm2EEEEviT0_T1_)
        /*0b90*/ 	.word	0x00000000


	//----- nvinfo : EIATTR_REGCOUNT
	.align		4
.L_535:
        /*0b94*/ 	.byte	0x04, 0x2f
        /*0b96*/ 	.short	(.L_537 - .L_536)
	.align		4
.L_536:
        /*0b98*/ 	.word	index@(_ZN2at6native29vectorized_elementwise_kernelILi4EZZZNS0_16log2_kernel_cudaERNS_18TensorIteratorBaseEENKUlvE0_clEvENKUlvE1_clEvEUlN3c104HalfEE_St5arrayIPcLm2EEEEviT0_T1_)
        /*0b9c*/ 	.word	0x00000020


	//----- nvinfo : EIATTR_FRAME_SIZE
	.align		4
.L_537:
        /*0ba0*/ 	.byte	0x04, 0x11
        /*0ba2*/ 	.short	(.L_539 - .L_538)
	.align		4
.L_538:
        /*0ba4*/ 	.word	index@(_ZN2at6native29vectorized_elementwise_kernelILi4EZZZNS0_16log2_kernel_cudaERNS_18TensorIteratorBaseEENKUlvE0_clEvENKUlvE1_clEvEUlN3c104HalfEE_St5arrayIPcLm2EEEEviT0_T1_)
        /*0ba8*/ 	.word	0x00000000


	//----- nvinfo : EIATTR_REGCOUNT
	.align		4
.L_539:
        /*0bac*/ 	.byte	0x04, 0x2f
        /*0bae*/ 	.short	(.L_541 - .L_540)
	.align		4
.L_540:
        /*0bb0*/ 	.word	index@(_ZN2at6native29vectorized_elementwise_kernelILi2EZZZNS0_16log2_kernel_cudaERNS_18TensorIteratorBaseEENKUlvE0_clEvENKUlvE1_clEvEUlN3c104HalfEE_St5arrayIPcLm2EEEEviT0_T1_)
        /*0bb4*/ 	.word	0x00000020


	//----- nvinfo : EIATTR_FRAME_SIZE
	.align		4
.L_541:
        /*0bb8*/ 	.byte	0x04, 0x11
        /*0bba*/ 	.short	(.L_543 - .L_542)
	.align		4
.L_542:
        /*0bbc*/ 	.word	index@(_ZN2at6native29vectorized_elementwise_kernelILi2EZZZNS0_16log2_kernel_cudaERNS_18TensorIteratorBaseEENKUlvE0_clEvENKUlvE1_clEvEUlN3c104HalfEE_St5arrayIPcLm2EEEEviT0_T1_)
        /*0bc0*/ 	.word	0x00000000


	//----- nvinfo : EIATTR_REGCOUNT
	.align		4
.L_543:
        /*0bc4*/ 	.byte	0x04, 0x2f
        /*0bc6*/ 	.short	(.L_545 - .L_544)
	.align		4
.L_544:
        /*0bc8*/ 	.word	index@(_ZN2at6native27unrolled_elementwise_kernelIZZZNS0_16log2_kernel_cudaERNS_18TensorIteratorBaseEENKUlvE0_clEvENKUlvE1_clEvEUlN3c104HalfEE_St5arrayIPcLm2EELi4E23TrivialOffsetCalculatorILi1EjESD_NS0_6memory15LoadWithoutCastENSE_16StoreWithoutCastEEEviT_T0_T2_T3_T4_T5_)
        /*0bcc*/ 	.word	0x00000016


	//----- nvinfo : EIATTR_FRAME_SIZE
	.align		4
.L_545:
        /*0bd0*/ 	.byte	0x04, 0x11
        /*0bd2*/ 	.short	(.L_547 - .L_546)
	.align		4
.L_546:
        /*0bd4*/ 	.word	index@(_ZN2at6native27unrolled_elementwise_kernelIZZZNS0_16log2_kernel_cudaERNS_18TensorIteratorBaseEENKUlvE0_clEvENKUlvE1_clEvEUlN3c104HalfEE_St5arrayIPcLm2EELi4E23TrivialOffsetCalculatorILi1EjESD_NS0_6memory15LoadWithoutCastENSE_16StoreWithoutCastEEEviT_T0_T2_T3_T4_T5_)
        /*0bd8*/ 	.word	0x00000000


	//----- nvinfo : EIATTR_REGCOUNT
	.align		4
.L_547:
        /*0bdc*/ 	.byte	0x04, 0x2f
        /*0bde*/ 	.short	(.L_549 - .L_548)
	.align		4
.L_548:
        /*0be0*/ 	.word	index@(_ZN2at6native18elementwise_kernelILi128ELi4EZNS0_22gpu_kernel_impl_nocastIZZZNS0_16log2_kernel_cudaERNS_18TensorIteratorBaseEENKUlvE0_clEvENKUlvE1_clEvEUlN3c104HalfEE_EEvS4_RKT_EUliE_EEviT1_)
        /*0be4*/ 	.word	0x00000012


	//----- nvinfo : EIATTR_FRAME_SIZE
	.align		4
.L_549:
        /*0be8*/ 	.byte	0x04, 0x11
        /*0bea*/ 	.short	(.L_551 - .L_550)
	.align		4
.L_550:
        /*0bec*/ 	.word	index@(_ZN2at6native18elementwise_kernelILi128ELi4EZNS0_22gpu_kernel_impl_nocastIZZZNS0_16log2_kernel_cudaERNS_18TensorIteratorBaseEENKUlvE0_clEvENKUlvE1_clEvEUlN3c104HalfEE_EEvS4_RKT_EUliE_EEviT1_)
        /*0bf0*/ 	.word	0x00000000


	//----- nvinfo : EIATTR_REGCOUNT
	.align		4
.L_551:
        /*0bf4*/ 	.byte	0x04, 0x2f
        /*0bf6*/ 	.short	(.L_553 - .L_552)
	.align		4
.L_552:
        /*0bf8*/ 	.word	index@(_ZN2at6native27unrolled_elementwise_kernelIZZZNS0_16log2_kernel_cudaERNS_18TensorIteratorBaseEENKUlvE0_clEvENKUlvE1_clEvEUlN3c104HalfEE_St5arrayIPcLm2EELi4E23TrivialOffsetCalculatorILi1EjESD_NS0_6memory12LoadWithCastILi1EEENSE_13StoreWithCastILi1EEEEEviT_T0_T2_T3_T4_T5_)
        /*0bfc*/ 	.word	0x0000001e


	//----- nvinfo : EIATTR_FRAME_SIZE
	.align		4
.L_553:
        /*0c00*/ 	.byte	0x04, 0x11
        /*0c02*/ 	.short	(.L_555 - .L_554)
	.align		4
.L_554:
        /*0c04*/ 	.word	index@(_ZN2at6native27unrolled_elementwise_kernelIZZZNS0_16log2_kernel_cudaERNS_18TensorIteratorBaseEENKUlvE0_clEvENKUlvE1_clEvEUlN3c104HalfEE_St5arrayIPcLm2EELi4E23TrivialOffsetCalculatorILi1EjESD_NS0_6memory12LoadWithCastILi1EEENSE_13StoreWithCastILi1EEEEEviT_T0_T2_T3_T4_T5_)
        /*0c08*/ 	.word	0x00000000


	//----- nvinfo : EIATTR_REGCOUNT
	.align		4
.L_555:
        /*0c0c*/ 	.byte	0x04, 0x2f
        /*0c0e*/ 	.short	(.L_557 - .L_556)
	.align		4
.L_556:
        /*0c10*/ 	.word	index@(_ZN2at6native18elementwise_kernelILi128ELi4EZNS0_15gpu_kernel_implIZZZNS0_16log2_kernel_cudaERNS_18TensorIteratorBaseEENKUlvE0_clEvENKUlvE1_clEvEUlN3c104HalfEE_EEvS4_RKT_EUliE_EEviT1_)
        /*0c14*/ 	.word	0x0000001a


	//----- nvinfo : EIATTR_FRAME_SIZE
	.align		4
.L_557:
        /*0c18*/ 	.byte	0x04, 0x11
        /*0c1a*/ 	.short	(.L_559 - .L_558)
	.align		4
.L_558:
        /*0c1c*/ 	.word	index@(_ZN2at6native18elementwise_kernelILi128ELi4EZNS0_15gpu_kernel_implIZZZNS0_16log2_kernel_cudaERNS_18TensorIteratorBaseEENKUlvE0_clEvENKUlvE1_clEvEUlN3c104HalfEE_EEvS4_RKT_EUliE_EEviT1_)
        /*0c20*/ 	.word	0x00000000


	//----- nvinfo : EIATTR_REGCOUNT
	.align		4
.L_559:
        /*0c24*/ 	.byte	0x04, 0x2f
        /*0c26*/ 	.short	(.L_561 - .L_560)
	.align		4
.L_560:
        /*0c28*/ 	.word	index@(_ZN2at6native29vectorized_elementwise_kernelILi8EZZZNS0_16log2_kernel_cudaERNS_18TensorIteratorBaseEENKUlvE0_clEvENKUlvE2_clEvEUlN3c108BFloat16EE_St5arrayIPcLm2EEEEviT0_T1_)
        /*0c2c*/ 	.word	0x00000020


	//----- nvinfo : EIATTR_FRAME_SIZE
	.align		4
.L_561:
        /*0c30*/ 	.byte	0x04, 0x11
        /*0c32*/ 	.short	(.L_563 - .L_562)
	.align		4
.L_562:
        /*0c34*/ 	.word	index@(_ZN2at6native29vectorized_elementwise_kernelILi8EZZZNS0_16log2_kernel_cudaERNS_18TensorIteratorBaseEENKUlvE0_clEvENKUlvE2_clEvEUlN3c108BFloat16EE_St5arrayIPcLm2EEEEviT0_T1_)
        /*0c38*/ 	.word	0x00000000


	//----- nvinfo : EIATTR_REGCOUNT
	.align		4
.L_563:
        /*0c3c*/ 	.byte	0x04, 0x2f
        /*0c3e*/ 	.short	(.L_565 - .L_564)
	.align		4
.L_564:
        /*0c40*/ 	.word	index@(_ZN2at6native29vectorized_elementwise_kernelILi4EZZZNS0_16log2_kernel_cudaERNS_18TensorIteratorBaseEENKUlvE0_clEvENKUlvE2_clEvEUlN3c108BFloat16EE_St5arrayIPcLm2EEEEviT0_T1_)
        /*0c44*/ 	.word	0x00000020


	//----- nvinfo : EIATTR_FRAME_SIZE
	.align		4
.L_565:
        /*0c48*/ 	.byte	0x04, 0x11
        /*0c4a*/ 	.short	(.L_567 - .L_566)
	.align		4
.L_566:
        /*0c4c*/ 	.word	index@(_ZN2at6native29vectorized_elementwise_kernelILi4EZZZNS0_16log2_kernel_cudaERNS_18TensorIteratorBaseEENKUlvE0_clEvENKUlvE2_clEvEUlN3c108BFloat16EE_St5arrayIPcLm2EEEEviT0_T1_)
        /*0c50*/ 	.word	0x00000000


	//----- nvinfo : EIATTR_REGCOUNT
	.align		4
.L_567:
        /*0c54*/ 	.byte	0x04, 0x2f
        /*0c56*/ 	.short	(.L_569 - .L_568)
	.align		4
.L_568:
        /*0c58*/ 	.word	index@(_ZN2at6native29vectorized_elementwise_kernelILi2EZZZNS0_16log2_kernel_cudaERNS_18TensorIteratorBaseEENKUlvE0_clEvENKUlvE2_clEvEUlN3c108BFloat16EE_St5arrayIPcLm2EEEEviT0_T1_)
        /*0c5c*/ 	.word	0x00000020


	//----- nvinfo : EIATTR_FRAME_SIZE
	.align		4
.L_569:
        /*0c60*/ 	.byte	0x04, 0x11
        /*0c62*/ 	.short	(.L_571 - .L_570)
	.align		4
.L_570:
        /*0c64*/ 	.word	index@(_ZN2at6native29vectorized_elementwise_kernelILi2EZZZNS0_16log2_kernel_cudaERNS_18TensorIteratorBaseEENKUlvE0_clEvENKUlvE2_clEvEUlN3c108BFloat16EE_St5arrayIPcLm2EEEEviT0_T1_)
        /*0c68*/ 	.word	0x00000000


	//----- nvinfo : EIATTR_REGCOUNT
	.align		4
.L_571:
        /*0c6c*/ 	.byte	0x04, 0x2f
        /*0c6e*/ 	.short	(.L_573 - .L_572)
	.align		4
.L_572:
        /*0c70*/ 	.word	index@(_ZN2at6native27unrolled_elementwise_kernelIZZZNS0_16log2_kernel_cudaERNS_18TensorIteratorBaseEENKUlvE0_clEvENKUlvE2_clEvEUlN3c108BFloat16EE_St5arrayIPcLm2EELi4E23TrivialOffsetCalculatorILi1EjESD_NS0_6memory15LoadWithoutCastENSE_16StoreWithoutCastEEEviT_T0_T2_T3_T4_T5_)
        /*0c74*/ 	.word	0x00000016


	//----- nvinfo : EIATTR_FRAME_SIZE
	.align		4
.L_573:
        /*0c78*/ 	.byte	0x04, 0x11
        /*0c7a*/ 	.short	(.L_575 - .L_574)
	.align		4
.L_574:
        /*0c7c*/ 	.word	index@(_ZN2at6native27unrolled_elementwise_kernelIZZZNS0_16log2_kernel_cudaERNS_18TensorIteratorBaseEENKUlvE0_clEvENKUlvE2_clEvEUlN3c108BFloat16EE_St5arrayIPcLm2EELi4E23TrivialOffsetCalculatorILi1EjESD_NS0_6memory15LoadWithoutCastENSE_16StoreWithoutCastEEEviT_T0_T2_T3_T4_T5_)
        /*0c80*/ 	.word	0x00000000


	//----- nvinfo : EIATTR_REGCOUNT
	.align		4
.L_575:
        /*0c84*/ 	.byte	0x04, 0x2f
        /*0c86*/ 	.short	(.L_577 - .L_576)
	.align		4
.L_576:
        /*0c88*/ 	.word	index@(_ZN2at6native18elementwise_kernelILi128ELi4EZNS0_22gpu_kernel_impl_nocastIZZZNS0_16log2_kernel_cudaERNS_18TensorIteratorBaseEENKUlvE0_clEvENKUlvE2_clEvEUlN3c108BFloat16EE_EEvS4_RKT_EUliE_EEviT1_)
        /*0c8c*/ 	.word	0x00000012


	//----- nvinfo : EIATTR_FRAME_SIZE
	.align		4
.L_577:
        /*0c90*/ 	.byte	0x04, 0x11
        /*0c92*/ 	.short	(.L_579 - .L_578)
	.align		4
.L_578:
        /*0c94*/ 	.word	index@(_ZN2at6native18elementwise_kernelILi128ELi4EZNS0_22gpu_kernel_impl_nocastIZZZNS0_16log2_kernel_cudaERNS_18TensorIteratorBaseEENKUlvE0_clEvENKUlvE2_clEvEUlN3c108BFloat16EE_EEvS4_RKT_EUliE_EEviT1_)
        /*0c98*/ 	.word	0x00000000


	//----- nvinfo : EIATTR_REGCOUNT
	.align		4
.L_579:
        /*0c9c*/ 	.byte	0x04, 0x2f
        /*0c9e*/ 	.short	(.L_581 - .L_580)
	.align		4
.L_580:
        /*0ca0*/ 	.word	index@(_ZN2at6native27unrolled_elementwise_kernelIZZZNS0_16log2_kernel_cudaERNS_18TensorIteratorBaseEENKUlvE0_clEvENKUlvE2_clEvEUlN3c108BFloat16EE_St5arrayIPcLm2EELi4E23TrivialOffsetCalculatorILi1EjESD_NS0_6memory12LoadWithCastILi1EEENSE_13StoreWithCastILi1EEEEEviT_T0_T2_T3_T4_T5_)
        /*0ca4*/ 	.word	0x0000001c


	//----- nvinfo : EIATTR_FRAME_SIZE
	.align		4
.L_581:
        /*0ca8*/ 	.byte	0x04, 0x11
        /*0caa*/ 	.short	(.L_583 - .L_582)
	.align		4
.L_582:
        /*0cac*/ 	.word	index@(_ZN2at6native27unrolled_elementwise_kernelIZZZNS0_16log2_kernel_cudaERNS_18TensorIteratorBaseEENKUlvE0_clEvENKUlvE2_clEvEUlN3c108BFloat16EE_St5arrayIPcLm2EELi4E23TrivialOffsetCalculatorILi1EjESD_NS0_6memory12LoadWithCastILi1EEENSE_13StoreWithCastILi1EEEEEviT_T0_T2_T3_T4_T5_)
        /*0cb0*/ 	.word	0x00000000


	//----- nvinfo : EIATTR_REGCOUNT
	.align		4
.L_583:
        /*0cb4*/ 	.byte	0x04, 0x2f
        /*0cb6*/ 	.short	(.L_585 - .L_584)
	.align		4
.L_584:
        /*0cb8*/ 	.word	index@(_ZN2at6native18elementwise_kernelILi128ELi4EZNS0_15gpu_kernel_implIZZZNS0_16log2_kernel_cudaERNS_18TensorIteratorBaseEENKUlvE0_clEvENKUlvE2_clEvEUlN3c108BFloat16EE_EEvS4_RKT_EUliE_EEviT1_)
        /*0cbc*/ 	.word	0x0000001a


	//----- nvinfo : EIATTR_FRAME_SIZE
	.align		4
.L_585:
        /*0cc0*/ 	.byte	0x04, 0x11
        /*0cc2*/ 	.short	(.L_587 - .L_586)
	.align		4
.L_586:
        /*0cc4*/ 	.word	index@(_ZN2at6native18elementwise_kernelILi128ELi4EZNS0_15gpu_kernel_implIZZZNS0_16log2_kernel_cudaERNS_18TensorIteratorBaseEENKUlvE0_clEvENKUlvE2_clEvEUlN3c108BFloat16EE_EEvS4_RKT_EUliE_EEviT1_)
        /*0cc8*/ 	.word	0x00000000


	//----- nvinfo : EIATTR_MIN_STACK_SIZE
	.align		4
.L_587:
        /*0ccc*/ 	.byte	0x04, 0x12
        /*0cce*/ 	.short	(.L_589 - .L_588)
	.align		4
.L_588:
        /*0cd0*/ 	.word	index@(_ZN2at6native18elementwise_kernelILi128ELi4EZNS0_15gpu_kernel_implIZZZNS0_16log2_kernel_cudaERNS_18TensorIteratorBaseEENKUlvE0_clEvENKUlvE2_clEvEUlN3c108BFloat16EE_EEvS4_RKT_EUliE_EEviT1_)
        /*0cd4*/ 	.word	0x00000000


	//----- nvinfo : EIATTR_MIN_STACK_SIZE
	.align		4
.L_589:
        /*0cd8*/ 	.byte	0x04, 0x12
        /*0cda*/ 	.short	(.L_591 - .L_590)
	.align		4
.L_590:
        /*0cdc*/ 	.word	index@(_ZN2at6native27unrolled_elementwise_kernelIZZZNS0_16log2_kernel_cudaERNS_18TensorIteratorBaseEENKUlvE0_clEvENKUlvE2_clEvEUlN3c108BFloat16EE_St5arrayIPcLm2EELi4E23TrivialOffsetCalculatorILi1EjESD_NS0_6memory12LoadWithCastILi1EEENSE_13StoreWithCastILi1EEEEEviT_T0_T2_T3_T4_T5_)
        /*0ce0*/ 	.word	0x00000000


	//----- nvinfo : EIATTR_MIN_STACK_SIZE
	.align		4
.L_591:
        /*0ce4*/ 	.byte	0x04, 0x12
        /*0ce6*/ 	.short	(.L_593 - .L_592)
	.align		4
.L_592:
        /*0ce8*/ 	.word	index@(_ZN2at6native18elementwise_kernelILi128ELi4EZNS0_22gpu_kernel_impl_nocastIZZZNS0_16log2_kernel_cudaERNS_18TensorIteratorBaseEENKUlvE0_clEvENKUlvE2_clEvEUlN3c108BFloat16EE_EEvS4_RKT_EUliE_EEviT1_)
        /*0cec*/ 	.word	0x00000000


	//----- nvinfo : EIATTR_MIN_STACK_SIZE
	.align		4
.L_593:
        /*0cf0*/ 	.byte	0x04, 0x12
        /*0cf2*/ 	.short	(.L_595 - .L_594)
	.align		4
.L_594:
        /*0cf4*/ 	.word	index@(_ZN2at6native27unrolled_elementwise_kernelIZZZNS0_16log2_kernel_cudaERNS_18TensorIteratorBaseEENKUlvE0_clEvENKUlvE2_clEvEUlN3c108BFloat16EE_St5arrayIPcLm2EELi4E23TrivialOffsetCalculatorILi1EjESD_NS0_6memory15LoadWithoutCastENSE_16StoreWithoutCastEEEviT_T0_T2_T3_T4_T5_)
        /*0cf8*/ 	.word	0x00000000


	//----- nvinfo : EIATTR_MIN_STACK_SIZE
	.align		4
.L_595:
        /*0cfc*/ 	.byte	0x04, 0x12
        /*0cfe*/ 	.short	(.L_597 - .L_596)
	.align		4
.L_596:
        /*0d00*/ 	.word	index@(_ZN2at6native29vectorized_elementwise_kernelILi2EZZZNS0_16log2_kernel_cudaERNS_18TensorIteratorBaseEENKUlvE0_clEvENKUlvE2_clEvEUlN3c108BFloat16EE_St5arrayIPcLm2EEEEviT0_T1_)
        /*0d04*/ 	.word	0x00000000


	//----- nvinfo : EIATTR_MIN_STACK_SIZE
	.align		4
.L_597:
        /*0d08*/ 	.byte	0x04, 0x12
        /*0d0a*/ 	.short	(.L_599 - .L_598)
	.align		4
.L_598:
        /*0d0c*/ 	.word	index@(_ZN2at6native29vectorized_elementwise_kernelILi4EZZZNS0_16log2_kernel_cudaERNS_18TensorIteratorBaseEENKUlvE0_clEvENKUlvE2_clEvEUlN3c108BFloat16EE_St5arrayIPcLm2EEEEviT0_T1_)
        /*0d10*/ 	.word	0x00000000


	//----- nvinfo : EIATTR_MIN_STACK_SIZE
	.align		4
.L_599:
        /*0d14*/ 	.byte	0x04, 0x12
        /*0d16*/ 	.short	(.L_601 - .L_600)
	.align		4
.L_600:
        /*0d18*/ 	.word	index@(_ZN2at6native29vectorized_elementwise_kernelILi8EZZZNS0_16log2_kernel_cudaERNS_18TensorIteratorBaseEENKUlvE0_clEvENKUlvE2_clEvEUlN3c108BFloat16EE_St5arrayIPcLm2EEEEviT0_T1_)
        /*0d1c*/ 	.word	0x00000000


	//----- nvinfo : EIATTR_MIN_STACK_SIZE
	.align		4
.L_601:
        /*0d20*/ 	.byte	0x04, 0x12
        /*0d22*/ 	.short	(.L_603 - .L_602)
	.align		4
.L_602:
        /*0d24*/ 	.word	index@(_ZN2at6native18elementwise_kernelILi128ELi4EZNS0_15gpu_kernel_implIZZZNS0_16log2_kernel_cudaERNS_18TensorIteratorBaseEENKUlvE0_clEvENKUlvE1_clEvEUlN3c104HalfEE_EEvS4_RKT_EUliE_EEviT1_)
        /*0d28*/ 	.word	0x00000000


	//----- nvinfo : EIATTR_MIN_STACK_SIZE
	.align		4
.L_603:
        /*0d2c*/ 	.byte	0x04, 0x12
        /*0d2e*/ 	.short	(.L_605 - .L_604)
	.align		4
.L_604:
        /*0d30*/ 	.word	index@(_ZN2at6native27unrolled_elementwise_kernelIZZZNS0_16log2_kernel_cudaERNS_18TensorIteratorBaseEENKUlvE0_clEvENKUlvE1_clEvEUlN3c104HalfEE_St5arrayIPcLm2EELi4E23TrivialOffsetCalculatorILi1EjESD_NS0_6memory12LoadWithCastILi1EEENSE_13StoreWithCastILi1EEEEEviT_T0_T2_T3_T4_T5_)
        /*0d34*/ 	.word	0x00000000


	//----- nvinfo : EIATTR_MIN_STACK_SIZE
	.align		4
.L_605:
        /*0d38*/ 	.byte	0x04, 0x12
        /*0d3a*/ 	.short	(.L_607 - .L_606)
	.align		4
.L_606:
        /*0d3c*/ 	.word	index@(_ZN2at6native18elementwise_kernelILi128ELi4EZNS0_22gpu_kernel_impl_nocastIZZZNS0_16log2_kernel_cudaERNS_18TensorIteratorBaseEENKUlvE0_clEvENKUlvE1_clEvEUlN3c104HalfEE_EEvS4_RKT_EUliE_EEviT1_)
        /*0d40*/ 	.word	0x00000000


	//----- nvinfo : EIATTR_MIN_STACK_SIZE
	.align		4
.L_607:
        /*0d44*/ 	.byte	0x04, 0x12
        /*0d46*/ 	.short	(.L_609 - .L_608)
	.align		4
.L_608:
        /*0d48*/ 	.word	index@(_ZN2at6native27unrolled_elementwise_kernelIZZZNS0_16log2_kernel_cudaERNS_18TensorIteratorBaseEENKUlvE0_clEvENKUlvE1_clEvEUlN3c104HalfEE_St5arrayIPcLm2EELi4E23TrivialOffsetCalculatorILi1EjESD_NS0_6memory15LoadWithoutCastENSE_16StoreWithoutCastEEEviT_T0_T2_T3_T4_T5_)
        /*0d4c*/ 	.word	0x00000000


	//----- nvinfo : EIATTR_MIN_STACK_SIZE
	.align		4
.L_609:
        /*0d50*/ 	.byte	0x04, 0x12
        /*0d52*/ 	.short	(.L_611 - .L_610)
	.align		4
.L_610:
        /*0d54*/ 	.word	index@(_ZN2at6native29vectorized_elementwise_kernelILi2EZZZNS0_16log2_kernel_cudaERNS_18TensorIteratorBaseEENKUlvE0_clEvENKUlvE1_clEvEUlN3c104HalfEE_St5arrayIPcLm2EEEEviT0_T1_)
        /*0d58*/ 	.word	0x00000000


	//----- nvinfo : EIATTR_MIN_STACK_SIZE
	.align		4
.L_611:
        /*0d5c*/ 	.byte	0x04, 0x12
        /*0d5e*/ 	.short	(.L_613 - .L_612)
	.align		4
.L_612:
        /*0d60*/ 	.word	index@(_ZN2at6native29vectorized_elementwise_kernelILi4EZZZNS0_16log2_kernel_cudaERNS_18TensorIteratorBaseEENKUlvE0_clEvENKUlvE1_clEvEUlN3c104HalfEE_St5arrayIPcLm2EEEEviT0_T1_)
        /*0d64*/ 	.word	0x00000000


	//----- nvinfo : EIATTR_MIN_STACK_SIZE
	.align		4
.L_613:
        /*0d68*/ 	.byte	0x04, 0x12
        /*0d6a*/ 	.short	(.L_615 - .L_614)
	.align		4
.L_614:
        /*0d6c*/ 	.word	index@(_ZN2at6native29vectorized_elementwise_kernelILi8EZZZNS0_16log2_kernel_cudaERNS_18TensorIteratorBaseEENKUlvE0_clEvENKUlvE1_clEvEUlN3c104HalfEE_St5arrayIPcLm2EEEEviT0_T1_)
        /*0d70*/ 	.word	0x00000000


	//----- nvinfo : EIATTR_MIN_STACK_SIZE
	.align		4
.L_615:
        /*0d74*/ 	.byte	0x04, 0x12
        /*0d76*/ 	.short	(.L_617 - .L_616)
	.align		4
.L_616:
        /*0d78*/ 	.word	index@(_ZN2at6native18elementwise_kernelILi128ELi4EZNS0_15gpu_kernel_implIZZZNS0_16log2_kernel_cudaERNS_18TensorIteratorBaseEENKUlvE0_clEvENKUlvE0_clEvEUlfE_EEvS4_RKT_EUliE_EEviT1_)
        /*0d7c*/ 	.word	0x00000000


	//----- nvinfo : EIATTR_MIN_STACK_SIZE
	.align		4
.L_617:
        /*0d80*/ 	.byte	0x04, 0x12
        /*0d82*/ 	.short	(.L_619 - .L_618)
	.align		4
.L_618:
        /*0d84*/ 	.word	index@(_ZN2at6native27unrolled_elementwise_kernelIZZZNS0_16log2_kernel_cudaERNS_18TensorIteratorBaseEENKUlvE0_clEvENKUlvE0_clEvEUlfE_St5arrayIPcLm2EELi4E23TrivialOffsetCalculatorILi1EjESB_NS0_6memory12LoadWithCastILi1EEENSC_13StoreWithCastILi1EEEEEviT_T0_T2_T3_T4_T5_)
        /*0d88*/ 	.word	0x00000000


	//----- nvinfo : EIATTR_MIN_STACK_SIZE
	.align		4
.L_619:
        /*0d8c*/ 	.byte	0x04, 0x12
        /*0d8e*/ 	.short	(.L_621 - .L_620)
	.align		4
.L_620:
        /*0d90*/ 	.word	index@(_ZN2at6native18elementwise_kernelILi128ELi2EZNS0_22gpu_kernel_impl_nocastIZZZNS0_16log2_kernel_cudaERNS_18TensorIteratorBaseEENKUlvE0_clEvENKUlvE0_clEvEUlfE_EEvS4_RKT_EUliE_EEviT1_)
        /*0d94*/ 	.word	0x00000000


	//----- nvinfo : EIATTR_MIN_STACK_SIZE
	.align		4
.L_621:
        /*0d98*/ 	.byte	0x04, 0x12
        /*0d9a*/ 	.short	(.L_623 - .L_622)
	.align		4
.L_622:
        /*0d9c*/ 	.word	index@(_ZN2at6native27unrolled_elementwise_kernelIZZZNS0_16log2_kernel_cudaERNS_18TensorIteratorBaseEENKUlvE0_clEvENKUlvE0_clEvEUlfE_St5arrayIPcLm2EELi4E23TrivialOffsetCalculatorILi1EjESB_NS0_6memory15LoadWithoutCastENSC_16StoreWithoutCastEEEviT_T0_T2_T3_T4_T5_)
        /*0da0*/ 	.word	0x00000000


	//----- nvinfo : EIATTR_MIN_STACK_SIZE
	.align		4
.L_623:
        /*0da4*/ 	.byte	0x04, 0x12
        /*0da6*/ 	.short	(.L_625 - .L_624)
	.align		4
.L_624:
        /*0da8*/ 	.word	index@(_ZN2at6native29vectorized_elementwise_kernelILi2EZZZNS0_16log2_kernel_cudaERNS_18TensorIteratorBaseEENKUlvE0_clEvENKUlvE0_clEvEUlfE_St5arrayIPcLm2EEEEviT0_T1_)
        /*0dac*/ 	.word	0x00000000


	//----- nvinfo : EIATTR_MIN_STACK_SIZE
	.align		4
.L_625:
        /*0db0*/ 	.byte	0x04, 0x12
        /*0db2*/ 	.short	(.L_627 - .L_626)
	.align		4
.L_626:
        /*0db4*/ 	.word	index@(_ZN2at6native29vectorized_elementwise_kernelILi4EZZZNS0_16log2_kernel_cudaERNS_18TensorIteratorBaseEENKUlvE0_clEvENKUlvE0_clEvEUlfE_St5arrayIPcLm2EEEEviT0_T1_)
        /*0db8*/ 	.word	0x00000000


	//----- nvinfo : EIATTR_MIN_STACK_SIZE
	.align		4
.L_627:
        /*0dbc*/ 	.byte	0x04, 0x12
        /*0dbe*/ 	.short	(.L_629 - .L_628)
	.align		4
.L_628:
        /*0dc0*/ 	.word	index@(_ZN2at6native29vectorized_elementwise_kernelILi8EZZZNS0_16log2_kernel_cudaERNS_18TensorIteratorBaseEENKUlvE0_clEvENKUlvE0_clEvEUlfE_St5arrayIPcLm2EEEEviT0_T1_)
        /*0dc4*/ 	.word	0x00000000


	//----- nvinfo : EIATTR_MIN_STACK_SIZE
	.align		4
.L_629:
        /*0dc8*/ 	.byte	0x04, 0x12
        /*0dca*/ 	.short	(.L_631 - .L_630)
	.align		4
.L_630:
        /*0dcc*/ 	.word	index@(_ZN2at6native18elementwise_kernelILi128ELi4EZNS0_15gpu_kernel_implIZZZNS0_16log2_kernel_cudaERNS_18TensorIteratorBaseEENKUlvE0_clEvENKUlvE_clEvEUldE_EEvS4_RKT_EUliE_EEviT1_)
        /*0dd0*/ 	.word	0x00000000


	//----- nvinfo : EIATTR_MIN_STACK_SIZE
	.align		4
.L_631:
        /*0dd4*/ 	.byte	0x04, 0x12
        /*0dd6*/ 	.short	(.L_633 - .L_632)
	.align		4
.L_632:
        /*0dd8*/ 	.word	index@(_ZN2at6native27unrolled_elementwise_kernelIZZZNS0_16log2_kernel_cudaERNS_18TensorIteratorBaseEENKUlvE0_clEvENKUlvE_clEvEUldE_St5arrayIPcLm2EELi4E23TrivialOffsetCalculatorILi1EjESB_NS0_6memory12LoadWithCastILi1EEENSC_13StoreWithCastILi1EEEEEviT_T0_T2_T3_T4_T5_)
        /*0ddc*/ 	.word	0x00000000


	//----- nvinfo : EIATTR_MIN_STACK_SIZE
	.align		4
.L_633:
        /*0de0*/ 	.byte	0x04, 0x12
        /*0de2*/ 	.short	(.L_635 - .L_634)
	.align		4
.L_634:
        /*0de4*/ 	.word	index@(_ZN2at6native18elementwise_kernelILi128ELi2EZNS0_22gpu_kernel_impl_nocastIZZZNS0_16log2_kernel_cudaERNS_18TensorIteratorBaseEENKUlvE0_clEvENKUlvE_clEvEUldE_EEvS4_RKT_EUliE_EEviT1_)
        /*0de8*/ 	.word	0x00000000


	//----- nvinfo : EIATTR_MIN_STACK_SIZE
	.align		4
.L_635:
        /*0dec*/ 	.byte	0x04, 0x12
        /*0dee*/ 	.short	(.L_637 - .L_636)
	.align		4
.L_636:
        /*0df0*/ 	.word	index@(_ZN2at6native27unrolled_elementwise_kernelIZZZNS0_16log2_kernel_cudaERNS_18TensorIteratorBaseEENKUlvE0_clEvENKUlvE_clEvEUldE_St5arrayIPcLm2EELi4E23TrivialOffsetCalculatorILi1EjESB_NS0_6memory15LoadWithoutCastENSC_16StoreWithoutCastEEEviT_T0_T2_T3_T4_T5_)
        /*0df4*/ 	.word	0x00000000


	//----- nvinfo : EIATTR_MIN_STACK_SIZE
	.align		4
.L_637:
        /*0df8*/ 	.byte	0x04, 0x12
        /*0dfa*/ 	.short	(.L_639 - .L_638)
	.align		4
.L_638:
        /*0dfc*/ 	.word	index@(_ZN2at6native29vectorized_elementwise_kernelILi2EZZZNS0_16log2_kernel_cudaERNS_18TensorIteratorBaseEENKUlvE0_clEvENKUlvE_clEvEUldE_St5arrayIPcLm2EEEEviT0_T1_)
        /*0e00*/ 	.word	0x00000000


	//----- nvinfo : EIATTR_MIN_STACK_SIZE
	.align		4
.L_639:
        /*0e04*/ 	.byte	0x04, 0x12
        /*0e06*/ 	.short	(.L_641 - .L_640)
	.align		4
.L_640:
        /*0e08*/ 	.word	index@(_ZN2at6native29vectorized_elementwise_kernelILi4EZZZNS0_16log2_kernel_cudaERNS_18TensorIteratorBaseEENKUlvE0_clEvENKUlvE_clEvEUldE_St5arrayIPcLm2EEEEviT0_T1_)
        /*0e0c*/ 	.word	0x00000000


	//----- nvinfo : EIATTR_MIN_STACK_SIZE
	.align		4
.L_641:
        /*0e10*/ 	.byte	0x04, 0x12
        /*0e12*/ 	.short	(.L_643 - .L_642)
	.align		4
.L_642:
        /*0e14*/ 	.word	index@(_ZN2at6native29vectorized_elementwise_kernelILi8EZZZNS0_16log2_kernel_cudaERNS_18TensorIteratorBaseEENKUlvE0_clEvENKUlvE_clEvEUldE_St5arrayIPcLm2EEEEviT0_T1_)
        /*0e18*/ 	.word	0x00000000


	//----- nvinfo : EIATTR_MIN_STACK_SIZE
	.align		4
.L_643:
        /*0e1c*/ 	.byte	0x04, 0x12
        /*0e1e*/ 	.short	(.L_645 - .L_644)
	.align		4
.L_644:
        /*0e20*/ 	.word	index@(_ZN2at6native18elementwise_kernelILi128ELi4EZNS0_15gpu_kernel_implIZZZNS0_17log1p_kernel_cudaERNS_18TensorIteratorBaseEENKUlvE_clEvENKUlvE4_clEvEUlN3c108BFloat16EE_EEvS4_RKT_EUliE_EEviT1_)
        /*0e24*/ 	.word	0x00000000


	//----- nvinfo : EIATTR_MIN_STACK_SIZE
	.align		4
.L_645:
        /*0e28*/ 	.byte	0x04, 0x12
        /*0e2a*/ 	.short	(.L_647 - .L_646)
	.align		4
.L_646:
        /*0e2c*/ 	.word	index@(_ZN2at6native27unrolled_elementwise_kernelIZZZNS0_17log1p_kernel_cudaERNS_18TensorIteratorBaseEENKUlvE_clEvENKUlvE4_clEvEUlN3c108BFloat16EE_St5arrayIPcLm2EELi4E23TrivialOffsetCalculatorILi1EjESD_NS0_6memory12LoadWithCastILi1EEENSE_13StoreWithCastILi1EEEEEviT_T0_T2_T3_T4_T5_)
        /*0e30*/ 	.word	0x00000000


	//----- nvinfo : EIATTR_MIN_STACK_SIZE
	.align		4
.L_647:
        /*0e34*/ 	.byte	0x04, 0x12
        /*0e36*/ 	.short	(.L_649 - .L_648)
	.align		4
.L_648:
        /*0e38*/ 	.word	index@(_ZN2at6native18elementwise_kernelILi128ELi4EZNS0_22gpu_kernel_impl_nocastIZZZNS0_17log1p_kernel_cudaERNS_18TensorIteratorBaseEENKUlvE_clEvENKUlvE4_clEvEUlN3c108BFloat16EE_EEvS4_RKT_EUliE_EEviT1_)
        /*0e3c*/ 	.word	0x00000000


	//----- nvinfo : EIATTR_MIN_STACK_SIZE
	.align		4
.L_649:
        /*0e40*/ 	.byte	0x04, 0x12
        /*0e42*/ 	.short	(.L_651 - .L_650)
	.align		4
.L_650:
        /*0e44*/ 	.word	index@(_ZN2at6native27unrolled_elementwise_kernelIZZZNS0_17log1p_kernel_cudaERNS_18TensorIteratorBaseEENKUlvE_clEvENKUlvE4_clEvEUlN3c108BFloat16EE_St5arrayIPcLm2EELi4E23TrivialOffsetCalculatorILi1EjESD_NS0_6memory15LoadWithoutCastENSE_16StoreWithoutCastEEEviT_T0_T2_T3_T4_T5_)
        /*0e48*/ 	.word	0x00000000


	//----- nvinfo : EIATTR_MIN_STACK_SIZE
	.align		4
.L_651:
        /*0e4c*/ 	.byte	0x04, 0x12
        /*0e4e*/ 	.short	(.L_653 - .L_652)
	.align		4
.L_652:
        /*0e50*/ 	.word	index@(_ZN2at6native29vectorized_elementwise_kernelILi2EZZZNS0_17log1p_kernel_cudaERNS_18TensorIteratorBaseEENKUlvE_clEvENKUlvE4_clEvEUlN3c108BFloat16EE_St5arrayIPcLm2EEEEviT0_T1_)
        /*0e54*/ 	.word	0x00000000


	//----- nvinfo : EIATTR_MIN_STACK_SIZE
	.align		4
.L_653:
        /*0e58*/ 	.byte	0x04, 0x12
        /*0e5a*/ 	.short	(.L_655 - .L_654)
	.align		4
.L_654:
        /*0e5c*/ 	.word	index@(_ZN2at6native29vectorized_elementwise_kernelILi4EZZZNS0_17log1p_kernel_cudaERNS_18TensorIteratorBaseEENKUlvE_clEvENKUlvE4_clEvEUlN3c108BFloat16EE_St5arrayIPcLm2EEEEviT0_T1_)
        /*0e60*/ 	.word	0x00000000


	//----- nvinfo : EIATTR_MIN_STACK_SIZE
	.align		4
.L_655:
        /*0e64*/ 	.byte	0x04, 0x12
        /*0e66*/ 	.short	(.L_657 - .L_656)
	.align		4
.L_656:
        /*0e68*/ 	.word	index@(_ZN2at6native29vectorized_elementwise_kernelILi8EZZZNS0_17log1p_kernel_cudaERNS_18TensorIteratorBaseEENKUlvE_clEvENKUlvE4_clEvEUlN3c108BFloat16EE_St5arrayIPcLm2EEEEviT0_T1_)
        /*0e6c*/ 	.word	0x00000000


	//----- nvinfo : EIATTR_MIN_STACK_SIZE
	.align		4
.L_657:
        /*0e70*/ 	.byte	0x04, 0x12
        /*0e72*/ 	.short	(.L_659 - .L_658)
	.align		4
.L_658:
        /*0e74*/ 	.word	index@(_ZN2at6native18elementwise_kernelILi128ELi4EZNS0_15gpu_kernel_implIZZZNS0_17log1p_kernel_cudaERNS_18TensorIteratorBaseEENKUlvE_clEvENKUlvE3_clEvEUlN3c104HalfEE_EEvS4_RKT_EUliE_EEviT1_)
        /*0e78*/ 	.word	0x00000000


	//----- nvinfo : EIATTR_MIN_STACK_SIZE
	.align		4
.L_659:
        /*0e7c*/ 	.byte	0x04, 0x12
        /*0e7e*/ 	.short	(.L_661 - .L_660)
	.align		4
.L_660:
        /*0e80*/ 	.word	index@(_ZN2at6native27unrolled_elementwise_kernelIZZZNS0_17log1p_kernel_cudaERNS_18TensorIteratorBaseEENKUlvE_clEvENKUlvE3_clEvEUlN3c104HalfEE_St5arrayIPcLm2EELi4E23TrivialOffsetCalculatorILi1EjESD_NS0_6memory12LoadWithCastILi1EEENSE_13StoreWithCastILi1EEEEEviT_T0_T2_T3_T4_T5_)
        /*0e84*/ 	.word	0x00000000


	//----- nvinfo : EIATTR_MIN_STACK_SIZE
	.align		4
.L_661:
        /*0e88*/ 	.byte	0x04, 0x12
        /*0e8a*/ 	.short	(.L_663 - .L_662)
	.align		4
.L_662:
        /*0e8c*/ 	.word	index@(_ZN2at6native18elementwise_kernelILi128ELi4EZNS0_22gpu_kernel_impl_nocastIZZZNS0_17log1p_kernel_cudaERNS_18TensorIteratorBaseEENKUlvE_clEvENKUlvE3_clEvEUlN3c104HalfEE_EEvS4_RKT_EUliE_EEviT1_)
        /*0e90*/ 	.word	0x00000000


	//----- nvinfo : EIATTR_MIN_STACK_SIZE
	.align		4
.L_663:
        /*0e94*/ 	.byte	0x04, 0x12
        /*0e96*/ 	.short	(.L_665 - .L_664)
	.align		4
.L_664:
        /*0e98*/ 	.word	index@(_ZN2at6native27unrolled_elementwise_kernelIZZZNS0_17log1p_kernel_cudaERNS_18TensorIteratorBaseEENKUlvE_clEvENKUlvE3_clEvEUlN3c104HalfEE_St5arrayIPcLm2EELi4E23TrivialOffsetCalculatorILi1EjESD_NS0_6memory15LoadWithoutCastENSE_16StoreWithoutCastEEEviT_T0_T2_T3_T4_T5_)
        /*0e9c*/ 	.word	0x00000000


	//----- nvinfo : EIATTR_MIN_STACK_SIZE
	.align		4
.L_665:
        /*0ea0*/ 	.byte	0x04, 0x12
        /*0ea2*/ 	.short	(.L_667 - .L_666)
	.align		4
.L_666:
        /*0ea4*/ 	.word	index@(_ZN2at6native29vectorized_elementwise_kernelILi2EZZZNS0_17log1p_kernel_cudaERNS_18TensorIteratorBaseEENKUlvE_clEvENKUlvE3_clEvEUlN3c104HalfEE_St5arrayIPcLm2EEEEviT0_T1_)
        /*0ea8*/ 	.word	0x00000000


	//----- nvinfo : EIATTR_MIN_STACK_SIZE
	.align		4
.L_667:
        /*0eac*/ 	.byte	0x04, 0x12
        /*0eae*/ 	.short	(.L_669 - .L_668)
	.align		4
.L_668:
        /*0eb0*/ 	.word	index@(_ZN2at6native29vectorized_elementwise_kernelILi4EZZZNS0_17log1p_kernel_cudaERNS_18TensorIteratorBaseEENKUlvE_clEvENKUlvE3_clEvEUlN3c104HalfEE_St5arrayIPcLm2EEEEviT0_T1_)
        /*0eb4*/ 	.word	0x00000000


	//----- nvinfo : EIATTR_MIN_STACK_SIZE
	.align		4
.L_669:
        /*0eb8*/ 	.byte	0x04, 0x12
        /*0eba*/ 	.short	(.L_671 - .L_670)
	.align		4
.L_670:
        /*0ebc*/ 	.word	index@(_ZN2at6native29vectorized_elementwise_kernelILi8EZZZNS0_17log1p_kernel_cudaERNS_18TensorIteratorBaseEENKUlvE_clEvENKUlvE3_clEvEUlN3c104HalfEE_St5arrayIPcLm2EEEEviT0_T1_)
        /*0ec0*/ 	.word	0x00000000


	//----- nvinfo : EIATTR_MIN_STACK_SIZE
	.align		4
.L_671:
        /*0ec4*/ 	.byte	0x04, 0x12
        /*0ec6*/ 	.short	(.L_673 - .L_672)
	.align		4
.L_672:
        /*0ec8*/ 	.word	index@(_ZN2at6native18elementwise_kernelILi128ELi4EZNS0_15gpu_kernel_implIZZZNS0_17log1p_kernel_cudaERNS_18TensorIteratorBaseEENKUlvE_clEvENKUlvE2_clEvEUlN3c107complexIfEEE_EEvS4_RKT_EUliE_EEviT1_)
        /*0ecc*/ 	.word	0x00000000


	//----- nvinfo : EIATTR_MIN_STACK_SIZE
	.align		4
.L_673:
        /*0ed0*/ 	.byte	0x04, 0x12
        /*0ed2*/ 	.short	(.L_675 - .L_674)
	.align		4
.L_674:
        /*0ed4*/ 	.word	index@(_ZN2at6native27unrolled_elementwise_kernelIZZZNS0_17log1p_kernel_cudaERNS_18TensorIteratorBaseEENKUlvE_clEvENKUlvE2_clEvEUlN3c107complexIfEEE_St5arrayIPcLm2EELi4E23TrivialOffsetCalculatorILi1EjESE_NS0_6memory12LoadWithCastILi1EEENSF_13StoreWithCastILi1EEEEEviT_T0_T2_T3_T4_T5_)
        /*0ed8*/ 	.word	0x00000000


	//----- nvinfo : EIATTR_MIN_STACK_SIZE
	.align		4
.L_675:
        /*0edc*/ 	.byte	0x04, 0x12
        /*0ede*/ 	.short	(.L_677 - .L_676)
	.align		4
.L_676:
        /*0ee0*/ 	.word	index@(_ZN2at6native18elementwise_kernelILi128ELi2EZNS0_22gpu_kernel_impl_nocastIZZZNS0_17log1p_kernel_cudaERNS_18TensorIteratorBaseEENKUlvE_clEvENKUlvE2_clEvEUlN3c107complexIfEEE_EEvS4_RKT_EUliE_EEviT1_)
        /*0ee4*/ 	.word	0x00000000


	//----- nvinfo : EIATTR_MIN_STACK_SIZE
	.align		4
.L_677:
        /*0ee8*/ 	.byte	0x04, 0x12
        /*0eea*/ 	.short	(.L_679 - .L_678)
	.align		4
.L_678:
        /*0eec*/ 	.word	index@(_ZN2at6native27unrolled_elementwise_kernelIZZZNS0_17log1p_kernel_cudaERNS_18TensorIteratorBaseEENKUlvE_clEvENKUlvE2_clEvEUlN3c107complexIfEEE_St5arrayIPcLm2EELi4E23TrivialOffsetCalculatorILi1EjESE_NS0_6memory15LoadWithoutCastENSF_16StoreWithoutCastEEEviT_T0_T2_T3_T4_T5_)
        /*0ef0*/ 	.word	0x00000000


	//----- nvinfo : EIATTR_MIN_STACK_SIZE
	.align		4
.L_679:
        /*0ef4*/ 	.byte	0x04, 0x12
        /*0ef6*/ 	.short	(.L_681 - .L_680)
	.align		4
.L_680:
        /*0ef8*/ 	.word	index@(_ZN2at6native29vectorized_elementwise_kernelILi2EZZZNS0_17log1p_kernel_cudaERNS_18TensorIteratorBaseEENKUlvE_clEvENKUlvE2_clEvEUlN3c107complexIfEEE_St5arrayIPcLm2EEEEviT0_T1_)
        /*0efc*/ 	.word	0x00000000


	//----- nvinfo : EIATTR_MIN_STACK_SIZE
	.align		4
.L_681:
        /*0f00*/ 	.byte	0x04, 0x12
        /*0f02*/ 	.short	(.L_683 - .L_682)
	.align		4
.L_682:
        /*0f04*/ 	.word	index@(_ZN2at6native29vectorized_elementwise_kernelILi4EZZZNS0_17log1p_kernel_cudaERNS_18TensorIteratorBaseEENKUlvE_clEvENKUlvE2_clEvEUlN3c107complexIfEEE_St5arrayIPcLm2EEEEviT0_T1_)
        /*0f08*/ 	.word	0x00000000


	//----- nvinfo : EIATTR_MIN_STACK_SIZE
	.align		4
.L_683:
        /*0f0c*/ 	.byte	0x04, 0x12
        /*0f0e*/ 	.short	(.L_685 - .L_684)
	.align		4
.L_684:
        /*0f10*/ 	.word	index@(_ZN2at6native29vectorized_elementwise_kernelILi8EZZZNS0_17log1p_kernel_cudaERNS_18TensorIteratorBaseEENKUlvE_clEvENKUlvE2_clEvEUlN3c107complexIfEEE_St5arrayIPcLm2EEEEviT0_T1_)
        /*0f14*/ 	.word	0x00000000


	//----- nvinfo : EIATTR_MIN_STACK_SIZE
	.align		4
.L_685:
        /*0f18*/ 	.byte	0x04, 0x12
        /*0f1a*/ 	.short	(.L_687 - .L_686)
	.align		4
.L_686:
        /*0f1c*/ 	.word	index@(_ZN2at6native18elementwise_kernelILi128ELi4EZNS0_15gpu_kernel_implIZZZNS0_17log1p_kernel_cudaERNS_18TensorIteratorBaseEENKUlvE_clEvENKUlvE1_clEvEUlN3c107complexIdEEE_EEvS4_RKT_EUliE_EEviT1_)
        /*0f20*/ 	.word	0x00000000


	//----- nvinfo : EIATTR_MIN_STACK_SIZE
	.align		4
.L_687:
        /*0f24*/ 	.byte	0x04, 0x12
        /*0f26*/ 	.short	(.L_689 - .L_688)
	.align		4
.L_688:
        /*0f28*/ 	.word	index@(_ZN2at6native27unrolled_elementwise_kernelIZZZNS0_17log1p_kernel_cudaERNS_18TensorIteratorBaseEENKUlvE_clEvENKUlvE1_clEvEUlN3c107complexIdEEE_St5arrayIPcLm2EELi4E23TrivialOffsetCalculatorILi1EjESE_NS0_6memory12LoadWithCastILi1EEENSF_13StoreWithCastILi1EEEEEviT_T0_T2_T3_T4_T5_)
        /*0f2c*/ 	.word	0x00000000


	//----- nvinfo : EIATTR_MIN_STACK_SIZE
	.align		4
.L_689:
        /*0f30*/ 	.byte	0x04, 0x12
        /*0f32*/ 	.short	(.L_691 - .L_690)
	.align		4
.L_690:
        /*0f34*/ 	.word	index@(_ZN2at6native18elementwise_kernelILi128ELi2EZNS0_22gpu_kernel_impl_nocastIZZZNS0_17log1p_kernel_cudaERNS_18TensorIteratorBaseEENKUlvE_clEvENKUlvE1_clEvEUlN3c107complexIdEEE_EEvS4_RKT_EUliE_EEviT1_)
        /*0f38*/ 	.word	0x00000000


	//----- nvinfo : EIATTR_MIN_STACK_SIZE
	.align		4
.L_691:
        /*0f3c*/ 	.byte	0x04, 0x12
        /*0f3e*/ 	.short	(.L_693 - .L_692)
	.align		4
.L_692:
        /*0f40*/ 	.word	index@(_ZN2at6native27unrolled_elementwise_kernelIZZZNS0_17log1p_kernel_cudaERNS_18TensorIteratorBaseEENKUlvE_clEvENKUlvE1_clEvEUlN3c107complexIdEEE_St5arrayIPcLm2EELi4E23TrivialOffsetCalculatorILi1EjESE_NS0_6memory15LoadWithoutCastENSF_16StoreWithoutCastEEEviT_T0_T2_T3_T4_T5_)
        /*0f44*/ 	.word	0x00000000


	//----- nvinfo : EIATTR_MIN_STACK_SIZE
	.align		4
.L_693:
        /*0f48*/ 	.byte	0x04, 0x12
        /*0f4a*/ 	.short	(.L_695 - .L_694)
	.align		4
.L_694:
        /*0f4c*/ 	.word	index@(_ZN2at6native29vectorized_elementwise_kernelILi2EZZZNS0_17log1p_kernel_cudaERNS_18TensorIteratorBaseEENKUlvE_clEvENKUlvE1_clEvEUlN3c107complexIdEEE_St5arrayIPcLm2EEEEviT0_T1_)
        /*0f50*/ 	.word	0x00000000


	//----- nvinfo : EIATTR_MIN_STACK_SIZE
	.align		4
.L_695:
        /*0f54*/ 	.byte	0x04, 0x12
        /*0f56*/ 	.short	(.L_697 - .L_696)
	.align		4
.L_696:
        /*0f58*/ 	.word	index@(_ZN2at6native29vectorized_elementwise_kernelILi4EZZZNS0_17log1p_kernel_cudaERNS_18TensorIteratorBaseEENKUlvE_clEvENKUlvE1_clEvEUlN3c107complexIdEEE_St5arrayIPcLm2EEEEviT0_T1_)
        /*0f5c*/ 	.word	0x00000000


	//----- nvinfo : EIATTR_MIN_STACK_SIZE
	.align		4
.L_697:
        /*0f60*/ 	.byte	0x04, 0x12
        /*0f62*/ 	.short	(.L_699 - .L_698)
	.align		4
.L_698:
        /*0f64*/ 	.word	index@(_ZN2at6native29vectorized_elementwise_kernelILi8EZZZNS0_17log1p_kernel_cudaERNS_18TensorIteratorBaseEENKUlvE_clEvENKUlvE1_clEvEUlN3c107complexIdEEE_St5arrayIPcLm2EEEEviT0_T1_)
        /*0f68*/ 	.word	0x00000000


	//----- nvinfo : EIATTR_MIN_STACK_SIZE
	.align		4
.L_699:
        /*0f6c*/ 	.byte	0x04, 0x12
        /*0f6e*/ 	.short	(.L_701 - .L_700)
	.align		4
.L_700:
        /*0f70*/ 	.word	index@(_ZN2at6native18elementwise_kernelILi128ELi4EZNS0_15gpu_kernel_implIZZZNS0_17log1p_kernel_cudaERNS_18TensorIteratorBaseEENKUlvE_clEvENKUlvE0_clEvEUlfE_EEvS4_RKT_EUliE_EEviT1_)
        /*0f74*/ 	.word	0x00000000


	//----- nvinfo : EIATTR_MIN_STACK_SIZE
	.align		4
.L_701:
        /*0f78*/ 	.byte	0x04, 0x12
        /*0f7a*/ 	.short	(.L_703 - .L_702)
	.align		4
.L_702:
        /*0f7c*/ 	.word	index@(_ZN2at6native27unrolled_elementwise_kernelIZZZNS0_17log1p_kernel_cudaERNS_18TensorIteratorBaseEENKUlvE_clEvENKUlvE0_clEvEUlfE_St5arrayIPcLm2EELi4E23TrivialOffsetCalculatorILi1EjESB_NS0_6memory12LoadWithCastILi1EEENSC_13StoreWithCastILi1EEEEEviT_T0_T2_T3_T4_T5_)
        /*0f80*/ 	.word	0x00000000


	//----- nvinfo : EIATTR_MIN_STACK_SIZE
	.align		4
.L_703:
        /*0f84*/ 	.byte	0x04, 0x12
        /*0f86*/ 	.short	(.L_705 - .L_704)
	.align		4
.L_704:
        /*0f88*/ 	.word	index@(_ZN2at6native18elementwise_kernelILi128ELi2EZNS0_22gpu_kernel_impl_nocastIZZZNS0_17log1p_kernel_cudaERNS_18TensorIteratorBaseEENKUlvE_clEvENKUlvE0_clEvEUlfE_EEvS4_RKT_EUliE_EEviT1_)
        /*0f8c*/ 	.word	0x00000000


	//----- nvinfo : EIATTR_MIN_STACK_SIZE
	.align		4
.L_705:
        /*0f90*/ 	.byte	0x04, 0x12
        /*0f92*/ 	.short	(.L_707 - .L_706)
	.align		4
.L_706:
        /*0f94*/ 	.word	index@(_ZN2at6native27unrolled_elementwise_kernelIZZZNS0_17log1p_kernel_cudaERNS_18TensorIteratorBaseEENKUlvE_clEvENKUlvE0_clEvEUlfE_St5arrayIPcLm2EELi4E23TrivialOffsetCalculatorILi1EjESB_NS0_6memory15LoadWithoutCastENSC_16StoreWithoutCastEEEviT_T0_T2_T3_T4_T5_)
        /*0f98*/ 	.word	0x00000000


	//----- nvinfo : EIATTR_MIN_STACK_SIZE
	.align		4
.L_707:
        /*0f9c*/ 	.byte	0x04, 0x12
        /*0f9e*/ 	.short	(.L_709 - .L_708)
	.align		4
.L_708:
        /*0fa0*/ 	.word	index@(_ZN2at6native29vectorized_elementwise_kernelILi2EZZZNS0_17log1p_kernel_cudaERNS_18TensorIteratorBaseEENKUlvE_clEvENKUlvE0_clEvEUlfE_St5arrayIPcLm2EEEEviT0_T1_)
        /*0fa4*/ 	.word	0x00000000


	//----- nvinfo : EIATTR_MIN_STACK_SIZE
	.align		4
.L_709:
        /*0fa8*/ 	.byte	0x04, 0x12
        /*0faa*/ 	.short	(.L_711 - .L_710)
	.align		4
.L_710:
        /*0fac*/ 	.word	index@(_ZN2at6native29vectorized_elementwise_kernelILi4EZZZNS0_17log1p_kernel_cudaERNS_18TensorIteratorBaseEENKUlvE_clEvENKUlvE0_clEvEUlfE_St5arrayIPcLm2EEEEviT0_T1_)
        /*0fb0*/ 	.word	0x00000000


	//----- nvinfo : EIATTR_MIN_STACK_SIZE
	.align		4
.L_711:
        /*0fb4*/ 	.byte	0x04, 0x12
        /*0fb6*/ 	.short	(.L_713 - .L_712)
	.align		4
.L_712:
        /*0fb8*/ 	.word	index@(_ZN2at6native29vectorized_elementwise_kernelILi8EZZZNS0_17log1p_kernel_cudaERNS_18TensorIteratorBaseEENKUlvE_clEvENKUlvE0_clEvEUlfE_St5arrayIPcLm2EEEEviT0_T1_)
        /*0fbc*/ 	.word	0x00000000


	//----- nvinfo : EIATTR_MIN_STACK_SIZE
	.align		4
.L_713:
        /*0fc0*/ 	.byte	0x04, 0x12
        /*0fc2*/ 	.short	(.L_715 - .L_714)
	.align		4
.L_714:
        /*0fc4*/ 	.word	index@(_ZN2at6native18elementwise_kernelILi128ELi4EZNS0_15gpu_kernel_implIZZZNS0_17log1p_kernel_cudaERNS_18TensorIteratorBaseEENKUlvE_clEvENKUlvE_clEvEUldE_EEvS4_RKT_EUliE_EEviT1_)
        /*0fc8*/ 	.word	0x00000000


	//----- nvinfo : EIATTR_MIN_STACK_SIZE
	.align		4
.L_715:
        /*0fcc*/ 	.byte	0x04, 0x12
        /*0fce*/ 	.short	(.L_717 - .L_716)
	.align		4
.L_716:
        /*0fd0*/ 	.word	index@(_ZN2at6native27unrolled_elementwise_kernelIZZZNS0_17log1p_kernel_cudaERNS_18TensorIteratorBaseEENKUlvE_clEvENKUlvE_clEvEUldE_St5arrayIPcLm2EELi4E23TrivialOffsetCalculatorILi1EjESB_NS0_6memory12LoadWithCastILi1EEENSC_13StoreWithCastILi1EEEEEviT_T0_T2_T3_T4_T5_)
        /*0fd4*/ 	.word	0x00000000


	//----- nvinfo : EIATTR_MIN_STACK_SIZE
	.align		4
.L_717:
        /*0fd8*/ 	.byte	0x04, 0x12
        /*0fda*/ 	.short	(.L_719 - .L_718)
	.align		4
.L_718:
        /*0fdc*/ 	.word	index@(_ZN2at6native18elementwise_kernelILi128ELi2EZNS0_22gpu_kernel_impl_nocastIZZZNS0_17log1p_kernel_cudaERNS_18TensorIteratorBaseEENKUlvE_clEvENKUlvE_clEvEUldE_EEvS4_RKT_EUliE_EEviT1_)
        /*0fe0*/ 	.word	0x00000000


	//----- nvinfo : EIATTR_MIN_STACK_SIZE
	.align		4
.L_719:
        /*0fe4*/ 	.byte	0x04, 0x12
        /*0fe6*/ 	.short	(.L_721 - .L_720)
	.align		4
.L_720:
        /*0fe8*/ 	.word	index@(_ZN2at6native27unrolled_elementwise_kernelIZZZNS0_17log1p_kernel_cudaERNS_18TensorIteratorBaseEENKUlvE_clEvENKUlvE_clEvEUldE_St5arrayIPcLm2EELi4E23TrivialOffsetCalculatorILi1EjESB_NS0_6memory15LoadWithoutCastENSC_16StoreWithoutCastEEEviT_T0_T2_T3_T4_T5_)
        /*0fec*/ 	.word	0x00000000


	//----- nvinfo : EIATTR_MIN_STACK_SIZE
	.align		4
.L_721:
        /*0ff0*/ 	.byte	0x04, 0x12
        /*0ff2*/ 	.short	(.L_723 - .L_722)
	.align		4
.L_722:
        /*0ff4*/ 	.word	index@(_ZN2at6native29vectorized_elementwise_kernelILi2EZZZNS0_17log1p_kernel_cudaERNS_18TensorIteratorBaseEENKUlvE_clEvENKUlvE_clEvEUldE_St5arrayIPcLm2EEEEviT0_T1_)
        /*0ff8*/ 	.word	0x00000000


	//----- nvinfo : EIATTR_MIN_STACK_SIZE
	.align		4
.L_723:
        /*0ffc*/ 	.byte	0x04, 0x12
        /*0ffe*/ 	.short	(.L_725 - .L_724)
	.align		4
.L_724:
        /*1000*/ 	.word	index@(_ZN2at6native29vectorized_elementwise_kernelILi4EZZZNS0_17log1p_kernel_cudaERNS_18TensorIteratorBaseEENKUlvE_clEvENKUlvE_clEvEUldE_St5arrayIPcLm2EEEEviT0_T1_)
        /*1004*/ 	.word	0x00000000


	//----- nvinfo : EIATTR_MIN_STACK_SIZE
	.align		4
.L_725:
        /*1008*/ 	.byte	0x04, 0x12
        /*100a*/ 	.short	(.L_727 - .L_726)
	.align		4
.L_726:
        /*100c*/ 	.word	index@(_ZN2at6native29vectorized_elementwise_kernelILi8EZZZNS0_17log1p_kernel_cudaERNS_18TensorIteratorBaseEENKUlvE_clEvENKUlvE_clEvEUldE_St5arrayIPcLm2EEEEviT0_T1_)
        /*1010*/ 	.word	0x00000000


	//----- nvinfo : EIATTR_MIN_STACK_SIZE
	.align		4
.L_727:
        /*1014*/ 	.byte	0x04, 0x12
        /*1016*/ 	.short	(.L_729 - .L_728)
	.align		4
.L_728:
        /*1018*/ 	.word	index@(_ZN2at6native18elementwise_kernelILi128ELi4EZNS0_15gpu_kernel_implIZZZNS0_17log10_kernel_cudaERNS_18TensorIteratorBaseEENKUlvE0_clEvENKUlvE2_clEvEUlN3c108BFloat16EE_EEvS4_RKT_EUliE_EEviT1_)
        /*101c*/ 	.word	0x00000000


	//----- nvinfo : EIATTR_MIN_STACK_SIZE
	.align		4
.L_729:
        /*1020*/ 	.byte	0x04, 0x12
        /*1022*/ 	.short	(.L_731 - .L_730)
	.align		4
.L_730:
        /*1024*/ 	.word	index@(_ZN2at6native27unrolled_elementwise_kernelIZZZNS0_17log10_kernel_cudaERNS_18TensorIteratorBaseEENKUlvE0_clEvENKUlvE2_clEvEUlN3c108BFloat16EE_St5arrayIPcLm2EELi4E23TrivialOffsetCalculatorILi1EjESD_NS0_6memory12LoadWithCastILi1EEENSE_13StoreWithCastILi1EEEEEviT_T0_T2_T3_T4_T5_)
        /*1028*/ 	.word	0x00000000


	//----- nvinfo : EIATTR_MIN_STACK_SIZE
	.align		4
.L_731:
        /*102c*/ 	.byte	0x04, 0x12
        /*102e*/ 	.short	(.L_733 - .L_732)
	.align		4
.L_732:
        /*1030*/ 	.word	index@(_ZN2at6native18elementwise_kernelILi128ELi4EZNS0_22gpu_kernel_impl_nocastIZZZNS0_17log10_kernel_cudaERNS_18TensorIteratorBaseEENKUlvE0_clEvENKUlvE2_clEvEUlN3c108BFloat16EE_EEvS4_RKT_EUliE_EEviT1_)
        /*1034*/ 	.word	0x00000000


	//----- nvinfo : EIATTR_MIN_STACK_SIZE
	.align		4
.L_733:
        /*1038*/ 	.byte	0x04, 0x12
        /*103a*/ 	.short	(.L_735 - .L_734)
	.align		4
.L_734:
        /*103c*/ 	.word	index@(_ZN2at6native27unrolled_elementwise_kernelIZZZNS0_17log10_kernel_cudaERNS_18TensorIteratorBaseEENKUlvE0_clEvENKUlvE2_clEvEUlN3c108BFloat16EE_St5arrayIPcLm2EELi4E23TrivialOffsetCalculatorILi1EjESD_NS0_6memory15LoadWithoutCastENSE_16StoreWithoutCastEEEviT_T0_T2_T3_T4_T5_)
        /*1040*/ 	.word	0x00000000


	//----- nvinfo : EIATTR_MIN_STACK_SIZE
	.align		4
.L_735:
        /*1044*/ 	.byte	0x04, 0x12
        /*1046*/ 	.short	(.L_737 - .L_736)
	.align		4
.L_736:
        /*1048*/ 	.word	index@(_ZN2at6native29vectorized_elementwise_kernelILi2EZZZNS0_17log10_kernel_cudaERNS_18TensorIteratorBaseEENKUlvE0_clEvENKUlvE2_clEvEUlN3c108BFloat16EE_St5arrayIPcLm2EEEEviT0_T1_)
        /*104c*/ 	.word	0x00000000


	//----- nvinfo : EIATTR_MIN_STACK_SIZE
	.align		4
.L_737:
        /*1050*/ 	.byte	0x04, 0x12
        /*1052*/ 	.short	(.L_739 - .L_738)
	.align		4
.L_738:
        /*1054*/ 	.word	index@(_ZN2at6native29vectorized_elementwise_kernelILi4EZZZNS0_17log10_kernel_cudaERNS_18TensorIteratorBaseEENKUlvE0_clEvENKUlvE2_clEvEUlN3c108BFloat16EE_St5arrayIPcLm2EEEEviT0_T1_)
        /*1058*/ 	.word	0x00000000


	//----- nvinfo : EIATTR_MIN_STACK_SIZE
	.align		4
.L_739:
        /*105c*/ 	.byte	0x04, 0x12
        /*105e*/ 	.short	(.L_741 - .L_740)
	.align		4
.L_740:
        /*1060*/ 	.word	index@(_ZN2at6native29vectorized_elementwise_kernelILi8EZZZNS0_17log10_kernel_cudaERNS_18TensorIteratorBaseEENKUlvE0_clEvENKUlvE2_clEvEUlN3c108BFloat16EE_St5arrayIPcLm2EEEEviT0_T1_)
        /*1064*/ 	.word	0x00000000


	//----- nvinfo : EIATTR_MIN_STACK_SIZE
	.align		4
.L_741:
        /*1068*/ 	.byte	0x04, 0x12
        /*106a*/ 	.short	(.L_743 - .L_742)
	.align		4
.L_742:
        /*106c*/ 	.word	index@(_ZN2at6native18elementwise_kernelILi128ELi4EZNS0_15gpu_kernel_implIZZZNS0_17log10_kernel_cudaERNS_18TensorIteratorBaseEENKUlvE0_clEvENKUlvE1_clEvEUlN3c104HalfEE_EEvS4_RKT_EUliE_EEviT1_)
        /*1070*/ 	.word	0x00000000


	//----- nvinfo : EIATTR_MIN_STACK_SIZE
	.align		4
.L_743:
        /*1074*/ 	.byte	0x04, 0x12
        /*1076*/ 	.short	(.L_745 - .L_744)
	.align		4
.L_744:
        /*1078*/ 	.word	index@(_ZN2at6native27unrolled_elementwise_kernelIZZZNS0_17log10_kernel_cudaERNS_18TensorIteratorBaseEENKUlvE0_clEvENKUlvE1_clEvEUlN3c104HalfEE_St5arrayIPcLm2EELi4E23TrivialOffsetCalculatorILi1EjESD_NS0_6memory12LoadWithCastILi1EEENSE_13StoreWithCastILi1EEEEEviT_T0_T2_T3_T4_T5_)
        /*107c*/ 	.word	0x00000000


	//----- nvinfo : EIATTR_MIN_STACK_SIZE
	.align		4
.L_745:
        /*1080*/ 	.byte	0x04, 0x12
        /*1082*/ 	.short	(.L_747 - .L_746)
	.align		4
.L_746:
        /*1084*/ 	.word	index@(_ZN2at6native18elementwise_kernelILi128ELi4EZNS0_22gpu_kernel_impl_nocastIZZZNS0_17log10_kernel_cudaERNS_18TensorIteratorBaseEENKUlvE0_clEvENKUlvE1_clEvEUlN3c104HalfEE_EEvS4_RKT_EUliE_EEviT1_)
        /*1088*/ 	.word	0x00000000


	//----- nvinfo : EIATTR_MIN_STACK_SIZE
	.align		4
.L_747:
        /*108c*/ 	.byte	0x04, 0x12
        /*108e*/ 	.short	(.L_749 - .L_748)
	.align		4
.L_748:
        /*1090*/ 	.word	index@(_ZN2at6native27unrolled_elementwise_kernelIZZZNS0_17log10_kernel_cudaERNS_18TensorIteratorBaseEENKUlvE0_clEvENKUlvE1_clEvEUlN3c104HalfEE_St5arrayIPcLm2EELi4E23TrivialOffsetCalculatorILi1EjESD_NS0_6memory15LoadWithoutCastENSE_16StoreWithoutCastEEEviT_T0_T2_T3_T4_T5_)
        /*1094*/ 	.word	0x00000000


	//----- nvinfo : EIATTR_MIN_STACK_SIZE
	.align		4
.L_749:
        /*1098*/ 	.byte	0x04, 0x12
        /*109a*/ 	.short	(.L_751 - .L_750)
	.align		4
.L_750:
        /*109c*/ 	.word	index@(_ZN2at6native29vectorized_elementwise_kernelILi2EZZZNS0_17log10_kernel_cudaERNS_18TensorIteratorBaseEENKUlvE0_clEvENKUlvE1_clEvEUlN3c104HalfEE_St5arrayIPcLm2EEEEviT0_T1_)
        /*10a0*/ 	.word	0x00000000


	//----- nvinfo : EIATTR_MIN_STACK_SIZE
	.align		4
.L_751:
        /*10a4*/ 	.byte	0x04, 0x12
        /*10a6*/ 	.short	(.L_753 - .L_752)
	.align		4
.L_752:
        /*10a8*/ 	.word	index@(_ZN2at6native29vectorized_elementwise_kernelILi4EZZZNS0_17log10_kernel_cudaERNS_18TensorIteratorBaseEENKUlvE0_clEvENKUlvE1_clEvEUlN3c104HalfEE_St5arrayIPcLm2EEEEviT0_T1_)
        /*10ac*/ 	.word	0x00000000


	//----- nvinfo : EIATTR_MIN_STACK_SIZE
	.align		4
.L_753:
        /*10b0*/ 	.byte	0x04, 0x12
        /*10b2*/ 	.short	(.L_755 - .L_754)
	.align		4
.L_754:
        /*10b4*/ 	.word	index@(_ZN2at6native29vectorized_elementwise_kernelILi8EZZZNS0_17log10_kernel_cudaERNS_18TensorIteratorBaseEENKUlvE0_clEvENKUlvE1_clEvEUlN3c104HalfEE_St5arrayIPcLm2EEEEviT0_T1_)
        /*10b8*/ 	.word	0x00000000


	//----- nvinfo : EIATTR_MIN_STACK_SIZE
	.align		4
.L_755:
        /*10bc*/ 	.byte	0x04, 0x12
        /*10be*/ 	.short	(.L_757 - .L_756)
	.align		4
.L_756:
        /*10c0*/ 	.word	index@(_ZN2at6native18elementwise_kernelILi128ELi4EZNS0_15gpu_kernel_implIZZZNS0_17log10_kernel_cudaERNS_18TensorIteratorBaseEENKUlvE0_clEvENKUlvE0_clEvEUlfE_EEvS4_RKT_EUliE_EEviT1_)
        /*10c4*/ 	.word	0x00000000


	//----- nvinfo : EIATTR_MIN_STACK_SIZE
	.align		4
.L_757:
        /*10c8*/ 	.byte	0x04, 0x12
        /*10ca*/ 	.short	(.L_759 - .L_758)
	.align		4
.L_758:
        /*10cc*/ 	.word	index@(_ZN2at6native27unrolled_elementwise_kernelIZZZNS0_17log10_kernel_cudaERNS_18TensorIteratorBaseEENKUlvE0_clEvENKUlvE0_clEvEUlfE_St5arrayIPcLm2EELi4E23TrivialOffsetCalculatorILi1EjESB_NS0_6memory12LoadWithCastILi1EEENSC_13StoreWithCastILi1EEEEEviT_T0_T2_T3_T4_T5_)
        /*10d0*/ 	.word	0x00000000


	//----- nvinfo : EIATTR_MIN_STACK_SIZE
	.align		4
.L_759:
        /*10d4*/ 	.byte	0x04, 0x12
        /*10d6*/ 	.short	(.L_761 - .L_760)
	.align		4
.L_760:
        /*10d8*/ 	.word	index@(_ZN2at6native18elementwise_kernelILi128ELi2EZNS0_22gpu_kernel_impl_nocastIZZZNS0_17log10_kernel_cudaERNS_18TensorIteratorBaseEENKUlvE0_clEvENKUlvE0_clEvEUlfE_EEvS4_RKT_EUliE_EEviT1_)
        /*10dc*/ 	.word	0x00000000


	//----- nvinfo : EIATTR_MIN_STACK_SIZE
	.align		4
.L_761:
        /*10e0*/ 	.byte	0x04, 0x12
        /*10e2*/ 	.short	(.L_763 - .L_762)
	.align		4
.L_762:
        /*10e4*/ 	.word	index@(_ZN2at6native27unrolled_elementwise_kernelIZZZNS0_17log10_kernel_cudaERNS_18TensorIteratorBaseEENKUlvE0_clEvENKUlvE0_clEvEUlfE_St5arrayIPcLm2EELi4E23TrivialOffsetCalculatorILi1EjESB_NS0_6memory15LoadWithoutCastENSC_16StoreWithoutCastEEEviT_T0_T2_T3_T4_T5_)
        /*10e8*/ 	.word	0x00000000


	//----- nvinfo : EIATTR_MIN_STACK_SIZE
	.align		4
.L_763:
        /*10ec*/ 	.byte	0x04, 0x12
        /*10ee*/ 	.short	(.L_765 - .L_764)
	.align		4
.L_764:
        /*10f0*/ 	.word	index@(_ZN2at6native29vectorized_elementwise_kernelILi2EZZZNS0_17log10_kernel_cudaERNS_18TensorIteratorBaseEENKUlvE0_clEvENKUlvE0_clEvEUlfE_St5arrayIPcLm2EEEEviT0_T1_)
        /*10f4*/ 	.word	0x00000000


	//----- nvinfo : EIATTR_MIN_STACK_SIZE
	.align		4
.L_765:
        /*10f8*/ 	.byte	0x04, 0x12
        /*10fa*/ 	.short	(.L_767 - .L_766)
	.align		4
.L_766:
        /*10fc*/ 	.word	index@(_ZN2at6native29vectorized_elementwise_kernelILi4EZZZNS0_17log10_kernel_cudaERNS_18TensorIteratorBaseEENKUlvE0_clEvENKUlvE0_clEvEUlfE_St5arrayIPcLm2EEEEviT0_T1_)
        /*1100*/ 	.word	0x00000000


	//----- nvinfo : EIATTR_MIN_STACK_SIZE
	.align		4
.L_767:
        /*1104*/ 	.byte	0x04, 0x12
        /*1106*/ 	.short	(.L_769 - .L_768)
	.align		4
.L_768:
        /*1108*/ 	.word	index@(_ZN2at6native29vectorized_elementwise_kernelILi8EZZZNS0_17log10_kernel_cudaERNS_18TensorIteratorBaseEENKUlvE0_clEvENKUlvE0_clEvEUlfE_St5arrayIPcLm2EEEEviT0_T1_)
        /*110c*/ 	.word	0x00000000


	//----- nvinfo : EIATTR_MIN_STACK_SIZE
	.align		4
.L_769:
        /*1110*/ 	.byte	0x04, 0x12
        /*1112*/ 	.short	(.L_771 - .L_770)
	.align		4
.L_770:
        /*1114*/ 	.word	index@(_ZN2at6native18elementwise_kernelILi128ELi4EZNS0_15gpu_kernel_implIZZZNS0_17log10_kernel_cudaERNS_18TensorIteratorBaseEENKUlvE0_clEvENKUlvE_clEvEUldE_EEvS4_RKT_EUliE_EEviT1_)
        /*1118*/ 	.word	0x00000000


	//----- nvinfo : EIATTR_MIN_STACK_SIZE
	.align		4
.L_771:
        /*111c*/ 	.byte	0x04, 0x12
        /*111e*/ 	.short	(.L_773 - .L_772)
	.align		4
.L_772:
        /*1120*/ 	.word	index@(_ZN2at6native27unrolled_elementwise_kernelIZZZNS0_17log10_kernel_cudaERNS_18TensorIteratorBaseEENKUlvE0_clEvENKUlvE_clEvEUldE_St5arrayIPcLm2EELi4E23TrivialOffsetCalculatorILi1EjESB_NS0_6memory12LoadWithCastILi1EEENSC_13StoreWithCastILi1EEEEEviT_T0_T2_T3_T4_T5_)
        /*1124*/ 	.word	0x00000000


	//----- nvinfo : EIATTR_MIN_STACK_SIZE
	.align		4
.L_773:
        /*1128*/ 	.byte	0x04, 0x12
        /*112a*/ 	.short	(.L_775 - .L_774)
	.align		4
.L_774:
        /*112c*/ 	.word	index@(_ZN2at6native18elementwise_kernelILi128ELi2EZNS0_22gpu_kernel_impl_nocastIZZZNS0_17log10_kernel_cudaERNS_18TensorIteratorBaseEENKUlvE0_clEvENKUlvE_clEvEUldE_EEvS4_RKT_EUliE_EEviT1_)
        /*1130*/ 	.word	0x00000000


	//----- nvinfo : EIATTR_MIN_STACK_SIZE
	.align		4
.L_775:
        /*1134*/ 	.byte	0x04, 0x12
        /*1136*/ 	.short	(.L_777 - .L_776)
	.align		4
.L_776:
        /*1138*/ 	.word	index@(_ZN2at6native27unrolled_elementwise_kernelIZZZNS0_17log10_kernel_cudaERNS_18TensorIteratorBaseEENKUlvE0_clEvENKUlvE_clEvEUldE_St5arrayIPcLm2EELi4E23TrivialOffsetCalculatorILi1EjESB_NS0_6memory15LoadWithoutCastENSC_16StoreWithoutCastEEEviT_T0_T2_T3_T4_T5_)
        /*113c*/ 	.word	0x00000000


	//----- nvinfo : EIATTR_MIN_STACK_SIZE
	.align		4
.L_777:
        /*1140*/ 	.byte	0x04, 0x12
        /*1142*/ 	.short	(.L_779 - .L_778)
	.align		4
.L_778:
        /*1144*/ 	.word	index@(_ZN2at6native29vectorized_elementwise_kernelILi2EZZZNS0_17log10_kernel_cudaERNS_18TensorIteratorBaseEENKUlvE0_clEvENKUlvE_clEvEUldE_St5arrayIPcLm2EEEEviT0_T1_)
        /*1148*/ 	.word	0x00000000


	//----- nvinfo : EIATTR_MIN_STACK_SIZE
	.align		4
.L_779:
        /*114c*/ 	.byte	0x04, 0x12
        /*114e*/ 	.short	(.L_781 - .L_780)
	.align		4
.L_780:
        /*1150*/ 	.word	index@(_ZN2at6native29vectorized_elementwise_kernelILi4EZZZNS0_17log10_kernel_cudaERNS_18TensorIteratorBaseEENKUlvE0_clEvENKUlvE_clEvEUldE_St5arrayIPcLm2EEEEviT0_T1_)
        /*1154*/ 	.word	0x00000000


	//----- nvinfo : EIATTR_MIN_STACK_SIZE
	.align		4
.L_781:
        /*1158*/ 	.byte	0x04, 0x12
        /*115a*/ 	.short	(.L_783 - .L_782)
	.align		4
.L_782:
        /*115c*/ 	.word	index@(_ZN2at6native29vectorized_elementwise_kernelILi8EZZZNS0_17log10_kernel_cudaERNS_18TensorIteratorBaseEENKUlvE0_clEvENKUlvE_clEvEUldE_St5arrayIPcLm2EEEEviT0_T1_)
        /*1160*/ 	.word	0x00000000


	//----- nvinfo : EIATTR_MIN_STACK_SIZE
	.align		4
.L_783:
        /*1164*/ 	.byte	0x04, 0x12
        /*1166*/ 	.short	(.L_785 - .L_784)
	.align		4
.L_784:
        /*1168*/ 	.word	index@(_ZN2at6native18elementwise_kernelILi128ELi4EZNS0_15gpu_kernel_implIZZZNS0_15log_kernel_cudaERNS_18TensorIteratorBaseEENKUlvE0_clEvENKUlvE2_clEvEUlN3c108BFloat16EE_EEvS4_RKT_EUliE_EEviT1_)
        /*116c*/ 	.word	0x00000000


	//----- nvinfo : EIATTR_MIN_STACK_SIZE
	.align		4
.L_785:
        /*1170*/ 	.byte	0x04, 0x12
        /*1172*/ 	.short	(.L_787 - .L_786)
	.align		4
.L_786:
        /*1174*/ 	.word	index@(_ZN2at6native27unrolled_elementwise_kernelIZZZNS0_15log_kernel_cudaERNS_18TensorIteratorBaseEENKUlvE0_clEvENKUlvE2_clEvEUlN3c108BFloat16EE_St5arrayIPcLm2EELi4E23TrivialOffsetCalculatorILi1EjESD_NS0_6memory12LoadWithCastILi1EEENSE_13StoreWithCastILi1EEEEEviT_T0_T2_T3_T4_T5_)
        /*1178*/ 	.word	0x00000000


	//----- nvinfo : EIATTR_MIN_STACK_SIZE
	.align		4
.L_787:
        /*117c*/ 	.byte	0x04, 0x12
        /*117e*/ 	.short	(.L_789 - .L_788)
	.align		4
.L_788:
        /*1180*/ 	.word	index@(_ZN2at6native18elementwise_kernelILi128ELi4EZNS0_22gpu_kernel_impl_nocastIZZZNS0_15log_kernel_cudaERNS_18TensorIteratorBaseEENKUlvE0_clEvENKUlvE2_clEvEUlN3c108BFloat16EE_EEvS4_RKT_EUliE_EEviT1_)
        /*1184*/ 	.word	0x00000000


	//----- nvinfo : EIATTR_MIN_STACK_SIZE
	.align		4
.L_789:
        /*1188*/ 	.byte	0x04, 0x12
        /*118a*/ 	.short	(.L_791 - .L_790)
	.align		4
.L_790:
        /*118c*/ 	.word	index@(_ZN2at6native27unrolled_elementwise_kernelIZZZNS0_15log_kernel_cudaERNS_18TensorIteratorBaseEENKUlvE0_clEvENKUlvE2_clEvEUlN3c108BFloat16EE_St5arrayIPcLm2EELi4E23TrivialOffsetCalculatorILi1EjESD_NS0_6memory15LoadWithoutCastENSE_16StoreWithoutCastEEEviT_T0_T2_T3_T4_T5_)
        /*1190*/ 	.word	0x00000000


	//----- nvinfo : EIATTR_MIN_STACK_SIZE
	.align		4
.L_791:
        /*1194*/ 	.byte	0x04, 0x12
        /*1196*/ 	.short	(.L_793 - .L_792)
	.align		4
.L_792:
        /*1198*/ 	.word	index@(_ZN2at6native29vectorized_elementwise_kernelILi2EZZZNS0_15log_kernel_cudaERNS_18TensorIteratorBaseEENKUlvE0_clEvENKUlvE2_clEvEUlN3c108BFloat16EE_St5arrayIPcLm2EEEEviT0_T1_)
        /*119c*/ 	.word	0x00000000


	//----- nvinfo : EIATTR_MIN_STACK_SIZE
	.align		4
.L_793:
        /*11a0*/ 	.byte	0x04, 0x12
        /*11a2*/ 	.short	(.L_795 - .L_794)
	.align		4
.L_794:
        /*11a4*/ 	.word	index@(_ZN2at6native29vectorized_elementwise_kernelILi4EZZZNS0_15log_kernel_cudaERNS_18TensorIteratorBaseEENKUlvE0_clEvENKUlvE2_clEvEUlN3c108BFloat16EE_St5arrayIPcLm2EEEEviT0_T1_)
        /*11a8*/ 	.word	0x00000000


	//----- nvinfo : EIATTR_MIN_STACK_SIZE
	.align		4
.L_795:
        /*11ac*/ 	.byte	0x04, 0x12
        /*11ae*/ 	.short	(.L_797 - .L_796)
	.align		4
.L_796:
        /*11b0*/ 	.word	index@(_ZN2at6native29vectorized_elementwise_kernelILi8EZZZNS0_15log_kernel_cudaERNS_18TensorIteratorBaseEENKUlvE0_clEvENKUlvE2_clEvEUlN3c108BFloat16EE_St5arrayIPcLm2EEEEviT0_T1_)
        /*11b4*/ 	.word	0x00000000


	//----- nvinfo : EIATTR_MIN_STACK_SIZE
	.align		4
.L_797:
        /*11b8*/ 	.byte	0x04, 0x12
        /*11ba*/ 	.short	(.L_799 - .L_798)
	.align		4
.L_798:
        /*11bc*/ 	.word	index@(_ZN2at6native18elementwise_kernelILi128ELi4EZNS0_15gpu_kernel_implIZZZNS0_15log_kernel_cudaERNS_18TensorIteratorBaseEENKUlvE0_clEvENKUlvE1_clEvEUlN3c104HalfEE_EEvS4_RKT_EUliE_EEviT1_)
        /*11c0*/ 	.word	0x00000000


	//----- nvinfo : EIATTR_MIN_STACK_SIZE
	.align		4
.L_799:
        /*11c4*/ 	.byte	0x04, 0x12
        /*11c6*/ 	.short	(.L_801 - .L_800)
	.align		4
.L_800:
        /*11c8*/ 	.word	index@(_ZN2at6native27unrolled_elementwise_kernelIZZZNS0_15log_kernel_cudaERNS_18TensorIteratorBaseEENKUlvE0_clEvENKUlvE1_clEvEUlN3c104HalfEE_St5arrayIPcLm2EELi4E23TrivialOffsetCalculatorILi1EjESD_NS0_6memory12LoadWithCastILi1EEENSE_13StoreWithCastILi1EEEEEviT_T0_T2_T3_T4_T5_)
        /*11cc*/ 	.word	0x00000000


	//----- nvinfo : EIATTR_MIN_STACK_SIZE
	.align		4
.L_801:
        /*11d0*/ 	.byte	0x04, 0x12
        /*11d2*/ 	.short	(.L_803 - .L_802)
	.align		4
.L_802:
        /*11d4*/ 	.word	index@(_ZN2at6native18elementwise_kernelILi128ELi4EZNS0_22gpu_kernel_impl_nocastIZZZNS0_15log_kernel_cudaERNS_18TensorIteratorBaseEENKUlvE0_clEvENKUlvE1_clEvEUlN3c104HalfEE_EEvS4_RKT_EUliE_EEviT1_)
        /*11d8*/ 	.word	0x00000000


	//----- nvinfo : EIATTR_MIN_STACK_SIZE
	.align		4
.L_803:
        /*11dc*/ 	.byte	0x04, 0x12
        /*11de*/ 	.short	(.L_805 - .L_804)
	.align		4
.L_804:
        /*11e0*/ 	.word	index@(_ZN2at6native27unrolled_elementwise_kernelIZZZNS0_15log_kernel_cudaERNS_18TensorIteratorBaseEENKUlvE0_clEvENKUlvE1_clEvEUlN3c104HalfEE_St5arrayIPcLm2EELi4E23TrivialOffsetCalculatorILi1EjESD_NS0_6memory15LoadWithoutCastENSE_16StoreWithoutCastEEEviT_T0_T2_T3_T4_T5_)
        /*11e4*/ 	.word	0x00000000


	//----- nvinfo : EIATTR_MIN_STACK_SIZE
	.align		4
.L_805:
        /*11e8*/ 	.byte	0x04, 0x12
        /*11ea*/ 	.short	(.L_807 - .L_806)
	.align		4
.L_806:
        /*11ec*/ 	.word	index@(_ZN2at6native29vectorized_elementwise_kernelILi2EZZZNS0_15log_kernel_cudaERNS_18TensorIteratorBaseEENKUlvE0_clEvENKUlvE1_clEvEUlN3c104HalfEE_St5arrayIPcLm2EEEEviT0_T1_)
        /*11f0*/ 	.word	0x00000000


	//----- nvinfo : EIATTR_MIN_STACK_SIZE
	.align		4
.L_807:
        /*11f4*/ 	.byte	0x04, 0x12
        /*11f6*/ 	.short	(.L_809 - .L_808)
	.align		4
.L_808:
        /*11f8*/ 	.word	index@(_ZN2at6native29vectorized_elementwise_kernelILi4EZZZNS0_15log_kernel_cudaERNS_18TensorIteratorBaseEENKUlvE0_clEvENKUlvE1_clEvEUlN3c104HalfEE_St5arrayIPcLm2EEEEviT0_T1_)
        /*11fc*/ 	.word	0x00000000


	//----- nvinfo : EIATTR_MIN_STACK_SIZE
	.align		4
.L_809:
        /*1200*/ 	.byte	0x04, 0x12
        /*1202*/ 	.short	(.L_811 - .L_810)
	.align		4
.L_810:
        /*1204*/ 	.word	index@(_ZN2at6native29vectorized_elementwise_kernelILi8EZZZNS0_15log_kernel_cudaERNS_18TensorIteratorBaseEENKUlvE0_clEvENKUlvE1_clEvEUlN3c104HalfEE_St5arrayIPcLm2EEEEviT0_T1_)
        /*1208*/ 	.word	0x00000000


	//----- nvinfo : EIATTR_MIN_STACK_SIZE
	.align		4
.L_811:
        /*120c*/ 	.byte	0x04, 0x12
        /*120e*/ 	.short	(.L_813 - .L_812)
	.align		4
.L_812:
        /*1210*/ 	.word	index@(_ZN2at6native18elementwise_kernelILi128ELi4EZNS0_15gpu_kernel_implIZZZNS0_15log_kernel_cudaERNS_18TensorIteratorBaseEENKUlvE0_clEvENKUlvE0_clEvEUlfE_EEvS4_RKT_EUliE_EEviT1_)
        /*1214*/ 	.word	0x00000000


	//----- nvinfo : EIATTR_MIN_STACK_SIZE
	.align		4
.L_813:
        /*1218*/ 	.byte	0x04, 0x12
        /*121a*/ 	.short	(.L_815 - .L_814)
	.align		4
.L_814:
        /*121c*/ 	.word	index@(_ZN2at6native27unrolled_elementwise_kernelIZZZNS0_15log_kernel_cudaERNS_18TensorIteratorBaseEENKUlvE0_clEvENKUlvE0_clEvEUlfE_St5arrayIPcLm2EELi4E23TrivialOffsetCalculatorILi1EjESB_NS0_6memory12LoadWithCastILi1EEENSC_13StoreWithCastILi1EEEEEviT_T0_T2_T3_T4_T5_)
        /*1220*/ 	.word	0x00000000


	//----- nvinfo : EIATTR_MIN_STACK_SIZE
	.align		4
.L_815:
        /*1224*/ 	.byte	0x04, 0x12
        /*1226*/ 	.short	(.L_817 - .L_816)
	.align		4
.L_816:
        /*1228*/ 	.word	index@(_ZN2at6native18elementwise_kernelILi128ELi2EZNS0_22gpu_kernel_impl_nocastIZZZNS0_15log_kernel_cudaERNS_18TensorIteratorBaseEENKUlvE0_clEvENKUlvE0_clEvEUlfE_EEvS4_RKT_EUliE_EEviT1_)
        /*122c*/ 	.word	0x00000000


	//----- nvinfo : EIATTR_MIN_STACK_SIZE
	.align		4
.L_817:
        /*1230*/ 	.byte	0x04, 0x12
        /*1232*/ 	.short	(.L_819 - .L_818)
	.align		4
.L_818:
        /*1234*/ 	.word	index@(_ZN2at6native27unrolled_elementwise_kernelIZZZNS0_15log_kernel_cudaERNS_18TensorIteratorBaseEENKUlvE0_clEvENKUlvE0_clEvEUlfE_St5arrayIPcLm2EELi4E23TrivialOffsetCalculatorILi1EjESB_NS0_6memory15LoadWithoutCastENSC_16StoreWithoutCastEEEviT_T0_T2_T3_T4_T5_)
        /*1238*/ 	.word	0x00000000


	//----- nvinfo : EIATTR_MIN_STACK_SIZE
	.align		4
.L_819:
        /*123c*/ 	.byte	0x04, 0x12
        /*123e*/ 	.short	(.L_821 - .L_820)
	.align		4
.L_820:
        /*1240*/ 	.word	index@(_ZN2at6native29vectorized_elementwise_kernelILi2EZZZNS0_15log_kernel_cudaERNS_18TensorIteratorBaseEENKUlvE0_clEvENKUlvE0_clEvEUlfE_St5arrayIPcLm2EEEEviT0_T1_)
        /*1244*/ 	.word	0x00000000


	//----- nvinfo : EIATTR_MIN_STACK_SIZE
	.align		4
.L_821:
        /*1248*/ 	.byte	0x04, 0x12
        /*124a*/ 	.short	(.L_823 - .L_822)
	.align		4
.L_822:
        /*124c*/ 	.word	index@(_ZN2at6native29vectorized_elementwise_kernelILi4EZZZNS0_15log_kernel_cudaERNS_18TensorIteratorBaseEENKUlvE0_clEvENKUlvE0_clEvEUlfE_St5arrayIPcLm2EEEEviT0_T1_)
        /*1250*/ 	.word	0x00000000


	//----- nvinfo : EIATTR_MIN_STACK_SIZE
	.align		4
.L_823:
        /*1254*/ 	.byte	0x04, 0x12
        /*1256*/ 	.short	(.L_825 - .L_824)
	.align		4
.L_824:
        /*1258*/ 	.word	index@(_ZN2at6native29vectorized_elementwise_kernelILi8EZZZNS0_15log_kernel_cudaERNS_18TensorIteratorBaseEENKUlvE0_clEvENKUlvE0_clEvEUlfE_St5arrayIPcLm2EEEEviT0_T1_)
        /*125c*/ 	.word	0x00000000


	//----- nvinfo : EIATTR_MIN_STACK_SIZE
	.align		4
.L_825:
        /*1260*/ 	.byte	0x04, 0x12
        /*1262*/ 	.short	(.L_827 - .L_826)
	.align		4
.L_826:
        /*1264*/ 	.word	index@(_ZN2at6native18elementwise_kernelILi128ELi4EZNS0_15gpu_kernel_implIZZZNS0_15log_kernel_cudaERNS_18TensorIteratorBaseEENKUlvE0_clEvENKUlvE_clEvEUldE_EEvS4_RKT_EUliE_EEviT1_)
        /*1268*/ 	.word	0x00000000


	//----- nvinfo : EIATTR_MIN_STACK_SIZE
	.align		4
.L_827:
        /*126c*/ 	.byte	0x04, 0x12
        /*126e*/ 	.short	(.L_829 - .L_828)
	.align		4
.L_828:
        /*1270*/ 	.word	index@(_ZN2at6native27unrolled_elementwise_kernelIZZZNS0_15log_kernel_cudaERNS_18TensorIteratorBaseEENKUlvE0_clEvENKUlvE_clEvEUldE_St5arrayIPcLm2EELi4E23TrivialOffsetCalculatorILi1EjESB_NS0_6memory12LoadWithCastILi1EEENSC_13StoreWithCastILi1EEEEEviT_T0_T2_T3_T4_T5_)
        /*1274*/ 	.word	0x00000000


	//----- nvinfo : EIATTR_MIN_STACK_SIZE
	.align		4
.L_829:
        /*1278*/ 	.byte	0x04, 0x12
        /*127a*/ 	.short	(.L_831 - .L_830)
	.align		4
.L_830:
        /*127c*/ 	.word	index@(_ZN2at6native18elementwise_kernelILi128ELi2EZNS0_22gpu_kernel_impl_nocastIZZZNS0_15log_kernel_cudaERNS_18TensorIteratorBaseEENKUlvE0_clEvENKUlvE_clEvEUldE_EEvS4_RKT_EUliE_EEviT1_)
        /*1280*/ 	.word	0x00000000


	//----- nvinfo : EIATTR_MIN_STACK_SIZE
	.align		4
.L_831:
        /*1284*/ 	.byte	0x04, 0x12
        /*1286*/ 	.short	(.L_833 - .L_832)
	.align		4
.L_832:
        /*1288*/ 	.word	index@(_ZN2at6native27unrolled_elementwise_kernelIZZZNS0_15log_kernel_cudaERNS_18TensorIteratorBaseEENKUlvE0_clEvENKUlvE_clEvEUldE_St5arrayIPcLm2EELi4E23TrivialOffsetCalculatorILi1EjESB_NS0_6memory15LoadWithoutCastENSC_16StoreWithoutCastEEEviT_T0_T2_T3_T4_T5_)
        /*128c*/ 	.word	0x00000000


	//----- nvinfo : EIATTR_MIN_STACK_SIZE
	.align		4
.L_833:
        /*1290*/ 	.byte	0x04, 0x12
        /*1292*/ 	.short	(.L_835 - .L_834)
	.align		4
.L_834:
        /*1294*/ 	.word	index@(_ZN2at6native29vectorized_elementwise_kernelILi2EZZZNS0_15log_kernel_cudaERNS_18TensorIteratorBaseEENKUlvE0_clEvENKUlvE_clEvEUldE_St5arrayIPcLm2EEEEviT0_T1_)
        /*1298*/ 	.word	0x00000000


	//----- nvinfo : EIATTR_MIN_STACK_SIZE
	.align		4
.L_835:
        /*129c*/ 	.byte	0x04, 0x12
        /*129e*/ 	.short	(.L_837 - .L_836)
	.align		4
.L_836:
        /*12a0*/ 	.word	index@(_ZN2at6native29vectorized_elementwise_kernelILi4EZZZNS0_15log_kernel_cudaERNS_18TensorIteratorBaseEENKUlvE0_clEvENKUlvE_clEvEUldE_St5arrayIPcLm2EEEEviT0_T1_)
        /*12a4*/ 	.word	0x00000000


	//----- nvinfo : EIATTR_MIN_STACK_SIZE
	.align		4
.L_837:
        /*12a8*/ 	.byte	0x04, 0x12
        /*12aa*/ 	.short	(.L_839 - .L_838)
	.align		4
.L_838:
        /*12ac*/ 	.word	index@(_ZN2at6native29vectorized_elementwise_kernelILi8EZZZNS0_15log_kernel_cudaERNS_18TensorIteratorBaseEENKUlvE0_clEvENKUlvE_clEvEUldE_St5arrayIPcLm2EEEEviT0_T1_)
        /*12b0*/ 	.word	0x00000000
.L_839:


//--------------------- .nv.compat                --------------------------
	.section	.nv.compat,"",@"SHT_CUDA_COMPAT_INFO"
	.align	4
        /*0000*/ 	.byte	0x02, 0x09, 0x01, 0x00, 0x02, 0x02, 0x01, 0x00, 0x02, 0x05, 0x05, 0x00, 0x03, 0x07, 0x01, 0x01
        /*0010*/ 	.byte	0x02, 0x03, 0x00, 0x00, 0x02, 0x06, 0x01, 0x00, 0x04, 0x0b, 0x08, 0x00, 0x00, 0x00, 0x00, 0x00
        /*0020*/ 	.byte	0x00, 0x00, 0x00, 0x00


//--------------------- .nv.info._ZN2at6native18elementwise_kernelILi128ELi4EZNS0_15gpu_kernel_implIZZZNS0_16log2_kernel_cudaERNS_18TensorIteratorBaseEENKUlvE0_clEvENKUlvE2_clEvEUlN3c108BFloat16EE_EEvS4_RKT_EUliE_EEviT1_ --------------------------
	.section	.nv.info._ZN2at6native18elementwise_kernelILi128ELi4EZNS0_15gpu_kernel_implIZZZNS0_16log2_kernel_cudaERNS_18TensorIteratorBaseEENKUlvE0_clEvENKUlvE2_clEvEUlN3c108BFloat16EE_EEvS4_RKT_EUliE_EEviT1_,"",@"SHT_CUDA_INFO"
	.sectionflags	@""
	.align	4


	//----- nvinfo : EIATTR_CUDA_API_VERSION
	.align		4
        /*0000*/ 	.byte	0x04, 0x37
        /*0002*/ 	.short	(.L_841 - .L_840)
.L_840:
        /*0004*/ 	.word	0x00000082


	//----- nvinfo : EIATTR_KPARAM_INFO
	.align		4
.L_841:
        /*0008*/ 	.byte	0x04, 0x17
        /*000a*/ 	.short	(.L_843 - .L_842)
.L_842:
        /*000c*/ 	.word	0x00000000
        /*0010*/ 	.short	0x0001
        /*0012*/ 	.short	0x0008
        /*0014*/ 	.byte	0x00, 0xf0, 0x61, 0x08


	//----- nvinfo : EIATTR_KPARAM_INFO
	.align		4
.L_843:
        /*0018*/ 	.byte	0x04, 0x17
        /*001a*/ 	.short	(.L_845 - .L_844)
.L_844:
        /*001c*/ 	.word	0x00000000
        /*0020*/ 	.short	0x0000
        /*0022*/ 	.short	0x0000
        /*0024*/ 	.byte	0x00, 0xf0, 0x11, 0x00


	//----- nvinfo : EIATTR_SPARSE_MMA_MASK
	.align		4
.L_845:
        /*0028*/ 	.byte	0x03, 0x50
        /*002a*/ 	.short	0x0000


	//----- nvinfo : EIATTR_MAXREG_COUNT
	.align		4
        /*002c*/ 	.byte	0x03, 0x1b
        /*002e*/ 	.short	0x0080


	//----- nvinfo : EIATTR_EXTERNS
	.align		4
        /*0030*/ 	.byte	0x04, 0x0f
        /*0032*/ 	.short	(.L_847 - .L_846)


	//   ....[0]....
	.align		4
.L_846:
        /*0034*/ 	.word	index@(__assertfail)


	//----- nvinfo : EIATTR_MERCURY_ISA_VERSION
	.align		4
.L_847:
        /*0038*/ 	.byte	0x03, 0x5f
        /*003a*/ 	.short	0x0101


	//----- nvinfo : EIATTR_SYSCALL_OFFSETS
	.align		4
        /*003c*/ 	.byte	0x04, 0x46
        /*003e*/ 	.short	(.L_849 - .L_848)


	//   ....[0]....
.L_848:
        /*0040*/ 	.word	0x000022d0


	//   ....[1]....
        /*0044*/ 	.word	0x00003260


	//   ....[2]....
        /*0048*/ 	.word	0x00005590


	//   ....[3]....
        /*004c*/ 	.word	0x00006520


	//   ....[4]....
        /*0050*/ 	.word	0x00008840


	//   ....[5]....
        /*0054*/ 	.word	0x000097d0


	//   ....[6]....
        /*0058*/ 	.word	0x0000bae0


	//   ....[7]....
        /*005c*/ 	.word	0x0000ca70


	//----- nvinfo : EIATTR_EXIT_INSTR_OFFSETS
	.align		4
.L_849:
        /*0060*/ 	.byte	0x04, 0x1c
        /*0062*/ 	.short	(.L_851 - .L_850)


	//   ....[0]....
.L_850:
        /*0064*/ 	.word	0x000098a0


	//   ....[1]....
        /*0068*/ 	.word	0x0000bca0


	//   ....[2]....
        /*006c*/ 	.word	0x0000bce0


	//   ....[3]....
        /*0070*/ 	.word	0x0000bd80


	//   ....[4]....
        /*0074*/ 	.word	0x0000bdc0


	//   ....[5]....
        /*0078*/ 	.word	0x0000be00


	//   ....[6]....
        /*007c*/ 	.word	0x0000be90


	//   ....[7]....
        /*0080*/ 	.word	0x0000bed0


	//   ....[8]....
        /*0084*/ 	.word	0x0000bf70


	//   ....[9]....
        /*0088*/ 	.word	0x0000bfc0


	//   ....[10]....
        /*008c*/ 	.word	0x0000c010


	//   ....[11]....
        /*0090*/ 	.word	0x0000c0e0


	//   ....[12]....
        /*0094*/ 	.word	0x0000c140


	//   ....[13]....
        /*0098*/ 	.word	0x0000c2d0


	//   ....[14]....
        /*009c*/ 	.word	0x0000c430


	//   ....[15]....
        /*00a0*/ 	.word	0x0000c450


	//   ....[16]....
        /*00a4*/ 	.word	0x0000c510


	//   ....[17]....
        /*00a8*/ 	.word	0x0000c690


	//   ....[18]....
        /*00ac*/ 	.word	0x0000c810


	//   ....[19]....
        /*00b0*/ 	.word	0x0000c970


	//   ....[20]....
        /*00b4*/ 	.word	0x0000ca80


	//   ....[21]....
        /*00b8*/ 	.word	0x0000cac0


	//   ....[22]....
        /*00bc*/ 	.word	0x0000cb00


	//----- nvinfo : EIATTR_MAX_THREADS
	.align		4
.L_851:
        /*00c0*/ 	.byte	0x04, 0x05
        /*00c2*/ 	.short	(.L_853 - .L_852)
.L_852:
        /*00c4*/ 	.word	0x00000080
        /*00c8*/ 	.word	0x00000001
        /*00cc*/ 	.word	0x00000001


	//----- nvinfo : EIATTR_CRS_STACK_SIZE
	.align		4
.L_853:
        /*00d0*/ 	.byte	0x04, 0x1e
        /*00d2*/ 	.short	(.L_855 - .L_854)
.L_854:
        /*00d4*/ 	.word	0x00000000


	//----- nvinfo : EIATTR_CBANK_PARAM_SIZE
	.align		4
.L_855:
        /*00d8*/ 	.byte	0x03, 0x19
        /*00da*/ 	.short	0x0220


	//----- nvinfo : EIATTR_PARAM_CBANK
	.align		4
        /*00dc*/ 	.byte	0x04, 0x0a
        /*00de*/ 	.short	(.L_857 - .L_856)
	.align		4
.L_856:
        /*00e0*/ 	.word	index@(.nv.constant0._ZN2at6native18elementwise_kernelILi128ELi4EZNS0_15gpu_kernel_implIZZZNS0_16log2_kernel_cudaERNS_18TensorIteratorBaseEENKUlvE0_clEvENKUlvE2_clEvEUlN3c108BFloat16EE_EEvS4_RKT_EUliE_EEviT1_)
        /*00e4*/ 	.short	0x0210
        /*00e6*/ 	.short	0x0220


	//----- nvinfo : EIATTR_SW_WAR
	.align		4
.L_857:
        /*00e8*/ 	.byte	0x04, 0x36
        /*00ea*/ 	.short	(.L_859 - .L_858)
.L_858:
        /*00ec*/ 	.word	0x00000008
.L_859:


//--------------------- .nv.info._ZN2at6native27unrolled_elementwise_kernelIZZZNS0_16log2_kernel_cudaERNS_18TensorIteratorBaseEENKUlvE0_clEvENKUlvE2_clEvEUlN3c108BFloat16EE_St5arrayIPcLm2EELi4E23TrivialOffsetCalculatorILi1EjESD_NS0_6memory12LoadWithCastILi1EEENSE_13StoreWithCastILi1EEEEEviT_T0_T2_T3_T4_T5_ --------------------------
	.section	.nv.info._ZN2at6native27unrolled_elementwise_kernelIZZZNS0_16log2_kernel_cudaERNS_18TensorIteratorBaseEENKUlvE0_clEvENKUlvE2_clEvEUlN3c108BFloat16EE_St5arrayIPcLm2EELi4E23TrivialOffsetCalculatorILi1EjESD_NS0_6memory12LoadWithCastILi1EEENSE_13StoreWithCastILi1EEEEEviT_T0_T2_T3_T4_T5_,"",@"SHT_CUDA_INFO"
	.sectionflags	@""
	.align	4


	//----- nvinfo : EIATTR_CUDA_API_VERSION
	.align		4
        /*0000*/ 	.byte	0x04, 0x37
        /*0002*/ 	.short	(.L_861 - .L_860)
.L_860:
        /*0004*/ 	.word	0x00000082


	//----- nvinfo : EIATTR_KPARAM_INFO
	.align		4
.L_861:
        /*0008*/ 	.byte	0x04, 0x17
        /*000a*/ 	.short	(.L_863 - .L_862)
.L_862:
        /*000c*/ 	.word	0x00000000
        /*0010*/ 	.short	0x0006
        /*0012*/ 	.short	0x0024
        /*0014*/ 	.byte	0x00, 0xf0, 0x21, 0x00


	//----- nvinfo : EIATTR_KPARAM_INFO
	.align		4
.L_863:
        /*0018*/ 	.byte	0x04, 0x17
        /*001a*/ 	.short	(.L_865 - .L_864)
.L_864:
        /*001c*/ 	.word	0x00000000
        /*0020*/ 	.short	0x0005
        /*0022*/ 	.short	0x001c
        /*0024*/ 	.byte	0x00, 0xf0, 0x21, 0x00


	//----- nvinfo : EIATTR_KPARAM_INFO
	.align		4
.L_865:
        /*0028*/ 	.byte	0x04, 0x17
        /*002a*/ 	.short	(.L_867 - .L_866)
.L_866:
        /*002c*/ 	.word	0x00000000
        /*0030*/ 	.short	0x0004
        /*0032*/ 	.short	0x0019
        /*0034*/ 	.byte	0x00, 0xf0, 0x05, 0x00


	//----- nvinfo : EIATTR_KPARAM_INFO
	.align		4
.L_867:
        /*0038*/ 	.byte	0x04, 0x17
        /*003a*/ 	.short	(.L_869 - .L_868)
.L_868:
        /*003c*/ 	.word	0x00000000
        /*0040*/ 	.short	0x0003
        /*0042*/ 	.short	0x0018
        /*0044*/ 	.byte	0x00, 0xf0, 0x05, 0x00


	//----- nvinfo : EIATTR_KPARAM_INFO
	.align		4
.L_869:
        /*0048*/ 	.byte	0x04, 0x17
        /*004a*/ 	.short	(.L_871 - .L_870)
.L_870:
        /*004c*/ 	.word	0x00000000
        /*0050*/ 	.short	0x0002
        /*0052*/ 	.short	0x0008
        /*0054*/ 	.byte	0x00, 0xf0, 0x41, 0x00


	//----- nvinfo : EIATTR_KPARAM_INFO
	.align		4
.L_871:
        /*0058*/ 	.byte	0x04, 0x17
        /*005a*/ 	.short	(.L_873 - .L_872)
.L_872:
        /*005c*/ 	.word	0x00000000
        /*0060*/ 	.short	0x0001
        /*0062*/ 	.short	0x0004
        /*0064*/ 	.byte	0x00, 0xf0, 0x05, 0x00


	//----- nvinfo : EIATTR_KPARAM_INFO
	.align		4
.L_873:
        /*0068*/ 	.byte	0x04, 0x17
        /*006a*/ 	.short	(.L_875 - .L_874)
.L_874:
        /*006c*/ 	.word	0x00000000
        /*0070*/ 	.short	0x0000
        /*0072*/ 	.short	0x0000
        /*0074*/ 	.byte	0x00, 0xf0, 0x11, 0x00


	//----- nvinfo : EIATTR_SPARSE_MMA_MASK
	.align		4
.L_875:
        /*0078*/ 	.byte	0x03, 0x50
        /*007a*/ 	.short	0x0000


	//----- nvinfo : EIATTR_MAXREG_COUNT
	.align		4
        /*007c*/ 	.byte	0x03, 0x1b
        /*007e*/ 	.short	0x00ff


	//----- nvinfo : EIATTR_EXTERNS
	.align		4
        /*0080*/ 	.byte	0x04, 0x0f
        /*0082*/ 	.short	(.L_877 - .L_876)


	//   ....[0]....
	.align		4
.L_876:
        /*0084*/ 	.word	index@(__assertfail)


	//----- nvinfo : EIATTR_MERCURY_ISA_VERSION
	.align		4
.L_877:
        /*0088*/ 	.byte	0x03, 0x5f
        /*008a*/ 	.short	0x0101


	//----- nvinfo : EIATTR_SYSCALL_OFFSETS
	.align		4
        /*008c*/ 	.byte	0x04, 0x46
        /*008e*/ 	.short	(.L_879 - .L_878)


	//   ....[0]....
.L_878:
        /*0090*/ 	.word	0x000010e0


	//   ....[1]....
        /*0094*/ 	.word	0x00002220


	//   ....[2]....
        /*0098*/ 	.word	0x00003370


	//   ....[3]....
        /*009c*/ 	.word	0x00004490


	//   ....[4]....
        /*00a0*/ 	.word	0x00005720


	//   ....[5]....
        /*00a4*/ 	.word	0x00006740


	//   ....[6]....
        /*00a8*/ 	.word	0x00007720


	//   ....[7]....
        /*00ac*/ 	.word	0x00008700


	//----- nvinfo : EIATTR_EXIT_INSTR_OFFSETS
	.align		4
.L_879:
        /*00b0*/ 	.byte	0x04, 0x1c
        /*00b2*/ 	.short	(.L_881 - .L_880)


	//   ....[0]....
.L_880:
        /*00b4*/ 	.word	0x000077e0


	//   ....[1]....
        /*00b8*/ 	.word	0x00007930


	//   ....[2]....
        /*00bc*/ 	.word	0x00007970


	//   ....[3]....
        /*00c0*/ 	.word	0x00007a10


	//   ....[4]....
        /*00c4*/ 	.word	0x00007a50


	//   ....[5]....
        /*00c8*/ 	.word	0x00007a90


	//   ....[6]....
        /*00cc*/ 	.word	0x00007b20


	//   ....[7]....
        /*00d0*/ 	.word	0x00007b60


	//   ....[8]....
        /*00d4*/ 	.word	0x00007c00


	//   ....[9]....
        /*00d8*/ 	.word	0x00007c50


	//   ....[10]....
        /*00dc*/ 	.word	0x00007ca0


	//   ....[11]....
        /*00e0*/ 	.word	0x00007d70


	//   ....[12]....
        /*00e4*/ 	.word	0x00007dd0


	//   ....[13]....
        /*00e8*/ 	.word	0x00007f60


	//   ....[14]....
        /*00ec*/ 	.word	0x000080c0


	//   ....[15]....
        /*00f0*/ 	.word	0x000080e0


	//   ....[16]....
        /*00f4*/ 	.word	0x000081a0


	//   ....[17]....
        /*00f8*/ 	.word	0x00008320


	//   ....[18]....
        /*00fc*/ 	.word	0x000084a0


	//   ....[19]....
        /*0100*/ 	.word	0x00008600


	//   ....[20]....
        /*0104*/ 	.word	0x00008710


	//   ....[21]....
        /*0108*/ 	.word	0x00008750


	//   ....[22]....
        /*010c*/ 	.word	0x00008790


	//----- nvinfo : EIATTR_MAX_THREADS
	.align		4
.L_881:
        /*0110*/ 	.byte	0x04, 0x05
        /*0112*/ 	.short	(.L_883 - .L_882)
.L_882:
        /*0114*/ 	.word	0x00000080
        /*0118*/ 	.word	0x00000001
        /*011c*/ 	.word	0x00000001


	//----- nvinfo : EIATTR_CRS_STACK_SIZE
	.align		4
.L_883:
        /*0120*/ 	.byte	0x04, 0x1e
        /*0122*/ 	.short	(.L_885 - .L_884)
.L_884:
        /*0124*/ 	.word	0x00000000


	//----- nvinfo : EIATTR_CBANK_PARAM_SIZE
	.align		4
.L_885:
        /*0128*/ 	.byte	0x03, 0x19
        /*012a*/ 	.short	0x002c


	//----- nvinfo : EIATTR_PARAM_CBANK
	.align		4
        /*012c*/ 	.byte	0x04, 0x0a
        /*012e*/ 	.short	(.L_887 - .L_886)
	.align		4
.L_886:
        /*0130*/ 	.word	index@(.nv.constant0._ZN2at6native27unrolled_elementwise_kernelIZZZNS0_16log2_kernel_cudaERNS_18TensorIteratorBaseEENKUlvE0_clEvENKUlvE2_clEvEUlN3c108BFloat16EE_St5arrayIPcLm2EELi4E23TrivialOffsetCalculatorILi1EjESD_NS0_6memory12LoadWithCastILi1EEENSE_13StoreWithCastILi1EEEEEviT_T0_T2_T3_T4_T5_)
        /*0134*/ 	.short	0x0210
        /*0136*/ 	.short	0x002c


	//----- nvinfo : EIATTR_SW_WAR
	.align		4
.L_887:
        /*0138*/ 	.byte	0x04, 0x36
        /*013a*/ 	.short	(.L_889 - .L_888)
.L_888:
        /*013c*/ 	.word	0x00000008
.L_889:


//--------------------- .nv.info._ZN2at6native18elementwise_kernelILi128ELi4EZNS0_22gpu_kernel_impl_nocastIZZZNS0_16log2_kernel_cudaERNS_18TensorIteratorBaseEENKUlvE0_clEvENKUlvE2_clEvEUlN3c108BFloat16EE_EEvS4_RKT_EUliE_EEviT1_ --------------------------
	.section	.nv.info._ZN2at6native18elementwise_kernelILi128ELi4EZNS0_22gpu_kernel_impl_nocastIZZZNS0_16log2_kernel_cudaERNS_18TensorIteratorBaseEENKUlvE0_clEvENKUlvE2_clEvEUlN3c108BFloat16EE_EEvS4_RKT_EUliE_EEviT1_,"",@"SHT_CUDA_INFO"
	.sectionflags	@""
	.align	4


	//----- nvinfo : EIATTR_CUDA_API_VERSION
	.align		4
        /*0000*/ 	.byte	0x04, 0x37
        /*0002*/ 	.short	(.L_891 - .L_890)
.L_890:
        /*0004*/ 	.word	0x00000082


	//----- nvinfo : EIATTR_KPARAM_INFO
	.align		4
.L_891:
        /*0008*/ 	.byte	0x04, 0x17
        /*000a*/ 	.short	(.L_893 - .L_892)
.L_892:
        /*000c*/ 	.word	0x00000000
        /*0010*/ 	.short	0x0001
        /*0012*/ 	.short	0x0008
        /*0014*/ 	.byte	0x00, 0xf0, 0x61, 0x08


	//----- nvinfo : EIATTR_KPARAM_INFO
	.align		4
.L_893:
        /*0018*/ 	.byte	0x04, 0x17
        /*001a*/ 	.short	(.L_895 - .L_894)
.L_894:
        /*001c*/ 	.word	0x00000000
        /*0020*/ 	.short	0x0000
        /*0022*/ 	.short	0x0000
        /*0024*/ 	.byte	0x00, 0xf0, 0x11, 0x00


	//----- nvinfo : EIATTR_SPARSE_MMA_MASK
	.align		4
.L_895:
        /*0028*/ 	.byte	0x03, 0x50
        /*002a*/ 	.short	0x0000


	//----- nvinfo : EIATTR_MAXREG_COUNT
	.align		4
        /*002c*/ 	.byte	0x03, 0x1b
        /*002e*/ 	.short	0x0080


	//----- nvinfo : EIATTR_MERCURY_ISA_VERSION
	.align		4
        /*0030*/ 	.byte	0x03, 0x5f
        /*0032*/ 	.short	0x0101


	//----- nvinfo : EIATTR_EXIT_INSTR_OFFSETS
	.align		4
        /*0034*/ 	.byte	0x04, 0x1c
        /*0036*/ 	.short	(.L_897 - .L_896)


	//   ....[0]....
.L_896:
        /*0038*/ 	.word	0x00003bf0


	//   ....[1]....
        /*003c*/ 	.word	0x00004f90


	//----- nvinfo : EIATTR_MAX_THREADS
	.align		4
.L_897:
        /*0040*/ 	.byte	0x04, 0x05
        /*0042*/ 	.short	(.L_899 - .L_898)
.L_898:
        /*0044*/ 	.word	0x00000080
        /*0048*/ 	.word	0x00000001
        /*004c*/ 	.word	0x00000001


	//----- nvinfo : EIATTR_CRS_STACK_SIZE
	.align		4
.L_899:
        /*0050*/ 	.byte	0x04, 0x1e
        /*0052*/ 	.short	(.L_901 - .L_900)
.L_900:
        /*0054*/ 	.word	0x00000000


	//----- nvinfo : EIATTR_CBANK_PARAM_SIZE
	.align		4
.L_901:
        /*0058*/ 	.byte	0x03, 0x19
        /*005a*/ 	.short	0x0220


	//----- nvinfo : EIATTR_PARAM_CBANK
	.align		4
        /*005c*/ 	.byte	0x04, 0x0a
        /*005e*/ 	.short	(.L_903 - .L_902)
	.align		4
.L_902:
        /*0060*/ 	.word	index@(.nv.constant0._ZN2at6native18elementwise_kernelILi128ELi4EZNS0_22gpu_kernel_impl_nocastIZZZNS0_16log2_kernel_cudaERNS_18TensorIteratorBaseEENKUlvE0_clEvENKUlvE2_clEvEUlN3c108BFloat16EE_EEvS4_RKT_EUliE_EEviT1_)
        /*0064*/ 	.short	0x0210
        /*0066*/ 	.short	0x0220


	//----- nvinfo : EIATTR_SW_WAR
	.align		4
.L_903:
        /*0068*/ 	.byte	0x04, 0x36
        /*006a*/ 	.short	(.L_905 - .L_904)
.L_904:
        /*006c*/ 	.word	0x00000008
.L_905:


//--------------------- .nv.info._ZN2at6native27unrolled_elementwise_kernelIZZZNS0_16log2_kernel_cudaERNS_18TensorIteratorBaseEENKUlvE0_clEvENKUlvE2_clEvEUlN3c108BFloat16EE_St5arrayIPcLm2EELi4E23TrivialOffsetCalculatorILi1EjESD_NS0_6memory15LoadWithoutCastENSE_16StoreWithoutCastEEEviT_T0_T2_T3_T4_T5_ --------------------------
	.section	.nv.info._ZN2at6native27unrolled_elementwise_kernelIZZZNS0_16log2_kernel_cudaERNS_18TensorIteratorBaseEENKUlvE0_clEvENKUlvE2_clEvEUlN3c108BFloat16EE_St5arrayIPcLm2EELi4E23TrivialOffsetCalculatorILi1EjESD_NS0_6memory15LoadWithoutCastENSE_16StoreWithoutCastEEEviT_T0_T2_T3_T4_T5_,"",@"SHT_CUDA_INFO"
	.sectionflags	@""
	.align	4


	//----- nvinfo : EIATTR_CUDA_API_VERSION
	.align		4
        /*0000*/ 	.byte	0x04, 0x37
        /*0002*/ 	.short	(.L_907 - .L_906)
.L_906:
        /*0004*/ 	.word	0x00000082


	//----- nvinfo : EIATTR_KPARAM_INFO
	.align		4
.L_907:
        /*0008*/ 	.byte	0x04, 0x17
        /*000a*/ 	.short	(.L_909 - .L_908)
.L_908:
        /*000c*/ 	.word	0x00000000
        /*0010*/ 	.short	0x0006
        /*0012*/ 	.short	0x001b
        /*0014*/ 	.byte	0x00, 0xf0, 0x05, 0x00


	//----- nvinfo : EIATTR_KPARAM_INFO
	.align		4
.L_909:
        /*0018*/ 	.byte	0x04, 0x17
        /*001a*/ 	.short	(.L_911 - .L_910)
.L_910:
        /*001c*/ 	.word	0x00000000
        /*0020*/ 	.short	0x0005
        /*0022*/ 	.short	0x001a
        /*0024*/ 	.byte	0x00, 0xf0, 0x05, 0x00


	//----- nvinfo : EIATTR_KPARAM_INFO
	.align		4
.L_911:
        /*0028*/ 	.byte	0x04, 0x17
        /*002a*/ 	.short	(.L_913 - .L_912)
.L_912:
        /*002c*/ 	.word	0x00000000
        /*0030*/ 	.short	0x0004
        /*0032*/ 	.short	0x0019
        /*0034*/ 	.byte	0x00, 0xf0, 0x05, 0x00


	//----- nvinfo : EIATTR_KPARAM_INFO
	.align		4
.L_913:
        /*0038*/ 	.byte	0x04, 0x17
        /*003a*/ 	.short	(.L_915 - .L_914)
.L_914:
        /*003c*/ 	.word	0x00000000
        /*0040*/ 	.short	0x0003
        /*0042*/ 	.short	0x0018
        /*0044*/ 	.byte	0x00, 0xf0, 0x05, 0x00


	//----- nvinfo : EIATTR_KPARAM_INFO
	.align		4
.L_915:
        /*0048*/ 	.byte	0x04, 0x17
        /*004a*/ 	.short	(.L_917 - .L_916)
.L_916:
        /*004c*/ 	.word	0x00000000
        /*0050*/ 	.short	0x0002
        /*0052*/ 	.short	0x0008
        /*0054*/ 	.byte	0x00, 0xf0, 0x41, 0x00


	//----- nvinfo : EIATTR_KPARAM_INFO
	.align		4
.L_917:
        /*0058*/ 	.byte	0x04, 0x17
        /*005a*/ 	.short	(.L_919 - .L_918)
.L_918:
        /*005c*/ 	.word	0x00000000
        /*0060*/ 	.short	0x0001
        /*0062*/ 	.short	0x0004
        /*0064*/ 	.byte	0x00, 0xf0, 0x05, 0x00


	//----- nvinfo : EIATTR_KPARAM_INFO
	.align		4
.L_919:
        /*0068*/ 	.byte	0x04, 0x17
        /*006a*/ 	.short	(.L_921 - .L_920)
.L_920:
        /*006c*/ 	.word	0x00000000
        /*0070*/ 	.short	0x0000
        /*0072*/ 	.short	0x0000
        /*0074*/ 	.byte	0x00, 0xf0, 0x11, 0x00


	//----- nvinfo : EIATTR_SPARSE_MMA_MASK
	.align		4
.L_921:
        /*0078*/ 	.byte	0x03, 0x50
        /*007a*/ 	.short	0x0000


	//----- nvinfo : EIATTR_MAXREG_COUNT
	.align		4
        /*007c*/ 	.byte	0x03, 0x1b
        /*007e*/ 	.short	0x00ff


	//----- nvinfo : EIATTR_MERCURY_ISA_VERSION
	.align		4
        /*0080*/ 	.byte	0x03, 0x5f
        /*0082*/ 	.short	0x0101


	//----- nvinfo : EIATTR_EXIT_INSTR_OFFSETS
	.align		4
        /*0084*/ 	.byte	0x04, 0x1c
        /*0086*/ 	.short	(.L_923 - .L_922)


	//   ....[0]....
.L_922:
        /*0088*/ 	.word	0x00000470


	//   ....[1]....
        /*008c*/ 	.word	0x000004e0


	//----- nvinfo : EIATTR_MAX_THREADS
	.align		4
.L_923:
        /*0090*/ 	.byte	0x04, 0x05
        /*0092*/ 	.short	(.L_925 - .L_924)
.L_924:
        /*0094*/ 	.word	0x00000080
        /*0098*/ 	.word	0x00000001
        /*009c*/ 	.word	0x00000001


	//----- nvinfo : EIATTR_CRS_STACK_SIZE
	.align		4
.L_925:
        /*00a0*/ 	.byte	0x04, 0x1e
        /*00a2*/ 	.short	(.L_927 - .L_926)
.L_926:
        /*00a4*/ 	.word	0x00000000


	//----- nvinfo : EIATTR_CBANK_PARAM_SIZE
	.align		4
.L_927:
        /*00a8*/ 	.byte	0x03, 0x19
        /*00aa*/ 	.short	0x001c


	//----- nvinfo : EIATTR_PARAM_CBANK
	.align		4
        /*00ac*/ 	.byte	0x04, 0x0a
        /*00ae*/ 	.short	(.L_929 - .L_928)
	.align		4
.L_928:
        /*00b0*/ 	.word	index@(.nv.constant0._ZN2at6native27unrolled_elementwise_kernelIZZZNS0_16log2_kernel_cudaERNS_18TensorIteratorBaseEENKUlvE0_clEvENKUlvE2_clEvEUlN3c108BFloat16EE_St5arrayIPcLm2EELi4E23TrivialOffsetCalculatorILi1EjESD_NS0_6memory15LoadWithoutCastENSE_16StoreWithoutCastEEEviT_T0_T2_T3_T4_T5_)
        /*00b4*/ 	.short	0x0210
        /*00b6*/ 	.short	0x001c


	//----- nvinfo : EIATTR_SW_WAR
	.align		4
.L_929:
        /*00b8*/ 	.byte	0x04, 0x36
        /*00ba*/ 	.short	(.L_931 - .L_930)
.L_930:
        /*00bc*/ 	.word	0x00000008
.L_931:


//--------------------- .nv.info._ZN2at6native29vectorized_elementwise_kernelILi2EZZZNS0_16log2_kernel_cudaERNS_18TensorIteratorBaseEENKUlvE0_clEvENKUlvE2_clEvEUlN3c108BFloat16EE_St5arrayIPcLm2EEEEviT0_T1_ --------------------------
	.section	.nv.info._ZN2at6native29vectorized_elementwise_kernelILi2EZZZNS0_16log2_kernel_cudaERNS_18TensorIteratorBaseEENKUlvE0_clEvENKUlvE2_clEvEUlN3c108BFloat16EE_St5arrayIPcLm2EEEEviT0_T1_,"",@"SHT_CUDA_INFO"
	.sectionflags	@""
	.align	4


	//----- nvinfo : EIATTR_CUDA_API_VERSION
	.align		4
        /*0000*/ 	.byte	0x04, 0x37
        /*0002*/ 	.short	(.L_933 - .L_932)
.L_932:
        /*0004*/ 	.word	0x00000082


	//----- nvinfo : EIATTR_KPARAM_INFO
	.align		4
.L_933:
        /*0008*/ 	.byte	0x04, 0x17
        /*000a*/ 	.short	(.L_935 - .L_934)
.L_934:
        /*000c*/ 	.word	0x00000000
        /*0010*/ 	.short	0x0002
        /*0012*/ 	.short	0x0008
        /*0014*/ 	.byte	0x00, 0xf0, 0x41, 0x00


	//----- nvinfo : EIATTR_KPARAM_INFO
	.align		4
.L_935:
        /*0018*/ 	.byte	0x04, 0x17
        /*001a*/ 	.short	(.L_937 - .L_936)
.L_936:
        /*001c*/ 	.word	0x00000000
        /*0020*/ 	.short	0x0001
        /*0022*/ 	.short	0x0004
        /*0024*/ 	.byte	0x00, 0xf0, 0x05, 0x00


	//----- nvinfo : EIATTR_KPARAM_INFO
	.align		4
.L_937:
        /*0028*/ 	.byte	0x04, 0x17
        /*002a*/ 	.short	(.L_939 - .L_938)
.L_938:
        /*002c*/ 	.word	0x00000000
        /*0030*/ 	.short	0x0000
        /*0032*/ 	.short	0x0000
        /*0034*/ 	.byte	0x00, 0xf0, 0x11, 0x00


	//----- nvinfo : EIATTR_SPARSE_MMA_MASK
	.align		4
.L_939:
        /*0038*/ 	.byte	0x03, 0x50
        /*003a*/ 	.short	0x0000


	//----- nvinfo : EIATTR_MAXREG_COUNT
	.align		4
        /*003c*/ 	.byte	0x03, 0x1b
        /*003e*/ 	.short	0x00ff


	//----- nvinfo : EIATTR_MERCURY_ISA_VERSION
	.align		4
        /*0040*/ 	.byte	0x03, 0x5f
        /*0042*/ 	.short	0x0101


	//----- nvinfo : EIATTR_EXIT_INSTR_OFFSETS
	.align		4
        /*0044*/ 	.byte	0x04, 0x1c
        /*0046*/ 	.short	(.L_941 - .L_940)


	//   ....[0]....
.L_940:
        /*0048*/ 	.word	0x000002f0


	//   ....[1]....
        /*004c*/ 	.word	0x00000c40


	//   ....[2]....
        /*0050*/ 	.word	0x00000c90


	//----- nvinfo : EIATTR_MAX_THREADS
	.align		4
.L_941:
        /*0054*/ 	.byte	0x04, 0x05
        /*0056*/ 	.short	(.L_943 - .L_942)
.L_942:
        /*0058*/ 	.word	0x00000080
        /*005c*/ 	.word	0x00000001
        /*0060*/ 	.word	0x00000001


	//----- nvinfo : EIATTR_CRS_STACK_SIZE
	.align		4
.L_943:
        /*0064*/ 	.byte	0x04, 0x1e
        /*0066*/ 	.short	(.L_945 - .L_944)
.L_944:
        /*0068*/ 	.word	0x00000000


	//----- nvinfo : EIATTR_CBANK_PARAM_SIZE
	.align		4
.L_945:
        /*006c*/ 	.byte	0x03, 0x19
        /*006e*/ 	.short	0x0018


	//----- nvinfo : EIATTR_PARAM_CBANK
	.align		4
        /*0070*/ 	.byte	0x04, 0x0a
        /*0072*/ 	.short	(.L_947 - .L_946)
	.align		4
.L_946:
        /*0074*/ 	.word	index@(.nv.constant0._ZN2at6native29vectorized_elementwise_kernelILi2EZZZNS0_16log2_kernel_cudaERNS_18TensorIteratorBaseEENKUlvE0_clEvENKUlvE2_clEvEUlN3c108BFloat16EE_St5arrayIPcLm2EEEEviT0_T1_)
        /*0078*/ 	.short	0x0210
        /*007a*/ 	.short	0x0018


	//----- nvinfo : EIATTR_SW_WAR
	.align		4
.L_947:
        /*007c*/ 	.byte	0x04, 0x36
        /*007e*/ 	.short	(.L_949 - .L_948)
.L_948:
        /*0080*/ 	.word	0x00000008
.L_949:


//--------------------- .nv.info._ZN2at6native29vectorized_elementwise_kernelILi4EZZZNS0_16log2_kernel_cudaERNS_18TensorIteratorBaseEENKUlvE0_clEvENKUlvE2_clEvEUlN3c108BFloat16EE_St5arrayIPcLm2EEEEviT0_T1_ --------------------------
	.section	.nv.info._ZN2at6native29vectorized_elementwise_kernelILi4EZZZNS0_16log2_kernel_cudaERNS_18TensorIteratorBaseEENKUlvE0_clEvENKUlvE2_clEvEUlN3c108BFloat16EE_St5arrayIPcLm2EEEEviT0_T1_,"",@"SHT_CUDA_INFO"
	.sectionflags	@""
	.align	4


	//----- nvinfo : EIATTR_CUDA_API_VERSION
	.align		4
        /*0000*/ 	.byte	0x04, 0x37
        /*0002*/ 	.short	(.L_951 - .L_950)
.L_950:
        /*0004*/ 	.word	0x00000082


	//----- nvinfo : EIATTR_KPARAM_INFO
	.align		4
.L_951:
        /*0008*/ 	.byte	0x04, 0x17
        /*000a*/ 	.short	(.L_953 - .L_952)
.L_952:
        /*000c*/ 	.word	0x00000000
        /*0010*/ 	.short	0x0002
        /*0012*/ 	.short	0x0008
        /*0014*/ 	.byte	0x00, 0xf0, 0x41, 0x00


	//----- nvinfo : EIATTR_KPARAM_INFO
	.align		4
.L_953:
        /*0018*/ 	.byte	0x04, 0x17
        /*001a*/ 	.short	(.L_955 - .L_954)
.L_954:
        /*001c*/ 	.word	0x00000000
        /*0020*/ 	.short	0x0001
        /*0022*/ 	.short	0x0004
        /*0024*/ 	.byte	0x00, 0xf0, 0x05, 0x00


	//----- nvinfo : EIATTR_KPARAM_INFO
	.align		4
.L_955:
        /*0028*/ 	.byte	0x04, 0x17
        /*002a*/ 	.short	(.L_957 - .L_956)
.L_956:
        /*002c*/ 	.word	0x00000000
        /*0030*/ 	.short	0x0000
        /*0032*/ 	.short	0x0000
        /*0034*/ 	.byte	0x00, 0xf0, 0x11, 0x00


	//----- nvinfo : EIATTR_SPARSE_MMA_MASK
	.align		4
.L_957:
        /*0038*/ 	.byte	0x03, 0x50
        /*003a*/ 	.short	0x0000


	//----- nvinfo : EIATTR_MAXREG_COUNT
	.align		4
        /*003c*/ 	.byte	0x03, 0x1b
        /*003e*/ 	.short	0x00ff


	//----- nvinfo : EIATTR_MERCURY_ISA_VERSION
	.align		4
        /*0040*/ 	.byte	0x03, 0x5f
        /*0042*/ 	.short	0x0101


	//----- nvinfo : EIATTR_EXIT_INSTR_OFFSETS
	.align		4
        /*0044*/ 	.byte	0x04, 0x1c
        /*0046*/ 	.short	(.L_959 - .L_958)


	//   ....[0]....
.L_958:
        /*0048*/ 	.word	0x000002b0


	//   ....[1]....
        /*004c*/ 	.word	0x00000c00


	//   ....[2]....
        /*0050*/ 	.word	0x00000c50


	//----- nvinfo : EIATTR_MAX_THREADS
	.align		4
.L_959:
        /*0054*/ 	.byte	0x04, 0x05
        /*0056*/ 	.short	(.L_961 - .L_960)
.L_960:
        /*0058*/ 	.word	0x00000080
        /*005c*/ 	.word	0x00000001
        /*0060*/ 	.word	0x00000001


	//----- nvinfo : EIATTR_CRS_STACK_SIZE
	.align		4
.L_961:
        /*0064*/ 	.byte	0x04, 0x1e
        /*0066*/ 	.short	(.L_963 - .L_962)
.L_962:
        /*0068*/ 	.word	0x00000000


	//----- nvinfo : EIATTR_CBANK_PARAM_SIZE
	.align		4
.L_963:
        /*006c*/ 	.byte	0x03, 0x19
        /*006e*/ 	.short	0x0018


	//----- nvinfo : EIATTR_PARAM_CBANK
	.align		4
        /*0070*/ 	.byte	0x04, 0x0a
        /*0072*/ 	.short	(.L_965 - .L_964)
	.align		4
.L_964:
        /*0074*/ 	.word	index@(.nv.constant0._ZN2at6native29vectorized_elementwise_kernelILi4EZZZNS0_16log2_kernel_cudaERNS_18TensorIteratorBaseEENKUlvE0_clEvENKUlvE2_clEvEUlN3c108BFloat16EE_St5arrayIPcLm2EEEEviT0_T1_)
        /*0078*/ 	.short	0x0210
        /*007a*/ 	.short	0x0018


	//----- nvinfo : EIATTR_SW_WAR
	.align		4
.L_965:
        /*007c*/ 	.byte	0x04, 0x36
        /*007e*/ 	.short	(.L_967 - .L_966)
.L_966:
        /*0080*/ 	.word	0x00000008
.L_967:


//--------------------- .nv.info._ZN2at6native29vectorized_elementwise_kernelILi8EZZZNS0_16log2_kernel_cudaERNS_18TensorIteratorBaseEENKUlvE0_clEvENKUlvE2_clEvEUlN3c108BFloat16EE_St5arrayIPcLm2EEEEviT0_T1_ --------------------------
	.section	.nv.info._ZN2at6native29vectorized_elementwise_kernelILi8EZZZNS0_16log2_kernel_cudaERNS_18TensorIteratorBaseEENKUlvE0_clEvENKUlvE2_clEvEUlN3c108BFloat16EE_St5arrayIPcLm2EEEEviT0_T1_,"",@"SHT_CUDA_INFO"
	.sectionflags	@""
	.align	4


	//----- nvinfo : EIATTR_CUDA_API_VERSION
	.align		4
        /*0000*/ 	.byte	0x04, 0x37
        /*0002*/ 	.short	(.L_969 - .L_968)
.L_968:
        /*0004*/ 	.word	0x00000082


	//----- nvinfo : EIATTR_KPARAM_INFO
	.align		4
.L_969:
        /*0008*/ 	.byte	0x04, 0x17
        /*000a*/ 	.short	(.L_971 - .L_970)
.L_970:
        /*000c*/ 	.word	0x00000000
        /*0010*/ 	.short	0x0002
        /*0012*/ 	.short	0x0008
        /*0014*/ 	.byte	0x00, 0xf0, 0x41, 0x00


	//----- nvinfo : EIATTR_KPARAM_INFO
	.align		4
.L_971:
        /*0018*/ 	.byte	0x04, 0x17
        /*001a*/ 	.short	(.L_973 - .L_972)
.L_972:
        /*001c*/ 	.word	0x00000000
        /*0020*/ 	.short	0x0001
        /*0022*/ 	.short	0x0004
        /*0024*/ 	.byte	0x00, 0xf0, 0x05, 0x00


	//----- nvinfo : EIATTR_KPARAM_INFO
	.align		4
.L_973:
        /*0028*/ 	.byte	0x04, 0x17
        /*002a*/ 	.short	(.L_975 - .L_974)
.L_974:
        /*002c*/ 	.word	0x00000000
        /*0030*/ 	.short	0x0000
        /*0032*/ 	.short	0x0000
        /*0034*/ 	.byte	0x00, 0xf0, 0x11, 0x00


	//----- nvinfo : EIATTR_SPARSE_MMA_MASK
	.align		4
.L_975:
        /*0038*/ 	.byte	0x03, 0x50
        /*003a*/ 	.short	0x0000


	//----- nvinfo : EIATTR_MAXREG_COUNT
	.align		4
        /*003c*/ 	.byte	0x03, 0x1b
        /*003e*/ 	.short	0x00ff


	//----- nvinfo : EIATTR_MERCURY_ISA_VERSION
	.align		4
        /*0040*/ 	.byte	0x03, 0x5f
        /*0042*/ 	.short	0x0101


	//----- nvinfo : EIATTR_EXIT_INSTR_OFFSETS
	.align		4
        /*0044*/ 	.byte	0x04, 0x1c
        /*0046*/ 	.short	(.L_977 - .L_976)


	//   ....[0]....
.L_976:
        /*0048*/ 	.word	0x00000290


	//   ....[1]....
        /*004c*/ 	.word	0x00000be0


	//   ....[2]....
        /*0050*/ 	.word	0x00000c30


	//----- nvinfo : EIATTR_MAX_THREADS
	.align		4
.L_977:
        /*0054*/ 	.byte	0x04, 0x05
        /*0056*/ 	.short	(.L_979 - .L_978)
.L_978:
        /*0058*/ 	.word	0x00000080
        /*005c*/ 	.word	0x00000001
        /*0060*/ 	.word	0x00000001


	//----- nvinfo : EIATTR_CRS_STACK_SIZE
	.align		4
.L_979:
        /*0064*/ 	.byte	0x04, 0x1e
        /*0066*/ 	.short	(.L_981 - .L_980)
.L_980:
        /*0068*/ 	.word	0x00000000


	//----- nvinfo : EIATTR_CBANK_PARAM_SIZE
	.align		4
.L_981:
        /*006c*/ 	.byte	0x03, 0x19
        /*006e*/ 	.short	0x0018


	//----- nvinfo : EIATTR_PARAM_CBANK
	.align		4
        /*0070*/ 	.byte	0x04, 0x0a
        /*0072*/ 	.short	(.L_983 - .L_982)
	.align		4
.L_982:
        /*0074*/ 	.word	index@(.nv.constant0._ZN2at6native29vectorized_elementwise_kernelILi8EZZZNS0_16log2_kernel_cudaERNS_18TensorIteratorBaseEENKUlvE0_clEvENKUlvE2_clEvEUlN3c108BFloat16EE_St5arrayIPcLm2EEEEviT0_T1_)
        /*0078*/ 	.short	0x0210
        /*007a*/ 	.short	0x0018


	//----- nvinfo : EIATTR_SW_WAR
	.align		4
.L_983:
        /*007c*/ 	.byte	0x04, 0x36
        /*007e*/ 	.short	(.L_985 - .L_984)
.L_984:
        /*0080*/ 	.word	0x00000008
.L_985:


//--------------------- .nv.info._ZN2at6native18elementwise_kernelILi128ELi4EZNS0_15gpu_kernel_implIZZZNS0_16log2_kernel_cudaERNS_18TensorIteratorBaseEENKUlvE0_clEvENKUlvE1_clEvEUlN3c104HalfEE_EEvS4_RKT_EUliE_EEviT1_ --------------------------
	.section	.nv.info._ZN2at6native18elementwise_kernelILi128ELi4EZNS0_15gpu_kernel_implIZZZNS0_16log2_kernel_cudaERNS_18TensorIteratorBaseEENKUlvE0_clEvENKUlvE1_clEvEUlN3c104HalfEE_EEvS4_RKT_EUliE_EEviT1_,"",@"SHT_CUDA_INFO"
	.sectionflags	@""
	.align	4


	//----- nvinfo : EIATTR_CUDA_API_VERSION
	.align		4
        /*0000*/ 	.byte	0x04, 0x37
        /*0002*/ 	.short	(.L_987 - .L_986)
.L_986:
        /*0004*/ 	.word	0x00000082


	//----- nvinfo : EIATTR_KPARAM_INFO
	.align		4
.L_987:
        /*0008*/ 	.byte	0x04, 0x17
        /*000a*/ 	.short	(.L_989 - .L_988)
.L_988:
        /*000c*/ 	.word	0x00000000
        /*0010*/ 	.short	0x0001
        /*0012*/ 	.short	0x0008
        /*0014*/ 	.byte	0x00, 0xf0, 0x61, 0x08


	//----- nvinfo : EIATTR_KPARAM_INFO
	.align		4
.L_989:
        /*0018*/ 	.byte	0x04, 0x17
        /*001a*/ 	.short	(.L_991 - .L_990)
.L_990:
        /*001c*/ 	.word	0x00000000
        /*0020*/ 	.short	0x0000
        /*0022*/ 	.short	0x0000
        /*0024*/ 	.byte	0x00, 0xf0, 0x11, 0x00


	//----- nvinfo : EIATTR_SPARSE_MMA_MASK
	.align		4
.L_991:
        /*0028*/ 	.byte	0x03, 0x50
        /*002a*/ 	.short	0x0000


	//----- nvinfo : EIATTR_MAXREG_COUNT
	.align		4
        /*002c*/ 	.byte	0x03, 0x1b
        /*002e*/ 	.short	0x0080


	//----- nvinfo : EIATTR_EXTERNS
	.align		4
        /*0030*/ 	.byte	0x04, 0x0f
        /*0032*/ 	.short	(.L_993 - .L_992)


	//   ....[0]....
	.align		4
.L_992:
        /*0034*/ 	.word	index@(__assertfail)


	//----- nvinfo : EIATTR_MERCURY_ISA_VERSION
	.align		4
.L_993:
        /*0038*/ 	.byte	0x03, 0x5f
        /*003a*/ 	.short	0x0101


	//----- nvinfo : EIATTR_SYSCALL_OFFSETS
	.align		4
        /*003c*/ 	.byte	0x04, 0x46
        /*003e*/ 	.short	(.L_995 - .L_994)


	//   ....[0]....
.L_994:
        /*0040*/ 	.word	0x000022b0


	//   ....[1]....
        /*0044*/ 	.word	0x00003240


	//   ....[2]....
        /*0048*/ 	.word	0x00005550


	//   ....[3]....
        /*004c*/ 	.word	0x000064e0


	//   ....[4]....
        /*0050*/ 	.word	0x000087e0


	//   ....[5]....
        /*0054*/ 	.word	0x00009770


	//   ....[6]....
        /*0058*/ 	.word	0x0000ba60


	//   ....[7]....
        /*005c*/ 	.word	0x0000c9f0


	//----- nvinfo : EIATTR_EXIT_INSTR_OFFSETS
	.align		4
.L_995:
        /*0060*/ 	.byte	0x04, 0x1c
        /*0062*/ 	.short	(.L_997 - .L_996)


	//   ....[0]....
.L_996:
        /*0064*/ 	.word	0x00009840


	//   ....[1]....
        /*0068*/ 	.word	0x0000bc20


	//   ....[2]....
        /*006c*/ 	.word	0x0000bc60


	//   ....[3]....
        /*0070*/ 	.word	0x0000bd00


	//   ....[4]....
        /*0074*/ 	.word	0x0000bd40


	//   ....[5]....
        /*0078*/ 	.word	0x0000bd80


	//   ....[6]....
        /*007c*/ 	.word	0x0000be10


	//   ....[7]....
        /*0080*/ 	.word	0x0000be30


	//   ....[8]....
        /*0084*/ 	.word	0x0000bed0


	//   ....[9]....
        /*0088*/ 	.word	0x0000bf20


	//   ....[10]....
        /*008c*/ 	.word	0x0000bf70


	//   ....[11]....
        /*0090*/ 	.word	0x0000c040


	//   ....[12]....
        /*0094*/ 	.word	0x0000c0a0


	//   ....[13]....
        /*0098*/ 	.word	0x0000c230


	//   ....[14]....
        /*009c*/ 	.word	0x0000c390


	//   ....[15]....
        /*00a0*/ 	.word	0x0000c3d0


	//   ....[16]....
        /*00a4*/ 	.word	0x0000c490


	//   ....[17]....
        /*00a8*/ 	.word	0x0000c610


	//   ....[18]....
        /*00ac*/ 	.word	0x0000c790


	//   ....[19]....
        /*00b0*/ 	.word	0x0000c8f0


	//   ....[20]....
        /*00b4*/ 	.word	0x0000ca00


	//   ....[21]....
        /*00b8*/ 	.word	0x0000ca40


	//   ....[22]....
        /*00bc*/ 	.word	0x0000ca80


	//----- nvinfo : EIATTR_MAX_THREADS
	.align		4
.L_997:
        /*00c0*/ 	.byte	0x04, 0x05
        /*00c2*/ 	.short	(.L_999 - .L_998)
.L_998:
        /*00c4*/ 	.word	0x00000080
        /*00c8*/ 	.word	0x00000001
        /*00cc*/ 	.word	0x00000001


	//----- nvinfo : EIATTR_CRS_STACK_SIZE
	.align		4
.L_999:
        /*00d0*/ 	.byte	0x04, 0x1e
        /*00d2*/ 	.short	(.L_1001 - .L_1000)
.L_1000:
        /*00d4*/ 	.word	0x00000000


	//----- nvinfo : EIATTR_CBANK_PARAM_SIZE
	.align		4
.L_1001:
        /*00d8*/ 	.byte	0x03, 0x19
        /*00da*/ 	.short	0x0220


	//----- nvinfo : EIATTR_PARAM_CBANK
	.align		4
        /*00dc*/ 	.byte	0x04, 0x0a
        /*00de*/ 	.short	(.L_1003 - .L_1002)
	.align		4
.L_1002:
        /*00e0*/ 	.word	index@(.nv.constant0._ZN2at6native18elementwise_kernelILi128ELi4EZNS0_15gpu_kernel_implIZZZNS0_16log2_kernel_cudaERNS_18TensorIteratorBaseEENKUlvE0_clEvENKUlvE1_clEvEUlN3c104HalfEE_EEvS4_RKT_EUliE_EEviT1_)
        /*00e4*/ 	.short	0x0210
        /*00e6*/ 	.short	0x0220


	//----- nvinfo : EIATTR_SW_WAR
	.align		4
.L_1003:
        /*00e8*/ 	.byte	0x04, 0x36
        /*00ea*/ 	.short	(.L_1005 - .L_1004)
.L_1004:
        /*00ec*/ 	.word	0x00000008
.L_1005:


//--------------------- .nv.info._ZN2at6native27unrolled_elementwise_kernelIZZZNS0_16log2_kernel_cudaERNS_18TensorIteratorBaseEENKUlvE0_clEvENKUlvE1_clEvEUlN3c104HalfEE_St5arrayIPcLm2EELi4E23TrivialOffsetCalculatorILi1EjESD_NS0_6memory12LoadWithCastILi1EEENSE_13StoreWithCastILi1EEEEEviT_T0_T2_T3_T4_T5_ --------------------------
	.section	.nv.info._ZN2at6native27unrolled_elementwise_kernelIZZZNS0_16log2_kernel_cudaERNS_18TensorIteratorBaseEENKUlvE0_clEvENKUlvE1_clEvEUlN3c104HalfEE_St5arrayIPcLm2EELi4E23TrivialOffsetCalculatorILi1EjESD_NS0_6memory12LoadWithCastILi1EEENSE_13StoreWithCastILi1EEEEEviT_T0_T2_T3_T4_T5_,"",@"SHT_CUDA_INFO"
	.sectionflags	@""
	.align	4


	//----- nvinfo : EIATTR_CUDA_API_VERSION
	.align		4
        /*0000*/ 	.byte	0x04, 0x37
        /*0002*/ 	.short	(.L_1007 - .L_1006)
.L_1006:
        /*0004*/ 	.word	0x00000082


	//----- nvinfo : EIATTR_KPARAM_INFO
	.align		4
.L_1007:
        /*0008*/ 	.byte	0x04, 0x17
        /*000a*/ 	.short	(.L_1009 - .L_1008)
.L_1008:
        /*000c*/ 	.word	0x00000000
        /*0010*/ 	.short	0x0006
        /*0012*/ 	.short	0x0024
        /*0014*/ 	.byte	0x00, 0xf0, 0x21, 0x00


	//----- nvinfo : EIATTR_KPARAM_INFO
	.align		4
.L_1009:
        /*0018*/ 	.byte	0x04, 0x17
        /*001a*/ 	.short	(.L_1011 - .L_1010)
.L_1010:
        /*001c*/ 	.word	0x00000000
        /*0020*/ 	.short	0x0005
        /*0022*/ 	.short	0x001c
        /*0024*/ 	.byte	0x00, 0xf0, 0x21, 0x00


	//----- nvinfo : EIATTR_KPARAM_INFO
	.align		4
.L_1011:
        /*0028*/ 	.byte	0x04, 0x17
        /*002a*/ 	.short	(.L_1013 - .L_1012)
.L_1012:
        /*002c*/ 	.word	0x00000000
        /*0030*/ 	.short	0x0004
        /*0032*/ 	.short	0x0019
        /*0034*/ 	.byte	0x00, 0xf0, 0x05, 0x00


	//----- nvinfo : EIATTR_KPARAM_INFO
	.align		4
.L_1013:
        /*0038*/ 	.byte	0x04, 0x17
        /*003a*/ 	.short	(.L_1015 - .L_1014)
.L_1014:
        /*003c*/ 	.word	0x00000000
        /*0040*/ 	.short	0x0003
        /*0042*/ 	.short	0x0018
        /*0044*/ 	.byte	0x00, 0xf0, 0x05, 0x00


	//----- nvinfo : EIATTR_KPARAM_INFO
	.align		4
.L_1015:
        /*0048*/ 	.byte	0x04, 0x17
        /*004a*/ 	.short	(.L_1017 - .L_1016)
.L_1016:
        /*004c*/ 	.word	0x00000000
        /*0050*/ 	.short	0x0002
        /*0052*/ 	.short	0x0008
        /*0054*/ 	.byte	0x00, 0xf0, 0x41, 0x00


	//----- nvinfo : EIATTR_KPARAM_INFO
	.align		4
.L_1017:
        /*0058*/ 	.byte	0x04, 0x17
        /*005a*/ 	.short	(.L_1019 - .L_1018)
.L_1018:
        /*005c*/ 	.word	0x00000000
        /*0060*/ 	.short	0x0001
        /*0062*/ 	.short	0x0004
        /*0064*/ 	.byte	0x00, 0xf0, 0x05, 0x00


	//----- nvinfo : EIATTR_KPARAM_INFO
	.align		4
.L_1019:
        /*0068*/ 	.byte	0x04, 0x17
        /*006a*/ 	.short	(.L_1021 - .L_1020)
.L_1020:
        /*006c*/ 	.word	0x00000000
        /*0070*/ 	.short	0x0000
        /*0072*/ 	.short	0x0000
        /*0074*/ 	.byte	0x00, 0xf0, 0x11, 0x00


	//----- nvinfo : EIATTR_SPARSE_MMA_MASK
	.align		4
.L_1021:
        /*0078*/ 	.byte	0x03, 0x50
        /*007a*/ 	.short	0x0000


	//----- nvinfo : EIATTR_MAXREG_COUNT
	.align		4
        /*007c*/ 	.byte	0x03, 0x1b
        /*007e*/ 	.short	0x00ff


	//----- nvinfo : EIATTR_EXTERNS
	.align		4
        /*0080*/ 	.byte	0x04, 0x0f
        /*0082*/ 	.short	(.L_1023 - .L_1022)


	//   ....[0]....
	.align		4
.L_1022:
        /*0084*/ 	.word	index@(__assertfail)


	//----- nvinfo : EIATTR_MERCURY_ISA_VERSION
	.align		4
.L_1023:
        /*0088*/ 	.byte	0x03, 0x5f
        /*008a*/ 	.short	0x0101


	//----- nvinfo : EIATTR_SYSCALL_OFFSETS
	.align		4
        /*008c*/ 	.byte	0x04, 0x46
        /*008e*/ 	.short	(.L_1025 - .L_1024)


	//   ....[0]....
.L_1024:
        /*0090*/ 	.word	0x000010b0


	//   ....[1]....
        /*0094*/ 	.word	0x000021c0


	//   ....[2]....
        /*0098*/ 	.word	0x000032e0


	//   ....[3]....
        /*009c*/ 	.word	0x000043d0


	//   ....[4]....
        /*00a0*/ 	.word	0x00005660


	//   ....[5]....
        /*00a4*/ 	.word	0x00006680


	//   ....[6]....
        /*00a8*/ 	.word	0x00007660


	//   ....[7]....
        /*00ac*/ 	.word	0x00008640


	//----- nvinfo : EIATTR_EXIT_INSTR_OFFSETS
	.align		4
.L_1025:
        /*00b0*/ 	.byte	0x04, 0x1c
        /*00b2*/ 	.short	(.L_1027 - .L_1026)


	//   ....[0]....
.L_1026:
        /*00b4*/ 	.word	0x00007720


	//   ....[1]....
        /*00b8*/ 	.word	0x00007870


	//   ....[2]....
        /*00bc*/ 	.word	0x000078b0


	//   ....[3]....
        /*00c0*/ 	.word	0x00007950


	//   ....[4]....
        /*00c4*/ 	.word	0x00007990


	//   ....[5]....
        /*00c8*/ 	.word	0x000079d0


	//   ....[6]....
        /*00cc*/ 	.word	0x00007a60


	//   ....[7]....
        /*00d0*/ 	.word	0x00007a80


	//   ....[8]....
        /*00d4*/ 	.word	0x00007b20


	//   ....[9]....
        /*00d8*/ 	.word	0x00007b70


	//   ....[10]....
        /*00dc*/ 	.word	0x00007bc0


	//   ....[11]....
        /*00e0*/ 	.word	0x00007c90


	//   ....[12]....
        /*00e4*/ 	.word	0x00007cf0


	//   ....[13]....
        /*00e8*/ 	.word	0x00007e80


	//   ....[14]....
        /*00ec*/ 	.word	0x00007fe0


	//   ....[15]....
        /*00f0*/ 	.word	0x00008020


	//   ....[16]....
        /*00f4*/ 	.word	0x000080e0


	//   ....[17]....
        /*00f8*/ 	.word	0x00008260


	//   ....[18]....
        /*00fc*/ 	.word	0x000083e0


	//   ....[19]....
        /*0100*/ 	.word	0x00008540


	//   ....[20]....
        /*0104*/ 	.word	0x00008650


	//   ....[21]....
        /*0108*/ 	.word	0x00008690


	//   ....[22]....
        /*010c*/ 	.word	0x000086d0


	//----- nvinfo : EIATTR_MAX_THREADS
	.align		4
.L_1027:
        /*0110*/ 	.byte	0x04, 0x05
        /*0112*/ 	.short	(.L_1029 - .L_1028)
.L_1028:
        /*0114*/ 	.word	0x00000080
        /*0118*/ 	.word	0x00000001
        /*011c*/ 	.word	0x00000001


	//----- nvinfo : EIATTR_CRS_STACK_SIZE
	.align		4
.L_1029:
        /*0120*/ 	.byte	0x04, 0x1e
        /*0122*/ 	.short	(.L_1031 - .L_1030)
.L_1030:
        /*0124*/ 	.word	0x00000000


	//----- nvinfo : EIATTR_CBANK_PARAM_SIZE
	.align		4
.L_1031:
        /*0128*/ 	.byte	0x03, 0x19
        /*012a*/ 	.short	0x002c


	//----- nvinfo : EIATTR_PARAM_CBANK
	.align		4
        /*012c*/ 	.byte	0x04, 0x0a
        /*012e*/ 	.short	(.L_1033 - .L_1032)
	.align		4
.L_1032:
        /*0130*/ 	.word	index@(.nv.constant0._ZN2at6native27unrolled_elementwise_kernelIZZZNS0_16log2_kernel_cudaERNS_18TensorIteratorBaseEENKUlvE0_clEvENKUlvE1_clEvEUlN3c104HalfEE_St5arrayIPcLm2EELi4E23TrivialOffsetCalculatorILi1EjESD_NS0_6memory12LoadWithCastILi1EEENSE_13StoreWithCastILi1EEEEEviT_T0_T2_T3_T4_T5_)
        /*0134*/ 	.short	0x0210
        /*0136*/ 	.short	0x002c


	//----- nvinfo : EIATTR_SW_WAR
	.align		4
.L_1033:
        /*0138*/ 	.byte	0x04, 0x36
        /*013a*/ 	.short	(.L_1035 - .L_1034)
.L_1034:
        /*013c*/ 	.word	0x00000008
.L_1035:


//--------------------- .nv.info._ZN2at6native18elementwise_kernelILi128ELi4EZNS0_22gpu_kernel_impl_nocastIZZZNS0_16log2_kernel_cudaERNS_18TensorIteratorBaseEENKUlvE0_clEvENKUlvE1_clEvEUlN3c104HalfEE_EEvS4_RKT_EUliE_EEviT1_ --------------------------
	.section	.nv.info._ZN2at6native18elementwise_kernelILi128ELi4EZNS0_22gpu_kernel_impl_nocastIZZZNS0_16log2_kernel_cudaERNS_18TensorIteratorBaseEENKUlvE0_clEvENKUlvE1_clEvEUlN3c104HalfEE_EEvS4_RKT_EUliE_EEviT1_,"",@"SHT_CUDA_INFO"
	.sectionflags	@""
	.align	4


	//----- nvinfo : EIATTR_CUDA_API_VERSION
	.align		4
        /*0000*/ 	.byte	0x04, 0x37
        /*0002*/ 	.short	(.L_1037 - .L_1036)
.L_1036:
        /*0004*/ 	.word	0x00000082


	//----- nvinfo : EIATTR_KPARAM_INFO
	.align		4
.L_1037:
        /*0008*/ 	.byte	0x04, 0x17
        /*000a*/ 	.short	(.L_1039 - .L_1038)
.L_1038:
        /*000c*/ 	.word	0x00000000
        /*0010*/ 	.short	0x0001
        /*0012*/ 	.short	0x0008
        /*0014*/ 	.byte	0x00, 0xf0, 0x61, 0x08


	//----- nvinfo : EIATTR_KPARAM_INFO
	.align		4
.L_1039:
        /*0018*/ 	.byte	0x04, 0x17
        /*001a*/ 	.short	(.L_1041 - .L_1040)
.L_1040:
        /*001c*/ 	.word	0x00000000
        /*0020*/ 	.short	0x0000
        /*0022*/ 	.short	0x0000
        /*0024*/ 	.byte	0x00, 0xf0, 0x11, 0x00


	//----- nvinfo : EIATTR_SPARSE_MMA_MASK
	.align		4
.L_1041:
        /*0028*/ 	.byte	0x03, 0x50
        /*002a*/ 	.short	0x0000


	//----- nvinfo : EIATTR_MAXREG_COUNT
	.align		4
        /*002c*/ 	.byte	0x03, 0x1b
        /*002e*/ 	.short	0x0080


	//----- nvinfo : EIATTR_MERCURY_ISA_VERSION
	.align		4
        /*0030*/ 	.byte	0x03, 0x5f
        /*0032*/ 	.short	0x0101


	//----- nvinfo : EIATTR_EXIT_INSTR_OFFSETS
	.align		4
        /*0034*/ 	.byte	0x04, 0x1c
        /*0036*/ 	.short	(.L_1043 - .L_1042)


	//   ....[0]....
.L_1042:
        /*0038*/ 	.word	0x00003bf0


	//   ....[1]....
        /*003c*/ 	.word	0x00004f90


	//----- nvinfo : EIATTR_MAX_THREADS
	.align		4
.L_1043:
        /*0040*/ 	.byte	0x04, 0x05
        /*0042*/ 	.short	(.L_1045 - .L_1044)
.L_1044:
        /*0044*/ 	.word	0x00000080
        /*0048*/ 	.word	0x00000001
        /*004c*/ 	.word	0x00000001


	//----- nvinfo : EIATTR_CRS_STACK_SIZE
	.align		4
.L_1045:
        /*0050*/ 	.byte	0x04, 0x1e
        /*0052*/ 	.short	(.L_1047 - .L_1046)
.L_1046:
        /*0054*/ 	.word	0x00000000


	//----- nvinfo : EIATTR_CBANK_PARAM_SIZE
	.align		4
.L_1047:
        /*0058*/ 	.byte	0x03, 0x19
        /*005a*/ 	.short	0x0220


	//----- nvinfo : EIATTR_PARAM_CBANK
	.align		4
        /*005c*/ 	.byte	0x04, 0x0a
        /*005e*/ 	.short	(.L_1049 - .L_1048)
	.align		4
.L_1048:
        /*0060*/ 	.word	index@(.nv.constant0._ZN2at6native18elementwise_kernelILi128ELi4EZNS0_22gpu_kernel_impl_nocastIZZZNS0_16log2_kernel_cudaERNS_18TensorIteratorBaseEENKUlvE0_clEvENKUlvE1_clEvEUlN3c104HalfEE_EEvS4_RKT_EUliE_EEviT1_)
        /*0064*/ 	.short	0x0210
        /*0066*/ 	.short	0x0220


	//----- nvinfo : EIATTR_SW_WAR
	.align		4
.L_1049:
        /*0068*/ 	.byte	0x04, 0x36
        /*006a*/ 	.short	(.L_1051 - .L_1050)
.L_1050:
        /*006c*/ 	.word	0x00000008
.L_1051:


//--------------------- .nv.info._ZN2at6native27unrolled_elementwise_kernelIZZZNS0_16log2_kernel_cudaERNS_18TensorIteratorBaseEENKUlvE0_clEvENKUlvE1_clEvEUlN3c104HalfEE_St5arrayIPcLm2EELi4E23TrivialOffsetCalculatorILi1EjESD_NS0_6memory15LoadWithoutCastENSE_16StoreWithoutCastEEEviT_T0_T2_T3_T4_T5_ --------------------------
	.section	.nv.info._ZN2at6native27unrolled_elementwise_kernelIZZZNS0_16log2_kernel_cudaERNS_18TensorIteratorBaseEENKUlvE0_clEvENKUlvE1_clEvEUlN3c104HalfEE_St5arrayIPcLm2EELi4E23TrivialOffsetCalculatorILi1EjESD_NS0_6memory15LoadWithoutCastENSE_16StoreWithoutCastEEEviT_T0_T2_T3_T4_T5_,"",@"SHT_CUDA_INFO"
	.sectionflags	@""
	.align	4


	//----- nvinfo : EIATTR_CUDA_API_VERSION
	.align		4
        /*0000*/ 	.byte	0x04, 0x37
        /*0002*/ 	.short	(.L_1053 - .L_1052)
.L_1052:
        /*0004*/ 	.word	0x00000082


	//----- nvinfo : EIATTR_KPARAM_INFO
	.align		4
.L_1053:
        /*0008*/ 	.byte	0x04, 0x17
        /*000a*/ 	.short	(.L_1055 - .L_1054)
.L_1054:
        /*000c*/ 	.word	0x00000000
        /*0010*/ 	.short	0x0006
        /*0012*/ 	.short	0x001b
        /*0014*/ 	.byte	0x00, 0xf0, 0x05, 0x00


	//----- nvinfo : EIATTR_KPARAM_INFO
	.align		4
.L_1055:
        /*0018*/ 	.byte	0x04, 0x17
        /*001a*/ 	.short	(.L_1057 - .L_1056)
.L_1056:
        /*001c*/ 	.word	0x00000000
        /*0020*/ 	.short	0x0005
        /*0022*/ 	.short	0x001a
        /*0024*/ 	.byte	0x00, 0xf0, 0x05, 0x00


	//----- nvinfo : EIATTR_KPARAM_INFO
	.align		4
.L_1057:
        /*0028*/ 	.byte	0x04, 0x17
        /*002a*/ 	.short	(.L_1059 - .L_1058)
.L_1058:
        /*002c*/ 	.word	0x00000000
        /*0030*/ 	.short	0x0004
        /*0032*/ 	.short	0x0019
        /*0034*/ 	.byte	0x00, 0xf0, 0x05, 0x00


	//----- nvinfo : EIATTR_KPARAM_INFO
	.align		4
.L_1059:
        /*0038*/ 	.byte	0x04, 0x17
        /*003a*/ 	.short	(.L_1061 - .L_1060)
.L_1060:
        /*003c*/ 	.word	0x00000000
        /*0040*/ 	.short	0x0003
        /*0042*/ 	.short	0x0018
        /*0044*/ 	.byte	0x00, 0xf0, 0x05, 0x00


	//----- nvinfo : EIATTR_KPARAM_INFO
	.align		4
.L_1061:
        /*0048*/ 	.byte	0x04, 0x17
        /*004a*/ 	.short	(.L_1063 - .L_1062)
.L_1062:
        /*004c*/ 	.word	0x00000000
        /*0050*/ 	.short	0x0002
        /*0052*/ 	.short	0x0008
        /*0054*/ 	.byte	0x00, 0xf0, 0x41, 0x00


	//----- nvinfo : EIATTR_KPARAM_INFO
	.align		4
.L_1063:
        /*0058*/ 	.byte	0x04, 0x17
        /*005a*/ 	.short	(.L_1065 - .L_1064)
.L_1064:
        /*005c*/ 	.word	0x00000000
        /*0060*/ 	.short	0x0001
        /*0062*/ 	.short	0x0004
        /*0064*/ 	.byte	0x00, 0xf0, 0x05, 0x00


	//----- nvinfo : EIATTR_KPARAM_INFO
	.align		4
.L_1065:
        /*0068*/ 	.byte	0x04, 0x17
        /*006a*/ 	.short	(.L_1067 - .L_1066)
.L_1066:
        /*006c*/ 	.word	0x00000000
        /*0070*/ 	.short	0x0000
        /*0072*/ 	.short	0x0000
        /*0074*/ 	.byte	0x00, 0xf0, 0x11, 0x00


	//----- nvinfo : EIATTR_SPARSE_MMA_MASK
	.align		4
.L_1067:
        /*0078*/ 	.byte	0x03, 0x50
        /*007a*/ 	.short	0x0000


	//----- nvinfo : EIATTR_MAXREG_COUNT
	.align		4
        /*007c*/ 	.byte	0x03, 0x1b
        /*007e*/ 	.short	0x00ff


	//----- nvinfo : EIATTR_MERCURY_ISA_VERSION
	.align		4
        /*0080*/ 	.byte	0x03, 0x5f
        /*0082*/ 	.short	0x0101


	//----- nvinfo : EIATTR_EXIT_INSTR_OFFSETS
	.align		4
        /*0084*/ 	.byte	0x04, 0x1c
        /*0086*/ 	.short	(.L_1069 - .L_1068)


	//   ....[0]....
.L_1068:
        /*0088*/ 	.word	0x00000470


	//   ....[1]....
        /*008c*/ 	.word	0x000004e0


	//----- nvinfo : EIATTR_MAX_THREADS
	.align		4
.L_1069:
        /*0090*/ 	.byte	0x04, 0x05
        /*0092*/ 	.short	(.L_1071 - .L_1070)
.L_1070:
        /*0094*/ 	.word	0x00000080
        /*0098*/ 	.word	0x00000001
        /*009c*/ 	.word	0x00000001


	//----- nvinfo : EIATTR_CRS_STACK_SIZE
	.align		4
.L_1071:
        /*00a0*/ 	.byte	0x04, 0x1e
        /*00a2*/ 	.short	(.L_1073 - .L_1072)
.L_1072:
        /*00a4*/ 	.word	0x00000000


	//----- nvinfo : EIATTR_CBANK_PARAM_SIZE
	.align		4
.L_1073:
        /*00a8*/ 	.byte	0x03, 0x19
        /*00aa*/ 	.short	0x001c


	//----- nvinfo : EIATTR_PARAM_CBANK
	.align		4
        /*00ac*/ 	.byte	0x04, 0x0a
        /*00ae*/ 	.short	(.L_1075 - .L_1074)
	.align		4
.L_1074:
        /*00b0*/ 	.word	index@(.nv.constant0._ZN2at6native27unrolled_elementwise_kernelIZZZNS0_16log2_kernel_cudaERNS_18TensorIteratorBaseEENKUlvE0_clEvENKUlvE1_clEvEUlN3c104HalfEE_St5arrayIPcLm2EELi4E23TrivialOffsetCalculatorILi1EjESD_NS0_6memory15LoadWithoutCastENSE_16StoreWithoutCastEEEviT_T0_T2_T3_T4_T5_)
        /*00b4*/ 	.short	0x0210
        /*00b6*/ 	.short	0x001c


	//----- nvinfo : EIATTR_SW_WAR
	.align		4
.L_1075:
        /*00b8*/ 	.byte	0x04, 0x36
        /*00ba*/ 	.short	(.L_1077 - .L_1076)
.L_1076:
        /*00bc*/ 	.word	0x00000008
.L_1077:


//--------------------- .nv.info._ZN2at6native29vectorized_elementwise_kernelILi2EZZZNS0_16log2_kernel_cudaERNS_18TensorIteratorBaseEENKUlvE0_clEvENKUlvE1_clEvEUlN3c104HalfEE_St5arrayIPcLm2EEEEviT0_T1_ --------------------------
	.section	.nv.info._ZN2at6native29vectorized_elementwise_kernelILi2EZZZNS0_16log2_kernel_cudaERNS_18TensorIteratorBaseEENKUlvE0_clEvENKUlvE1_clEvEUlN3c104HalfEE_St5arrayIPcLm2EEEEviT0_T1_,"",@"SHT_CUDA_INFO"
	.sectionflags	@""
	.align	4


	//----- nvinfo : EIATTR_CUDA_API_VERSION
	.align		4
        /*0000*/ 	.byte	0x04, 0x37
        /*0002*/ 	.short	(.L_1079 - .L_1078)
.L_1078:
        /*0004*/ 	.word	0x00000082


	//----- nvinfo : EIATTR_KPARAM_INFO
	.align		4
.L_1079:
        /*0008*/ 	.byte	0x04, 0x17
        /*000a*/ 	.short	(.L_1081 - .L_1080)
.L_1080:
        /*000c*/ 	.word	0x00000000
        /*0010*/ 	.short	0x0002
        /*0012*/ 	.short	0x0008
        /*0014*/ 	.byte	0x00, 0xf0, 0x41, 0x00


	//----- nvinfo : EIATTR_KPARAM_INFO
	.align		4
.L_1081:
        /*0018*/ 	.byte	0x04, 0x17
        /*001a*/ 	.short	(.L_1083 - .L_1082)
.L_1082:
        /*001c*/ 	.word	0x00000000
        /*0020*/ 	.short	0x0001
        /*0022*/ 	.short	0x0004
        /*0024*/ 	.byte	0x00, 0xf0, 0x05, 0x00


	//----- nvinfo : EIATTR_KPARAM_INFO
	.align		4
.L_1083:
        /*0028*/ 	.byte	0x04, 0x17
        /*002a*/ 	.short	(.L_1085 - .L_1084)
.L_1084:
        /*002c*/ 	.word	0x00000000
        /*0030*/ 	.short	0x0000
        /*0032*/ 	.short	0x0000
        /*0034*/ 	.byte	0x00, 0xf0, 0x11, 0x00


	//----- nvinfo : EIATTR_SPARSE_MMA_MASK
	.align		4
.L_1085:
        /*0038*/ 	.byte	0x03, 0x50
        /*003a*/ 	.short	0x0000


	//----- nvinfo : EIATTR_MAXREG_COUNT
	.align		4
        /*003c*/ 	.byte	0x03, 0x1b
        /*003e*/ 	.short	0x00ff


	//----- nvinfo : EIATTR_MERCURY_ISA_VERSION
	.align		4
        /*0040*/ 	.byte	0x03, 0x5f
        /*0042*/ 	.short	0x0101


	//----- nvinfo : EIATTR_EXIT_INSTR_OFFSETS
	.align		4
        /*0044*/ 	.byte	0x04, 0x1c
        /*0046*/ 	.short	(.L_1087 - .L_1086)


	//   ....[0]....
.L_1086:
        /*0048*/ 	.word	0x000002b0


	//   ....[1]....
        /*004c*/ 	.word	0x00000c00


	//   ....[2]....
        /*0050*/ 	.word	0x00000c50


	//----- nvinfo : EIATTR_MAX_THREADS
	.align		4
.L_1087:
        /*0054*/ 	.byte	0x04, 0x05
        /*0056*/ 	.short	(.L_1089 - .L_1088)
.L_1088:
        /*0058*/ 	.word	0x00000080
        /*005c*/ 	.word	0x00000001
        /*0060*/ 	.word	0x00000001


	//----- nvinfo : EIATTR_CRS_STACK_SIZE
	.align		4
.L_1089:
        /*0064*/ 	.byte	0x04, 0x1e
        /*0066*/ 	.short	(.L_1091 - .L_1090)
.L_1090:
        /*0068*/ 	.word	0x00000000


	//----- nvinfo : EIATTR_CBANK_PARAM_SIZE
	.align		4
.L_1091:
        /*006c*/ 	.byte	0x03, 0x19
        /*006e*/ 	.short	0x0018


	//----- nvinfo : EIATTR_PARAM_CBANK
	.align		4
        /*0070*/ 	.byte	0x04, 0x0a
        /*0072*/ 	.short	(.L_1093 - .L_1092)
	.align		4
.L_1092:
        /*0074*/ 	.word	index@(.nv.constant0._ZN2at6native29vectorized_elementwise_kernelILi2EZZZNS0_16log2_kernel_cudaERNS_18TensorIteratorBaseEENKUlvE0_clEvENKUlvE1_clEvEUlN3c104HalfEE_St5arrayIPcLm2EEEEviT0_T1_)
        /*0078*/ 	.short	0x0210
        /*007a*/ 	.short	0x0018


	//----- nvinfo : EIATTR_SW_WAR
	.align		4
.L_1093:
        /*007c*/ 	.byte	0x04, 0x36
        /*007e*/ 	.short	(.L_1095 - .L_1094)
.L_1094:
        /*0080*/ 	.word	0x00000008
.L_1095:


//--------------------- .nv.info._ZN2at6native29vectorized_elementwise_kernelILi4EZZZNS0_16log2_kernel_cudaERNS_18TensorIteratorBaseEENKUlvE0_clEvENKUlvE1_clEvEUlN3c104HalfEE_St5arrayIPcLm2EEEEviT0_T1_ --------------------------
	.section	.nv.info._ZN2at6native29vectorized_elementwise_kernelILi4EZZZNS0_16log2_kernel_cudaERNS_18TensorIteratorBaseEENKUlvE0_clEvENKUlvE1_clEvEUlN3c104HalfEE_St5arrayIPcLm2EEEEviT0_T1_,"",@"SHT_CUDA_INFO"
	.sectionflags	@""
	.align	4


	//----- nvinfo : EIATTR_CUDA_API_VERSION
	.align		4
        /*0000*/ 	.byte	0x04, 0x37
        /*0002*/ 	.short	(.L_1097 - .L_1096)
.L_1096:
        /*0004*/ 	.word	0x00000082


	//----- nvinfo : EIATTR_KPARAM_INFO
	.align		4
.L_1097:
        /*0008*/ 	.byte	0x04, 0x17
        /*000a*/ 	.short	(.L_1099 - .L_1098)
.L_1098:
        /*000c*/ 	.word	0x00000000
        /*0010*/ 	.short	0x0002
        /*0012*/ 	.short	0x0008
        /*0014*/ 	.byte	0x00, 0xf0, 0x41, 0x00


	//----- nvinfo : EIATTR_KPARAM_INFO
	.align		4
.L_1099:
        /*0018*/ 	.byte	0x04, 0x17
        /*001a*/ 	.short	(.L_1101 - .L_1100)
.L_1100:
        /*001c*/ 	.word	0x00000000
        /*0020*/ 	.short	0x0001
        /*0022*/ 	.short	0x0004
        /*0024*/ 	.byte	0x00, 0xf0, 0x05, 0x00


	//----- nvinfo : EIATTR_KPARAM_INFO
	.align		4
.L_1101:
        /*0028*/ 	.byte	0x04, 0x17
        /*002a*/ 	.short	(.L_1103 - .L_1102)
.L_1102:
        /*002c*/ 	.word	0x00000000
        /*0030*/ 	.short	0x0000
        /*0032*/ 	.short	0x0000
        /*0034*/ 	.byte	0x00, 0xf0, 0x11, 0x00


	//----- nvinfo : EIATTR_SPARSE_MMA_MASK
	.align		4
.L_1103:
        /*0038*/ 	.byte	0x03, 0x50
        /*003a*/ 	.short	0x0000


	//----- nvinfo : EIATTR_MAXREG_COUNT
	.align		4
        /*003c*/ 	.byte	0x03, 0x1b
        /*003e*/ 	.short	0x00ff


	//----- nvinfo : EIATTR_MERCURY_ISA_VERSION
	.align		4
        /*0040*/ 	.byte	0x03, 0x5f
        /*0042*/ 	.short	0x0101


	//----- nvinfo : EIATTR_EXIT_INSTR_OFFSETS
	.align		4
        /*0044*/ 	.byte	0x04, 0x1c
        /*0046*/ 	.short	(.L_1105 - .L_1104)


	//   ....[0]....
.L_1104:
        /*0048*/ 	.word	0x00000270


	//   ....[1]....
        /*004c*/ 	.word	0x00000bc0


	//   ....[2]....
        /*0050*/ 	.word	0x00000c10


	//----- nvinfo : EIATTR_MAX_THREADS
	.align		4
.L_1105:
        /*0054*/ 	.byte	0x04, 0x05
        /*0056*/ 	.short	(.L_1107 - .L_1106)
.L_1106:
        /*0058*/ 	.word	0x00000080
        /*005c*/ 	.word	0x00000001
        /*0060*/ 	.word	0x00000001


	//----- nvinfo : EIATTR_CRS_STACK_SIZE
	.align		4
.L_1107:
        /*0064*/ 	.byte	0x04, 0x1e
        /*0066*/ 	.short	(.L_1109 - .L_1108)
.L_1108:
        /*0068*/ 	.word	0x00000000


	//----- nvinfo : EIATTR_CBANK_PARAM_SIZE
	.align		4
.L_1109:
        /*006c*/ 	.byte	0x03, 0x19
        /*006e*/ 	.short	0x0018


	//----- nvinfo : EIATTR_PARAM_CBANK
	.align		4
        /*0070*/ 	.byte	0x04, 0x0a
        /*0072*/ 	.short	(.L_1111 - .L_1110)
	.align		4
.L_1110:
        /*0074*/ 	.word	index@(.nv.constant0._ZN2at6native29vectorized_elementwise_kernelILi4EZZZNS0_16log2_kernel_cudaERNS_18TensorIteratorBaseEENKUlvE0_clEvENKUlvE1_clEvEUlN3c104HalfEE_St5arrayIPcLm2EEEEviT0_T1_)
        /*0078*/ 	.short	0x0210
        /*007a*/ 	.short	0x0018


	//----- nvinfo : EIATTR_SW_WAR
	.align		4
.L_1111:
        /*007c*/ 	.byte	0x04, 0x36
        /*007e*/ 	.short	(.L_1113 - .L_1112)
.L_1112:
        /*0080*/ 	.word	0x00000008
.L_1113:


//--------------------- .nv.info._ZN2at6native29vectorized_elementwise_kernelILi8EZZZNS0_16log2_kernel_cudaERNS_18TensorIteratorBaseEENKUlvE0_clEvENKUlvE1_clEvEUlN3c104HalfEE_St5arrayIPcLm2EEEEviT0_T1_ --------------------------
	.section	.nv.info._ZN2at6native29vectorized_elementwise_kernelILi8EZZZNS0_16log2_kernel_cudaERNS_18TensorIteratorBaseEENKUlvE0_clEvENKUlvE1_clEvEUlN3c104HalfEE_St5arrayIPcLm2EEEEviT0_T1_,"",@"SHT_CUDA_INFO"
	.sectionflags	@""
	.align	4


	//----- nvinfo : EIATTR_CUDA_API_VERSION
	.align		4
        /*0000*/ 	.byte	0x04, 0x37
        /*0002*/ 	.short	(.L_1115 - .L_1114)
.L_1114:
        /*0004*/ 	.word	0x00000082


	//----- nvinfo : EIATTR_KPARAM_INFO
	.align		4
.L_1115:
        /*0008*/ 	.byte	0x04, 0x17
        /*000a*/ 	.short	(.L_1117 - .L_1116)
.L_1116:
        /*000c*/ 	.word	0x00000000
        /*0010*/ 	.short	0x0002
        /*0012*/ 	.short	0x0008
        /*0014*/ 	.byte	0x00, 0xf0, 0x41, 0x00


	//----- nvinfo : EIATTR_KPARAM_INFO
	.align		4
.L_1117:
        /*0018*/ 	.byte	0x04, 0x17
        /*001a*/ 	.short	(.L_1119 - .L_1118)
.L_1118:
        /*001c*/ 	.word	0x00000000
        /*0020*/ 	.short	0x0001
        /*0022*/ 	.short	0x0004
        /*0024*/ 	.byte	0x00, 0xf0, 0x05, 0x00


	//----- nvinfo : EIATTR_KPARAM_INFO
	.align		4
.L_1119:
        /*0028*/ 	.byte	0x04, 0x17
        /*002a*/ 	.short	(.L_1121 - .L_1120)
.L_1120:
        /*002c*/ 	.word	0x00000000
        /*0030*/ 	.short	0x0000
        /*0032*/ 	.short	0x0000
        /*0034*/ 	.byte	0x00, 0xf0, 0x11, 0x00


	//----- nvinfo : EIATTR_SPARSE_MMA_MASK
	.align		4
.L_1121:
        /*0038*/ 	.byte	0x03, 0x50
        /*003a*/ 	.short	0x0000


	//----- nvinfo : EIATTR_MAXREG_COUNT
	.align		4
        /*003c*/ 	.byte	0x03, 0x1b
        /*003e*/ 	.short	0x00ff


	//----- nvinfo : EIATTR_MERCURY_ISA_VERSION
	.align		4
        /*0040*/ 	.byte	0x03, 0x5f
        /*0042*/ 	.short	0x0101


	//----- nvinfo : EIATTR_EXIT_INSTR_OFFSETS
	.align		4
        /*0044*/ 	.byte	0x04, 0x1c
        /*0046*/ 	.short	(.L_1123 - .L_1122)


	//   ....[0]....
.L_1122:
        /*0048*/ 	.word	0x00000250


	//   ....[1]....
        /*004c*/ 	.word	0x00000ba0


	//   ....[2]....
        /*0050*/ 	.word	0x00000bf0


	//----- nvinfo : EIATTR_MAX_THREADS
	.align		4
.L_1123:
        /*0054*/ 	.byte	0x04, 0x05
        /*0056*/ 	.short	(.L_1125 - .L_1124)
.L_1124:
        /*0058*/ 	.word	0x00000080
        /*005c*/ 	.word	0x00000001
        /*0060*/ 	.word	0x00000001


	//----- nvinfo : EIATTR_CRS_STACK_SIZE
	.align		4
.L_1125:
        /*0064*/ 	.byte	0x04, 0x1e
        /*0066*/ 	.short	(.L_1127 - .L_1126)
.L_1126:
        /*0068*/ 	.word	0x00000000


	//----- nvinfo : EIATTR_CBANK_PARAM_SIZE
	.align		4
.L_1127:
        /*006c*/ 	.byte	0x03, 0x19
        /*006e*/ 	.short	0x0018


	//----- nvinfo : EIATTR_PARAM_CBANK
	.align		4
        /*0070*/ 	.byte	0x04, 0x0a
        /*0072*/ 	.short	(.L_1129 - .L_1128)
	.align		4
.L_1128:
        /*0074*/ 	.word	index@(.nv.constant0._ZN2at6native29vectorized_elementwise_kernelILi8EZZZNS0_16log2_kernel_cudaERNS_18TensorIteratorBaseEENKUlvE0_clEvENKUlvE1_clEvEUlN3c104HalfEE_St5arrayIPcLm2EEEEviT0_T1_)
        /*0078*/ 	.short	0x0210
        /*007a*/ 	.short	0x0018


	//----- nvinfo : EIATTR_SW_WAR
	.align		4
.L_1129:
        /*007c*/ 	.byte	0x04, 0x36
        /*007e*/ 	.short	(.L_1131 - .L_1130)
.L_1130:
        /*0080*/ 	.word	0x00000008
.L_1131:


//--------------------- .nv.info._ZN2at6native18elementwise_kernelILi128ELi4EZNS0_15gpu_kernel_implIZZZNS0_16log2_kernel_cudaERNS_18TensorIteratorBaseEENKUlvE0_clEvENKUlvE0_clEvEUlfE_EEvS4_RKT_EUliE_EEviT1_ --------------------------
	.section	.nv.info._ZN2at6native18elementwise_kernelILi128ELi4EZNS0_15gpu_kernel_implIZZZNS0_16log2_kernel_cudaERNS_18TensorIteratorBaseEENKUlvE0_clEvENKUlvE0_clEvEUlfE_EEvS4_RKT_EUliE_EEviT1_,"",@"SHT_CUDA_INFO"
	.sectionflags	@""
	.align	4


	//----- nvinfo : EIATTR_CUDA_API_VERSION
	.align		4
        /*0000*/ 	.byte	0x04, 0x37
        /*0002*/ 	.short	(.L_1133 - .L_1132)
.L_1132:
        /*0004*/ 	.word	0x00000082


	//----- nvinfo : EIATTR_KPARAM_INFO
	.align		4
.L_1133:
        /*0008*/ 	.byte	0x04, 0x17
        /*000a*/ 	.short	(.L_1135 - .L_1134)
.L_1134:
        /*000c*/ 	.word	0x00000000
        /*0010*/ 	.short	0x0001
        /*0012*/ 	.short	0x0008
        /*0014*/ 	.byte	0x00, 0xf0, 0x61, 0x08


	//----- nvinfo : EIATTR_KPARAM_INFO
	.align		4
.L_1135:
        /*0018*/ 	.byte	0x04, 0x17
        /*001a*/ 	.short	(.L_1137 - .L_1136)
.L_1136:
        /*001c*/ 	.word	0x00000000
        /*0020*/ 	.short	0x0000
        /*0022*/ 	.short	0x0000
        /*0024*/ 	.byte	0x00, 0xf0, 0x11, 0x00


	//----- nvinfo : EIATTR_SPARSE_MMA_MASK
	.align		4
.L_1137:
        /*0028*/ 	.byte	0x03, 0x50
        /*002a*/ 	.short	0x0000


	//----- nvinfo : EIATTR_MAXREG_COUNT
	.align		4
        /*002c*/ 	.byte	0x03, 0x1b
        /*002e*/ 	.short	0x0080


	//----- nvinfo : EIATTR_EXTERNS
	.align		4
        /*0030*/ 	.byte	0x04, 0x0f
        /*0032*/ 	.short	(.L_1139 - .L_1138)


	//   ....[0]....
	.align		4
.L_1138:
        /*0034*/ 	.word	index@(__assertfail)


	//----- nvinfo : EIATTR_MERCURY_ISA_VERSION
	.align		4
.L_1139:
        /*0038*/ 	.byte	0x03, 0x5f
        /*003a*/ 	.short	0x0101


	//----- nvinfo : EIATTR_SYSCALL_OFFSETS
	.align		4
        /*003c*/ 	.byte	0x04, 0x46
        /*003e*/ 	.short	(.L_1141 - .L_1140)


	//   ....[0]....
.L_1140:
        /*0040*/ 	.word	0x00002150


	//   ....[1]....
        /*0044*/ 	.word	0x00002fb0


	//   ....[2]....
        /*0048*/ 	.word	0x00005140


	//   ....[3]....
        /*004c*/ 	.word	0x00005fa0


	//   ....[4]....
        /*0050*/ 	.word	0x00008120


	//   ....[5]....
        /*0054*/ 	.word	0x00008f80


	//   ....[6]....
        /*0058*/ 	.word	0x0000b0f0


	//   ....[7]....
        /*005c*/ 	.word	0x0000bf50


	//----- nvinfo : EIATTR_EXIT_INSTR_OFFSETS
	.align		4
.L_1141:
        /*0060*/ 	.byte	0x04, 0x1c
        /*0062*/ 	.short	(.L_1143 - .L_1142)


	//   ....[0]....
.L_1142:
        /*0064*/ 	.word	0x00009030


	//   ....[1]....
        /*0068*/ 	.word	0x0000b270


	//   ....[2]....
        /*006c*/ 	.word	0x0000b2b0


	//   ....[3]....
        /*0070*/ 	.word	0x0000b340


	//   ....[4]....
        /*0074*/ 	.word	0x0000b370


	//   ....[5]....
        /*0078*/ 	.word	0x0000b3a0


	//   ....[6]....
        /*007c*/ 	.word	0x0000b420


	//   ....[7]....
        /*0080*/ 	.word	0x0000b450


	//   ....[8]....
        /*0084*/ 	.word	0x0000b4e0


	//   ....[9]....
        /*0088*/ 	.word	0x0000b520


	//   ....[10]....
        /*008c*/ 	.word	0x0000b560


	//   ....[11]....
        /*0090*/ 	.word	0x0000b620


	//   ....[12]....
        /*0094*/ 	.word	0x0000b670


	//   ....[13]....
        /*0098*/ 	.word	0x0000b7f0


	//   ....[14]....
        /*009c*/ 	.word	0x0000b940


	//   ....[15]....
        /*00a0*/ 	.word	0x0000b970


	//   ....[16]....
        /*00a4*/ 	.word	0x0000ba20


	//   ....[17]....
        /*00a8*/ 	.word	0x0000bb90


	//   ....[18]....
        /*00ac*/ 	.word	0x0000bd00


	//   ....[19]....
        /*00b0*/ 	.word	0x0000be50


	//   ....[20]....
        /*00b4*/ 	.word	0x0000bf60


	//   ....[21]....
        /*00b8*/ 	.word	0x0000bf90


	//   ....[22]....
        /*00bc*/ 	.word	0x0000bfc0


	//----- nvinfo : EIATTR_MAX_THREADS
	.align		4
.L_1143:
        /*00c0*/ 	.byte	0x04, 0x05
        /*00c2*/ 	.short	(.L_1145 - .L_1144)
.L_1144:
        /*00c4*/ 	.word	0x00000080
        /*00c8*/ 	.word	0x00000001
        /*00cc*/ 	.word	0x00000001


	//----- nvinfo : EIATTR_CRS_STACK_SIZE
	.align		4
.L_1145:
        /*00d0*/ 	.byte	0x04, 0x1e
        /*00d2*/ 	.short	(.L_1147 - .L_1146)
.L_1146:
        /*00d4*/ 	.word	0x00000000


	//----- nvinfo : EIATTR_CBANK_PARAM_SIZE
	.align		4
.L_1147:
        /*00d8*/ 	.byte	0x03, 0x19
        /*00da*/ 	.short	0x0220


	//----- nvinfo : EIATTR_PARAM_CBANK
	.align		4
        /*00dc*/ 	.byte	0x04, 0x0a
        /*00de*/ 	.short	(.L_1149 - .L_1148)
	.align		4
.L_1148:
        /*00e0*/ 	.word	index@(.nv.constant0._ZN2at6native18elementwise_kernelILi128ELi4EZNS0_15gpu_kernel_implIZZZNS0_16log2_kernel_cudaERNS_18TensorIteratorBaseEENKUlvE0_clEvENKUlvE0_clEvEUlfE_EEvS4_RKT_EUliE_EEviT1_)
        /*00e4*/ 	.short	0x0210
        /*00e6*/ 	.short	0x0220


	//----- nvinfo : EIATTR_SW_WAR
	.align		4
.L_1149:
        /*00e8*/ 	.byte	0x04, 0x36
        /*00ea*/ 	.short	(.L_1151 - .L_1150)
.L_1150:
        /*00ec*/ 	.word	0x00000008
.L_1151:


//--------------------- .nv.info._ZN2at6native27unrolled_elementwise_kernelIZZZNS0_16log2_kernel_cudaERNS_18TensorIteratorBaseEENKUlvE0_clEvENKUlvE0_clEvEUlfE_St5arrayIPcLm2EELi4E23TrivialOffsetCalculatorILi1EjESB_NS0_6memory12LoadWithCastILi1EEENSC_13StoreWithCastILi1EEEEEviT_T0_T2_T3_T4_T5_ --------------------------
	.section	.nv.info._ZN2at6native27unrolled_elementwise_kernelIZZZNS0_16log2_kernel_cudaERNS_18TensorIteratorBaseEENKUlvE0_clEvENKUlvE0_clEvEUlfE_St5arrayIPcLm2EELi4E23TrivialOffsetCalculatorILi1EjESB_NS0_6memory12LoadWithCastILi1EEENSC_13StoreWithCastILi1EEEEEviT_T0_T2_T3_T4_T5_,"",@"SHT_CUDA_INFO"
	.sectionflags	@""
	.align	4


	//----- nvinfo : EIATTR_CUDA_API_VERSION
	.align		4
        /*0000*/ 	.byte	0x04, 0x37
        /*0002*/ 	.short	(.L_1153 - .L_1152)
.L_1152:
        /*0004*/ 	.word	0x00000082


	//----- nvinfo : EIATTR_KPARAM_INFO
	.align		4
.L_1153:
        /*0008*/ 	.byte	0x04, 0x17
        /*000a*/ 	.short	(.L_1155 - .L_1154)
.L_1154:
        /*000c*/ 	.word	0x00000000
        /*0010*/ 	.short	0x0006
        /*0012*/ 	.short	0x0024
        /*0014*/ 	.byte	0x00, 0xf0, 0x21, 0x00


	//----- nvinfo : EIATTR_KPARAM_INFO
	.align		4
.L_1155:
        /*0018*/ 	.byte	0x04, 0x17
        /*001a*/ 	.short	(.L_1157 - .L_1156)
.L_1156:
        /*001c*/ 	.word	0x00000000
        /*0020*/ 	.short	0x0005
        /*0022*/ 	.short	0x001c
        /*0024*/ 	.byte	0x00, 0xf0, 0x21, 0x00


	//----- nvinfo : EIATTR_KPARAM_INFO
	.align		4
.L_1157:
        /*0028*/ 	.byte	0x04, 0x17
        /*002a*/ 	.short	(.L_1159 - .L_1158)
.L_1158:
        /*002c*/ 	.word	0x00000000
        /*0030*/ 	.short	0x0004
        /*0032*/ 	.short	0x0019
        /*0034*/ 	.byte	0x00, 0xf0, 0x05, 0x00


	//----- nvinfo : EIATTR_KPARAM_INFO
	.align		4
.L_1159:
        /*0038*/ 	.byte	0x04, 0x17
        /*003a*/ 	.short	(.L_1161 - .L_1160)
.L_1160:
        /*003c*/ 	.word	0x00000000
        /*0040*/ 	.short	0x0003
        /*0042*/ 	.short	0x0018
        /*0044*/ 	.byte	0x00, 0xf0, 0x05, 0x00


	//----- nvinfo : EIATTR_KPARAM_INFO
	.align		4
.L_1161:
        /*0048*/ 	.byte	0x04, 0x17
        /*004a*/ 	.short	(.L_1163 - .L_1162)
.L_1162:
        /*004c*/ 	.word	0x00000000
        /*0050*/ 	.short	0x0002
        /*0052*/ 	.short	0x0008
        /*0054*/ 	.byte	0x00, 0xf0, 0x41, 0x00


	//----- nvinfo : EIATTR_KPARAM_INFO
	.align		4
.L_1163:
        /*0058*/ 	.byte	0x04, 0x17
        /*005a*/ 	.short	(.L_1165 - .L_1164)
.L_1164:
        /*005c*/ 	.word	0x00000000
        /*0060*/ 	.short	0x0001
        /*0062*/ 	.short	0x0004
        /*0064*/ 	.byte	0x00, 0xf0, 0x05, 0x00


	//----- nvinfo : EIATTR_KPARAM_INFO
	.align		4
.L_1165:
        /*0068*/ 	.byte	0x04, 0x17
        /*006a*/ 	.short	(.L_1167 - .L_1166)
.L_1166:
        /*006c*/ 	.word	0x00000000
        /*0070*/ 	.short	0x0000
        /*0072*/ 	.short	0x0000
        /*0074*/ 	.byte	0x00, 0xf0, 0x11, 0x00


	//----- nvinfo : EIATTR_SPARSE_MMA_MASK
	.align		4
.L_1167:
        /*0078*/ 	.byte	0x03, 0x50
        /*007a*/ 	.short	0x0000


	//----- nvinfo : EIATTR_MAXREG_COUNT
	.align		4
        /*007c*/ 	.byte	0x03, 0x1b
        /*007e*/ 	.short	0x00ff


	//----- nvinfo : EIATTR_EXTERNS
	.align		4
        /*0080*/ 	.byte	0x04, 0x0f
        /*0082*/ 	.short	(.L_1169 - .L_1168)


	//   ....[0]....
	.align		4
.L_1168:
        /*0084*/ 	.word	index@(__assertfail)


	//----- nvinfo : EIATTR_MERCURY_ISA_VERSION
	.align		4
.L_1169:
        /*0088*/ 	.byte	0x03, 0x5f
        /*008a*/ 	.short	0x0101


	//----- nvinfo : EIATTR_SYSCALL_OFFSETS
	.align		4
        /*008c*/ 	.byte	0x04, 0x46
        /*008e*/ 	.short	(.L_1171 - .L_1170)


	//   ....[0]....
.L_1170:
        /*0090*/ 	.word	0x00000e80


	//   ....[1]....
        /*0094*/ 	.word	0x00001d30


	//   ....[2]....
        /*0098*/ 	.word	0x00002bf0


	//   ....[3]....
        /*009c*/ 	.word	0x00003a50


	//   ....[4]....
        /*00a0*/ 	.word	0x00004b10


	//   ....[5]....
        /*00a4*/ 	.word	0x00005a10


	//   ....[6]....
        /*00a8*/ 	.word	0x000068d0


	//   ....[7]....
        /*00ac*/ 	.word	0x00007790


	//----- nvinfo : EIATTR_EXIT_INSTR_OFFSETS
	.align		4
.L_1171:
        /*00b0*/ 	.byte	0x04, 0x1c
        /*00b2*/ 	.short	(.L_1173 - .L_1172)


	//   ....[0]....
.L_1172:
        /*00b4*/ 	.word	0x00006970


	//   ....[1]....
        /*00b8*/ 	.word	0x00006ab0


	//   ....[2]....
        /*00bc*/ 	.word	0x00006af0


	//   ....[3]....
        /*00c0*/ 	.word	0x00006b80


	//   ....[4]....
        /*00c4*/ 	.word	0x00006bb0


	//   ....[5]....
        /*00c8*/ 	.word	0x00006be0


	//   ....[6]....
        /*00cc*/ 	.word	0x00006c60


	//   ....[7]....
        /*00d0*/ 	.word	0x00006c90


	//   ....[8]....
        /*00d4*/ 	.word	0x00006d20


	//   ....[9]....
        /*00d8*/ 	.word	0x00006d60


	//   ....[10]....
        /*00dc*/ 	.word	0x00006da0


	//   ....[11]....
        /*00e0*/ 	.word	0x00006e60


	//   ....[12]....
        /*00e4*/ 	.word	0x00006eb0


	//   ....[13]....
        /*00e8*/ 	.word	0x00007030


	//   ....[14]....
        /*00ec*/ 	.word	0x00007180


	//   ....[15]....
        /*00f0*/ 	.word	0x000071b0


	//   ....[16]....
        /*00f4*/ 	.word	0x00007260


	//   ....[17]....
        /*00f8*/ 	.word	0x000073d0


	//   ....[18]....
        /*00fc*/ 	.word	0x00007540


	//   ....[19]....
        /*0100*/ 	.word	0x00007690


	//   ....[20]....
        /*0104*/ 	.word	0x000077a0


	//   ....[21]....
        /*0108*/ 	.word	0x000077d0


	//   ....[22]....
        /*010c*/ 	.word	0x00007800


	//----- nvinfo : EIATTR_MAX_THREADS
	.align		4
.L_1173:
        /*0110*/ 	.byte	0x04, 0x05
        /*0112*/ 	.short	(.L_1175 - .L_1174)
.L_1174:
        /*0114*/ 	.word	0x00000080
        /*0118*/ 	.word	0x00000001
        /*011c*/ 	.word	0x00000001


	//----- nvinfo : EIATTR_CRS_STACK_SIZE
	.align		4
.L_1175:
        /*0120*/ 	.byte	0x04, 0x1e
        /*0122*/ 	.short	(.L_1177 - .L_1176)
.L_1176:
        /*0124*/ 	.word	0x00000000


	//----- nvinfo : EIATTR_CBANK_PARAM_SIZE
	.align		4
.L_1177:
        /*0128*/ 	.byte	0x03, 0x19
        /*012a*/ 	.short	0x002c


	//----- nvinfo : EIATTR_PARAM_CBANK
	.align		4
        /*012c*/ 	.byte	0x04, 0x0a
        /*012e*/ 	.short	(.L_1179 - .L_1178)
	.align		4
.L_1178:
        /*0130*/ 	.word	index@(.nv.constant0._ZN2at6native27unrolled_elementwise_kernelIZZZNS0_16log2_kernel_cudaERNS_18TensorIteratorBaseEENKUlvE0_clEvENKUlvE0_clEvEUlfE_St5arrayIPcLm2EELi4E23TrivialOffsetCalculatorILi1EjESB_NS0_6memory12LoadWithCastILi1EEENSC_13StoreWithCastILi1EEEEEviT_T0_T2_T3_T4_T5_)
        /*0134*/ 	.short	0x0210
        /*0136*/ 	.short	0x002c


	//----- nvinfo : EIATTR_SW_WAR
	.align		4
.L_1179:
        /*0138*/ 	.byte	0x04, 0x36
        /*013a*/ 	.short	(.L_1181 - .L_1180)
.L_1180:
        /*013c*/ 	.word	0x00000008
.L_1181:


//--------------------- .nv.info._ZN2at6native18elementwise_kernelILi128ELi2EZNS0_22gpu_kernel_impl_nocastIZZZNS0_16log2_kernel_cudaERNS_18TensorIteratorBaseEENKUlvE0_clEvENKUlvE0_clEvEUlfE_EEvS4_RKT_EUliE_EEviT1_ --------------------------
	.section	.nv.info._ZN2at6native18elementwise_kernelILi128ELi2EZNS0_22gpu_kernel_impl_nocastIZZZNS0_16log2_kernel_cudaERNS_18TensorIteratorBaseEENKUlvE0_clEvENKUlvE0_clEvEUlfE_EEvS4_RKT_EUliE_EEviT1_,"",@"SHT_CUDA_INFO"
	.sectionflags	@""
	.align	4


	//----- nvinfo : EIATTR_CUDA_API_VERSION
	.align		4
        /*0000*/ 	.byte	0x04, 0x37
        /*0002*/ 	.short	(.L_1183 - .L_1182)
.L_1182:
        /*0004*/ 	.word	0x00000082


	//----- nvinfo : EIATTR_KPARAM_INFO
	.align		4
.L_1183:
        /*0008*/ 	.byte	0x04, 0x17
        /*000a*/ 	.short	(.L_1185 - .L_1184)
.L_1184:
        /*000c*/ 	.word	0x00000000
        /*0010*/ 	.short	0x0001
        /*0012*/ 	.short	0x0008
        /*0014*/ 	.byte	0x00, 0xf0, 0x61, 0x08


	//----- nvinfo : EIATTR_KPARAM_INFO
	.align		4
.L_1185:
        /*0018*/ 	.byte	0x04, 0x17
        /*001a*/ 	.short	(.L_1187 - .L_1186)
.L_1186:
        /*001c*/ 	.word	0x00000000
        /*0020*/ 	.short	0x0000
        /*0022*/ 	.short	0x0000
        /*0024*/ 	.byte	0x00, 0xf0, 0x11, 0x00


	//----- nvinfo : EIATTR_SPARSE_MMA_MASK
	.align		4
.L_1187:
        /*0028*/ 	.byte	0x03, 0x50
        /*002a*/ 	.short	0x0000


	//----- nvinfo : EIATTR_MAXREG_COUNT
	.align		4
        /*002c*/ 	.byte	0x03, 0x1b
        /*002e*/ 	.short	0x0080


	//----- nvinfo : EIATTR_MERCURY_ISA_VERSION
	.align		4
        /*0030*/ 	.byte	0x03, 0x5f
        /*0032*/ 	.short	0x0101


	//----- nvinfo : EIATTR_EXIT_INSTR_OFFSETS
	.align		4
        /*0034*/ 	.byte	0x04, 0x1c
        /*0036*/ 	.short	(.L_1189 - .L_1188)


	//   ....[0]....
.L_1188:
        /*0038*/ 	.word	0x00001440


	//   ....[1]....
        /*003c*/ 	.word	0x000027d0


	//----- nvinfo : EIATTR_MAX_THREADS
	.align		4
.L_1189:
        /*0040*/ 	.byte	0x04, 0x05
        /*0042*/ 	.short	(.L_1191 - .L_1190)
.L_1190:
        /*0044*/ 	.word	0x00000080
        /*0048*/ 	.word	0x00000001
        /*004c*/ 	.word	0x00000001


	//----- nvinfo : EIATTR_CRS_STACK_SIZE
	.align		4
.L_1191:
        /*0050*/ 	.byte	0x04, 0x1e
        /*0052*/ 	.short	(.L_1193 - .L_1192)
.L_1192:
        /*0054*/ 	.word	0x00000000


	//----- nvinfo : EIATTR_CBANK_PARAM_SIZE
	.align		4
.L_1193:
        /*0058*/ 	.byte	0x03, 0x19
        /*005a*/ 	.short	0x0220


	//----- nvinfo : EIATTR_PARAM_CBANK
	.align		4
        /*005c*/ 	.byte	0x04, 0x0a
        /*005e*/ 	.short	(.L_1195 - .L_1194)
	.align		4
.L_1194:
        /*0060*/ 	.word	index@(.nv.constant0._ZN2at6native18elementwise_kernelILi128ELi2EZNS0_22gpu_kernel_impl_nocastIZZZNS0_16log2_kernel_cudaERNS_18TensorIteratorBaseEENKUlvE0_clEvENKUlvE0_clEvEUlfE_EEvS4_RKT_EUliE_EEviT1_)
        /*0064*/ 	.short	0x0210
        /*0066*/ 	.short	0x0220


	//----- nvinfo : EIATTR_SW_WAR
	.align		4
.L_1195:
        /*0068*/ 	.byte	0x04, 0x36
        /*006a*/ 	.short	(.L_1197 - .L_1196)
.L_1196:
        /*006c*/ 	.word	0x00000008
.L_1197:


//--------------------- .nv.info._ZN2at6native27unrolled_elementwise_kernelIZZZNS0_16log2_kernel_cudaERNS_18TensorIteratorBaseEENKUlvE0_clEvENKUlvE0_clEvEUlfE_St5arrayIPcLm2EELi4E23TrivialOffsetCalculatorILi1EjESB_NS0_6memory15LoadWithoutCastENSC_16StoreWithoutCastEEEviT_T0_T2_T3_T4_T5_ --------------------------
	.section	.nv.info._ZN2at6native27unrolled_elementwise_kernelIZZZNS0_16log2_kernel_cudaERNS_18TensorIteratorBaseEENKUlvE0_clEvENKUlvE0_clEvEUlfE_St5arrayIPcLm2EELi4E23TrivialOffsetCalculatorILi1EjESB_NS0_6memory15LoadWithoutCastENSC_16StoreWithoutCastEEEviT_T0_T2_T3_T4_T5_,"",@"SHT_CUDA_INFO"
	.sectionflags	@""
	.align	4


	//----- nvinfo : EIATTR_CUDA_API_VERSION
	.align		4
        /*0000*/ 	.byte	0x04, 0x37
        /*0002*/ 	.short	(.L_1199 - .L_1198)
.L_1198:
        /*0004*/ 	.word	0x00000082


	//----- nvinfo : EIATTR_KPARAM_INFO
	.align		4
.L_1199:
        /*0008*/ 	.byte	0x04, 0x17
        /*000a*/ 	.short	(.L_1201 - .L_1200)
.L_1200:
        /*000c*/ 	.word	0x00000000
        /*0010*/ 	.short	0x0006
        /*0012*/ 	.short	0x001b
        /*0014*/ 	.byte	0x00, 0xf0, 0x05, 0x00


	//----- nvinfo : EIATTR_KPARAM_INFO
	.align		4
.L_1201:
        /*0018*/ 	.byte	0x04, 0x17
        /*001a*/ 	.short	(.L_1203 - .L_1202)
.L_1202:
        /*001c*/ 	.word	0x00000000
        /*0020*/ 	.short	0x0005
        /*0022*/ 	.short	0x001a
        /*0024*/ 	.byte	0x00, 0xf0, 0x05, 0x00


	//----- nvinfo : EIATTR_KPARAM_INFO
	.align		4
.L_1203:
        /*0028*/ 	.byte	0x04, 0x17
        /*002a*/ 	.short	(.L_1205 - .L_1204)
.L_1204:
        /*002c*/ 	.word	0x00000000
        /*0030*/ 	.short	0x0004
        /*0032*/ 	.short	0x0019
        /*0034*/ 	.byte	0x00, 0xf0, 0x05, 0x00


	//----- nvinfo : EIATTR_KPARAM_INFO
	.align		4
.L_1205:
        /*0038*/ 	.byte	0x04, 0x17
        /*003a*/ 	.short	(.L_1207 - .L_1206)
.L_1206:
        /*003c*/ 	.word	0x00000000
        /*0040*/ 	.short	0x0003
        /*0042*/ 	.short	0x0018
        /*0044*/ 	.byte	0x00, 0xf0, 0x05, 0x00


	//----- nvinfo : EIATTR_KPARAM_INFO
	.align		4
.L_1207:
        /*0048*/ 	.byte	0x04, 0x17
        /*004a*/ 	.short	(.L_1209 - .L_1208)
.L_1208:
        /*004c*/ 	.word	0x00000000
        /*0050*/ 	.short	0x0002
        /*0052*/ 	.short	0x0008
        /*0054*/ 	.byte	0x00, 0xf0, 0x41, 0x00


	//----- nvinfo : EIATTR_KPARAM_INFO
	.align		4
.L_1209:
        /*0058*/ 	.byte	0x04, 0x17
        /*005a*/ 	.short	(.L_1211 - .L_1210)
.L_1210:
        /*005c*/ 	.word	0x00000000
        /*0060*/ 	.short	0x0001
        /*0062*/ 	.short	0x0004
        /*0064*/ 	.byte	0x00, 0xf0, 0x05, 0x00


	//----- nvinfo : EIATTR_KPARAM_INFO
	.align		4
.L_1211:
        /*0068*/ 	.byte	0x04, 0x17
        /*006a*/ 	.short	(.L_1213 - .L_1212)
.L_1212:
        /*006c*/ 	.word	0x00000000
        /*0070*/ 	.short	0x0000
        /*0072*/ 	.short	0x0000
        /*0074*/ 	.byte	0x00, 0xf0, 0x11, 0x00


	//----- nvinfo : EIATTR_SPARSE_MMA_MASK
	.align		4
.L_1213:
        /*0078*/ 	.byte	0x03, 0x50
        /*007a*/ 	.short	0x0000


	//----- nvinfo : EIATTR_MAXREG_COUNT
	.align		4
        /*007c*/ 	.byte	0x03, 0x1b
        /*007e*/ 	.short	0x00ff


	//----- nvinfo : EIATTR_MERCURY_ISA_VERSION
	.align		4
        /*0080*/ 	.byte	0x03, 0x5f
        /*0082*/ 	.short	0x0101


	//----- nvinfo : EIATTR_EXIT_INSTR_OFFSETS
	.align		4
        /*0084*/ 	.byte	0x04, 0x1c
        /*0086*/ 	.short	(.L_1215 - .L_1214)


	//   ....[0]....
.L_1214:
        /*0088*/ 	.word	0x000003f0


	//   ....[1]....
        /*008c*/ 	.word	0x00000450


	//----- nvinfo : EIATTR_MAX_THREADS
	.align		4
.L_1215:
        /*0090*/ 	.byte	0x04, 0x05
        /*0092*/ 	.short	(.L_1217 - .L_1216)
.L_1216:
        /*0094*/ 	.word	0x00000080
        /*0098*/ 	.word	0x00000001
        /*009c*/ 	.word	0x00000001


	//----- nvinfo : EIATTR_CRS_STACK_SIZE
	.align		4
.L_1217:
        /*00a0*/ 	.byte	0x04, 0x1e
        /*00a2*/ 	.short	(.L_1219 - .L_1218)
.L_1218:
        /*00a4*/ 	.word	0x00000000


	//----- nvinfo : EIATTR_CBANK_PARAM_SIZE
	.align		4
.L_1219:
        /*00a8*/ 	.byte	0x03, 0x19
        /*00aa*/ 	.short	0x001c


	//----- nvinfo : EIATTR_PARAM_CBANK
	.align		4
        /*00ac*/ 	.byte	0x04, 0x0a
        /*00ae*/ 	.short	(.L_1221 - .L_1220)
	.align		4
.L_1220:
        /*00b0*/ 	.word	index@(.nv.constant0._ZN2at6native27unrolled_elementwise_kernelIZZZNS0_16log2_kernel_cudaERNS_18TensorIteratorBaseEENKUlvE0_clEvENKUlvE0_clEvEUlfE_St5arrayIPcLm2EELi4E23TrivialOffsetCalculatorILi1EjESB_NS0_6memory15LoadWithoutCastENSC_16StoreWithoutCastEEEviT_T0_T2_T3_T4_T5_)
        /*00b4*/ 	.short	0x0210
        /*00b6*/ 	.short	0x001c


	//----- nvinfo : EIATTR_SW_WAR
	.align		4
.L_1221:
        /*00b8*/ 	.byte	0x04, 0x36
        /*00ba*/ 	.short	(.L_1223 - .L_1222)
.L_1222:
        /*00bc*/ 	.word	0x00000008
.L_1223:


//--------------------- .nv.info._ZN2at6native29vectorized_elementwise_kernelILi2EZZZNS0_16log2_kernel_cudaERNS_18TensorIteratorBaseEENKUlvE0_clEvENKUlvE0_clEvEUlfE_St5arrayIPcLm2EEEEviT0_T1_ --------------------------
	.section	.nv.info._ZN2at6native29vectorized_elementwise_kernelILi2EZZZNS0_16log2_kernel_cudaERNS_18TensorIteratorBaseEENKUlvE0_clEvENKUlvE0_clEvEUlfE_St5arrayIPcLm2EEEEviT0_T1_,"",@"SHT_CUDA_INFO"
	.sectionflags	@""
	.align	4


	//----- nvinfo : EIATTR_CUDA_API_VERSION
	.align		4
        /*0000*/ 	.byte	0x04, 0x37
        /*0002*/ 	.short	(.L_1225 - .L_1224)
.L_1224:
        /*0004*/ 	.word	0x00000082


	//----- nvinfo : EIATTR_KPARAM_INFO
	.align		4
.L_1225:
        /*0008*/ 	.byte	0x04, 0x17
        /*000a*/ 	.short	(.L_1227 - .L_1226)
.L_1226:
        /*000c*/ 	.word	0x00000000
        /*0010*/ 	.short	0x0002
        /*0012*/ 	.short	0x0008
        /*0014*/ 	.byte	0x00, 0xf0, 0x41, 0x00


	//----- nvinfo : EIATTR_KPARAM_INFO
	.align		4
.L_1227:
        /*0018*/ 	.byte	0x04, 0x17
        /*001a*/ 	.short	(.L_1229 - .L_1228)
.L_1228:
        /*001c*/ 	.word	0x00000000
        /*0020*/ 	.short	0x0001
        /*0022*/ 	.short	0x0004
        /*0024*/ 	.byte	0x00, 0xf0, 0x05, 0x00


	//----- nvinfo : EIATTR_KPARAM_INFO
	.align		4
.L_1229:
        /*0028*/ 	.byte	0x04, 0x17
        /*002a*/ 	.short	(.L_1231 - .L_1230)
.L_1230:
        /*002c*/ 	.word	0x00000000
        /*0030*/ 	.short	0x0000
        /*0032*/ 	.short	0x0000
        /*0034*/ 	.byte	0x00, 0xf0, 0x11, 0x00


	//----- nvinfo : EIATTR_SPARSE_MMA_MASK
	.align		4
.L_1231:
        /*0038*/ 	.byte	0x03, 0x50
        /*003a*/ 	.short	0x0000


	//----- nvinfo : EIATTR_MAXREG_COUNT
	.align		4
        /*003c*/ 	.byte	0x03, 0x1b
        /*003e*/ 	.short	0x00ff


	//----- nvinfo : EIATTR_MERCURY_ISA_VERSION
	.align		4
        /*0040*/ 	.byte	0x03, 0x5f
        /*0042*/ 	.short	0x0101


	//----- nvinfo : EIATTR_EXIT_INSTR_OFFSETS
	.align		4
        /*0044*/ 	.byte	0x04, 0x1c
        /*0046*/ 	.short	(.L_1233 - .L_1232)


	//   ....[0]....
.L_1232:
        /*0048*/ 	.word	0x000001f0


	//   ....[1]....
        /*004c*/ 	.word	0x00000a40


	//   ....[2]....
        /*0050*/ 	.word	0x00000a90


	//----- nvinfo : EIATTR_MAX_THREADS
	.align		4
.L_1233:
        /*0054*/ 	.byte	0x04, 0x05
        /*0056*/ 	.short	(.L_1235 - .L_1234)
.L_1234:
        /*0058*/ 	.word	0x00000080
        /*005c*/ 	.word	0x00000001
        /*0060*/ 	.word	0x00000001


	//----- nvinfo : EIATTR_CRS_STACK_SIZE
	.align		4
.L_1235:
        /*0064*/ 	.byte	0x04, 0x1e
        /*0066*/ 	.short	(.L_1237 - .L_1236)
.L_1236:
        /*0068*/ 	.word	0x00000000


	//----- nvinfo : EIATTR_CBANK_PARAM_SIZE
	.align		4
.L_1237:
        /*006c*/ 	.byte	0x03, 0x19
        /*006e*/ 	.short	0x0018


	//----- nvinfo : EIATTR_PARAM_CBANK
	.align		4
        /*0070*/ 	.byte	0x04, 0x0a
        /*0072*/ 	.short	(.L_1239 - .L_1238)
	.align		4
.L_1238:
        /*0074*/ 	.word	index@(.nv.constant0._ZN2at6native29vectorized_elementwise_kernelILi2EZZZNS0_16log2_kernel_cudaERNS_18TensorIteratorBaseEENKUlvE0_clEvENKUlvE0_clEvEUlfE_St5arrayIPcLm2EEEEviT0_T1_)
        /*0078*/ 	.short	0x0210
        /*007a*/ 	.short	0x0018


	//----- nvinfo : EIATTR_SW_WAR
	.align		4
.L_1239:
        /*007c*/ 	.byte	0x04, 0x36
        /*007e*/ 	.short	(.L_1241 - .L_1240)
.L_1240:
        /*0080*/ 	.word	0x00000008
.L_1241:


//--------------------- .nv.info._ZN2at6native29vectorized_elementwise_kernelILi4EZZZNS0_16log2_kernel_cudaERNS_18TensorIteratorBaseEENKUlvE0_clEvENKUlvE0_clEvEUlfE_St5arrayIPcLm2EEEEviT0_T1_ --------------------------
	.section	.nv.info._ZN2at6native29vectorized_elementwise_kernelILi4EZZZNS0_16log2_kernel_cudaERNS_18TensorIteratorBaseEENKUlvE0_clEvENKUlvE0_clEvEUlfE_St5arrayIPcLm2EEEEviT0_T1_,"",@"SHT_CUDA_INFO"
	.sectionflags	@""
	.align	4


	//----- nvinfo : EIATTR_CUDA_API_VERSION
	.align		4
        /*0000*/ 	.byte	0x04, 0x37
        /*0002*/ 	.short	(.L_1243 - .L_1242)
.L_1242:
        /*0004*/ 	.word	0x00000082


	//----- nvinfo : EIATTR_KPARAM_INFO
	.align		4
.L_1243:
        /*0008*/ 	.byte	0x04, 0x17
        /*000a*/ 	.short	(.L_1245 - .L_1244)
.L_1244:
        /*000c*/ 	.word	0x00000000
        /*0010*/ 	.short	0x0002
        /*0012*/ 	.short	0x0008
        /*0014*/ 	.byte	0x00, 0xf0, 0x41, 0x00


	//----- nvinfo : EIATTR_KPARAM_INFO
	.align		4
.L_1245:
        /*0018*/ 	.byte	0x04, 0x17
        /*001a*/ 	.short	(.L_1247 - .L_1246)
.L_1246:
        /*001c*/ 	.word	0x00000000
        /*0020*/ 	.short	0x0001
        /*0022*/ 	.short	0x0004
        /*0024*/ 	.byte	0x00, 0xf0, 0x05, 0x00


	//----- nvinfo : EIATTR_KPARAM_INFO
	.align		4
.L_1247:
        /*0028*/ 	.byte	0x04, 0x17
        /*002a*/ 	.short	(.L_1249 - .L_1248)
.L_1248:
        /*002c*/ 	.word	0x00000000
        /*0030*/ 	.short	0x0000
        /*0032*/ 	.short	0x0000
        /*0034*/ 	.byte	0x00, 0xf0, 0x11, 0x00


	//----- nvinfo : EIATTR_SPARSE_MMA_MASK
	.align		4
.L_1249:
        /*0038*/ 	.byte	0x03, 0x50
        /*003a*/ 	.short	0x0000


	//----- nvinfo : EIATTR_MAXREG_COUNT
	.align		4
        /*003c*/ 	.byte	0x03, 0x1b
        /*003e*/ 	.short	0x00ff


	//----- nvinfo : EIATTR_MERCURY_ISA_VERSION
	.align		4
        /*0040*/ 	.byte	0x03, 0x5f
        /*0042*/ 	.short	0x0101


	//----- nvinfo : EIATTR_EXIT_INSTR_OFFSETS
	.align		4
        /*0044*/ 	.byte	0x04, 0x1c
        /*0046*/ 	.short	(.L_1251 - .L_1250)


	//   ....[0]....
.L_1250:
        /*0048*/ 	.word	0x000001b0


	//   ....[1]....
        /*004c*/ 	.word	0x00000a00


	//   ....[2]....
        /*0050*/ 	.word	0x00000a50


	//----- nvinfo : EIATTR_MAX_THREADS
	.align		4
.L_1251:
        /*0054*/ 	.byte	0x04, 0x05
        /*0056*/ 	.short	(.L_1253 - .L_1252)
.L_1252:
        /*0058*/ 	.word	0x00000080
        /*005c*/ 	.word	0x00000001
        /*0060*/ 	.word	0x00000001


	//----- nvinfo : EIATTR_CRS_STACK_SIZE
	.align		4
.L_1253:
        /*0064*/ 	.byte	0x04, 0x1e
        /*0066*/ 	.short	(.L_1255 - .L_1254)
.L_1254:
        /*0068*/ 	.word	0x00000000


	//----- nvinfo : EIATTR_CBANK_PARAM_SIZE
	.align		4
.L_1255:
        /*006c*/ 	.byte	0x03, 0x19
        /*006e*/ 	.short	0x0018


	//----- nvinfo : EIATTR_PARAM_CBANK
	.align		4
        /*0070*/ 	.byte	0x04, 0x0a
        /*0072*/ 	.short	(.L_1257 - .L_1256)
	.align		4
.L_1256:
        /*0074*/ 	.word	index@(.nv.constant0._ZN2at6native29vectorized_elementwise_kernelILi4EZZZNS0_16log2_kernel_cudaERNS_18TensorIteratorBaseEENKUlvE0_clEvENKUlvE0_clEvEUlfE_St5arrayIPcLm2EEEEviT0_T1_)
        /*0078*/ 	.short	0x0210
        /*007a*/ 	.short	0x0018


	//----- nvinfo : EIATTR_SW_WAR
	.align		4
.L_1257:
        /*007c*/ 	.byte	0x04, 0x36
        /*007e*/ 	.short	(.L_1259 - .L_1258)
.L_1258:
        /*0080*/ 	.word	0x00000008
.L_1259:


//--------------------- .nv.info._ZN2at6native29vectorized_elementwise_kernelILi8EZZZNS0_16log2_kernel_cudaERNS_18TensorIteratorBaseEENKUlvE0_clEvENKUlvE0_clEvEUlfE_St5arrayIPcLm2EEEEviT0_T1_ --------------------------
	.section	.nv.info._ZN2at6native29vectorized_elementwise_kernelILi8EZZZNS0_16log2_kernel_cudaERNS_18TensorIteratorBaseEENKUlvE0_clEvENKUlvE0_clEvEUlfE_St5arrayIPcLm2EEEEviT0_T1_,"",@"SHT_CUDA_INFO"
	.sectionflags	@""
	.align	4


	//----- nvinfo : EIATTR_CUDA_API_VERSION
	.align		4
        /*0000*/ 	.byte	0x04, 0x37
        /*0002*/ 	.short	(.L_1261 - .L_1260)
.L_1260:
        /*0004*/ 	.word	0x00000082


	//----- nvinfo : EIATTR_KPARAM_INFO
	.align		4
.L_1261:
        /*0008*/ 	.byte	0x04, 0x17
        /*000a*/ 	.short	(.L_1263 - .L_1262)
.L_1262:
        /*000c*/ 	.word	0x00000000
        /*0010*/ 	.short	0x0002
        /*0012*/ 	.short	0x0008
        /*0014*/ 	.byte	0x00, 0xf0, 0x41, 0x00


	//----- nvinfo : EIATTR_KPARAM_INFO
	.align		4
.L_1263:
        /*0018*/ 	.byte	0x04, 0x17
        /*001a*/ 	.short	(.L_1265 - .L_1264)
.L_1264:
        /*001c*/ 	.word	0x00000000
        /*0020*/ 	.short	0x0001
        /*0022*/ 	.short	0x0004
        /*0024*/ 	.byte	0x00, 0xf0, 0x05, 0x00


	//----- nvinfo : EIATTR_KPARAM_INFO
	.align		4
.L_1265:
        /*0028*/ 	.byte	0x04, 0x17
        /*002a*/ 	.short	(.L_1267 - .L_1266)
.L_1266:
        /*002c*/ 	.word	0x00000000
        /*0030*/ 	.short	0x0000
        /*0032*/ 	.short	0x0000
        /*0034*/ 	.byte	0x00, 0xf0, 0x11, 0x00


	//----- nvinfo : EIATTR_SPARSE_MMA_MASK
	.align		4
.L_1267:
        /*0038*/ 	.byte	0x03, 0x50
        /*003a*/ 	.short	0x0000


	//----- nvinfo : EIATTR_MAXREG_COUNT
	.align		4
        /*003c*/ 	.byte	0x03, 0x1b
        /*003e*/ 	.short	0x00ff


	//----- nvinfo : EIATTR_MERCURY_ISA_VERSION
	.align		4
        /*0040*/ 	.byte	0x03, 0x5f
        /*0042*/ 	.short	0x0101


	//----- nvinfo : EIATTR_EXIT_INSTR_OFFSETS
	.align		4
        /*0044*/ 	.byte	0x04, 0x1c
        /*0046*/ 	.short	(.L_1269 - .L_1268)


	//   ....[0]....
.L_1268:
        /*0048*/ 	.word	0x000001b0


	//   ....[1]....
        /*004c*/ 	.word	0x00000a00


	//   ....[2]....
        /*0050*/ 	.word	0x00000a50


	//----- nvinfo : EIATTR_MAX_THREADS
	.align		4
.L_1269:
        /*0054*/ 	.byte	0x04, 0x05
        /*0056*/ 	.short	(.L_1271 - .L_1270)
.L_1270:
        /*0058*/ 	.word	0x00000080
        /*005c*/ 	.word	0x00000001
        /*0060*/ 	.word	0x00000001


	//----- nvinfo : EIATTR_CRS_STACK_SIZE
	.align		4
.L_1271:
        /*0064*/ 	.byte	0x04, 0x1e
        /*0066*/ 	.short	(.L_1273 - .L_1272)
.L_1272:
        /*0068*/ 	.word	0x00000000


	//----- nvinfo : EIATTR_CBANK_PARAM_SIZE
	.align		4
.L_1273:
        /*006c*/ 	.byte	0x03, 0x19
        /*006e*/ 	.short	0x0018


	//----- nvinfo : EIATTR_PARAM_CBANK
	.align		4
        /*0070*/ 	.byte	0x04, 0x0a
        /*0072*/ 	.short	(.L_1275 - .L_1274)
	.align		4
.L_1274:
        /*0074*/ 	.word	index@(.nv.constant0._ZN2at6native29vectorized_elementwise_kernelILi8EZZZNS0_16log2_kernel_cudaERNS_18TensorIteratorBaseEENKUlvE0_clEvENKUlvE0_clEvEUlfE_St5arrayIPcLm2EEEEviT0_T1_)
        /*0078*/ 	.short	0x0210
        /*007a*/ 	.short	0x0018


	//----- nvinfo : EIATTR_SW_WAR
	.align		4
.L_1275:
        /*007c*/ 	.byte	0x04, 0x36
        /*007e*/ 	.short	(.L_1277 - .L_1276)
.L_1276:
        /*0080*/ 	.word	0x00000008
.L_1277:


//--------------------- .nv.info._ZN2at6native18elementwise_kernelILi128ELi4EZNS0_15gpu_kernel_implIZZZNS0_16log2_kernel_cudaERNS_18TensorIteratorBaseEENKUlvE0_clEvENKUlvE_clEvEUldE_EEvS4_RKT_EUliE_EEviT1_ --------------------------
	.section	.nv.info._ZN2at6native18elementwise_kernelILi128ELi4EZNS0_15gpu_kernel_implIZZZNS0_16log2_kernel_cudaERNS_18TensorIteratorBaseEENKUlvE0_clEvENKUlvE_clEvEUldE_EEvS4_RKT_EUliE_EEviT1_,"",@"SHT_CUDA_INFO"
	.sectionflags	@""
	.align	4


	//----- nvinfo : EIATTR_CUDA_API_VERSION
	.align		4
        /*0000*/ 	.byte	0x04, 0x37
        /*0002*/ 	.short	(.L_1279 - .L_1278)
.L_1278:
        /*0004*/ 	.word	0x00000082


	//----- nvinfo : EIATTR_KPARAM_INFO
	.align		4
.L_1279:
        /*0008*/ 	.byte	0x04, 0x17
        /*000a*/ 	.short	(.L_1281 - .L_1280)
.L_1280:
        /*000c*/ 	.word	0x00000000
        /*0010*/ 	.short	0x0001
        /*0012*/ 	.short	0x0008
        /*0014*/ 	.byte	0x00, 0xf0, 0x61, 0x08


	//----- nvinfo : EIATTR_KPARAM_INFO
	.align		4
.L_1281:
        /*0018*/ 	.byte	0x04, 0x17
        /*001a*/ 	.short	(.L_1283 - .L_1282)
.L_1282:
        /*001c*/ 	.word	0x00000000
        /*0020*/ 	.short	0x0000
        /*0022*/ 	.short	0x0000
        /*0024*/ 	.byte	0x00, 0xf0, 0x11, 0x00


	//----- nvinfo : EIATTR_SPARSE_MMA_MASK
	.align		4
.L_1283:
        /*0028*/ 	.byte	0x03, 0x50
        /*002a*/ 	.short	0x0000


	//----- nvinfo : EIATTR_MAXREG_COUNT
	.align		4
        /*002c*/ 	.byte	0x03, 0x1b
        /*002e*/ 	.short	0x0080


	//----- nvinfo : EIATTR_EXTERNS
	.align		4
        /*0030*/ 	.byte	0x04, 0x0f
        /*0032*/ 	.short	(.L_1285 - .L_1284)


	//   ....[0]....
	.align		4
.L_1284:
        /*0034*/ 	.word	index@(__assertfail)


	//----- nvinfo : EIATTR_MERCURY_ISA_VERSION
	.align		4
.L_1285:
        /*0038*/ 	.byte	0x03, 0x5f
        /*003a*/ 	.short	0x0101


	//----- nvinfo : EIATTR_SYSCALL_OFFSETS
	.align		4
        /*003c*/ 	.byte	0x04, 0x46
        /*003e*/ 	.short	(.L_1287 - .L_1286)


	//   ....[0]....
.L_1286:
        /*0040*/ 	.word	0x00002270


	//   ....[1]....
        /*0044*/ 	.word	0x00003900


	//   ....[2]....
        /*0048*/ 	.word	0x00005b90


	//   ....[3]....
        /*004c*/ 	.word	0x00007220


	//   ....[4]....
        /*0050*/ 	.word	0x000094a0


	//   ....[5]....
        /*0054*/ 	.word	0x0000ab30


	//   ....[6]....
        /*0058*/ 	.word	0x0000cda0


	//   ....[7]....
        /*005c*/ 	.word	0x0000e430


	//----- nvinfo : EIATTR_EXIT_INSTR_OFFSETS
	.align		4
.L_1287:
        /*0060*/ 	.byte	0x04, 0x1c
        /*0062*/ 	.short	(.L_1289 - .L_1288)


	//   ....[0]....
.L_1288:
        /*0064*/ 	.word	0x0000abe0


	//   ....[1]....
        /*0068*/ 	.word	0x0000d470


	//   ....[2]....
        /*006c*/ 	.word	0x0000d4b0


	//   ....[3]....
        /*0070*/ 	.word	0x0000d540


	//   ....[4]....
        /*0074*/ 	.word	0x0000d570


	//   ....[5]....
        /*0078*/ 	.word	0x0000d5a0


	//   ....[6]....
        /*007c*/ 	.word	0x0000d670


	//   ....[7]....
        /*0080*/ 	.word	0x0000d6f0


	//   ....[8]....
        /*0084*/ 	.word	0x0000d7d0


	//   ....[9]....
        /*0088*/ 	.word	0x0000d860


	//   ....[10]....
        /*008c*/ 	.word	0x0000d880


	//   ....[11]....
        /*0090*/ 	.word	0x0000d940


	//   ....[12]....
        /*0094*/ 	.word	0x0000d970


	//   ....[13]....
        /*0098*/ 	.word	0x0000db40


	//   ....[14]....
        /*009c*/ 	.word	0x0000dce0


	//   ....[15]....
        /*00a0*/ 	.word	0x0000dd60


	//   ....[16]....
        /*00a4*/ 	.word	0x0000de10


	//   ....[17]....
        /*00a8*/ 	.word	0x0000dfd0


	//   ....[18]....
        /*00ac*/ 	.word	0x0000e190


	//   ....[19]....
        /*00b0*/ 	.word	0x0000e330


	//   ....[20]....
        /*00b4*/ 	.word	0x0000e440


	//   ....[21]....
        /*00b8*/ 	.word	0x0000e470


	//   ....[22]....
        /*00bc*/ 	.word	0x0000e4a0


	//----- nvinfo : EIATTR_MAX_THREADS
	.align		4
.L_1289:
        /*00c0*/ 	.byte	0x04, 0x05
        /*00c2*/ 	.short	(.L_1291 - .L_1290)
.L_1290:
        /*00c4*/ 	.word	0x00000080
        /*00c8*/ 	.word	0x00000001
        /*00cc*/ 	.word	0x00000001


	//----- nvinfo : EIATTR_CRS_STACK_SIZE
	.align		4
.L_1291:
        /*00d0*/ 	.byte	0x04, 0x1e
        /*00d2*/ 	.short	(.L_1293 - .L_1292)
.L_1292:
        /*00d4*/ 	.word	0x00000000


	//----- nvinfo : EIATTR_CBANK_PARAM_SIZE
	.align		4
.L_1293:
        /*00d8*/ 	.byte	0x03, 0x19
        /*00da*/ 	.short	0x0220


	//----- nvinfo : EIATTR_PARAM_CBANK
	.align		4
        /*00dc*/ 	.byte	0x04, 0x0a
        /*00de*/ 	.short	(.L_1295 - .L_1294)
	.align		4
.L_1294:
        /*00e0*/ 	.word	index@(.nv.constant0._ZN2at6native18elementwise_kernelILi128ELi4EZNS0_15gpu_kernel_implIZZZNS0_16log2_kernel_cudaERNS_18TensorIteratorBaseEENKUlvE0_clEvENKUlvE_clEvEUldE_EEvS4_RKT_EUliE_EEviT1_)
        /*00e4*/ 	.short	0x0210
        /*00e6*/ 	.short	0x0220


	//----- nvinfo : EIATTR_SW_WAR
	.align		4
.L_1295:
        /*00e8*/ 	.byte	0x04, 0x36
        /*00ea*/ 	.short	(.L_1297 - .L_1296)
.L_1296:
        /*00ec*/ 	.word	0x00000008
.L_1297:


//--------------------- .nv.info._ZN2at6native27unrolled_elementwise_kernelIZZZNS0_16log2_kernel_cudaERNS_18TensorIteratorBaseEENKUlvE0_clEvENKUlvE_clEvEUldE_St5arrayIPcLm2EELi4E23TrivialOffsetCalculatorILi1EjESB_NS0_6memory12LoadWithCastILi1EEENSC_13StoreWithCastILi1EEEEEviT_T0_T2_T3_T4_T5_ --------------------------
	.section	.nv.info._ZN2at6native27unrolled_elementwise_kernelIZZZNS0_16log2_kernel_cudaERNS_18TensorIteratorBaseEENKUlvE0_clEvENKUlvE_clEvEUldE_St5arrayIPcLm2EELi4E23TrivialOffsetCalculatorILi1EjESB_NS0_6memory12LoadWithCastILi1EEENSC_13StoreWithCastILi1EEEEEviT_T0_T2_T3_T4_T5_,"",@"SHT_CUDA_INFO"
	.sectionflags	@""
	.align	4


	//----- nvinfo : EIATTR_CUDA_API_VERSION
	.align		4
        /*0000*/ 	.byte	0x04, 0x37
        /*0002*/ 	.short	(.L_1299 - .L_1298)
.L_1298:
        /*0004*/ 	.word	0x00000082


	//----- nvinfo : EIATTR_KPARAM_INFO
	.align		4
.L_1299:
        /*0008*/ 	.byte	0x04, 0x17
        /*000a*/ 	.short	(.L_1301 - .L_1300)
.L_1300:
        /*000c*/ 	.word	0x00000000
        /*0010*/ 	.short	0x0006
        /*0012*/ 	.short	0x0024
        /*0014*/ 	.byte	0x00, 0xf0, 0x21, 0x00


	//----- nvinfo : EIATTR_KPARAM_INFO
	.align		4
.L_1301:
        /*0018*/ 	.byte	0x04, 0x17
        /*001a*/ 	.short	(.L_1303 - .L_1302)
.L_1302:
        /*001c*/ 	.word	0x00000000
        /*0020*/ 	.short	0x0005
        /*0022*/ 	.short	0x001c
        /*0024*/ 	.byte	0x00, 0xf0, 0x21, 0x00


	//----- nvinfo : EIATTR_KPARAM_INFO
	.align		4
.L_1303:
        /*0028*/ 	.byte	0x04, 0x17
        /*002a*/ 	.short	(.L_1305 - .L_1304)
.L_1304:
        /*002c*/ 	.word	0x00000000
        /*0030*/ 	.short	0x0004
        /*0032*/ 	.short	0x0019
        /*0034*/ 	.byte	0x00, 0xf0, 0x05, 0x00


	//----- nvinfo : EIATTR_KPARAM_INFO
	.align		4
.L_1305:
        /*0038*/ 	.byte	0x04, 0x17
        /*003a*/ 	.short	(.L_1307 - .L_1306)
.L_1306:
        /*003c*/ 	.word	0x00000000
        /*0040*/ 	.short	0x0003
        /*0042*/ 	.short	0x0018
        /*0044*/ 	.byte	0x00, 0xf0, 0x05, 0x00


	//----- nvinfo : EIATTR_KPARAM_INFO
	.align		4
.L_1307:
        /*0048*/ 	.byte	0x04, 0x17
        /*004a*/ 	.short	(.L_1309 - .L_1308)
.L_1308:
        /*004c*/ 	.word	0x00000000
        /*0050*/ 	.short	0x0002
        /*0052*/ 	.short	0x0008
        /*0054*/ 	.byte	0x00, 0xf0, 0x41, 0x00


	//----- nvinfo : EIATTR_KPARAM_INFO
	.align		4
.L_1309:
        /*0058*/ 	.byte	0x04, 0x17
        /*005a*/ 	.short	(.L_1311 - .L_1310)
.L_1310:
        /*005c*/ 	.word	0x00000000
        /*0060*/ 	.short	0x0001
        /*0062*/ 	.short	0x0004
        /*0064*/ 	.byte	0x00, 0xf0, 0x05, 0x00


	//----- nvinfo : EIATTR_KPARAM_INFO
	.align		4
.L_1311:
        /*0068*/ 	.byte	0x04, 0x17
        /*006a*/ 	.short	(.L_1313 - .L_1312)
.L_1312:
        /*006c*/ 	.word	0x00000000
        /*0070*/ 	.short	0x0000
        /*0072*/ 	.short	0x0000
        /*0074*/ 	.byte	0x00, 0xf0, 0x11, 0x00


	//----- nvinfo : EIATTR_SPARSE_MMA_MASK
	.align		4
.L_1313:
        /*0078*/ 	.byte	0x03, 0x50
        /*007a*/ 	.short	0x0000


	//----- nvinfo : EIATTR_MAXREG_COUNT
	.align		4
        /*007c*/ 	.byte	0x03, 0x1b
        /*007e*/ 	.short	0x00ff


	//----- nvinfo : EIATTR_EXTERNS
	.align		4
        /*0080*/ 	.byte	0x04, 0x0f
        /*0082*/ 	.short	(.L_1315 - .L_1314)


	//   ....[0]....
	.align		4
.L_1314:
        /*0084*/ 	.word	index@(__assertfail)


	//----- nvinfo : EIATTR_MERCURY_ISA_VERSION
	.align		4
.L_1315:
        /*0088*/ 	.byte	0x03, 0x5f
        /*008a*/ 	.short	0x0101


	//----- nvinfo : EIATTR_SYSCALL_OFFSETS
	.align		4
        /*008c*/ 	.byte	0x04, 0x46
        /*008e*/ 	.short	(.L_1317 - .L_1316)


	//   ....[0]....
.L_1316:
        /*0090*/ 	.word	0x00000f80


	//   ....[1]....
        /*0094*/ 	.word	0x00001f20


	//   ....[2]....
        /*0098*/ 	.word	0x00002ed0


	//   ....[3]....
        /*009c*/ 	.word	0x00003e50


	//   ....[4]....
        /*00a0*/ 	.word	0x000067f0


	//   ....[5]....
        /*00a4*/ 	.word	0x000079b0


	//   ....[6]....
        /*00a8*/ 	.word	0x00008b30


	//   ....[7]....
        /*00ac*/ 	.word	0x00009cd0


	//----- nvinfo : EIATTR_EXIT_INSTR_OFFSETS
	.align		4
.L_1317:
        /*00b0*/ 	.byte	0x04, 0x1c
        /*00b2*/ 	.short	(.L_1319 - .L_1318)


	//   ....[0]....
.L_1318:
        /*00b4*/ 	.word	0x00008bd0


	//   ....[1]....
        /*00b8*/ 	.word	0x00008d10


	//   ....[2]....
        /*00bc*/ 	.word	0x00008d50


	//   ....[3]....
        /*00c0*/ 	.word	0x00008de0


	//   ....[4]....
        /*00c4*/ 	.word	0x00008e10


	//   ....[5]....
        /*00c8*/ 	.word	0x00008e40


	//   ....[6]....
        /*00cc*/ 	.word	0x00008f10


	//   ....[7]....
        /*00d0*/ 	.word	0x00008f90


	//   ....[8]....
        /*00d4*/ 	.word	0x00009070


	//   ....[9]....
        /*00d8*/ 	.word	0x00009100


	//   ....[10]....
        /*00dc*/ 	.word	0x00009120


	//   ....[11]....
        /*00e0*/ 	.word	0x000091e0


	//   ....[12]....
        /*00e4*/ 	.word	0x00009210


	//   ....[13]....
        /*00e8*/ 	.word	0x000093e0


	//   ....[14]....
        /*00ec*/ 	.word	0x00009580


	//   ....[15]....
        /*00f0*/ 	.word	0x00009600


	//   ....[16]....
        /*00f4*/ 	.word	0x000096b0


	//   ....[17]....
        /*00f8*/ 	.word	0x00009870


	//   ....[18]....
        /*00fc*/ 	.word	0x00009a30


	//   ....[19]....
        /*0100*/ 	.word	0x00009bd0


	//   ....[20]....
        /*0104*/ 	.word	0x00009ce0


	//   ....[21]....
        /*0108*/ 	.word	0x00009d10


	//   ....[22]....
        /*010c*/ 	.word	0x00009d40


	//----- nvinfo : EIATTR_MAX_THREADS
	.align		4
.L_1319:
        /*0110*/ 	.byte	0x04, 0x05
        /*0112*/ 	.short	(.L_1321 - .L_1320)
.L_1320:
        /*0114*/ 	.word	0x00000080
        /*0118*/ 	.word	0x00000001
        /*011c*/ 	.word	0x00000001


	//----- nvinfo : EIATTR_CRS_STACK_SIZE
	.align		4
.L_1321:
        /*0120*/ 	.byte	0x04, 0x1e
        /*0122*/ 	.short	(.L_1323 - .L_1322)
.L_1322:
        /*0124*/ 	.word	0x00000000


	//----- nvinfo : EIATTR_CBANK_PARAM_SIZE
	.align		4
.L_1323:
        /*0128*/ 	.byte	0x03, 0x19
        /*012a*/ 	.short	0x002c


	//----- nvinfo : EIATTR_PARAM_CBANK
	.align		4
        /*012c*/ 	.byte	0x04, 0x0a
        /*012e*/ 	.short	(.L_1325 - .L_1324)
	.align		4
.L_1324:
        /*0130*/ 	.word	index@(.nv.constant0._ZN2at6native27unrolled_elementwise_kernelIZZZNS0_16log2_kernel_cudaERNS_18TensorIteratorBaseEENKUlvE0_clEvENKUlvE_clEvEUldE_St5arrayIPcLm2EELi4E23TrivialOffsetCalculatorILi1EjESB_NS0_6memory12LoadWithCastILi1EEENSC_13StoreWithCastILi1EEEEEviT_T0_T2_T3_T4_T5_)
        /*0134*/ 	.short	0x0210
        /*0136*/ 	.short	0x002c


	//----- nvinfo : EIATTR_SW_WAR
	.align		4
.L_1325:
        /*0138*/ 	.byte	0x04, 0x36
        /*013a*/ 	.short	(.L_1327 - .L_1326)
.L_1326:
        /*013c*/ 	.word	0x00000008
.L_1327:


//--------------------- .nv.info._ZN2at6native18elementwise_kernelILi128ELi2EZNS0_22gpu_kernel_impl_nocastIZZZNS0_16log2_kernel_cudaERNS_18TensorIteratorBaseEENKUlvE0_clEvENKUlvE_clEvEUldE_EEvS4_RKT_EUliE_EEviT1_ --------------------------
	.section	.nv.info._ZN2at6native18elementwise_kernelILi128ELi2EZNS0_22gpu_kernel_impl_nocastIZZZNS0_16log2_kernel_cudaERNS_18TensorIteratorBaseEENKUlvE0_clEvENKUlvE_clEvEUldE_EEvS4_RKT_EUliE_EEviT1_,"",@"SHT_CUDA_INFO"
	.sectionflags	@""
	.align	4


	//----- nvinfo : EIATTR_CUDA_API_VERSION
	.align		4
        /*0000*/ 	.byte	0x04, 0x37
        /*0002*/ 	.short	(.L_1329 - .L_1328)
.L_1328:
        /*0004*/ 	.word	0x00000082


	//----- nvinfo : EIATTR_KPARAM_INFO
	.align		4
.L_1329:
        /*0008*/ 	.byte	0x04, 0x17
        /*000a*/ 	.short	(.L_1331 - .L_1330)
.L_1330:
        /*000c*/ 	.word	0x00000000
        /*0010*/ 	.short	0x0001
        /*0012*/ 	.short	0x0008
        /*0014*/ 	.byte	0x00, 0xf0, 0x61, 0x08


	//----- nvinfo : EIATTR_KPARAM_INFO
	.align		4
.L_1331:
        /*0018*/ 	.byte	0x04, 0x17
        /*001a*/ 	.short	(.L_1333 - .L_1332)
.L_1332:
        /*001c*/ 	.word	0x00000000
        /*0020*/ 	.short	0x0000
        /*0022*/ 	.short	0x0000
        /*0024*/ 	.byte	0x00, 0xf0, 0x11, 0x00


	//----- nvinfo : EIATTR_SPARSE_MMA_MASK
	.align		4
.L_1333:
        /*0028*/ 	.byte	0x03, 0x50
        /*002a*/ 	.short	0x0000


	//----- nvinfo : EIATTR_MAXREG_COUNT
	.align		4
        /*002c*/ 	.byte	0x03, 0x1b
        /*002e*/ 	.short	0x0080


	//----- nvinfo : EIATTR_MERCURY_ISA_VERSION
	.align		4
        /*0030*/ 	.byte	0x03, 0x5f
        /*0032*/ 	.short	0x0101


	//----- nvinfo : EIATTR_EXIT_INSTR_OFFSETS
	.align		4
        /*0034*/ 	.byte	0x04, 0x1c
        /*0036*/ 	.short	(.L_1335 - .L_1334)


	//   ....[0]....
.L_1334:
        /*0038*/ 	.word	0x000019d0


	//   ....[1]....
        /*003c*/ 	.word	0x000032c0


	//----- nvinfo : EIATTR_MAX_THREADS
	.align		4
.L_1335:
        /*0040*/ 	.byte	0x04, 0x05
        /*0042*/ 	.short	(.L_1337 - .L_1336)
.L_1336:
        /*0044*/ 	.word	0x00000080
        /*0048*/ 	.word	0x00000001
        /*004c*/ 	.word	0x00000001


	//----- nvinfo : EIATTR_CRS_STACK_SIZE
	.align		4
.L_1337:
        /*0050*/ 	.byte	0x04, 0x1e
        /*0052*/ 	.short	(.L_1339 - .L_1338)
.L_1338:
        /*0054*/ 	.word	0x00000000


	//----- nvinfo : EIATTR_CBANK_PARAM_SIZE
	.align		4
.L_1339:
        /*0058*/ 	.byte	0x03, 0x19
        /*005a*/ 	.short	0x0220


	//----- nvinfo : EIATTR_PARAM_CBANK
	.align		4
        /*005c*/ 	.byte	0x04, 0x0a
        /*005e*/ 	.short	(.L_1341 - .L_1340)
	.align		4
.L_1340:
        /*0060*/ 	.word	index@(.nv.constant0._ZN2at6native18elementwise_kernelILi128ELi2EZNS0_22gpu_kernel_impl_nocastIZZZNS0_16log2_kernel_cudaERNS_18TensorIteratorBaseEENKUlvE0_clEvENKUlvE_clEvEUldE_EEvS4_RKT_EUliE_EEviT1_)
        /*0064*/ 	.short	0x0210
        /*0066*/ 	.short	0x0220


	//----- nvinfo : EIATTR_SW_WAR
	.align		4
.L_1341:
        /*0068*/ 	.byte	0x04, 0x36
        /*006a*/ 	.short	(.L_1343 - .L_1342)
.L_1342:
        /*006c*/ 	.word	0x00000008
.L_1343:


//--------------------- .nv.info._ZN2at6native27unrolled_elementwise_kernelIZZZNS0_16log2_kernel_cudaERNS_18TensorIteratorBaseEENKUlvE0_clEvENKUlvE_clEvEUldE_St5arrayIPcLm2EELi4E23TrivialOffsetCalculatorILi1EjESB_NS0_6memory15LoadWithoutCastENSC_16StoreWithoutCastEEEviT_T0_T2_T3_T4_T5_ --------------------------
	.section	.nv.info._ZN2at6native27unrolled_elementwise_kernelIZZZNS0_16log2_kernel_cudaERNS_18TensorIteratorBaseEENKUlvE0_clEvENKUlvE_clEvEUldE_St5arrayIPcLm2EELi4E23TrivialOffsetCalculatorILi1EjESB_NS0_6memory15LoadWithoutCastENSC_16StoreWithoutCastEEEviT_T0_T2_T3_T4_T5_,"",@"SHT_CUDA_INFO"
	.sectionflags	@""
	.align	4


	//----- nvinfo : EIATTR_CUDA_API_VERSION
	.align		4
        /*0000*/ 	.byte	0x04, 0x37
        /*0002*/ 	.short	(.L_1345 - .L_1344)
.L_1344:
        /*0004*/ 	.word	0x00000082


	//----- nvinfo : EIATTR_KPARAM_INFO
	.align		4
.L_1345:
        /*0008*/ 	.byte	0x04, 0x17
        /*000a*/ 	.short	(.L_1347 - .L_1346)
.L_1346:
        /*000c*/ 	.word	0x00000000
        /*0010*/ 	.short	0x0006
        /*0012*/ 	.short	0x001b
        /*0014*/ 	.byte	0x00, 0xf0, 0x05, 0x00


	//----- nvinfo : EIATTR_KPARAM_INFO
	.align		4
.L_1347:
        /*0018*/ 	.byte	0x04, 0x17
        /*001a*/ 	.short	(.L_1349 - .L_1348)
.L_1348:
        /*001c*/ 	.word	0x00000000
        /*0020*/ 	.short	0x0005
        /*0022*/ 	.short	0x001a
        /*0024*/ 	.byte	0x00, 0xf0, 0x05, 0x00


	//----- nvinfo : EIATTR_KPARAM_INFO
	.align		4
.L_1349:
        /*0028*/ 	.byte	0x04, 0x17
        /*002a*/ 	.short	(.L_1351 - .L_1350)
.L_1350:
        /*002c*/ 	.word	0x00000000
        /*0030*/ 	.short	0x0004
        /*0032*/ 	.short	0x0019
        /*0034*/ 	.byte	0x00, 0xf0, 0x05, 0x00


	//----- nvinfo : EIATTR_KPARAM_INFO
	.align		4
.L_1351:
        /*0038*/ 	.byte	0x04, 0x17
        /*003a*/ 	.short	(.L_1353 - .L_1352)
.L_1352:
        /*003c*/ 	.word	0x00000000
        /*0040*/ 	.short	0x0003
        /*0042*/ 	.short	0x0018
        /*0044*/ 	.byte	0x00, 0xf0, 0x05, 0x00


	//----- nvinfo : EIATTR_KPARAM_INFO
	.align		4
.L_1353:
        /*0048*/ 	.byte	0x04, 0x17
        /*004a*/ 	.short	(.L_1355 - .L_1354)
.L_1354:
        /*004c*/ 	.word	0x00000000
        /*0050*/ 	.short	0x0002
        /*0052*/ 	.short	0x0008
        /*0054*/ 	.byte	0x00, 0xf0, 0x41, 0x00


	//----- nvinfo : EIATTR_KPARAM_INFO
	.align		4
.L_1355:
        /*0058*/ 	.byte	0x04, 0x17
        /*005a*/ 	.short	(.L_1357 - .L_1356)
.L_1356:
        /*005c*/ 	.word	0x00000000
        /*0060*/ 	.short	0x0001
        /*0062*/ 	.short	0x0004
        /*0064*/ 	.byte	0x00, 0xf0, 0x05, 0x00


	//----- nvinfo : EIATTR_KPARAM_INFO
	.align		4
.L_1357:
        /*0068*/ 	.byte	0x04, 0x17
        /*006a*/ 	.short	(.L_1359 - .L_1358)
.L_1358:
        /*006c*/ 	.word	0x00000000
        /*0070*/ 	.short	0x0000
        /*0072*/ 	.short	0x0000
        /*0074*/ 	.byte	0x00, 0xf0, 0x11, 0x00


	//----- nvinfo : EIATTR_SPARSE_MMA_MASK
	.align		4
.L_1359:
        /*0078*/ 	.byte	0x03, 0x50
        /*007a*/ 	.short	0x0000


	//----- nvinfo : EIATTR_MAXREG_COUNT
	.align		4
        /*007c*/ 	.byte	0x03, 0x1b
        /*007e*/ 	.short	0x00ff


	//----- nvinfo : EIATTR_MERCURY_ISA_VERSION
	.align		4
        /*0080*/ 	.byte	0x03, 0x5f
        /*0082*/ 	.short	0x0101


	//----- nvinfo : EIATTR_EXIT_INSTR_OFFSETS
	.align		4
        /*0084*/ 	.byte	0x04, 0x1c
        /*0086*/ 	.short	(.L_1361 - .L_1360)


	//   ....[0]....
.L_1360:
        /*0088*/ 	.word	0x00001a50


	//   ....[1]....
        /*008c*/ 	.word	0x00001aa0


	//----- nvinfo : EIATTR_MAX_THREADS
	.align		4
.L_1361:
        /*0090*/ 	.byte	0x04, 0x05
        /*0092*/ 	.short	(.L_1363 - .L_1362)
.L_1362:
        /*0094*/ 	.word	0x00000080
        /*0098*/ 	.word	0x00000001
        /*009c*/ 	.word	0x00000001


	//----- nvinfo : EIATTR_CRS_STACK_SIZE
	.align		4
.L_1363:
        /*00a0*/ 	.byte	0x04, 0x1e
        /*00a2*/ 	.short	(.L_1365 - .L_1364)
.L_1364:
        /*00a4*/ 	.word	0x00000000


	//----- nvinfo : EIATTR_CBANK_PARAM_SIZE
	.align		4
.L_1365:
        /*00a8*/ 	.byte	0x03, 0x19
        /*00aa*/ 	.short	0x001c


	//----- nvinfo : EIATTR_PARAM_CBANK
	.align		4
        /*00ac*/ 	.byte	0x04, 0x0a
        /*00ae*/ 	.short	(.L_1367 - .L_1366)
	.align		4
.L_1366:
        /*00b0*/ 	.word	index@(.nv.constant0._ZN2at6native27unrolled_elementwise_kernelIZZZNS0_16log2_kernel_cudaERNS_18TensorIteratorBaseEENKUlvE0_clEvENKUlvE_clEvEUldE_St5arrayIPcLm2EELi4E23TrivialOffsetCalculatorILi1EjESB_NS0_6memory15LoadWithoutCastENSC_16StoreWithoutCastEEEviT_T0_T2_T3_T4_T5_)
        /*00b4*/ 	.short	0x0210
        /*00b6*/ 	.short	0x001c


	//----- nvinfo : EIATTR_SW_WAR
	.align		4
.L_1367:
        /*00b8*/ 	.byte	0x04, 0x36
        /*00ba*/ 	.short	(.L_1369 - .L_1368)
.L_1368:
        /*00bc*/ 	.word	0x00000008
.L_1369:


//--------------------- .nv.info._ZN2at6native29vectorized_elementwise_kernelILi2EZZZNS0_16log2_kernel_cudaERNS_18TensorIteratorBaseEENKUlvE0_clEvENKUlvE_clEvEUldE_St5arrayIPcLm2EEEEviT0_T1_ --------------------------
	.section	.nv.info._ZN2at6native29vectorized_elementwise_kernelILi2EZZZNS0_16log2_kernel_cudaERNS_18TensorIteratorBaseEENKUlvE0_clEvENKUlvE_clEvEUldE_St5arrayIPcLm2EEEEviT0_T1_,"",@"SHT_CUDA_INFO"
	.sectionflags	@""
	.align	4


	//----- nvinfo : EIATTR_CUDA_API_VERSION
	.align		4
        /*0000*/ 	.byte	0x04, 0x37
        /*0002*/ 	.short	(.L_1371 - .L_1370)
.L_1370:
        /*0004*/ 	.word	0x00000082


	//----- nvinfo : EIATTR_KPARAM_INFO
	.align		4
.L_1371:
        /*0008*/ 	.byte	0x04, 0x17
        /*000a*/ 	.short	(.L_1373 - .L_1372)
.L_1372:
        /*000c*/ 	.word	0x00000000
        /*0010*/ 	.short	0x0002
        /*0012*/ 	.short	0x0008
        /*0014*/ 	.byte	0x00, 0xf0, 0x41, 0x00


	//----- nvinfo : EIATTR_KPARAM_INFO
	.align		4
.L_1373:
        /*0018*/ 	.byte	0x04, 0x17
        /*001a*/ 	.short	(.L_1375 - .L_1374)
.L_1374:
        /*001c*/ 	.word	0x00000000
        /*0020*/ 	.short	0x0001
        /*0022*/ 	.short	0x0004
        /*0024*/ 	.byte	0x00, 0xf0, 0x05, 0x00


	//----- nvinfo : EIATTR_KPARAM_INFO
	.align		4
.L_1375:
        /*0028*/ 	.byte	0x04, 0x17
        /*002a*/ 	.short	(.L_1377 - .L_1376)
.L_1376:
        /*002c*/ 	.word	0x00000000
        /*0030*/ 	.short	0x0000
        /*0032*/ 	.short	0x0000
        /*0034*/ 	.byte	0x00, 0xf0, 0x11, 0x00


	//----- nvinfo : EIATTR_SPARSE_MMA_MASK
	.align		4
.L_1377:
        /*0038*/ 	.byte	0x03, 0x50
        /*003a*/ 	.short	0x0000


	//----- nvinfo : EIATTR_MAXREG_COUNT
	.align		4
        /*003c*/ 	.byte	0x03, 0x1b
        /*003e*/ 	.short	0x00ff


	//----- nvinfo : EIATTR_MERCURY_ISA_VERSION
	.align		4
        /*0040*/ 	.byte	0x03, 0x5f
        /*0042*/ 	.short	0x0101


	//----- nvinfo : EIATTR_EXIT_INSTR_OFFSETS
	.align		4
        /*0044*/ 	.byte	0x04, 0x1c
        /*0046*/ 	.short	(.L_1379 - .L_1378)


	//   ....[0]....
.L_1378:
        /*0048*/ 	.word	0x00002b40


	//   ....[1]....
        /*004c*/ 	.word	0x00006050


	//   ....[2]....
        /*0050*/ 	.word	0x000060a0


	//----- nvinfo : EIATTR_MAX_THREADS
	.align		4
.L_1379:
        /*0054*/ 	.byte	0x04, 0x05
        /*0056*/ 	.short	(.L_1381 - .L_1380)
.L_1380:
        /*0058*/ 	.word	0x00000080
        /*005c*/ 	.word	0x00000001
        /*0060*/ 	.word	0x00000001


	//----- nvinfo : EIATTR_CRS_STACK_SIZE
	.align		4
.L_1381:
        /*0064*/ 	.byte	0x04, 0x1e
        /*0066*/ 	.short	(.L_1383 - .L_1382)
.L_1382:
        /*0068*/ 	.word	0x00000000


	//----- nvinfo : EIATTR_CBANK_PARAM_SIZE
	.align		4
.L_1383:
        /*006c*/ 	.byte	0x03, 0x19
        /*006e*/ 	.short	0x0018


	//----- nvinfo : EIATTR_PARAM_CBANK
	.align		4
        /*0070*/ 	.byte	0x04, 0x0a
        /*0072*/ 	.short	(.L_1385 - .L_1384)
	.align		4
.L_1384:
        /*0074*/ 	.word	index@(.nv.constant0._ZN2at6native29vectorized_elementwise_kernelILi2EZZZNS0_16log2_kernel_cudaERNS_18TensorIteratorBaseEENKUlvE0_clEvENKUlvE_clEvEUldE_St5arrayIPcLm2EEEEviT0_T1_)
        /*0078*/ 	.short	0x0210
        /*007a*/ 	.short	0x0018


	//----- nvinfo : EIATTR_SW_WAR
	.align		4
.L_1385:
        /*007c*/ 	.byte	0x04, 0x36
        /*007e*/ 	.short	(.L_1387 - .L_1386)
.L_1386:
        /*0080*/ 	.word	0x00000008
.L_1387:


//--------------------- .nv.info._ZN2at6native29vectorized_elementwise_kernelILi4EZZZNS0_16log2_kernel_cudaERNS_18TensorIteratorBaseEENKUlvE0_clEvENKUlvE_clEvEUldE_St5arrayIPcLm2EEEEviT0_T1_ --------------------------
	.section	.nv.info._ZN2at6native29vectorized_elementwise_kernelILi4EZZZNS0_16log2_kernel_cudaERNS_18TensorIteratorBaseEENKUlvE0_clEvENKUlvE_clEvEUldE_St5arrayIPcLm2EEEEviT0_T1_,"",@"SHT_CUDA_INFO"
	.sectionflags	@""
	.align	4


	//----- nvinfo : EIATTR_CUDA_API_VERSION
	.align		4
        /*0000*/ 	.byte	0x04, 0x37
        /*0002*/ 	.short	(.L_1389 - .L_1388)
.L_1388:
        /*0004*/ 	.word	0x00000082


	//----- nvinfo : EIATTR_KPARAM_INFO
	.align		4
.L_1389:
        /*0008*/ 	.byte	0x04, 0x17
        /*000a*/ 	.short	(.L_1391 - .L_1390)
.L_1390:
        /*000c*/ 	.word	0x00000000
        /*0010*/ 	.short	0x0002
        /*0012*/ 	.short	0x0008
        /*0014*/ 	.byte	0x00, 0xf0, 0x41, 0x00


	//----- nvinfo : EIATTR_KPARAM_INFO
	.align		4
.L_1391:
        /*0018*/ 	.byte	0x04, 0x17
        /*001a*/ 	.short	(.L_1393 - .L_1392)
.L_1392:
        /*001c*/ 	.word	0x00000000
        /*0020*/ 	.short	0x0001
        /*0022*/ 	.short	0x0004
        /*0024*/ 	.byte	0x00, 0xf0, 0x05, 0x00


	//----- nvinfo : EIATTR_KPARAM_INFO
	.align		4
.L_1393:
        /*0028*/ 	.byte	0x04, 0x17
        /*002a*/ 	.short	(.L_1395 - .L_1394)
.L_1394:
        /*002c*/ 	.word	0x00000000
        /*0030*/ 	.short	0x0000
        /*0032*/ 	.short	0x0000
        /*0034*/ 	.byte	0x00, 0xf0, 0x11, 0x00


	//----- nvinfo : EIATTR_SPARSE_MMA_MASK
	.align		4
.L_1395:
        /*0038*/ 	.byte	0x03, 0x50
        /*003a*/ 	.short	0x0000


	//----- nvinfo : EIATTR_MAXREG_COUNT
	.align		4
        /*003c*/ 	.byte	0x03, 0x1b
        /*003e*/ 	.short	0x00ff


	//----- nvinfo : EIATTR_MERCURY_ISA_VERSION
	.align		4
        /*0040*/ 	.byte	0x03, 0x5f
        /*0042*/ 	.short	0x0101


	//----- nvinfo : EIATTR_EXIT_INSTR_OFFSETS
	.align		4
        /*0044*/ 	.byte	0x04, 0x1c
        /*0046*/ 	.short	(.L_1397 - .L_1396)


	//   ....[0]....
.L_1396:
        /*0048*/ 	.word	0x00002b40


	//   ....[1]....
        /*004c*/ 	.word	0x00006050


	//   ....[2]....
        /*0050*/ 	.word	0x000060a0


	//----- nvinfo : EIATTR_MAX_THREADS
	.align		4
.L_1397:
        /*0054*/ 	.byte	0x04, 0x05
        /*0056*/ 	.short	(.L_1399 - .L_1398)
.L_1398:
        /*0058*/ 	.word	0x00000080
        /*005c*/ 	.word	0x00000001
        /*0060*/ 	.word	0x00000001


	//----- nvinfo : EIATTR_CRS_STACK_SIZE
	.align		4
.L_1399:
        /*0064*/ 	.byte	0x04, 0x1e
        /*0066*/ 	.short	(.L_1401 - .L_1400)
.L_1400:
        /*0068*/ 	.word	0x00000000


	//----- nvinfo : EIATTR_CBANK_PARAM_SIZE
	.align		4
.L_1401:
        /*006c*/ 	.byte	0x03, 0x19
        /*006e*/ 	.short	0x0018


	//----- nvinfo : EIATTR_PARAM_CBANK
	.align		4
        /*0070*/ 	.byte	0x04, 0x0a
        /*0072*/ 	.short	(.L_1403 - .L_1402)
	.align		4
.L_1402:
        /*0074*/ 	.word	index@(.nv.constant0._ZN2at6native29vectorized_elementwise_kernelILi4EZZZNS0_16log2_kernel_cudaERNS_18TensorIteratorBaseEENKUlvE0_clEvENKUlvE_clEvEUldE_St5arrayIPcLm2EEEEviT0_T1_)
        /*0078*/ 	.short	0x0210
        /*007a*/ 	.short	0x0018


	//----- nvinfo : EIATTR_SW_WAR
	.align		4
.L_1403:
        /*007c*/ 	.byte	0x04, 0x36
        /*007e*/ 	.short	(.L_1405 - .L_1404)
.L_1404:
        /*0080*/ 	.word	0x00000008
.L_1405:


//--------------------- .nv.info._ZN2at6native29vectorized_elementwise_kernelILi8EZZZNS0_16log2_kernel_cudaERNS_18TensorIteratorBaseEENKUlvE0_clEvENKUlvE_clEvEUldE_St5arrayIPcLm2EEEEviT0_T1_ --------------------------
	.section	.nv.info._ZN2at6native29vectorized_elementwise_kernelILi8EZZZNS0_16log2_kernel_cudaERNS_18TensorIteratorBaseEENKUlvE0_clEvENKUlvE_clEvEUldE_St5arrayIPcLm2EEEEviT0_T1_,"",@"SHT_CUDA_INFO"
	.sectionflags	@""
	.align	4


	//----- nvinfo : EIATTR_CUDA_API_VERSION
	.align		4
        /*0000*/ 	.byte	0x04, 0x37
        /*0002*/ 	.short	(.L_1407 - .L_1406)
.L_1406:
        /*0004*/ 	.word	0x00000082


	//----- nvinfo : EIATTR_KPARAM_INFO
	.align		4
.L_1407:
        /*0008*/ 	.byte	0x04, 0x17
        /*000a*/ 	.short	(.L_1409 - .L_1408)
.L_1408:
        /*000c*/ 	.word	0x00000000
        /*0010*/ 	.short	0x0002
        /*0012*/ 	.short	0x0008
        /*0014*/ 	.byte	0x00, 0xf0, 0x41, 0x00


	//----- nvinfo : EIATTR_KPARAM_INFO
	.align		4
.L_1409:
        /*0018*/ 	.byte	0x04, 0x17
        /*001a*/ 	.short	(.L_1411 - .L_1410)
.L_1410:
        /*001c*/ 	.word	0x00000000
        /*0020*/ 	.short	0x0001
        /*0022*/ 	.short	0x0004
        /*0024*/ 	.byte	0x00, 0xf0, 0x05, 0x00


	//----- nvinfo : EIATTR_KPARAM_INFO
	.align		4
.L_1411:
        /*0028*/ 	.byte	0x04, 0x17
        /*002a*/ 	.short	(.L_1413 - .L_1412)
.L_1412:
        /*002c*/ 	.word	0x00000000
        /*0030*/ 	.short	0x0000
        /*0032*/ 	.short	0x0000
        /*0034*/ 	.byte	0x00, 0xf0, 0x11, 0x00


	//----- nvinfo : EIATTR_SPARSE_MMA_MASK
	.align		4
.L_1413:
        /*0038*/ 	.byte	0x03, 0x50
        /*003a*/ 	.short	0x0000


	//----- nvinfo : EIATTR_MAXREG_COUNT
	.align		4
        /*003c*/ 	.byte	0x03, 0x1b
        /*003e*/ 	.short	0x00ff


	//----- nvinfo : EIATTR_MERCURY_ISA_VERSION
	.align		4
        /*0040*/ 	.byte	0x03, 0x5f
        /*0042*/ 	.short	0x0101


	//----- nvinfo : EIATTR_EXIT_INSTR_OFFSETS
	.align		4
        /*0044*/ 	.byte	0x04, 0x1c
        /*0046*/ 	.short	(.L_1415 - .L_1414)


	//   ....[0]....
.L_1414:
        /*0048*/ 	.word	0x00002b40


	//   ....[1]....
        /*004c*/ 	.word	0x00006050


	//   ....[2]....
        /*0050*/ 	.word	0x000060a0


	//----- nvinfo : EIATTR_MAX_THREADS
	.align		4
.L_1415:
        /*0054*/ 	.byte	0x04, 0x05
        /*0056*/ 	.short	(.L_1417 - .L_1416)
.L_1416:
        /*0058*/ 	.word	0x00000080
        /*005c*/ 	.word	0x00000001
        /*0060*/ 	.word	0x00000001


	//----- nvinfo : EIATTR_CRS_STACK_SIZE
	.align		4
.L_1417:
        /*0064*/ 	.byte	0x04, 0x1e
        /*0066*/ 	.short	(.L_1419 - .L_1418)
.L_1418:
        /*0068*/ 	.word	0x00000000


	//----- nvinfo : EIATTR_CBANK_PARAM_SIZE
	.align		4
.L_1419:
        /*006c*/ 	.byte	0x03, 0x19
        /*006e*/ 	.short	0x0018


	//----- nvinfo : EIATTR_PARAM_CBANK
	.align		4
        /*0070*/ 	.byte	0x04, 0x0a
        /*0072*/ 	.short	(.L_1421 - .L_1420)
	.align		4
.L_1420:
        /*0074*/ 	.word	index@(.nv.constant0._ZN2at6native29vectorized_elementwise_kernelILi8EZZZNS0_16log2_kernel_cudaERNS_18TensorIteratorBaseEENKUlvE0_clEvENKUlvE_clEvEUldE_St5arrayIPcLm2EEEEviT0_T1_)
        /*0078*/ 	.short	0x0210
        /*007a*/ 	.short	0x0018


	//----- nvinfo : EIATTR_SW_WAR
	.align		4
.L_1421:
        /*007c*/ 	.byte	0x04, 0x36
        /*007e*/ 	.short	(.L_1423 - .L_1422)
.L_1422:
        /*0080*/ 	.word	0x00000008
.L_1423:


//--------------------- .nv.info._ZN2at6native18elementwise_kernelILi128ELi4EZNS0_15gpu_kernel_implIZZZNS0_17log1p_kernel_cudaERNS_18TensorIteratorBaseEENKUlvE_clEvENKUlvE4_clEvEUlN3c108BFloat16EE_EEvS4_RKT_EUliE_EEviT1_ --------------------------
	.section	.nv.info._ZN2at6native18elementwise_kernelILi128ELi4EZNS0_15gpu_kernel_implIZZZNS0_17log1p_kernel_cudaERNS_18TensorIteratorBaseEENKUlvE_clEvENKUlvE4_clEvEUlN3c108BFloat16EE_EEvS4_RKT_EUliE_EEviT1_,"",@"SHT_CUDA_INFO"
	.sectionflags	@""
	.align	4


	//----- nvinfo : EIATTR_CUDA_API_VERSION
	.align		4
        /*0000*/ 	.byte	0x04, 0x37
        /*0002*/ 	.short	(.L_1425 - .L_1424)
.L_1424:
        /*0004*/ 	.word	0x00000082


	//----- nvinfo : EIATTR_KPARAM_INFO
	.align		4
.L_1425:
        /*0008*/ 	.byte	0x04, 0x17
        /*000a*/ 	.short	(.L_1427 - .L_1426)
.L_1426:
        /*000c*/ 	.word	0x00000000
        /*0010*/ 	.short	0x0001
        /*0012*/ 	.short	0x0008
        /*0014*/ 	.byte	0x00, 0xf0, 0x61, 0x08


	//----- nvinfo : EIATTR_KPARAM_INFO
	.align		4
.L_1427:
        /*0018*/ 	.byte	0x04, 0x17
        /*001a*/ 	.short	(.L_1429 - .L_1428)
.L_1428:
        /*001c*/ 	.word	0x00000000
        /*0020*/ 	.short	0x0000
        /*0022*/ 	.short	0x0000
        /*0024*/ 	.byte	0x00, 0xf0, 0x11, 0x00


	//----- nvinfo : EIATTR_SPARSE_MMA_MASK
	.align		4
.L_1429:
        /*0028*/ 	.byte	0x03, 0x50
        /*002a*/ 	.short	0x0000


	//----- nvinfo : EIATTR_MAXREG_COUNT
	.align		4
        /*002c*/ 	.byte	0x03, 0x1b
        /*002e*/ 	.short	0x0080


	//----- nvinfo : EIATTR_EXTERNS
	.align		4
        /*0030*/ 	.byte	0x04, 0x0f
        /*0032*/ 	.short	(.L_1431 - .L_1430)


	//   ....[0]....
	.align		4
.L_1430:
        /*0034*/ 	.word	index@(__assertfail)


	//----- nvinfo : EIATTR_MERCURY_ISA_VERSION
	.align		4
.L_1431:
        /*0038*/ 	.byte	0x03, 0x5f
        /*003a*/ 	.short	0x0101


	//----- nvinfo : EIATTR_SYSCALL_OFFSETS
	.align		4
        /*003c*/ 	.byte	0x04, 0x46
        /*003e*/ 	.short	(.L_1433 - .L_1432)


	//   ....[0]....
.L_1432:
        /*0040*/ 	.word	0x000022f0


	//   ....[1]....
        /*0044*/ 	.word	0x00003460


	//   ....[2]....
        /*0048*/ 	.word	0x00005790


	//   ....[3]....
        /*004c*/ 	.word	0x00006900


	//   ....[4]....
        /*0050*/ 	.word	0x00008c20


	//   ....[5]....
        /*0054*/ 	.word	0x00009d90


	//   ....[6]....
        /*0058*/ 	.word	0x0000c0a0


	//   ....[7]....
        /*005c*/ 	.word	0x0000d210


	//----- nvinfo : EIATTR_EXIT_INSTR_OFFSETS
	.align		4
.L_1433:
        /*0060*/ 	.byte	0x04, 0x1c
        /*0062*/ 	.short	(.L_1435 - .L_1434)


	//   ....[0]....
.L_1434:
        /*0064*/ 	.word	0x00009e60


	//   ....[1]....
        /*0068*/ 	.word	0x0000c440


	//   ....[2]....
        /*006c*/ 	.word	0x0000c480


	//   ....[3]....
        /*0070*/ 	.word	0x0000c520


	//   ....[4]....
        /*0074*/ 	.word	0x0000c560


	//   ....[5]....
        /*0078*/ 	.word	0x0000c5a0


	//   ....[6]....
        /*007c*/ 	.word	0x0000c630


	//   ....[7]....
        /*0080*/ 	.word	0x0000c670


	//   ....[8]....
        /*0084*/ 	.word	0x0000c710


	//   ....[9]....
        /*0088*/ 	.word	0x0000c760


	//   ....[10]....
        /*008c*/ 	.word	0x0000c7b0


	//   ....[11]....
        /*0090*/ 	.word	0x0000c880


	//   ....[12]....
        /*0094*/ 	.word	0x0000c8e0


	//   ....[13]....
        /*0098*/ 	.word	0x0000ca70


	//   ....[14]....
        /*009c*/ 	.word	0x0000cbd0


	//   ....[15]....
        /*00a0*/ 	.word	0x0000cbf0


	//   ....[16]....
        /*00a4*/ 	.word	0x0000ccb0


	//   ....[17]....
        /*00a8*/ 	.word	0x0000ce30


	//   ....[18]....
        /*00ac*/ 	.word	0x0000cfb0


	//   ....[19]....
        /*00b0*/ 	.word	0x0000d110


	//   ....[20]....
        /*00b4*/ 	.word	0x0000d220


	//   ....[21]....
        /*00b8*/ 	.word	0x0000d260


	//   ....[22]....
        /*00bc*/ 	.word	0x0000d2a0


	//----- nvinfo : EIATTR_MAX_THREADS
	.align		4
.L_1435:
        /*00c0*/ 	.byte	0x04, 0x05
        /*00c2*/ 	.short	(.L_1437 - .L_1436)
.L_1436:
        /*00c4*/ 	.word	0x00000080
        /*00c8*/ 	.word	0x00000001
        /*00cc*/ 	.word	0x00000001


	//----- nvinfo : EIATTR_CRS_STACK_SIZE
	.align		4
.L_1437:
        /*00d0*/ 	.byte	0x04, 0x1e
        /*00d2*/ 	.short	(.L_1439 - .L_1438)
.L_1438:
        /*00d4*/ 	.word	0x00000000


	//----- nvinfo : EIATTR_CBANK_PARAM_SIZE
	.align		4
.L_1439:
        /*00d8*/ 	.byte	0x03, 0x19
        /*00da*/ 	.short	0x0220


	//----- nvinfo : EIATTR_PARAM_CBANK
	.align		4
        /*00dc*/ 	.byte	0x04, 0x0a
        /*00de*/ 	.short	(.L_1441 - .L_1440)
	.align		4
.L_1440:
        /*00e0*/ 	.word	index@(.nv.constant0._ZN2at6native18elementwise_kernelILi128ELi4EZNS0_15gpu_kernel_implIZZZNS0_17log1p_kernel_cudaERNS_18TensorIteratorBaseEENKUlvE_clEvENKUlvE4_clEvEUlN3c108BFloat16EE_EEvS4_RKT_EUliE_EEviT1_)
        /*00e4*/ 	.short	0x0210
        /*00e6*/ 	.short	0x0220


	//----- nvinfo : EIATTR_SW_WAR
	.align		4
.L_1441:
        /*00e8*/ 	.byte	0x04, 0x36
        /*00ea*/ 	.short	(.L_1443 - .L_1442)
.L_1442:
        /*00ec*/ 	.word	0x00000008
.L_1443:


//--------------------- .nv.info._ZN2at6native27unrolled_elementwise_kernelIZZZNS0_17log1p_kernel_cudaERNS_18TensorIteratorBaseEENKUlvE_clEvENKUlvE4_clEvEUlN3c108BFloat16EE_St5arrayIPcLm2EELi4E23TrivialOffsetCalculatorILi1EjESD_NS0_6memory12LoadWithCastILi1EEENSE_13StoreWithCastILi1EEEEEviT_T0_T2_T3_T4_T5_ --------------------------
	.section	.nv.info._ZN2at6native27unrolled_elementwise_kernelIZZZNS0_17log1p_kernel_cudaERNS_18TensorIteratorBaseEENKUlvE_clEvENKUlvE4_clEvEUlN3c108BFloat16EE_St5arrayIPcLm2EELi4E23TrivialOffsetCalculatorILi1EjESD_NS0_6memory12LoadWithCastILi1EEENSE_13StoreWithCastILi1EEEEEviT_T0_T2_T3_T4_T5_,"",@"SHT_CUDA_INFO"
	.sectionflags	@""
	.align	4


	//----- nvinfo : EIATTR_CUDA_API_VERSION
	.align		4
        /*0000*/ 	.byte	0x04, 0x37
        /*0002*/ 	.short	(.L_1445 - .L_1444)
.L_1444:
        /*0004*/ 	.word	0x00000082


	//----- nvinfo : EIATTR_KPARAM_INFO
	.align		4
.L_1445:
        /*0008*/ 	.byte	0x04, 0x17
        /*000a*/ 	.short	(.L_1447 - .L_1446)
.L_1446:
        /*000c*/ 	.word	0x00000000
        /*0010*/ 	.short	0x0006
        /*0012*/ 	.short	0x0024
        /*0014*/ 	.byte	0x00, 0xf0, 0x21, 0x00


	//----- nvinfo : EIATTR_KPARAM_INFO
	.align		4
.L_1447:
        /*0018*/ 	.byte	0x04, 0x17
        /*001a*/ 	.short	(.L_1449 - .L_1448)
.L_1448:
        /*001c*/ 	.word	0x00000000
        /*0020*/ 	.short	0x0005
        /*0022*/ 	.short	0x001c
        /*0024*/ 	.byte	0x00, 0xf0, 0x21, 0x00


	//----- nvinfo : EIATTR_KPARAM_INFO
	.align		4
.L_1449:
        /*0028*/ 	.byte	0x04, 0x17
        /*002a*/ 	.short	(.L_1451 - .L_1450)
.L_1450:
        /*002c*/ 	.word	0x00000000
        /*0030*/ 	.short	0x0004
        /*0032*/ 	.short	0x0019
        /*0034*/ 	.byte	0x00, 0xf0, 0x05, 0x00


	//----- nvinfo : EIATTR_KPARAM_INFO
	.align		4
.L_1451:
        /*0038*/ 	.byte	0x04, 0x17
        /*003a*/ 	.short	(.L_1453 - .L_1452)
.L_1452:
        /*003c*/ 	.word	0x00000000
        /*0040*/ 	.short	0x0003
        /*0042*/ 	.short	0x0018
        /*0044*/ 	.byte	0x00, 0xf0, 0x05, 0x00


	//----- nvinfo : EIATTR_KPARAM_INFO
	.align		4
.L_1453:
        /*0048*/ 	.byte	0x04, 0x17
        /*004a*/ 	.short	(.L_1455 - .L_1454)
.L_1454:
        /*004c*/ 	.word	0x00000000
        /*0050*/ 	.short	0x0002
        /*0052*/ 	.short	0x0008
        /*0054*/ 	.byte	0x00, 0xf0, 0x41, 0x00


	//----- nvinfo : EIATTR_KPARAM_INFO
	.align		4
.L_1455:
        /*0058*/ 	.byte	0x04, 0x17
        /*005a*/ 	.short	(.L_1457 - .L_1456)
.L_1456:
        /*005c*/ 	.word	0x00000000
        /*0060*/ 	.short	0x0001
        /*0062*/ 	.short	0x0004
        /*0064*/ 	.byte	0x00, 0xf0, 0x05, 0x00


	//----- nvinfo : EIATTR_KPARAM_INFO
	.align		4
.L_1457:
        /*0068*/ 	.byte	0x04, 0x17
        /*006a*/ 	.short	(.L_1459 - .L_1458)
.L_1458:
        /*006c*/ 	.word	0x00000000
        /*0070*/ 	.short	0x0000
        /*0072*/ 	.short	0x0000
        /*0074*/ 	.byte	0x00, 0xf0, 0x11, 0x00


	//----- nvinfo : EIATTR_SPARSE_MMA_MASK
	.align		4
.L_1459:
        /*0078*/ 	.byte	0x03, 0x50
        /*007a*/ 	.short	0x0000


	//----- nvinfo : EIATTR_MAXREG_COUNT
	.align		4
        /*007c*/ 	.byte	0x03, 0x1b
        /*007e*/ 	.short	0x00ff


	//----- nvinfo : EIATTR_EXTERNS
	.align		4
        /*0080*/ 	.byte	0x04, 0x0f
        /*0082*/ 	.short	(.L_1461 - .L_1460)


	//   ....[0]....
	.align		4
.L_1460:
        /*0084*/ 	.word	index@(__assertfail)


	//----- nvinfo : EIATTR_MERCURY_ISA_VERSION
	.align		4
.L_1461:
        /*0088*/ 	.byte	0x03, 0x5f
        /*008a*/ 	.short	0x0101


	//----- nvinfo : EIATTR_SYSCALL_OFFSETS
	.align		4
        /*008c*/ 	.byte	0x04, 0x46
        /*008e*/ 	.short	(.L_1463 - .L_1462)


	//   ....[0]....
.L_1462:
        /*0090*/ 	.word	0x000010e0


	//   ....[1]....
        /*0094*/ 	.word	0x00002220


	//   ....[2]....
        /*0098*/ 	.word	0x00003370


	//   ....[3]....
        /*009c*/ 	.word	0x00004490


	//   ....[4]....
        /*00a0*/ 	.word	0x00005f50


	//   ....[5]....
        /*00a4*/ 	.word	0x00006f70


	//   ....[6]....
        /*00a8*/ 	.word	0x00007f50


	//   ....[7]....
        /*00ac*/ 	.word	0x00008f30


	//----- nvinfo : EIATTR_EXIT_INSTR_OFFSETS
	.align		4
.L_1463:
        /*00b0*/ 	.byte	0x04, 0x1c
        /*00b2*/ 	.short	(.L_1465 - .L_1464)


	//   ....[0]....
.L_1464:
        /*00b4*/ 	.word	0x00008010


	//   ....[1]....
        /*00b8*/ 	.word	0x00008160


	//   ....[2]....
        /*00bc*/ 	.word	0x000081a0


	//   ....[3]....
        /*00c0*/ 	.word	0x00008240


	//   ....[4]....
        /*00c4*/ 	.word	0x00008280


	//   ....[5]....
        /*00c8*/ 	.word	0x000082c0


	//   ....[6]....
        /*00cc*/ 	.word	0x00008350


	//   ....[7]....
        /*00d0*/ 	.word	0x00008390


	//   ....[8]....
        /*00d4*/ 	.word	0x00008430


	//   ....[9]....
        /*00d8*/ 	.word	0x00008480


	//   ....[10]....
        /*00dc*/ 	.word	0x000084d0


	//   ....[11]....
        /*00e0*/ 	.word	0x000085a0


	//   ....[12]....
        /*00e4*/ 	.word	0x00008600


	//   ....[13]....
        /*00e8*/ 	.word	0x00008790


	//   ....[14]....
        /*00ec*/ 	.word	0x000088f0


	//   ....[15]....
        /*00f0*/ 	.word	0x00008910


	//   ....[16]....
        /*00f4*/ 	.word	0x000089d0


	//   ....[17]....
        /*00f8*/ 	.word	0x00008b50


	//   ....[18]....
        /*00fc*/ 	.word	0x00008cd0


	//   ....[19]....
        /*0100*/ 	.word	0x00008e30


	//   ....[20]....
        /*0104*/ 	.word	0x00008f40


	//   ....[21]....
        /*0108*/ 	.word	0x00008f80


	//   ....[22]....
        /*010c*/ 	.word	0x00008fc0


	//----- nvinfo : EIATTR_MAX_THREADS
	.align		4
.L_1465:
        /*0110*/ 	.byte	0x04, 0x05
        /*0112*/ 	.short	(.L_1467 - .L_1466)
.L_1466:
        /*0114*/ 	.word	0x00000080
        /*0118*/ 	.word	0x00000001
        /*011c*/ 	.word	0x00000001


	//----- nvinfo : EIATTR_CRS_STACK_SIZE
	.align		4
.L_1467:
        /*0120*/ 	.byte	0x04, 0x1e
        /*0122*/ 	.short	(.L_1469 - .L_1468)
.L_1468:
        /*0124*/ 	.word	0x00000000


	//----- nvinfo : EIATTR_CBANK_PARAM_SIZE
	.align		4
.L_1469:
        /*0128*/ 	.byte	0x03, 0x19
        /*012a*/ 	.short	0x002c


	//----- nvinfo : EIATTR_PARAM_CBANK
	.align		4
        /*012c*/ 	.byte	0x04, 0x0a
        /*012e*/ 	.short	(.L_1471 - .L_1470)
	.align		4
.L_1470:
        /*0130*/ 	.word	index@(.nv.constant0._ZN2at6native27unrolled_elementwise_kernelIZZZNS0_17log1p_kernel_cudaERNS_18TensorIteratorBaseEENKUlvE_clEvENKUlvE4_clEvEUlN3c108BFloat16EE_St5arrayIPcLm2EELi4E23TrivialOffsetCalculatorILi1EjESD_NS0_6memory12LoadWithCastILi1EEENSE_13StoreWithCastILi1EEEEEviT_T0_T2_T3_T4_T5_)
        /*0134*/ 	.short	0x0210
        /*0136*/ 	.short	0x002c


	//----- nvinfo : EIATTR_SW_WAR
	.align		4
.L_1471:
        /*0138*/ 	.byte	0x04, 0x36
        /*013a*/ 	.short	(.L_1473 - .L_1472)
.L_1472:
        /*013c*/ 	.word	0x00000008
.L_1473:


//--------------------- .nv.info._ZN2at6native18elementwise_kernelILi128ELi4EZNS0_22gpu_kernel_impl_nocastIZZZNS0_17log1p_kernel_cudaERNS_18TensorIteratorBaseEENKUlvE_clEvENKUlvE4_clEvEUlN3c108BFloat16EE_EEvS4_RKT_EUliE_EEviT1_ --------------------------
	.section	.nv.info._ZN2at6native18elementwise_kernelILi128ELi4EZNS0_22gpu_kernel_impl_nocastIZZZNS0_17log1p_kernel_cudaERNS_18TensorIteratorBaseEENKUlvE_clEvENKUlvE4_clEvEUlN3c108BFloat16EE_EEvS4_RKT_EUliE_EEviT1_,"",@"SHT_CUDA_INFO"
	.sectionflags	@""
	.align	4


	//----- nvinfo : EIATTR_CUDA_API_VERSION
	.align		4
        /*0000*/ 	.byte	0x04, 0x37
        /*0002*/ 	.short	(.L_1475 - .L_1474)
.L_1474:
        /*0004*/ 	.word	0x00000082


	//----- nvinfo : EIATTR_KPARAM_INFO
	.align		4
.L_1475:
        /*0008*/ 	.byte	0x04, 0x17
        /*000a*/ 	.short	(.L_1477 - .L_1476)
.L_1476:
        /*000c*/ 	.word	0x00000000
        /*0010*/ 	.short	0x0001
        /*0012*/ 	.short	0x0008
        /*0014*/ 	.byte	0x00, 0xf0, 0x61, 0x08


	//----- nvinfo : EIATTR_KPARAM_INFO
	.align		4
.L_1477:
        /*0018*/ 	.byte	0x04, 0x17
        /*001a*/ 	.short	(.L_1479 - .L_1478)
.L_1478:
        /*001c*/ 	.word	0x00000000
        /*0020*/ 	.short	0x0000
        /*0022*/ 	.short	0x0000
        /*0024*/ 	.byte	0x00, 0xf0, 0x11, 0x00


	//----- nvinfo : EIATTR_SPARSE_MMA_MASK
	.align		4
.L_1479:
        /*0028*/ 	.byte	0x03, 0x50
        /*002a*/ 	.short	0x0000


	//----- nvinfo : EIATTR_MAXREG_COUNT
	.align		4
        /*002c*/ 	.byte	0x03, 0x1b
        /*002e*/ 	.short	0x0080


	//----- nvinfo : EIATTR_MERCURY_ISA_VERSION
	.align		4
        /*0030*/ 	.byte	0x03, 0x5f
        /*0032*/ 	.short	0x0101


	//----- nvinfo : EIATTR_EXIT_INSTR_OFFSETS
	.align		4
        /*0034*/ 	.byte	0x04, 0x1c
        /*0036*/ 	.short	(.L_1481 - .L_1480)


	//   ....[0]....
.L_1480:
        /*0038*/ 	.word	0x00004190


	//   ....[1]....
        /*003c*/ 	.word	0x00005710


	//----- nvinfo : EIATTR_MAX_THREADS
	.align		4
.L_1481:
        /*0040*/ 	.byte	0x04, 0x05
        /*0042*/ 	.short	(.L_1483 - .L_1482)
.L_1482:
        /*0044*/ 	.word	0x00000080
        /*0048*/ 	.word	0x00000001
        /*004c*/ 	.word	0x00000001


	//----- nvinfo : EIATTR_CRS_STACK_SIZE
	.align		4
.L_1483:
        /*0050*/ 	.byte	0x04, 0x1e
        /*0052*/ 	.short	(.L_1485 - .L_1484)
.L_1484:
        /*0054*/ 	.word	0x00000000


	//----- nvinfo : EIATTR_CBANK_PARAM_SIZE
	.align		4
.L_1485:
        /*0058*/ 	.byte	0x03, 0x19
        /*005a*/ 	.short	0x0220


	//----- nvinfo : EIATTR_PARAM_CBANK
	.align		4
        /*005c*/ 	.byte	0x04, 0x0a
        /*005e*/ 	.short	(.L_1487 - .L_1486)
	.align		4
.L_1486:
        /*0060*/ 	.word	index@(.nv.constant0._ZN2at6native18elementwise_kernelILi128ELi4EZNS0_22gpu_kernel_impl_nocastIZZZNS0_17log1p_kernel_cudaERNS_18TensorIteratorBaseEENKUlvE_clEvENKUlvE4_clEvEUlN3c108BFloat16EE_EEvS4_RKT_EUliE_EEviT1_)
        /*0064*/ 	.short	0x0210
        /*0066*/ 	.short	0x0220


	//----- nvinfo : EIATTR_SW_WAR
	.align		4
.L_1487:
        /*0068*/ 	.byte	0x04, 0x36
        /*006a*/ 	.short	(.L_1489 - .L_1488)
.L_1488:
        /*006c*/ 	.word	0x00000008
.L_1489:


//--------------------- .nv.info._ZN2at6native27unrolled_elementwise_kernelIZZZNS0_17log1p_kernel_cudaERNS_18TensorIteratorBaseEENKUlvE_clEvENKUlvE4_clEvEUlN3c108BFloat16EE_St5arrayIPcLm2EELi4E23TrivialOffsetCalculatorILi1EjESD_NS0_6memory15LoadWithoutCastENSE_16StoreWithoutCastEEEviT_T0_T2_T3_T4_T5_ --------------------------
	.section	.nv.info._ZN2at6native27unrolled_elementwise_kernelIZZZNS0_17log1p_kernel_cudaERNS_18TensorIteratorBaseEENKUlvE_clEvENKUlvE4_clEvEUlN3c108BFloat16EE_St5arrayIPcLm2EELi4E23TrivialOffsetCalculatorILi1EjESD_NS0_6memory15LoadWithoutCastENSE_16StoreWithoutCastEEEviT_T0_T2_T3_T4_T5_,"",@"SHT_CUDA_INFO"
	.sectionflags	@""
	.align	4


	//----- nvinfo : EIATTR_CUDA_API_VERSION
	.align		4
        /*0000*/ 	.byte	0x04, 0x37
        /*0002*/ 	.short	(.L_1491 - .L_1490)
.L_1490:
        /*0004*/ 	.word	0x00000082


	//----- nvinfo : EIATTR_KPARAM_INFO
	.align		4
.L_1491:
        /*0008*/ 	.byte	0x04, 0x17
        /*000a*/ 	.short	(.L_1493 - .L_1492)
.L_1492:
        /*000c*/ 	.word	0x00000000
        /*0010*/ 	.short	0x0006
        /*0012*/ 	.short	0x001b
        /*0014*/ 	.byte	0x00, 0xf0, 0x05, 0x00


	//----- nvinfo : EIATTR_KPARAM_INFO
	.align		4
.L_1493:
        /*0018*/ 	.byte	0x04, 0x17
        /*001a*/ 	.short	(.L_1495 - .L_1494)
.L_1494:
        /*001c*/ 	.word	0x00000000
        /*0020*/ 	.short	0x0005
        /*0022*/ 	.short	0x001a
        /*0024*/ 	.byte	0x00, 0xf0, 0x05, 0x00


	//----- nvinfo : EIATTR_KPARAM_INFO
	.align		4
.L_1495:
        /*0028*/ 	.byte	0x04, 0x17
        /*002a*/ 	.short	(.L_1497 - .L_1496)
.L_1496:
        /*002c*/ 	.word	0x00000000
        /*0030*/ 	.short	0x0004
        /*0032*/ 	.short	0x0019
        /*0034*/ 	.byte	0x00, 0xf0, 0x05, 0x00


	//----- nvinfo : EIATTR_KPARAM_INFO
	.align		4
.L_1497:
        /*0038*/ 	.byte	0x04, 0x17
        /*003a*/ 	.short	(.L_1499 - .L_1498)
.L_1498:
        /*003c*/ 	.word	0x00000000
        /*0040*/ 	.short	0x0003
        /*0042*/ 	.short	0x0018
        /*0044*/ 	.byte	0x00, 0xf0, 0x05, 0x00


	//----- nvinfo : EIATTR_KPARAM_INFO
	.align		4
.L_1499:
        /*0048*/ 	.byte	0x04, 0x17
        /*004a*/ 	.short	(.L_1501 - .L_1500)
.L_1500:
        /*004c*/ 	.word	0x00000000
        /*0050*/ 	.short	0x0002
        /*0052*/ 	.short	0x0008
        /*0054*/ 	.byte	0x00, 0xf0, 0x41, 0x00


	//----- nvinfo : EIATTR_KPARAM_INFO
	.align		4
.L_1501:
        /*0058*/ 	.byte	0x04, 0x17
        /*005a*/ 	.short	(.L_1503 - .L_1502)
.L_1502:
        /*005c*/ 	.word	0x00000000
        /*0060*/ 	.short	0x0001
        /*0062*/ 	.short	0x0004
        /*0064*/ 	.byte	0x00, 0xf0, 0x05, 0x00


	//----- nvinfo : EIATTR_KPARAM_INFO
	.align		4
.L_1503:
        /*0068*/ 	.byte	0x04, 0x17
        /*006a*/ 	.short	(.L_1505 - .L_1504)
.L_1504:
        /*006c*/ 	.word	0x00000000
        /*0070*/ 	.short	0x0000
        /*0072*/ 	.short	0x0000
        /*0074*/ 	.byte	0x00, 0xf0, 0x11, 0x00


	//----- nvinfo : EIATTR_SPARSE_MMA_MASK
	.align		4
.L_1505:
        /*0078*/ 	.byte	0x03, 0x50
        /*007a*/ 	.short	0x0000


	//----- nvinfo : EIATTR_MAXREG_COUNT
	.align		4
        /*007c*/ 	.byte	0x03, 0x1b
        /*007e*/ 	.short	0x00ff


	//----- nvinfo : EIATTR_MERCURY_ISA_VERSION
	.align		4
        /*0080*/ 	.byte	0x03, 0x5f
        /*0082*/ 	.short	0x0101


	//----- nvinfo : EIATTR_EXIT_INSTR_OFFSETS
	.align		4
        /*0084*/ 	.byte	0x04, 0x1c
        /*0086*/ 	.short	(.L_1507 - .L_1506)


	//   ....[0]....
.L_1506:
        /*0088*/ 	.word	0x00000ce0


	//   ....[1]....
        /*008c*/ 	.word	0x00000d30


	//----- nvinfo : EIATTR_MAX_THREADS
	.align		4
.L_1507:
        /*0090*/ 	.byte	0x04, 0x05
        /*0092*/ 	.short	(.L_1509 - .L_1508)
.L_1508:
        /*0094*/ 	.word	0x00000080
        /*0098*/ 	.word	0x00000001
        /*009c*/ 	.word	0x00000001


	//----- nvinfo : EIATTR_CRS_STACK_SIZE
	.align		4
.L_1509:
        /*00a0*/ 	.byte	0x04, 0x1e
        /*00a2*/ 	.short	(.L_1511 - .L_1510)
.L_1510:
        /*00a4*/ 	.word	0x00000000


	//----- nvinfo : EIATTR_CBANK_PARAM_SIZE
	.align		4
.L_1511:
        /*00a8*/ 	.byte	0x03, 0x19
        /*00aa*/ 	.short	0x001c


	//----- nvinfo : EIATTR_PARAM_CBANK
	.align		4
        /*00ac*/ 	.byte	0x04, 0x0a
        /*00ae*/ 	.short	(.L_1513 - .L_1512)
	.align		4
.L_1512:
        /*00b0*/ 	.word	index@(.nv.constant0._ZN2at6native27unrolled_elementwise_kernelIZZZNS0_17log1p_kernel_cudaERNS_18TensorIteratorBaseEENKUlvE_clEvENKUlvE4_clEvEUlN3c108BFloat16EE_St5arrayIPcLm2EELi4E23TrivialOffsetCalculatorILi1EjESD_NS0_6memory15LoadWithoutCastENSE_16StoreWithoutCastEEEviT_T0_T2_T3_T4_T5_)
        /*00b4*/ 	.short	0x0210
        /*00b6*/ 	.short	0x001c


	//----- nvinfo : EIATTR_SW_WAR
	.align		4
.L_1513:
        /*00b8*/ 	.byte	0x04, 0x36
        /*00ba*/ 	.short	(.L_1515 - .L_1514)
.L_1514:
        /*00bc*/ 	.word	0x00000008
.L_1515:


//--------------------- .nv.info._ZN2at6native29vectorized_elementwise_kernelILi2EZZZNS0_17log1p_kernel_cudaERNS_18TensorIteratorBaseEENKUlvE_clEvENKUlvE4_clEvEUlN3c108BFloat16EE_St5arrayIPcLm2EEEEviT0_T1_ --------------------------
	.section	.nv.info._ZN2at6native29vectorized_elementwise_kernelILi2EZZZNS0_17log1p_kernel_cudaERNS_18TensorIteratorBaseEENKUlvE_clEvENKUlvE4_clEvEUlN3c108BFloat16EE_St5arrayIPcLm2EEEEviT0_T1_,"",@"SHT_CUDA_INFO"
	.sectionflags	@""
	.align	4


	//----- nvinfo : EIATTR_CUDA_API_VERSION
	.align		4
        /*0000*/ 	.byte	0x04, 0x37
        /*0002*/ 	.short	(.L_1517 - .L_1516)
.L_1516:
        /*0004*/ 	.word	0x00000082


	//----- nvinfo : EIATTR_KPARAM_INFO
	.align		4
.L_1517:
        /*0008*/ 	.byte	0x04, 0x17
        /*000a*/ 	.short	(.L_1519 - .L_1518)
.L_1518:
        /*000c*/ 	.word	0x00000000
        /*0010*/ 	.short	0x0002
        /*0012*/ 	.short	0x0008
        /*0014*/ 	.byte	0x00, 0xf0, 0x41, 0x00


	//----- nvinfo : EIATTR_KPARAM_INFO
	.align		4
.L_1519:
        /*0018*/ 	.byte	0x04, 0x17
        /*001a*/ 	.short	(.L_1521 - .L_1520)
.L_1520:
        /*001c*/ 	.word	0x00000000
        /*0020*/ 	.short	0x0001
        /*0022*/ 	.short	0x0004
        /*0024*/ 	.byte	0x00, 0xf0, 0x05, 0x00


	//----- nvinfo : EIATTR_KPARAM_INFO
	.align		4
.L_1521:
        /*0028*/ 	.byte	0x04, 0x17
        /*002a*/ 	.short	(.L_1523 - .L_1522)
.L_1522:
        /*002c*/ 	.word	0x00000000
        /*0030*/ 	.short	0x0000
        /*0032*/ 	.short	0x0000
        /*0034*/ 	.byte	0x00, 0xf0, 0x11, 0x00


	//----- nvinfo : EIATTR_SPARSE_MMA_MASK
	.align		4
.L_1523:
        /*0038*/ 	.byte	0x03, 0x50
        /*003a*/ 	.short	0x0000


	//----- nvinfo : EIATTR_MAXREG_COUNT
	.align		4
        /*003c*/ 	.byte	0x03, 0x1b
        /*003e*/ 	.short	0x00ff


	//----- nvinfo : EIATTR_MERCURY_ISA_VERSION
	.align		4
        /*0040*/ 	.byte	0x03, 0x5f
        /*0042*/ 	.short	0x0101


	//----- nvinfo : EIATTR_EXIT_INSTR_OFFSETS
	.align		4
        /*0044*/ 	.byte	0x04, 0x1c
        /*0046*/ 	.short	(.L_1525 - .L_1524)


	//   ....[0]....
.L_1524:
        /*0048*/ 	.word	0x00001110


	//   ....[1]....
        /*004c*/ 	.word	0x00002ae0


	//   ....[2]....
        /*0050*/ 	.word	0x00002b30


	//----- nvinfo : EIATTR_MAX_THREADS
	.align		4
.L_1525:
        /*0054*/ 	.byte	0x04, 0x05
        /*0056*/ 	.short	(.L_1527 - .L_1526)
.L_1526:
        /*0058*/ 	.word	0x00000080
        /*005c*/ 	.word	0x00000001
        /*0060*/ 	.word	0x00000001


	//----- nvinfo : EIATTR_CRS_STACK_SIZE
	.align		4
.L_1527:
        /*0064*/ 	.byte	0x04, 0x1e
        /*0066*/ 	.short	(.L_1529 - .L_1528)
.L_1528:
        /*0068*/ 	.word	0x00000000


	//----- nvinfo : EIATTR_CBANK_PARAM_SIZE
	.align		4
.L_1529:
        /*006c*/ 	.byte	0x03, 0x19
        /*006e*/ 	.short	0x0018


	//----- nvinfo : EIATTR_PARAM_CBANK
	.align		4
        /*0070*/ 	.byte	0x04, 0x0a
        /*0072*/ 	.short	(.L_1531 - .L_1530)
	.align		4
.L_1530:
        /*0074*/ 	.word	index@(.nv.constant0._ZN2at6native29vectorized_elementwise_kernelILi2EZZZNS0_17log1p_kernel_cudaERNS_18TensorIteratorBaseEENKUlvE_clEvENKUlvE4_clEvEUlN3c108BFloat16EE_St5arrayIPcLm2EEEEviT0_T1_)
        /*0078*/ 	.short	0x0210
        /*007a*/ 	.short	0x0018


	//----- nvinfo : EIATTR_SW_WAR
	.align		4
.L_1531:
        /*007c*/ 	.byte	0x04, 0x36
        /*007e*/ 	.short	(.L_1533 - .L_1532)
.L_1532:
        /*0080*/ 	.word	0x00000008
.L_1533:


//--------------------- .nv.info._ZN2at6native29vectorized_elementwise_kernelILi4EZZZNS0_17log1p_kernel_cudaERNS_18TensorIteratorBaseEENKUlvE_clEvENKUlvE4_clEvEUlN3c108BFloat16EE_St5arrayIPcLm2EEEEviT0_T1_ --------------------------
	.section	.nv.info._ZN2at6native29vectorized_elementwise_kernelILi4EZZZNS0_17log1p_kernel_cudaERNS_18TensorIteratorBaseEENKUlvE_clEvENKUlvE4_clEvEUlN3c108BFloat16EE_St5arrayIPcLm2EEEEviT0_T1_,"",@"SHT_CUDA_INFO"
	.sectionflags	@""
	.align	4


	//----- nvinfo : EIATTR_CUDA_API_VERSION
	.align		4
        /*0000*/ 	.byte	0x04, 0x37
        /*0002*/ 	.short	(.L_1535 - .L_1534)
.L_1534:
        /*0004*/ 	.word	0x00000082


	//----- nvinfo : EIATTR_KPARAM_INFO
	.align		4
.L_1535:
        /*0008*/ 	.byte	0x04, 0x17
        /*000a*/ 	.short	(.L_1537 - .L_1536)
.L_1536:
        /*000c*/ 	.word	0x00000000
        /*0010*/ 	.short	0x0002
        /*0012*/ 	.short	0x0008
        /*0014*/ 	.byte	0x00, 0xf0, 0x41, 0x00


	//----- nvinfo : EIATTR_KPARAM_INFO
	.align		4
.L_1537:
        /*0018*/ 	.byte	0x04, 0x17
        /*001a*/ 	.short	(.L_1539 - .L_1538)
.L_1538:
        /*001c*/ 	.word	0x00000000
        /*0020*/ 	.short	0x0001
        /*0022*/ 	.short	0x0004
        /*0024*/ 	.byte	0x00, 0xf0, 0x05, 0x00


	//----- nvinfo : EIATTR_KPARAM_INFO
	.align		4
.L_1539:
        /*0028*/ 	.byte	0x04, 0x17
        /*002a*/ 	.short	(.L_1541 - .L_1540)
.L_1540:
        /*002c*/ 	.word	0x00000000
        /*0030*/ 	.short	0x0000
        /*0032*/ 	.short	0x0000
        /*0034*/ 	.byte	0x00, 0xf0, 0x11, 0x00


	//----- nvinfo : EIATTR_SPARSE_MMA_MASK
	.align		4
.L_1541:
        /*0038*/ 	.byte	0x03, 0x50
        /*003a*/ 	.short	0x0000


	//----- nvinfo : EIATTR_MAXREG_COUNT
	.align		4
        /*003c*/ 	.byte	0x03, 0x1b
        /*003e*/ 	.short	0x00ff


	//----- nvinfo : EIATTR_MERCURY_ISA_VERSION
	.align		4
        /*0040*/ 	.byte	0x03, 0x5f
        /*0042*/ 	.short	0x0101


	//----- nvinfo : EIATTR_EXIT_INSTR_OFFSETS
	.align		4
        /*0044*/ 	.byte	0x04, 0x1c
        /*0046*/ 	.short	(.L_1543 - .L_1542)


	//   ....[0]....
.L_1542:
        /*0048*/ 	.word	0x000010d0


	//   ....[1]....
        /*004c*/ 	.word	0x00002aa0


	//   ....[2]....
        /*0050*/ 	.word	0x00002af0


	//----- nvinfo : EIATTR_MAX_THREADS
	.align		4
.L_1543:
        /*0054*/ 	.byte	0x04, 0x05
        /*0056*/ 	.short	(.L_1545 - .L_1544)
.L_1544:
        /*0058*/ 	.word	0x00000080
        /*005c*/ 	.word	0x00000001
        /*0060*/ 	.word	0x00000001


	//----- nvinfo : EIATTR_CRS_STACK_SIZE
	.align		4
.L_1545:
        /*0064*/ 	.byte	0x04, 0x1e
        /*0066*/ 	.short	(.L_1547 - .L_1546)
.L_1546:
        /*0068*/ 	.word	0x00000000


	//----- nvinfo : EIATTR_CBANK_PARAM_SIZE
	.align		4
.L_1547:
        /*006c*/ 	.byte	0x03, 0x19
        /*006e*/ 	.short	0x0018


	//----- nvinfo : EIATTR_PARAM_CBANK
	.align		4
        /*0070*/ 	.byte	0x04, 0x0a
        /*0072*/ 	.short	(.L_1549 - .L_1548)
	.align		4
.L_1548:
        /*0074*/ 	.word	index@(.nv.constant0._ZN2at6native29vectorized_elementwise_kernelILi4EZZZNS0_17log1p_kernel_cudaERNS_18TensorIteratorBaseEENKUlvE_clEvENKUlvE4_clEvEUlN3c108BFloat16EE_St5arrayIPcLm2EEEEviT0_T1_)
        /*0078*/ 	.short	0x0210
        /*007a*/ 	.short	0x0018


	//----- nvinfo : EIATTR_SW_WAR
	.align		4
.L_1549:
        /*007c*/ 	.byte	0x04, 0x36
        /*007e*/ 	.short	(.L_1551 - .L_1550)
.L_1550:
        /*0080*/ 	.word	0x00000008
.L_1551:


//--------------------- .nv.info._ZN2at6native29vectorized_elementwise_kernelILi8EZZZNS0_17log1p_kernel_cudaERNS_18TensorIteratorBaseEENKUlvE_clEvENKUlvE4_clEvEUlN3c108BFloat16EE_St5arrayIPcLm2EEEEviT0_T1_ --------------------------
	.section	.nv.info._ZN2at6native29vectorized_elementwise_kernelILi8EZZZNS0_17log1p_kernel_cudaERNS_18TensorIteratorBaseEENKUlvE_clEvENKUlvE4_clEvEUlN3c108BFloat16EE_St5arrayIPcLm2EEEEviT0_T1_,"",@"SHT_CUDA_INFO"
	.sectionflags	@""
	.align	4


	//----- nvinfo : EIATTR_CUDA_API_VERSION
	.align		4
        /*0000*/ 	.byte	0x04, 0x37
        /*0002*/ 	.short	(.L_1553 - .L_1552)
.L_1552:
        /*0004*/ 	.word	0x00000082


	//----- nvinfo : EIATTR_KPARAM_INFO
	.align		4
.L_1553:
        /*0008*/ 	.byte	0x04, 0x17
        /*000a*/ 	.short	(.L_1555 - .L_1554)
.L_1554:
        /*000c*/ 	.word	0x00000000
        /*0010*/ 	.short	0x0002
        /*0012*/ 	.short	0x0008
        /*0014*/ 	.byte	0x00, 0xf0, 0x41, 0x00


	//----- nvinfo : EIATTR_KPARAM_INFO
	.align		4
.L_1555:
        /*0018*/ 	.byte	0x04, 0x17
        /*001a*/ 	.short	(.L_1557 - .L_1556)
.L_1556:
        /*001c*/ 	.word	0x00000000
        /*0020*/ 	.short	0x0001
        /*0022*/ 	.short	0x0004
        /*0024*/ 	.byte	0x00, 0xf0, 0x05, 0x00


	//----- nvinfo : EIATTR_KPARAM_INFO
	.align		4
.L_1557:
        /*0028*/ 	.byte	0x04, 0x17
        /*002a*/ 	.short	(.L_1559 - .L_1558)
.L_1558:
        /*002c*/ 	.word	0x00000000
        /*0030*/ 	.short	0x0000
        /*0032*/ 	.short	0x0000
        /*0034*/ 	.byte	0x00, 0xf0, 0x11, 0x00


	//----- nvinfo : EIATTR_SPARSE_MMA_MASK
	.align		4
.L_1559:
        /*0038*/ 	.byte	0x03, 0x50
        /*003a*/ 	.short	0x0000


	//----- nvinfo : EIATTR_MAXREG_COUNT
	.align		4
        /*003c*/ 	.byte	0x03, 0x1b
        /*003e*/ 	.short	0x00ff


	//----- nvinfo : EIATTR_MERCURY_ISA_VERSION
	.align		4
        /*0040*/ 	.byte	0x03, 0x5f
        /*0042*/ 	.short	0x0101


	//----- nvinfo : EIATTR_EXIT_INSTR_OFFSETS
	.align		4
        /*0044*/ 	.byte	0x04, 0x1c
        /*0046*/ 	.short	(.L_1561 - .L_1560)


	//   ....[0]....
.L_1560:
        /*0048*/ 	.word	0x000010b0


	//   ....[1]....
        /*004c*/ 	.word	0x00002a80


	//   ....[2]....
        /*0050*/ 	.word	0x00002ad0


	//----- nvinfo : EIATTR_MAX_THREADS
	.align		4
.L_1561:
        /*0054*/ 	.byte	0x04, 0x05
        /*0056*/ 	.short	(.L_1563 - .L_1562)
.L_1562:
        /*0058*/ 	.word	0x00000080
        /*005c*/ 	.word	0x00000001
        /*0060*/ 	.word	0x00000001


	//----- nvinfo : EIATTR_CRS_STACK_SIZE
	.align		4
.L_1563:
        /*0064*/ 	.byte	0x04, 0x1e
        /*0066*/ 	.short	(.L_1565 - .L_1564)
.L_1564:
        /*0068*/ 	.word	0x00000000


	//----- nvinfo : EIATTR_CBANK_PARAM_SIZE
	.align		4
.L_1565:
        /*006c*/ 	.byte	0x03, 0x19
        /*006e*/ 	.short	0x0018


	//----- nvinfo : EIATTR_PARAM_CBANK
	.align		4
        /*0070*/ 	.byte	0x04, 0x0a
        /*0072*/ 	.short	(.L_1567 - .L_1566)
	.align		4
.L_1566:
        /*0074*/ 	.word	index@(.nv.constant0._ZN2at6native29vectorized_elementwise_kernelILi8EZZZNS0_17log1p_kernel_cudaERNS_18TensorIteratorBaseEENKUlvE_clEvENKUlvE4_clEvEUlN3c108BFloat16EE_St5arrayIPcLm2EEEEviT0_T1_)
        /*0078*/ 	.short	0x0210
        /*007a*/ 	.short	0x0018


	//----- nvinfo : EIATTR_SW_WAR
	.align		4
.L_1567:
        /*007c*/ 	.byte	0x04, 0x36
        /*007e*/ 	.short	(.L_1569 - .L_1568)
.L_1568:
        /*0080*/ 	.word	0x00000008
.L_1569:


//--------------------- .nv.info._ZN2at6native18elementwise_kernelILi128ELi4EZNS0_15gpu_kernel_implIZZZNS0_17log1p_kernel_cudaERNS_18TensorIteratorBaseEENKUlvE_clEvENKUlvE3_clEvEUlN3c104HalfEE_EEvS4_RKT_EUliE_EEviT1_ --------------------------
	.section	.nv.info._ZN2at6native18elementwise_kernelILi128ELi4EZNS0_15gpu_kernel_implIZZZNS0_17log1p_kernel_cudaERNS_18TensorIteratorBaseEENKUlvE_clEvENKUlvE3_clEvEUlN3c104HalfEE_EEvS4_RKT_EUliE_EEviT1_,"",@"SHT_CUDA_INFO"
	.sectionflags	@""
	.align	4


	//----- nvinfo : EIATTR_CUDA_API_VERSION
	.align		4
        /*0000*/ 	.byte	0x04, 0x37
        /*0002*/ 	.short	(.L_1571 - .L_1570)
.L_1570:
        /*0004*/ 	.word	0x00000082


	//----- nvinfo : EIATTR_KPARAM_INFO
	.align		4
.L_1571:
        /*0008*/ 	.byte	0x04, 0x17
        /*000a*/ 	.short	(.L_1573 - .L_1572)
.L_1572:
        /*000c*/ 	.word	0x00000000
        /*0010*/ 	.short	0x0001
        /*0012*/ 	.short	0x0008
        /*0014*/ 	.byte	0x00, 0xf0, 0x61, 0x08


	//----- nvinfo : EIATTR_KPARAM_INFO
	.align		4
.L_1573:
        /*0018*/ 	.byte	0x04, 0x17
        /*001a*/ 	.short	(.L_1575 - .L_1574)
.L_1574:
        /*001c*/ 	.word	0x00000000
        /*0020*/ 	.short	0x0000
        /*0022*/ 	.short	0x0000
        /*0024*/ 	.byte	0x00, 0xf0, 0x11, 0x00


	//----- nvinfo : EIATTR_SPARSE_MMA_MASK
	.align		4
.L_1575:
        /*0028*/ 	.byte	0x03, 0x50
        /*002a*/ 	.short	0x0000


	//----- nvinfo : EIATTR_MAXREG_COUNT
	.align		4
        /*002c*/ 	.byte	0x03, 0x1b
        /*002e*/ 	.short	0x0080


	//----- nvinfo : EIATTR_EXTERNS
	.align		4
        /*0030*/ 	.byte	0x04, 0x0f
        /*0032*/ 	.short	(.L_1577 - .L_1576)


	//   ....[0]....
	.align		4
.L_1576:
        /*0034*/ 	.word	index@(__assertfail)


	//----- nvinfo : EIATTR_MERCURY_ISA_VERSION
	.align		4
.L_1577:
        /*0038*/ 	.byte	0x03, 0x5f
        /*003a*/ 	.short	0x0101


	//----- nvinfo : EIATTR_SYSCALL_OFFSETS
	.align		4
        /*003c*/ 	.byte	0x04, 0x46
        /*003e*/ 	.short	(.L_1579 - .L_1578)


	//   ....[0]....
.L_1578:
        /*0040*/ 	.word	0x000022d0


	//   ....[1]....
        /*0044*/ 	.word	0x00003440


	//   ....[2]....
        /*0048*/ 	.word	0x00005750


	//   ....[3]....
        /*004c*/ 	.word	0x000068c0


	//   ....[4]....
        /*0050*/ 	.word	0x00008bc0


	//   ....[5]....
        /*0054*/ 	.word	0x00009d30


	//   ....[6]....
        /*0058*/ 	.word	0x0000c020


	//   ....[7]....
        /*005c*/ 	.word	0x0000d190


	//----- nvinfo : EIATTR_EXIT_INSTR_OFFSETS
	.align		4
.L_1579:
        /*0060*/ 	.byte	0x04, 0x1c
        /*0062*/ 	.short	(.L_1581 - .L_1580)


	//   ....[0]....
.L_1580:
        /*0064*/ 	.word	0x00009e00


	//   ....[1]....
        /*0068*/ 	.word	0x0000c3c0


	//   ....[2]....
        /*006c*/ 	.word	0x0000c400


	//   ....[3]....
        /*0070*/ 	.word	0x0000c4a0


	//   ....[4]....
        /*0074*/ 	.word	0x0000c4e0


	//   ....[5]....
        /*0078*/ 	.word	0x0000c520


	//   ....[6]....
        /*007c*/ 	.word	0x0000c5b0


	//   ....[7]....
        /*0080*/ 	.word	0x0000c5d0


	//   ....[8]....
        /*0084*/ 	.word	0x0000c670


	//   ....[9]....
        /*0088*/ 	.word	0x0000c6c0


	//   ....[10]....
        /*008c*/ 	.word	0x0000c710


	//   ....[11]....
        /*0090*/ 	.word	0x0000c7e0


	//   ....[12]....
        /*0094*/ 	.word	0x0000c840


	//   ....[13]....
        /*0098*/ 	.word	0x0000c9d0


	//   ....[14]....
        /*009c*/ 	.word	0x0000cb30


	//   ....[15]....
        /*00a0*/ 	.word	0x0000cb70


	//   ....[16]....
        /*00a4*/ 	.word	0x0000cc30


	//   ....[17]....
        /*00a8*/ 	.word	0x0000cdb0


	//   ....[18]....
        /*00ac*/ 	.word	0x0000cf30


	//   ....[19]....
        /*00b0*/ 	.word	0x0000d090


	//   ....[20]....
        /*00b4*/ 	.word	0x0000d1a0


	//   ....[21]....
        /*00b8*/ 	.word	0x0000d1e0


	//   ....[22]....
        /*00bc*/ 	.word	0x0000d220


	//----- nvinfo : EIATTR_MAX_THREADS
	.align		4
.L_1581:
        /*00c0*/ 	.byte	0x04, 0x05
        /*00c2*/ 	.short	(.L_1583 - .L_1582)
.L_1582:
        /*00c4*/ 	.word	0x00000080
        /*00c8*/ 	.word	0x00000001
        /*00cc*/ 	.word	0x00000001


	//----- nvinfo : EIATTR_CRS_STACK_SIZE
	.align		4
.L_1583:
        /*00d0*/ 	.byte	0x04, 0x1e
        /*00d2*/ 	.short	(.L_1585 - .L_1584)
.L_1584:
        /*00d4*/ 	.word	0x00000000


	//----- nvinfo : EIATTR_CBANK_PARAM_SIZE
	.align		4
.L_1585:
        /*00d8*/ 	.byte	0x03, 0x19
        /*00da*/ 	.short	0x0220


	//----- nvinfo : EIATTR_PARAM_CBANK
	.align		4
        /*00dc*/ 	.byte	0x04, 0x0a
        /*00de*/ 	.short	(.L_1587 - .L_1586)
	.align		4
.L_1586:
        /*00e0*/ 	.word	index@(.nv.constant0._ZN2at6native18elementwise_kernelILi128ELi4EZNS0_15gpu_kernel_implIZZZNS0_17log1p_kernel_cudaERNS_18TensorIteratorBaseEENKUlvE_clEvENKUlvE3_clEvEUlN3c104HalfEE_EEvS4_RKT_EUliE_EEviT1_)
        /*00e4*/ 	.short	0x0210
        /*00e6*/ 	.short	0x0220


	//----- nvinfo : EIATTR_SW_WAR
	.align		4
.L_1587:
        /*00e8*/ 	.byte	0x04, 0x36
        /*00ea*/ 	.short	(.L_1589 - .L_1588)
.L_1588:
        /*00ec*/ 	.word	0x00000008
.L_1589:


//--------------------- .nv.info._ZN2at6native27unrolled_elementwise_kernelIZZZNS0_17log1p_kernel_cudaERNS_18TensorIteratorBaseEENKUlvE_clEvENKUlvE3_clEvEUlN3c104HalfEE_St5arrayIPcLm2EELi4E23TrivialOffsetCalculatorILi1EjESD_NS0_6memory12LoadWithCastILi1EEENSE_13StoreWithCastILi1EEEEEviT_T0_T2_T3_T4_T5_ --------------------------
	.section	.nv.info._ZN2at6native27unrolled_elementwise_kernelIZZZNS0_17log1p_kernel_cudaERNS_18TensorIteratorBaseEENKUlvE_clEvENKUlvE3_clEvEUlN3c104HalfEE_St5arrayIPcLm2EELi4E23TrivialOffsetCalculatorILi1EjESD_NS0_6memory12LoadWithCastILi1EEENSE_13StoreWithCastILi1EEEEEviT_T0_T2_T3_T4_T5_,"",@"SHT_CUDA_INFO"
	.sectionflags	@""
	.align	4


	//----- nvinfo : EIATTR_CUDA_API_VERSION
	.align		4
        /*0000*/ 	.byte	0x04, 0x37
        /*0002*/ 	.short	(.L_1591 - .L_1590)
.L_1590:
        /*0004*/ 	.word	0x00000082


	//----- nvinfo : EIATTR_KPARAM_INFO
	.align		4
.L_1591:
        /*0008*/ 	.byte	0x04, 0x17
        /*000a*/ 	.short	(.L_1593 - .L_1592)
.L_1592:
        /*000c*/ 	.word	0x00000000
        /*0010*/ 	.short	0x0006
        /*0012*/ 	.short	0x0024
        /*0014*/ 	.byte	0x00, 0xf0, 0x21, 0x00


	//----- nvinfo : EIATTR_KPARAM_INFO
	.align		4
.L_1593:
        /*0018*/ 	.byte	0x04, 0x17
        /*001a*/ 	.short	(.L_1595 - .L_1594)
.L_1594:
        /*001c*/ 	.word	0x00000000
        /*0020*/ 	.short	0x0005
        /*0022*/ 	.short	0x001c
        /*0024*/ 	.byte	0x00, 0xf0, 0x21, 0x00


	//----- nvinfo : EIATTR_KPARAM_INFO
	.align		4
.L_1595:
        /*0028*/ 	.byte	0x04, 0x17
        /*002a*/ 	.short	(.L_1597 - .L_1596)
.L_1596:
        /*002c*/ 	.word	0x00000000
        /*0030*/ 	.short	0x0004
        /*0032*/ 	.short	0x0019
        /*0034*/ 	.byte	0x00, 0xf0, 0x05, 0x00


	//----- nvinfo : EIATTR_KPARAM_INFO
	.align		4
.L_1597:
        /*0038*/ 	.byte	0x04, 0x17
        /*003a*/ 	.short	(.L_1599 - .L_1598)
.L_1598:
        /*003c*/ 	.word	0x00000000
        /*0040*/ 	.short	0x0003
        /*0042*/ 	.short	0x0018
        /*0044*/ 	.byte	0x00, 0xf0, 0x05, 0x00


	//----- nvinfo : EIATTR_KPARAM_INFO
	.align		4
.L_1599:
        /*0048*/ 	.byte	0x04, 0x17
        /*004a*/ 	.short	(.L_1601 - .L_1600)
.L_1600:
        /*004c*/ 	.word	0x00000000
        /*0050*/ 	.short	0x0002
        /*0052*/ 	.short	0x0008
        /*0054*/ 	.byte	0x00, 0xf0, 0x41, 0x00


	//----- nvinfo : EIATTR_KPARAM_INFO
	.align		4
.L_1601:
        /*0058*/ 	.byte	0x04, 0x17
        /*005a*/ 	.short	(.L_1603 - .L_1602)
.L_1602:
        /*005c*/ 	.word	0x00000000
        /*0060*/ 	.short	0x0001
        /*0062*/ 	.short	0x0004
        /*0064*/ 	.byte	0x00, 0xf0, 0x05, 0x00


	//----- nvinfo : EIATTR_KPARAM_INFO
	.align		4
.L_1603:
        /*0068*/ 	.byte	0x04, 0x17
        /*006a*/ 	.short	(.L_1605 - .L_1604)
.L_1604:
        /*006c*/ 	.word	0x00000000
        /*0070*/ 	.short	0x0000
        /*0072*/ 	.short	0x0000
        /*0074*/ 	.byte	0x00, 0xf0, 0x11, 0x00


	//----- nvinfo : EIATTR_SPARSE_MMA_MASK
	.align		4
.L_1605:
        /*0078*/ 	.byte	0x03, 0x50
        /*007a*/ 	.short	0x0000


	//----- nvinfo : EIATTR_MAXREG_COUNT
	.align		4
        /*007c*/ 	.byte	0x03, 0x1b
        /*007e*/ 	.short	0x00ff


	//----- nvinfo : EIATTR_EXTERNS
	.align		4
        /*0080*/ 	.byte	0x04, 0x0f
        /*0082*/ 	.short	(.L_1607 - .L_1606)


	//   ....[0]....
	.align		4
.L_1606:
        /*0084*/ 	.word	index@(__assertfail)


	//----- nvinfo : EIATTR_MERCURY_ISA_VERSION
	.align		4
.L_1607:
        /*0088*/ 	.byte	0x03, 0x5f
        /*008a*/ 	.short	0x0101


	//----- nvinfo : EIATTR_SYSCALL_OFFSETS
	.align		4
        /*008c*/ 	.byte	0x04, 0x46
        /*008e*/ 	.short	(.L_1609 - .L_1608)


	//   ....[0]....
.L_1608:
        /*0090*/ 	.word	0x000010b0


	//   ....[1]....
        /*0094*/ 	.word	0x000021c0


	//   ....[2]....
        /*0098*/ 	.word	0x000032d0


	//   ....[3]....
        /*009c*/ 	.word	0x000043c0


	//   ....[4]....
        /*00a0*/ 	.word	0x00005e80


	//   ....[5]....
        /*00a4*/ 	.word	0x00006ea0


	//   ....[6]....
        /*00a8*/ 	.word	0x00007e80


	//   ....[7]....
        /*00ac*/ 	.word	0x00008e60


	//----- nvinfo : EIATTR_EXIT_INSTR_OFFSETS
	.align		4
.L_1609:
        /*00b0*/ 	.byte	0x04, 0x1c
        /*00b2*/ 	.short	(.L_1611 - .L_1610)


	//   ....[0]....
.L_1610:
        /*00b4*/ 	.word	0x00007f40


	//   ....[1]....
        /*00b8*/ 	.word	0x00008090


	//   ....[2]....
        /*00bc*/ 	.word	0x000080d0


	//   ....[3]....
        /*00c0*/ 	.word	0x00008170


	//   ....[4]....
        /*00c4*/ 	.word	0x000081b0


	//   ....[5]....
        /*00c8*/ 	.word	0x000081f0


	//   ....[6]....
        /*00cc*/ 	.word	0x00008280


	//   ....[7]....
        /*00d0*/ 	.word	0x000082a0


	//   ....[8]....
        /*00d4*/ 	.word	0x00008340


	//   ....[9]....
        /*00d8*/ 	.word	0x00008390


	//   ....[10]....
        /*00dc*/ 	.word	0x000083e0


	//   ....[11]....
        /*00e0*/ 	.word	0x000084b0


	//   ....[12]....
        /*00e4*/ 	.word	0x00008510


	//   ....[13]....
        /*00e8*/ 	.word	0x000086a0


	//   ....[14]....
        /*00ec*/ 	.word	0x00008800


	//   ....[15]....
        /*00f0*/ 	.word	0x00008840


	//   ....[16]....
        /*00f4*/ 	.word	0x00008900


	//   ....[17]....
        /*00f8*/ 	.word	0x00008a80


	//   ....[18]....
        /*00fc*/ 	.word	0x00008c00


	//   ....[19]....
        /*0100*/ 	.word	0x00008d60


	//   ....[20]....
        /*0104*/ 	.word	0x00008e70


	//   ....[21]....
        /*0108*/ 	.word	0x00008eb0


	//   ....[22]....
        /*010c*/ 	.word	0x00008ef0


	//----- nvinfo : EIATTR_MAX_THREADS
	.align		4
.L_1611:
        /*0110*/ 	.byte	0x04, 0x05
        /*0112*/ 	.short	(.L_1613 - .L_1612)
.L_1612:
        /*0114*/ 	.word	0x00000080
        /*0118*/ 	.word	0x00000001
        /*011c*/ 	.word	0x00000001


	//----- nvinfo : EIATTR_CRS_STACK_SIZE
	.align		4
.L_1613:
        /*0120*/ 	.byte	0x04, 0x1e
        /*0122*/ 	.short	(.L_1615 - .L_1614)
.L_1614:
        /*0124*/ 	.word	0x00000000


	//----- nvinfo : EIATTR_CBANK_PARAM_SIZE
	.align		4
.L_1615:
        /*0128*/ 	.byte	0x03, 0x19
        /*012a*/ 	.short	0x002c


	//----- nvinfo : EIATTR_PARAM_CBANK
	.align		4
        /*012c*/ 	.byte	0x04, 0x0a
        /*012e*/ 	.short	(.L_1617 - .L_1616)
	.align		4
.L_1616:
        /*0130*/ 	.word	index@(.nv.constant0._ZN2at6native27unrolled_elementwise_kernelIZZZNS0_17log1p_kernel_cudaERNS_18TensorIteratorBaseEENKUlvE_clEvENKUlvE3_clEvEUlN3c104HalfEE_St5arrayIPcLm2EELi4E23TrivialOffsetCalculatorILi1EjESD_NS0_6memory12LoadWithCastILi1EEENSE_13StoreWithCastILi1EEEEEviT_T0_T2_T3_T4_T5_)
        /*0134*/ 	.short	0x0210
        /*0136*/ 	.short	0x002c


	//----- nvinfo : EIATTR_SW_WAR
	.align		4
.L_1617:
        /*0138*/ 	.byte	0x04, 0x36
        /*013a*/ 	.short	(.L_1619 - .L_1618)
.L_1618:
        /*013c*/ 	.word	0x00000008
.L_1619:


//--------------------- .nv.info._ZN2at6native18elementwise_kernelILi128ELi4EZNS0_22gpu_kernel_impl_nocastIZZZNS0_17log1p_kernel_cudaERNS_18TensorIteratorBaseEENKUlvE_clEvENKUlvE3_clEvEUlN3c104HalfEE_EEvS4_RKT_EUliE_EEviT1_ --------------------------
	.section	.nv.info._ZN2at6native18elementwise_kernelILi128ELi4EZNS0_22gpu_kernel_impl_nocastIZZZNS0_17log1p_kernel_cudaERNS_18TensorIteratorBaseEENKUlvE_clEvENKUlvE3_clEvEUlN3c104HalfEE_EEvS4_RKT_EUliE_EEviT1_,"",@"SHT_CUDA_INFO"
	.sectionflags	@""
	.align	4


	//----- nvinfo : EIATTR_CUDA_API_VERSION
	.align		4
        /*0000*/ 	.byte	0x04, 0x37
        /*0002*/ 	.short	(.L_1621 - .L_1620)
.L_1620:
        /*0004*/ 	.word	0x00000082


	//----- nvinfo : EIATTR_KPARAM_INFO
	.align		4
.L_1621:
        /*0008*/ 	.byte	0x04, 0x17
        /*000a*/ 	.short	(.L_1623 - .L_1622)
.L_1622:
        /*000c*/ 	.word	0x00000000
        /*0010*/ 	.short	0x0001
        /*0012*/ 	.short	0x0008
        /*0014*/ 	.byte	0x00, 0xf0, 0x61, 0x08


	//----- nvinfo : EIATTR_KPARAM_INFO
	.align		4
.L_1623:
        /*0018*/ 	.byte	0x04, 0x17
        /*001a*/ 	.short	(.L_1625 - .L_1624)
.L_1624:
        /*001c*/ 	.word	0x00000000
        /*0020*/ 	.short	0x0000
        /*0022*/ 	.short	0x0000
        /*0024*/ 	.byte	0x00, 0xf0, 0x11, 0x00


	//----- nvinfo : EIATTR_SPARSE_MMA_MASK
	.align		4
.L_1625:
        /*0028*/ 	.byte	0x03, 0x50
        /*002a*/ 	.short	0x0000


	//----- nvinfo : EIATTR_MAXREG_COUNT
	.align		4
        /*002c*/ 	.byte	0x03, 0x1b
        /*002e*/ 	.short	0x0080


	//----- nvinfo : EIATTR_MERCURY_ISA_VERSION
	.align		4
        /*0030*/ 	.byte	0x03, 0x5f
        /*0032*/ 	.short	0x0101


	//----- nvinfo : EIATTR_EXIT_INSTR_OFFSETS
	.align		4
        /*0034*/ 	.byte	0x04, 0x1c
        /*0036*/ 	.short	(.L_1627 - .L_1626)


	//   ....[0]....
.L_1626:
        /*0038*/ 	.word	0x00004190


	//   ....[1]....
        /*003c*/ 	.word	0x00005710


	//----- nvinfo : EIATTR_MAX_THREADS
	.align		4
.L_1627:
        /*0040*/ 	.byte	0x04, 0x05
        /*0042*/ 	.short	(.L_1629 - .L_1628)
.L_1628:
        /*0044*/ 	.word	0x00000080
        /*0048*/ 	.word	0x00000001
        /*004c*/ 	.word	0x00000001


	//----- nvinfo : EIATTR_CRS_STACK_SIZE
	.align		4
.L_1629:
        /*0050*/ 	.byte	0x04, 0x1e
        /*0052*/ 	.short	(.L_1631 - .L_1630)
.L_1630:
        /*0054*/ 	.word	0x00000000


	//----- nvinfo : EIATTR_CBANK_PARAM_SIZE
	.align		4
.L_1631:
        /*0058*/ 	.byte	0x03, 0x19
        /*005a*/ 	.short	0x0220


	//----- nvinfo : EIATTR_PARAM_CBANK
	.align		4
        /*005c*/ 	.byte	0x04, 0x0a
        /*005e*/ 	.short	(.L_1633 - .L_1632)
	.align		4
.L_1632:
        /*0060*/ 	.word	index@(.nv.constant0._ZN2at6native18elementwise_kernelILi128ELi4EZNS0_22gpu_kernel_impl_nocastIZZZNS0_17log1p_kernel_cudaERNS_18TensorIteratorBaseEENKUlvE_clEvENKUlvE3_clEvEUlN3c104HalfEE_EEvS4_RKT_EUliE_EEviT1_)
        /*0064*/ 	.short	0x0210
        /*0066*/ 	.short	0x0220


	//----- nvinfo : EIATTR_SW_WAR
	.align		4
.L_1633:
        /*0068*/ 	.byte	0x04, 0x36
        /*006a*/ 	.short	(.L_1635 - .L_1634)
.L_1634:
        /*006c*/ 	.word	0x00000008
.L_1635:


//--------------------- .nv.info._ZN2at6native27unrolled_elementwise_kernelIZZZNS0_17log1p_kernel_cudaERNS_18TensorIteratorBaseEENKUlvE_clEvENKUlvE3_clEvEUlN3c104HalfEE_St5arrayIPcLm2EELi4E23TrivialOffsetCalculatorILi1EjESD_NS0_6memory15LoadWithoutCastENSE_16StoreWithoutCastEEEviT_T0_T2_T3_T4_T5_ --------------------------
	.section	.nv.info._ZN2at6native27unrolled_elementwise_kernelIZZZNS0_17log1p_kernel_cudaERNS_18TensorIteratorBaseEENKUlvE_clEvENKUlvE3_clEvEUlN3c104HalfEE_St5arrayIPcLm2EELi4E23TrivialOffsetCalculatorILi1EjESD_NS0_6memory15LoadWithoutCastENSE_16StoreWithoutCastEEEviT_T0_T2_T3_T4_T5_,"",@"SHT_CUDA_INFO"
	.sectionflags	@""
	.align	4


	//----- nvinfo : EIATTR_CUDA_API_VERSION
	.align		4
        /*0000*/ 	.byte	0x04, 0x37
        /*0002*/ 	.short	(.L_1637 - .L_1636)
.L_1636:
        /*0004*/ 	.word	0x00000082


	//----- nvinfo : EIATTR_KPARAM_INFO
	.align		4
.L_1637:
        /*0008*/ 	.byte	0x04, 0x17
        /*000a*/ 	.short	(.L_1639 - .L_1638)
.L_1638:
        /*000c*/ 	.word	0x00000000
        /*0010*/ 	.short	0x0006
        /*0012*/ 	.short	0x001b
        /*0014*/ 	.byte	0x00, 0xf0, 0x05, 0x00


	//----- nvinfo : EIATTR_KPARAM_INFO
	.align		4
.L_1639:
        /*0018*/ 	.byte	0x04, 0x17
        /*001a*/ 	.short	(.L_1641 - .L_1640)
.L_1640:
        /*001c*/ 	.word	0x00000000
        /*0020*/ 	.short	0x0005
        /*0022*/ 	.short	0x001a
        /*0024*/ 	.byte	0x00, 0xf0, 0x05, 0x00


	//----- nvinfo : EIATTR_KPARAM_INFO
	.align		4
.L_1641:
        /*0028*/ 	.byte	0x04, 0x17
        /*002a*/ 	.short	(.L_1643 - .L_1642)
.L_1642:
        /*002c*/ 	.word	0x00000000
        /*0030*/ 	.short	0x0004
        /*0032*/ 	.short	0x0019
        /*0034*/ 	.byte	0x00, 0xf0, 0x05, 0x00


	//----- nvinfo : EIATTR_KPARAM_INFO
	.align		4
.L_1643:
        /*0038*/ 	.byte	0x04, 0x17
        /*003a*/ 	.short	(.L_1645 - .L_1644)
.L_1644:
        /*003c*/ 	.word	0x00000000
        /*0040*/ 	.short	0x0003
        /*0042*/ 	.short	0x0018
        /*0044*/ 	.byte	0x00, 0xf0, 0x05, 0x00


	//----- nvinfo : EIATTR_KPARAM_INFO
	.align		4
.L_1645:
        /*0048*/ 	.byte	0x04, 0x17
        /*004a*/ 	.short	(.L_1647 - .L_1646)
.L_1646:
        /*004c*/ 	.word	0x00000000
        /*0050*/ 	.short	0x0002
        /*0052*/ 	.short	0x0008
        /*0054*/ 	.byte	0x00, 0xf0, 0x41, 0x00


	//----- nvinfo : EIATTR_KPARAM_INFO
	.align		4
.L_1647:
        /*0058*/ 	.byte	0x04, 0x17
        /*005a*/ 	.short	(.L_1649 - .L_1648)
.L_1648:
        /*005c*/ 	.word	0x00000000
        /*0060*/ 	.short	0x0001
        /*0062*/ 	.short	0x0004
        /*0064*/ 	.byte	0x00, 0xf0, 0x05, 0x00


	//----- nvinfo : EIATTR_KPARAM_INFO
	.align		4
.L_1649:
        /*0068*/ 	.byte	0x04, 0x17
        /*006a*/ 	.short	(.L_1651 - .L_1650)
.L_1650:
        /*006c*/ 	.word	0x00000000
        /*0070*/ 	.short	0x0000
        /*0072*/ 	.short	0x0000
        /*0074*/ 	.byte	0x00, 0xf0, 0x11, 0x00


	//----- nvinfo : EIATTR_SPARSE_MMA_MASK
	.align		4
.L_1651:
        /*0078*/ 	.byte	0x03, 0x50
        /*007a*/ 	.short	0x0000


	//----- nvinfo : EIATTR_MAXREG_COUNT
	.align		4
        /*007c*/ 	.byte	0x03, 0x1b
        /*007e*/ 	.short	0x00ff


	//----- nvinfo : EIATTR_MERCURY_ISA_VERSION
	.align		4
        /*0080*/ 	.byte	0x03, 0x5f
        /*0082*/ 	.short	0x0101


	//----- nvinfo : EIATTR_EXIT_INSTR_OFFSETS
	.align		4
        /*0084*/ 	.byte	0x04, 0x1c
        /*0086*/ 	.short	(.L_1653 - .L_1652)


	//   ....[0]....
.L_1652:
        /*0088*/ 	.word	0x00000ce0


	//   ....[1]....
        /*008c*/ 	.word	0x00000d30


	//----- nvinfo : EIATTR_MAX_THREADS
	.align		4
.L_1653:
        /*0090*/ 	.byte	0x04, 0x05
        /*0092*/ 	.short	(.L_1655 - .L_1654)
.L_1654:
        /*0094*/ 	.word	0x00000080
        /*0098*/ 	.word	0x00000001
        /*009c*/ 	.word	0x00000001


	//----- nvinfo : EIATTR_CRS_STACK_SIZE
	.align		4
.L_1655:
        /*00a0*/ 	.byte	0x04, 0x1e
        /*00a2*/ 	.short	(.L_1657 - .L_1656)
.L_1656:
        /*00a4*/ 	.word	0x00000000


	//----- nvinfo : EIATTR_CBANK_PARAM_SIZE
	.align		4
.L_1657:
        /*00a8*/ 	.byte	0x03, 0x19
        /*00aa*/ 	.short	0x001c


	//----- nvinfo : EIATTR_PARAM_CBANK
	.align		4
        /*00ac*/ 	.byte	0x04, 0x0a
        /*00ae*/ 	.short	(.L_1659 - .L_1658)
	.align		4
.L_1658:
        /*00b0*/ 	.word	index@(.nv.constant0._ZN2at6native27unrolled_elementwise_kernelIZZZNS0_17log1p_kernel_cudaERNS_18TensorIteratorBaseEENKUlvE_clEvENKUlvE3_clEvEUlN3c104HalfEE_St5arrayIPcLm2EELi4E23TrivialOffsetCalculatorILi1EjESD_NS0_6memory15LoadWithoutCastENSE_16StoreWithoutCastEEEviT_T0_T2_T3_T4_T5_)
        /*00b4*/ 	.short	0x0210
        /*00b6*/ 	.short	0x001c


	//----- nvinfo : EIATTR_SW_WAR
	.align		4
.L_1659:
        /*00b8*/ 	.byte	0x04, 0x36
        /*00ba*/ 	.short	(.L_1661 - .L_1660)
.L_1660:
        /*00bc*/ 	.word	0x00000008
.L_1661:


//--------------------- .nv.info._ZN2at6native29vectorized_elementwise_kernelILi2EZZZNS0_17log1p_kernel_cudaERNS_18TensorIteratorBaseEENKUlvE_clEvENKUlvE3_clEvEUlN3c104HalfEE_St5arrayIPcLm2EEEEviT0_T1_ --------------------------
	.section	.nv.info._ZN2at6native29vectorized_elementwise_kernelILi2EZZZNS0_17log1p_kernel_cudaERNS_18TensorIteratorBaseEENKUlvE_clEvENKUlvE3_clEvEUlN3c104HalfEE_St5arrayIPcLm2EEEEviT0_T1_,"",@"SHT_CUDA_INFO"
	.sectionflags	@""
	.align	4


	//----- nvinfo : EIATTR_CUDA_API_VERSION
	.align		4
        /*0000*/ 	.byte	0x04, 0x37
        /*0002*/ 	.short	(.L_1663 - .L_1662)
.L_1662:
        /*0004*/ 	.word	0x00000082


	//----- nvinfo : EIATTR_KPARAM_INFO
	.align		4
.L_1663:
        /*0008*/ 	.byte	0x04, 0x17
        /*000a*/ 	.short	(.L_1665 - .L_1664)
.L_1664:
        /*000c*/ 	.word	0x00000000
        /*0010*/ 	.short	0x0002
        /*0012*/ 	.short	0x0008
        /*0014*/ 	.byte	0x00, 0xf0, 0x41, 0x00


	//----- nvinfo : EIATTR_KPARAM_INFO
	.align		4
.L_1665:
        /*0018*/ 	.byte	0x04, 0x17
        /*001a*/ 	.short	(.L_1667 - .L_1666)
.L_1666:
        /*001c*/ 	.word	0x00000000
        /*0020*/ 	.short	0x0001
        /*0022*/ 	.short	0x0004
        /*0024*/ 	.byte	0x00, 0xf0, 0x05, 0x00


	//----- nvinfo : EIATTR_KPARAM_INFO
	.align		4
.L_1667:
        /*0028*/ 	.byte	0x04, 0x17
        /*002a*/ 	.short	(.L_1669 - .L_1668)
.L_1668:
        /*002c*/ 	.word	0x00000000
        /*0030*/ 	.short	0x0000
        /*0032*/ 	.short	0x0000
        /*0034*/ 	.byte	0x00, 0xf0, 0x11, 0x00


	//----- nvinfo : EIATTR_SPARSE_MMA_MASK
	.align		4
.L_1669:
        /*0038*/ 	.byte	0x03, 0x50
        /*003a*/ 	.short	0x0000


	//----- nvinfo : EIATTR_MAXREG_COUNT
	.align		4
        /*003c*/ 	.byte	0x03, 0x1b
        /*003e*/ 	.short	0x00ff


	//----- nvinfo : EIATTR_MERCURY_ISA_VERSION
	.align		4
        /*0040*/ 	.byte	0x03, 0x5f
        /*0042*/ 	.short	0x0101


	//----- nvinfo : EIATTR_EXIT_INSTR_OFFSETS
	.align		4
        /*0044*/ 	.byte	0x04, 0x1c
        /*0046*/ 	.short	(.L_1671 - .L_1670)


	//   ....[0]....
.L_1670:
        /*0048*/ 	.word	0x000010d0


	//   ....[1]....
        /*004c*/ 	.word	0x00002aa0


	//   ....[2]....
        /*0050*/ 	.word	0x00002af0


	//----- nvinfo : EIATTR_MAX_THREADS
	.align		4
.L_1671:
        /*0054*/ 	.byte	0x04, 0x05
        /*0056*/ 	.short	(.L_1673 - .L_1672)
.L_1672:
        /*0058*/ 	.word	0x00000080
        /*005c*/ 	.word	0x00000001
        /*0060*/ 	.word	0x00000001


	//----- nvinfo : EIATTR_CRS_STACK_SIZE
	.align		4
.L_1673:
        /*0064*/ 	.byte	0x04, 0x1e
        /*0066*/ 	.short	(.L_1675 - .L_1674)
.L_1674:
        /*0068*/ 	.word	0x00000000


	//----- nvinfo : EIATTR_CBANK_PARAM_SIZE
	.align		4
.L_1675:
        /*006c*/ 	.byte	0x03, 0x19
        /*006e*/ 	.short	0x0018


	//----- nvinfo : EIATTR_PARAM_CBANK
	.align		4
        /*0070*/ 	.byte	0x04, 0x0a
        /*0072*/ 	.short	(.L_1677 - .L_1676)
	.align		4
.L_1676:
        /*0074*/ 	.word	index@(.nv.constant0._ZN2at6native29vectorized_elementwise_kernelILi2EZZZNS0_17log1p_kernel_cudaERNS_18TensorIteratorBaseEENKUlvE_clEvENKUlvE3_clEvEUlN3c104HalfEE_St5arrayIPcLm2EEEEviT0_T1_)
        /*0078*/ 	.short	0x0210
        /*007a*/ 	.short	0x0018


	//----- nvinfo : EIATTR_SW_WAR
	.align		4
.L_1677:
        /*007c*/ 	.byte	0x04, 0x36
        /*007e*/ 	.short	(.L_1679 - .L_1678)
.L_1678:
        /*0080*/ 	.word	0x00000008
.L_1679:


//--------------------- .nv.info._ZN2at6native29vectorized_elementwise_kernelILi4EZZZNS0_17log1p_kernel_cudaERNS_18TensorIteratorBaseEENKUlvE_clEvENKUlvE3_clEvEUlN3c104HalfEE_St5arrayIPcLm2EEEEviT0_T1_ --------------------------
	.section	.nv.info._ZN2at6native29vectorized_elementwise_kernelILi4EZZZNS0_17log1p_kernel_cudaERNS_18TensorIteratorBaseEENKUlvE_clEvENKUlvE3_clEvEUlN3c104HalfEE_St5arrayIPcLm2EEEEviT0_T1_,"",@"SHT_CUDA_INFO"
	.sectionflags	@""
	.align	4


	//----- nvinfo : EIATTR_CUDA_API_VERSION
	.align		4
        /*0000*/ 	.byte	0x04, 0x37
        /*0002*/ 	.short	(.L_1681 - .L_1680)
.L_1680:
        /*0004*/ 	.word	0x00000082


	//----- nvinfo : EIATTR_KPARAM_INFO
	.align		4
.L_1681:
        /*0008*/ 	.byte	0x04, 0x17
        /*000a*/ 	.short	(.L_1683 - .L_1682)
.L_1682:
        /*000c*/ 	.word	0x00000000
        /*0010*/ 	.short	0x0002
        /*0012*/ 	.short	0x0008
        /*0014*/ 	.byte	0x00, 0xf0, 0x41, 0x00


	//----- nvinfo : EIATTR_KPARAM_INFO
	.align		4
.L_1683:
        /*0018*/ 	.byte	0x04, 0x17
        /*001a*/ 	.short	(.L_1685 - .L_1684)
.L_1684:
        /*001c*/ 	.word	0x00000000
        /*0020*/ 	.short	0x0001
        /*0022*/ 	.short	0x0004
        /*0024*/ 	.byte	0x00, 0xf0, 0x05, 0x00


	//----- nvinfo : EIATTR_KPARAM_INFO
	.align		4
.L_1685:
        /*0028*/ 	.byte	0x04, 0x17
        /*002a*/ 	.short	(.L_1687 - .L_1686)
.L_1686:
        /*002c*/ 	.word	0x00000000
        /*0030*/ 	.short	0x0000
        /*0032*/ 	.short	0x0000
        /*0034*/ 	.byte	0x00, 0xf0, 0x11, 0x00


	//----- nvinfo : EIATTR_SPARSE_MMA_MASK
	.align		4
.L_1687:
        /*0038*/ 	.byte	0x03, 0x50
        /*003a*/ 	.short	0x0000


	//----- nvinfo : EIATTR_MAXREG_COUNT
	.align		4
        /*003c*/ 	.byte	0x03, 0x1b
        /*003e*/ 	.short	0x00ff


	//----- nvinfo : EIATTR_MERCURY_ISA_VERSION
	.align		4
        /*0040*/ 	.byte	0x03, 0x5f
        /*0042*/ 	.short	0x0101


	//----- nvinfo : EIATTR_EXIT_INSTR_OFFSETS
	.align		4
        /*0044*/ 	.byte	0x04, 0x1c
        /*0046*/ 	.short	(.L_1689 - .L_1688)


	//   ....[0]....
.L_1688:
        /*0048*/ 	.word	0x00001090


	//   ....[1]....
        /*004c*/ 	.word	0x00002a60


	//   ....[2]....
        /*0050*/ 	.word	0x00002ab0


	//----- nvinfo : EIATTR_MAX_THREADS
	.align		4
.L_1689:
        /*0054*/ 	.byte	0x04, 0x05
        /*0056*/ 	.short	(.L_1691 - .L_1690)
.L_1690:
        /*0058*/ 	.word	0x00000080
        /*005c*/ 	.word	0x00000001
        /*0060*/ 	.word	0x00000001


	//----- nvinfo : EIATTR_CRS_STACK_SIZE
	.align		4
.L_1691:
        /*0064*/ 	.byte	0x04, 0x1e
        /*0066*/ 	.short	(.L_1693 - .L_1692)
.L_1692:
        /*0068*/ 	.word	0x00000000


	//----- nvinfo : EIATTR_CBANK_PARAM_SIZE
	.align		4
.L_1693:
        /*006c*/ 	.byte	0x03, 0x19
        /*006e*/ 	.short	0x0018


	//----- nvinfo : EIATTR_PARAM_CBANK
	.align		4
        /*0070*/ 	.byte	0x04, 0x0a
        /*0072*/ 	.short	(.L_1695 - .L_1694)
	.align		4
.L_1694:
        /*0074*/ 	.word	index@(.nv.constant0._ZN2at6native29vectorized_elementwise_kernelILi4EZZZNS0_17log1p_kernel_cudaERNS_18TensorIteratorBaseEENKUlvE_clEvENKUlvE3_clEvEUlN3c104HalfEE_St5arrayIPcLm2EEEEviT0_T1_)
        /*0078*/ 	.short	0x0210
        /*007a*/ 	.short	0x0018


	//----- nvinfo : EIATTR_SW_WAR
	.align		4
.L_1695:
        /*007c*/ 	.byte	0x04, 0x36
        /*007e*/ 	.short	(.L_1697 - .L_1696)
.L_1696:
        /*0080*/ 	.word	0x00000008
.L_1697:


//--------------------- .nv.info._ZN2at6native29vectorized_elementwise_kernelILi8EZZZNS0_17log1p_kernel_cudaERNS_18TensorIteratorBaseEENKUlvE_clEvENKUlvE3_clEvEUlN3c104HalfEE_St5arrayIPcLm2EEEEviT0_T1_ --------------------------
	.section	.nv.info._ZN2at6native29vectorized_elementwise_kernelILi8EZZZNS0_17log1p_kernel_cudaERNS_18TensorIteratorBaseEENKUlvE_clEvENKUlvE3_clEvEUlN3c104HalfEE_St5arrayIPcLm2EEEEviT0_T1_,"",@"SHT_CUDA_INFO"
	.sectionflags	@""
	.align	4


	//----- nvinfo : EIATTR_CUDA_API_VERSION
	.align		4
        /*0000*/ 	.byte	0x04, 0x37
        /*0002*/ 	.short	(.L_1699 - .L_1698)
.L_1698:
        /*0004*/ 	.word	0x00000082


	//----- nvinfo : EIATTR_KPARAM_INFO
	.align		4
.L_1699:
        /*0008*/ 	.byte	0x04, 0x17
        /*000a*/ 	.short	(.L_1701 - .L_1700)
.L_1700:
        /*000c*/ 	.word	0x00000000
        /*0010*/ 	.short	0x0002
        /*0012*/ 	.short	0x0008
        /*0014*/ 	.byte	0x00, 0xf0, 0x41, 0x00


	//----- nvinfo : EIATTR_KPARAM_INFO
	.align		4
.L_1701:
        /*0018*/ 	.byte	0x04, 0x17
        /*001a*/ 	.short	(.L_1703 - .L_1702)
.L_1702:
        /*001c*/ 	.word	0x00000000
        /*0020*/ 	.short	0x0001
        /*0022*/ 	.short	0x0004
        /*0024*/ 	.byte	0x00, 0xf0, 0x05, 0x00


	//----- nvinfo : EIATTR_KPARAM_INFO
	.align		4
.L_1703:
        /*0028*/ 	.byte	0x04, 0x17
        /*002a*/ 	.short	(.L_1705 - .L_1704)
.L_1704:
        /*002c*/ 	.word	0x00000000
        /*0030*/ 	.short	0x0000
        /*0032*/ 	.short	0x0000
        /*0034*/ 	.byte	0x00, 0xf0, 0x11, 0x00


	//----- nvinfo : EIATTR_SPARSE_MMA_MASK
	.align		4
.L_1705:
        /*0038*/ 	.byte	0x03, 0x50
        /*003a*/ 	.short	0x0000


	//----- nvinfo : EIATTR_MAXREG_COUNT
	.align		4
        /*003c*/ 	.byte	0x03, 0x1b
        /*003e*/ 	.short	0x00ff


	//----- nvinfo : EIATTR_MERCURY_ISA_VERSION
	.align		4
        /*0040*/ 	.byte	0x03, 0x5f
        /*0042*/ 	.short	0x0101


	//----- nvinfo : EIATTR_EXIT_INSTR_OFFSETS
	.align		4
        /*0044*/ 	.byte	0x04, 0x1c
        /*0046*/ 	.short	(.L_1707 - .L_1706)


	//   ....[0]....
.L_1706:
        /*0048*/ 	.word	0x00001070


	//   ....[1]....
        /*004c*/ 	.word	0x00002a40


	//   ....[2]....
        /*0050*/ 	.word	0x00002a90


	//----- nvinfo : EIATTR_MAX_THREADS
	.align		4
.L_1707:
        /*0054*/ 	.byte	0x04, 0x05
        /*0056*/ 	.short	(.L_1709 - .L_1708)
.L_1708:
        /*0058*/ 	.word	0x00000080
        /*005c*/ 	.word	0x00000001
        /*0060*/ 	.word	0x00000001


	//----- nvinfo : EIATTR_CRS_STACK_SIZE
	.align		4
.L_1709:
        /*0064*/ 	.byte	0x04, 0x1e
        /*0066*/ 	.short	(.L_1711 - .L_1710)
.L_1710:
        /*0068*/ 	.word	0x00000000


	//----- nvinfo : EIATTR_CBANK_PARAM_SIZE
	.align		4
.L_1711:
        /*006c*/ 	.byte	0x03, 0x19
        /*006e*/ 	.short	0x0018


	//----- nvinfo : EIATTR_PARAM_CBANK
	.align		4
        /*0070*/ 	.byte	0x04, 0x0a
        /*0072*/ 	.short	(.L_1713 - .L_1712)
	.align		4
.L_1712:
        /*0074*/ 	.word	index@(.nv.constant0._ZN2at6native29vectorized_elementwise_kernelILi8EZZZNS0_17log1p_kernel_cudaERNS_18TensorIteratorBaseEENKUlvE_clEvENKUlvE3_clEvEUlN3c104HalfEE_St5arrayIPcLm2EEEEviT0_T1_)
        /*0078*/ 	.short	0x0210
        /*007a*/ 	.short	0x0018


	//----- nvinfo : EIATTR_SW_WAR
	.align		4
.L_1713:
        /*007c*/ 	.byte	0x04, 0x36
        /*007e*/ 	.short	(.L_1715 - .L_1714)
.L_1714:
        /*0080*/ 	.word	0x00000008
.L_1715:


//--------------------- .nv.info._ZN2at6native18elementwise_kernelILi128ELi4EZNS0_15gpu_kernel_implIZZZNS0_17log1p_kernel_cudaERNS_18TensorIteratorBaseEENKUlvE_clEvENKUlvE2_clEvEUlN3c107complexIfEEE_EEvS4_RKT_EUliE_EEviT1_ --------------------------
	.section	.nv.info._ZN2at6native18elementwise_kernelILi128ELi4EZNS0_15gpu_kernel_implIZZZNS0_17log1p_kernel_cudaERNS_18TensorIteratorBaseEENKUlvE_clEvENKUlvE2_clEvEUlN3c107complexIfEEE_EEvS4_RKT_EUliE_EEviT1_,"",@"SHT_CUDA_INFO"
	.sectionflags	@""
	.align	4


	//----- nvinfo : EIATTR_CUDA_API_VERSION
	.align		4
        /*0000*/ 	.byte	0x04, 0x37
        /*0002*/ 	.short	(.L_1717 - .L_1716)
.L_1716:
        /*0004*/ 	.word	0x00000082


	//----- nvinfo : EIATTR_KPARAM_INFO
	.align		4
.L_1717:
        /*0008*/ 	.byte	0x04, 0x17
        /*000a*/ 	.short	(.L_1719 - .L_1718)
.L_1718:
        /*000c*/ 	.word	0x00000000
        /*0010*/ 	.short	0x0001
        /*0012*/ 	.short	0x0008
        /*0014*/ 	.byte	0x00, 0xf0, 0x61, 0x08


	//----- nvinfo : EIATTR_KPARAM_INFO
	.align		4
.L_1719:
        /*0018*/ 	.byte	0x04, 0x17
        /*001a*/ 	.short	(.L_1721 - .L_1720)
.L_1720:
        /*001c*/ 	.word	0x00000000
        /*0020*/ 	.short	0x0000
        /*0022*/ 	.short	0x0000
        /*0024*/ 	.byte	0x00, 0xf0, 0x11, 0x00


	//----- nvinfo : EIATTR_SPARSE_MMA_MASK
	.align		4
.L_1721:
        /*0028*/ 	.byte	0x03, 0x50
        /*002a*/ 	.short	0x0000


	//----- nvinfo : EIATTR_MAXREG_COUNT
	.align		4
        /*002c*/ 	.byte	0x03, 0x1b
        /*002e*/ 	.short	0x0080


	//----- nvinfo : EIATTR_EXTERNS
	.align		4
        /*0030*/ 	.byte	0x04, 0x0f
        /*0032*/ 	.short	(.L_1723 - .L_1722)


	//   ....[0]....
	.align		4
.L_1722:
        /*0034*/ 	.word	index@(__assertfail)


	//----- nvinfo : EIATTR_MERCURY_ISA_VERSION
	.align		4
.L_1723:
        /*0038*/ 	.byte	0x03, 0x5f
        /*003a*/ 	.short	0x0101


	//----- nvinfo : EIATTR_SYSCALL_OFFSETS
	.align		4
        /*003c*/ 	.byte	0x04, 0x46
        /*003e*/ 	.short	(.L_1725 - .L_1724)


	//   ....[0]....
.L_1724:
        /*0040*/ 	.word	0x00002280


	//   ....[1]....
        /*0044*/ 	.word	0x00003890


	//   ....[2]....
        /*0048*/ 	.word	0x00005b60


	//   ....[3]....
        /*004c*/ 	.word	0x00007170


	//   ....[4]....
        /*0050*/ 	.word	0x00009430


	//   ....[5]....
        /*0054*/ 	.word	0x0000aa40


	//   ....[6]....
        /*0058*/ 	.word	0x0000ccf0


	//   ....[7]....
        /*005c*/ 	.word	0x0000e300


	//----- nvinfo : EIATTR_EXIT_INSTR_OFFSETS
	.align		4
.L_1725:
        /*0060*/ 	.byte	0x04, 0x1c
        /*0062*/ 	.short	(.L_1727 - .L_1726)


	//   ....[0]....
.L_1726:
        /*0064*/ 	.word	0x0000aaf0


	//   ....[1]....
        /*0068*/ 	.word	0x0000d600


	//   ....[2]....
        /*006c*/ 	.word	0x0000d640


	//   ....[3]....
        /*0070*/ 	.word	0x0000d6d0


	//   ....[4]....
        /*0074*/ 	.word	0x0000d700


	//   ....[5]....
        /*0078*/ 	.word	0x0000d730


	//   ....[6]....
        /*007c*/ 	.word	0x0000d7b0


	//   ....[7]....
        /*0080*/ 	.word	0x0000d7e0


	//   ....[8]....
        /*0084*/ 	.word	0x0000d870


	//   ....[9]....
        /*0088*/ 	.word	0x0000d8a0


	//   ....[10]....
        /*008c*/ 	.word	0x0000d8e0


	//   ....[11]....
        /*0090*/ 	.word	0x0000d9c0


	//   ....[12]....
        /*0094*/ 	.word	0x0000da20


	//   ....[13]....
        /*0098*/ 	.word	0x0000dba0


	//   ....[14]....
        /*009c*/ 	.word	0x0000dcf0


	//   ....[15]....
        /*00a0*/ 	.word	0x0000dd20


	//   ....[16]....
        /*00a4*/ 	.word	0x0000ddd0


	//   ....[17]....
        /*00a8*/ 	.word	0x0000df40


	//   ....[18]....
        /*00ac*/ 	.word	0x0000e0b0


	//   ....[19]....
        /*00b0*/ 	.word	0x0000e200


	//   ....[20]....
        /*00b4*/ 	.word	0x0000e310


	//   ....[21]....
        /*00b8*/ 	.word	0x0000e340


	//   ....[22]....
        /*00bc*/ 	.word	0x0000e370


	//----- nvinfo : EIATTR_MAX_THREADS
	.align		4
.L_1727:
        /*00c0*/ 	.byte	0x04, 0x05
        /*00c2*/ 	.short	(.L_1729 - .L_1728)
.L_1728:
        /*00c4*/ 	.word	0x00000080
        /*00c8*/ 	.word	0x00000001
        /*00cc*/ 	.word	0x00000001


	//----- nvinfo : EIATTR_CRS_STACK_SIZE
	.align		4
.L_1729:
        /*00d0*/ 	.byte	0x04, 0x1e
        /*00d2*/ 	.short	(.L_1731 - .L_1730)
.L_1730:
        /*00d4*/ 	.word	0x00000000


	//----- nvinfo : EIATTR_CBANK_PARAM_SIZE
	.align		4
.L_1731:
        /*00d8*/ 	.byte	0x03, 0x19
        /*00da*/ 	.short	0x0220


	//----- nvinfo : EIATTR_PARAM_CBANK
	.align		4
        /*00dc*/ 	.byte	0x04, 0x0a
        /*00de*/ 	.short	(.L_1733 - .L_1732)
	.align		4
.L_1732:
        /*00e0*/ 	.word	index@(.nv.constant0._ZN2at6native18elementwise_kernelILi128ELi4EZNS0_15gpu_kernel_implIZZZNS0_17log1p_kernel_cudaERNS_18TensorIteratorBaseEENKUlvE_clEvENKUlvE2_clEvEUlN3c107complexIfEEE_EEvS4_RKT_EUliE_EEviT1_)
        /*00e4*/ 	.short	0x0210
        /*00e6*/ 	.short	0x0220


	//----- nvinfo : EIATTR_SW_WAR
	.align		4
.L_1733:
        /*00e8*/ 	.byte	0x04, 0x36
        /*00ea*/ 	.short	(.L_1735 - .L_1734)
.L_1734:
        /*00ec*/ 	.word	0x00000008
.L_1735:


//--------------------- .nv.info._ZN2at6native27unrolled_elementwise_kernelIZZZNS0_17log1p_kernel_cudaERNS_18TensorIteratorBaseEENKUlvE_clEvENKUlvE2_clEvEUlN3c107complexIfEEE_St5arrayIPcLm2EELi4E23TrivialOffsetCalculatorILi1EjESE_NS0_6memory12LoadWithCastILi1EEENSF_13StoreWithCastILi1EEEEEviT_T0_T2_T3_T4_T5_ --------------------------
	.section	.nv.info._ZN2at6native27unrolled_elementwise_kernelIZZZNS0_17log1p_kernel_cudaERNS_18TensorIteratorBaseEENKUlvE_clEvENKUlvE2_clEvEUlN3c107complexIfEEE_St5arrayIPcLm2EELi4E23TrivialOffsetCalculatorILi1EjESE_NS0_6memory12LoadWithCastILi1EEENSF_13StoreWithCastILi1EEEEEviT_T0_T2_T3_T4_T5_,"",@"SHT_CUDA_INFO"
	.sectionflags	@""
	.align	4


	//----- nvinfo : EIATTR_CUDA_API_VERSION
	.align		4
        /*0000*/ 	.byte	0x04, 0x37
        /*0002*/ 	.short	(.L_1737 - .L_1736)
.L_1736:
        /*0004*/ 	.word	0x00000082


	//----- nvinfo : EIATTR_KPARAM_INFO
	.align		4
.L_1737:
        /*0008*/ 	.byte	0x04, 0x17
        /*000a*/ 	.short	(.L_1739 - .L_1738)
.L_1738:
        /*000c*/ 	.word	0x00000000
        /*0010*/ 	.short	0x0006
        /*0012*/ 	.short	0x0024
        /*0014*/ 	.byte	0x00, 0xf0, 0x21, 0x00


	//----- nvinfo : EIATTR_KPARAM_INFO
	.align		4
.L_1739:
        /*0018*/ 	.byte	0x04, 0x17
        /*001a*/ 	.short	(.L_1741 - .L_1740)
.L_1740:
        /*001c*/ 	.word	0x00000000
        /*0020*/ 	.short	0x0005
        /*0022*/ 	.short	0x001c
        /*0024*/ 	.byte	0x00, 0xf0, 0x21, 0x00


	//----- nvinfo : EIATTR_KPARAM_INFO
	.align		4
.L_1741:
        /*0028*/ 	.byte	0x04, 0x17
        /*002a*/ 	.short	(.L_1743 - .L_1742)
.L_1742:
        /*002c*/ 	.word	0x00000000
        /*0030*/ 	.short	0x0004
        /*0032*/ 	.short	0x0019
        /*0034*/ 	.byte	0x00, 0xf0, 0x05, 0x00


	//----- nvinfo : EIATTR_KPARAM_INFO
	.align		4
.L_1743:
        /*0038*/ 	.byte	0x04, 0x17
        /*003a*/ 	.short	(.L_1745 - .L_1744)
.L_1744:
        /*003c*/ 	.word	0x00000000
        /*0040*/ 	.short	0x0003
        /*0042*/ 	.short	0x0018
        /*0044*/ 	.byte	0x00, 0xf0, 0x05, 0x00


	//----- nvinfo : EIATTR_KPARAM_INFO
	.align		4
.L_1745:
        /*0048*/ 	.byte	0x04, 0x17
        /*004a*/ 	.short	(.L_1747 - .L_1746)
.L_1746:
        /*004c*/ 	.word	0x00000000
        /*0050*/ 	.short	0x0002
        /*0052*/ 	.short	0x0008
        /*0054*/ 	.byte	0x00, 0xf0, 0x41, 0x00


	//----- nvinfo : EIATTR_KPARAM_INFO
	.align		4
.L_1747:
        /*0058*/ 	.byte	0x04, 0x17
        /*005a*/ 	.short	(.L_1749 - .L_1748)
.L_1748:
        /*005c*/ 	.word	0x00000000
        /*0060*/ 	.short	0x0001
        /*0062*/ 	.short	0x0004
        /*0064*/ 	.byte	0x00, 0xf0, 0x05, 0x00


	//----- nvinfo : EIATTR_KPARAM_INFO
	.align		4
.L_1749:
        /*0068*/ 	.byte	0x04, 0x17
        /*006a*/ 	.short	(.L_1751 - .L_1750)
.L_1750:
        /*006c*/ 	.word	0x00000000
        /*0070*/ 	.short	0x0000
        /*0072*/ 	.short	0x0000
        /*0074*/ 	.byte	0x00, 0xf0, 0x11, 0x00


	//----- nvinfo : EIATTR_SPARSE_MMA_MASK
	.align		4
.L_1751:
        /*0078*/ 	.byte	0x03, 0x50
        /*007a*/ 	.short	0x0000


	//----- nvinfo : EIATTR_MAXREG_COUNT
	.align		4
        /*007c*/ 	.byte	0x03, 0x1b
        /*007e*/ 	.short	0x00ff


	//----- nvinfo : EIATTR_EXTERNS
	.align		4
        /*0080*/ 	.byte	0x04, 0x0f
        /*0082*/ 	.short	(.L_1753 - .L_1752)


	//   ....[0]....
	.align		4
.L_1752:
        /*0084*/ 	.word	index@(__assertfail)


	//----- nvinfo : EIATTR_MERCURY_ISA_VERSION
	.align		4
.L_1753:
        /*0088*/ 	.byte	0x03, 0x5f
        /*008a*/ 	.short	0x0101


	//----- nvinfo : EIATTR_SYSCALL_OFFSETS
	.align		4
        /*008c*/ 	.byte	0x04, 0x46
        /*008e*/ 	.short	(.L_1755 - .L_1754)


	//   ....[0]....
.L_1754:
        /*0090*/ 	.word	0x00000fd0


	//   ....[1]....
        /*0094*/ 	.word	0x00001fe0


	//   ....[2]....
        /*0098*/ 	.word	0x00003000


	//   ....[3]....
        /*009c*/ 	.word	0x00003ff0


	//   ....[4]....
        /*00a0*/ 	.word	0x00006fb0


	//   ....[5]....
        /*00a4*/ 	.word	0x00007eb0


	//   ....[6]....
        /*00a8*/ 	.word	0x00008da0


	//   ....[7]....
        /*00ac*/ 	.word	0x00009c70


	//----- nvinfo : EIATTR_EXIT_INSTR_OFFSETS
	.align		4
.L_1755:
        /*00b0*/ 	.byte	0x04, 0x1c
        /*00b2*/ 	.short	(.L_1757 - .L_1756)


	//   ....[0]....
.L_1756:
        /*00b4*/ 	.word	0x00008e40


	//   ....[1]....
        /*00b8*/ 	.word	0x00008f80


	//   ....[2]....
        /*00bc*/ 	.word	0x00008fc0


	//   ....[3]....
        /*00c0*/ 	.word	0x00009050


	//   ....[4]....
        /*00c4*/ 	.word	0x00009080


	//   ....[5]....
        /*00c8*/ 	.word	0x000090b0


	//   ....[6]....
        /*00cc*/ 	.word	0x00009130


	//   ....[7]....
        /*00d0*/ 	.word	0x00009160


	//   ....[8]....
        /*00d4*/ 	.word	0x000091e0


	//   ....[9]....
        /*00d8*/ 	.word	0x00009210


	//   ....[10]....
        /*00dc*/ 	.word	0x00009250


	//   ....[11]....
        /*00e0*/ 	.word	0x00009330


	//   ....[12]....
        /*00e4*/ 	.word	0x00009390


	//   ....[13]....
        /*00e8*/ 	.word	0x00009510


	//   ....[14]....
        /*00ec*/ 	.word	0x00009660


	//   ....[15]....
        /*00f0*/ 	.word	0x00009690


	//   ....[16]....
        /*00f4*/ 	.word	0x00009740


	//   ....[17]....
        /*00f8*/ 	.word	0x000098b0


	//   ....[18]....
        /*00fc*/ 	.word	0x00009a20


	//   ....[19]....
        /*0100*/ 	.word	0x00009b70


	//   ....[20]....
        /*0104*/ 	.word	0x00009c80


	//   ....[21]....
        /*0108*/ 	.word	0x00009cb0


	//   ....[22]....
        /*010c*/ 	.word	0x00009ce0


	//----- nvinfo : EIATTR_MAX_THREADS
	.align		4
.L_1757:
        /*0110*/ 	.byte	0x04, 0x05
        /*0112*/ 	.short	(.L_1759 - .L_1758)
.L_1758:
        /*0114*/ 	.word	0x00000080
        /*0118*/ 	.word	0x00000001
        /*011c*/ 	.word	0x00000001


	//----- nvinfo : EIATTR_CRS_STACK_SIZE
	.align		4
.L_1759:
        /*0120*/ 	.byte	0x04, 0x1e
        /*0122*/ 	.short	(.L_1761 - .L_1760)
.L_1760:
        /*0124*/ 	.word	0x00000000


	//----- nvinfo : EIATTR_CBANK_PARAM_SIZE
	.align		4
.L_1761:
        /*0128*/ 	.byte	0x03, 0x19
        /*012a*/ 	.short	0x002c


	//----- nvinfo : EIATTR_PARAM_CBANK
	.align		4
        /*012c*/ 	.byte	0x04, 0x0a
        /*012e*/ 	.short	(.L_1763 - .L_1762)
	.align		4
.L_1762:
        /*0130*/ 	.word	index@(.nv.constant0._ZN2at6native27unrolled_elementwise_kernelIZZZNS0_17log1p_kernel_cudaERNS_18TensorIteratorBaseEENKUlvE_clEvENKUlvE2_clEvEUlN3c107complexIfEEE_St5arrayIPcLm2EELi4E23TrivialOffsetCalculatorILi1EjESE_NS0_6memory12LoadWithCastILi1EEENSF_13StoreWithCastILi1EEEEEviT_T0_T2_T3_T4_T5_)
        /*0134*/ 	.short	0x0210
        /*0136*/ 	.short	0x002c


	//----- nvinfo : EIATTR_SW_WAR
	.align		4
.L_1763:
        /*0138*/ 	.byte	0x04, 0x36
        /*013a*/ 	.short	(.L_1765 - .L_1764)
.L_1764:
        /*013c*/ 	.word	0x00000008
.L_1765:


//--------------------- .nv.info._ZN2at6native18elementwise_kernelILi128ELi2EZNS0_22gpu_kernel_impl_nocastIZZZNS0_17log1p_kernel_cudaERNS_18TensorIteratorBaseEENKUlvE_clEvENKUlvE2_clEvEUlN3c107complexIfEEE_EEvS4_RKT_EUliE_EEviT1_ --------------------------
	.section	.nv.info._ZN2at6native18elementwise_kernelILi128ELi2EZNS0_22gpu_kernel_impl_nocastIZZZNS0_17log1p_kernel_cudaERNS_18TensorIteratorBaseEENKUlvE_clEvENKUlvE2_clEvEUlN3c107complexIfEEE_EEvS4_RKT_EUliE_EEviT1_,"",@"SHT_CUDA_INFO"
	.sectionflags	@""
	.align	4


	//----- nvinfo : EIATTR_CUDA_API_VERSION
	.align		4
        /*0000*/ 	.byte	0x04, 0x37
        /*0002*/ 	.short	(.L_1767 - .L_1766)
.L_1766:
        /*0004*/ 	.word	0x00000082


	//----- nvinfo : EIATTR_KPARAM_INFO
	.align		4
.L_1767:
        /*0008*/ 	.byte	0x04, 0x17
        /*000a*/ 	.short	(.L_1769 - .L_1768)
.L_1768:
        /*000c*/ 	.word	0x00000000
        /*0010*/ 	.short	0x0001
        /*0012*/ 	.short	0x0008
        /*0014*/ 	.byte	0x00, 0xf0, 0x61, 0x08


	//----- nvinfo : EIATTR_KPARAM_INFO
	.align		4
.L_1769:
        /*0018*/ 	.byte	0x04, 0x17
        /*001a*/ 	.short	(.L_1771 - .L_1770)
.L_1770:
        /*001c*/ 	.word	0x00000000
        /*0020*/ 	.short	0x0000
        /*0022*/ 	.short	0x0000
        /*0024*/ 	.byte	0x00, 0xf0, 0x11, 0x00


	//----- nvinfo : EIATTR_SPARSE_MMA_MASK
	.align		4
.L_1771:
        /*0028*/ 	.byte	0x03, 0x50
        /*002a*/ 	.short	0x0000


	//----- nvinfo : EIATTR_MAXREG_COUNT
	.align		4
        /*002c*/ 	.byte	0x03, 0x1b
        /*002e*/ 	.short	0x0080


	//----- nvinfo : EIATTR_MERCURY_ISA_VERSION
	.align		4
        /*0030*/ 	.byte	0x03, 0x5f
        /*0032*/ 	.short	0x0101


	//----- nvinfo : EIATTR_EXIT_INSTR_OFFSETS
	.align		4
        /*0034*/ 	.byte	0x04, 0x1c
        /*0036*/ 	.short	(.L_1773 - .L_1772)


	//   ....[0]....
.L_1772:
        /*0038*/ 	.word	0x00001be0


	//   ....[1]....
        /*003c*/ 	.word	0x00003700


	//----- nvinfo : EIATTR_MAX_THREADS
	.align		4
.L_1773:
        /*0040*/ 	.byte	0x04, 0x05
        /*0042*/ 	.short	(.L_1775 - .L_1774)
.L_1774:
        /*0044*/ 	.word	0x00000080
        /*0048*/ 	.word	0x00000001
        /*004c*/ 	.word	0x00000001


	//----- nvinfo : EIATTR_CRS_STACK_SIZE
	.align		4
.L_1775:
        /*0050*/ 	.byte	0x04, 0x1e
        /*0052*/ 	.short	(.L_1777 - .L_1776)
.L_1776:
        /*0054*/ 	.word	0x00000000


	//----- nvinfo : EIATTR_CBANK_PARAM_SIZE
	.align		4
.L_1777:
        /*0058*/ 	.byte	0x03, 0x19
        /*005a*/ 	.short	0x0220


	//----- nvinfo : EIATTR_PARAM_CBANK
	.align		4
        /*005c*/ 	.byte	0x04, 0x0a
        /*005e*/ 	.short	(.L_1779 - .L_1778)
	.align		4
.L_1778:
        /*0060*/ 	.word	index@(.nv.constant0._ZN2at6native18elementwise_kernelILi128ELi2EZNS0_22gpu_kernel_impl_nocastIZZZNS0_17log1p_kernel_cudaERNS_18TensorIteratorBaseEENKUlvE_clEvENKUlvE2_clEvEUlN3c107complexIfEEE_EEvS4_RKT_EUliE_EEviT1_)
        /*0064*/ 	.short	0x0210
        /*0066*/ 	.short	0x0220


	//----- nvinfo : EIATTR_SW_WAR
	.align		4
.L_1779:
        /*0068*/ 	.byte	0x04, 0x36
        /*006a*/ 	.short	(.L_1781 - .L_1780)
.L_1780:
        /*006c*/ 	.word	0x00000008
.L_1781:


//--------------------- .nv.info._ZN2at6native27unrolled_elementwise_kernelIZZZNS0_17log1p_kernel_cudaERNS_18TensorIteratorBaseEENKUlvE_clEvENKUlvE2_clEvEUlN3c107complexIfEEE_St5arrayIPcLm2EELi4E23TrivialOffsetCalculatorILi1EjESE_NS0_6memory15LoadWithoutCastENSF_16StoreWithoutCastEEEviT_T0_T2_T3_T4_T5_ --------------------------
	.section	.nv.info._ZN2at6native27unrolled_elementwise_kernelIZZZNS0_17log1p_kernel_cudaERNS_18TensorIteratorBaseEENKUlvE_clEvENKUlvE2_clEvEUlN3c107complexIfEEE_St5arrayIPcLm2EELi4E23TrivialOffsetCalculatorILi1EjESE_NS0_6memory15LoadWithoutCastENSF_16StoreWithoutCastEEEviT_T0_T2_T3_T4_T5_,"",@"SHT_CUDA_INFO"
	.sectionflags	@""
	.align	4


	//----- nvinfo : EIATTR_CUDA_API_VERSION
	.align		4
        /*0000*/ 	.byte	0x04, 0x37
        /*0002*/ 	.short	(.L_1783 - .L_1782)
.L_1782:
        /*0004*/ 	.word	0x00000082


	//----- nvinfo : EIATTR_KPARAM_INFO
	.align		4
.L_1783:
        /*0008*/ 	.byte	0x04, 0x17
        /*000a*/ 	.short	(.L_1785 - .L_1784)
.L_1784:
        /*000c*/ 	.word	0x00000000
        /*0010*/ 	.short	0x0006
        /*0012*/ 	.short	0x001b
        /*0014*/ 	.byte	0x00, 0xf0, 0x05, 0x00


	//----- nvinfo : EIATTR_KPARAM_INFO
	.align		4
.L_1785:
        /*0018*/ 	.byte	0x04, 0x17
        /*001a*/ 	.short	(.L_1787 - .L_1786)
.L_1786:
        /*001c*/ 	.word	0x00000000
        /*0020*/ 	.short	0x0005
        /*0022*/ 	.short	0x001a
        /*0024*/ 	.byte	0x00, 0xf0, 0x05, 0x00


	//----- nvinfo : EIATTR_KPARAM_INFO
	.align		4
.L_1787:
        /*0028*/ 	.byte	0x04, 0x17
        /*002a*/ 	.short	(.L_1789 - .L_1788)
.L_1788:
        /*002c*/ 	.word	0x00000000
        /*0030*/ 	.short	0x0004
        /*0032*/ 	.short	0x0019
        /*0034*/ 	.byte	0x00, 0xf0, 0x05, 0x00


	//----- nvinfo : EIATTR_KPARAM_INFO
	.align		4
.L_1789:
        /*0038*/ 	.byte	0x04, 0x17
        /*003a*/ 	.short	(.L_1791 - .L_1790)
.L_1790:
        /*003c*/ 	.word	0x00000000
        /*0040*/ 	.short	0x0003
        /*0042*/ 	.short	0x0018
        /*0044*/ 	.byte	0x00, 0xf0, 0x05, 0x00


	//----- nvinfo : EIATTR_KPARAM_INFO
	.align		4
.L_1791:
        /*0048*/ 	.byte	0x04, 0x17
        /*004a*/ 	.short	(.L_1793 - .L_1792)
.L_1792:
        /*004c*/ 	.word	0x00000000
        /*0050*/ 	.short	0x0002
        /*0052*/ 	.short	0x0008
        /*0054*/ 	.byte	0x00, 0xf0, 0x41, 0x00


	//----- nvinfo : EIATTR_KPARAM_INFO
	.align		4
.L_1793:
        /*0058*/ 	.byte	0x04, 0x17
        /*005a*/ 	.short	(.L_1795 - .L_1794)
.L_1794:
        /*005c*/ 	.word	0x00000000
        /*0060*/ 	.short	0x0001
        /*0062*/ 	.short	0x0004
        /*0064*/ 	.byte	0x00, 0xf0, 0x05, 0x00


	//----- nvinfo : EIATTR_KPARAM_INFO
	.align		4
.L_1795:
        /*0068*/ 	.byte	0x04, 0x17
        /*006a*/ 	.short	(.L_1797 - .L_1796)
.L_1796:
        /*006c*/ 	.word	0x00000000
        /*0070*/ 	.short	0x0000
        /*0072*/ 	.short	0x0000
        /*0074*/ 	.byte	0x00, 0xf0, 0x11, 0x00


	//----- nvinfo : EIATTR_SPARSE_MMA_MASK
	.align		4
.L_1797:
        /*0078*/ 	.byte	0x03, 0x50
        /*007a*/ 	.short	0x0000


	//----- nvinfo : EIATTR_MAXREG_COUNT
	.align		4
        /*007c*/ 	.byte	0x03, 0x1b
        /*007e*/ 	.short	0x00ff


	//----- nvinfo : EIATTR_MERCURY_ISA_VERSION
	.align		4
        /*0080*/ 	.byte	0x03, 0x5f
        /*0082*/ 	.short	0x0101


	//----- nvinfo : EIATTR_EXIT_INSTR_OFFSETS
	.align		4
        /*0084*/ 	.byte	0x04, 0x1c
        /*0086*/ 	.short	(.L_1799 - .L_1798)


	//   ....[0]....
.L_1798:
        /*0088*/ 	.word	0x00002320


	//   ....[1]....
        /*008c*/ 	.word	0x00002370


	//----- nvinfo : EIATTR_MAX_THREADS
	.align		4
.L_1799:
        /*0090*/ 	.byte	0x04, 0x05
        /*0092*/ 	.short	(.L_1801 - .L_1800)
.L_1800:
        /*0094*/ 	.word	0x00000080
        /*0098*/ 	.word	0x00000001
        /*009c*/ 	.word	0x00000001


	//----- nvinfo : EIATTR_CRS_STACK_SIZE
	.align		4
.L_1801:
        /*00a0*/ 	.byte	0x04, 0x1e
        /*00a2*/ 	.short	(.L_1803 - .L_1802)
.L_1802:
        /*00a4*/ 	.word	0x00000000


	//----- nvinfo : EIATTR_CBANK_PARAM_SIZE
	.align		4
.L_1803:
        /*00a8*/ 	.byte	0x03, 0x19
        /*00aa*/ 	.short	0x001c


	//----- nvinfo : EIATTR_PARAM_CBANK
	.align		4
        /*00ac*/ 	.byte	0x04, 0x0a
        /*00ae*/ 	.short	(.L_1805 - .L_1804)
	.align		4
.L_1804:
        /*00b0*/ 	.word	index@(.nv.constant0._ZN2at6native27unrolled_elementwise_kernelIZZZNS0_17log1p_kernel_cudaERNS_18TensorIteratorBaseEENKUlvE_clEvENKUlvE2_clEvEUlN3c107complexIfEEE_St5arrayIPcLm2EELi4E23TrivialOffsetCalculatorILi1EjESE_NS0_6memory15LoadWithoutCastENSF_16StoreWithoutCastEEEviT_T0_T2_T3_T4_T5_)
        /*00b4*/ 	.short	0x0210
        /*00b6*/ 	.short	0x001c


	//----- nvinfo : EIATTR_SW_WAR
	.align		4
.L_1805:
        /*00b8*/ 	.byte	0x04, 0x36
        /*00ba*/ 	.short	(.L_1807 - .L_1806)
.L_1806:
        /*00bc*/ 	.word	0x00000008
.L_1807:


//--------------------- .nv.info._ZN2at6native29vectorized_elementwise_kernelILi2EZZZNS0_17log1p_kernel_cudaERNS_18TensorIteratorBaseEENKUlvE_clEvENKUlvE2_clEvEUlN3c107complexIfEEE_St5arrayIPcLm2EEEEviT0_T1_ --------------------------
	.section	.nv.info._ZN2at6native29vectorized_elementwise_kernelILi2EZZZNS0_17log1p_kernel_cudaERNS_18TensorIteratorBaseEENKUlvE_clEvENKUlvE2_clEvEUlN3c107complexIfEEE_St5arrayIPcLm2EEEEviT0_T1_,"",@"SHT_CUDA_INFO"
	.sectionflags	@""
	.align	4


	//----- nvinfo : EIATTR_CUDA_API_VERSION
	.align		4
        /*0000*/ 	.byte	0x04, 0x37
        /*0002*/ 	.short	(.L_1809 - .L_1808)
.L_1808:
        /*0004*/ 	.word	0x00000082


	//----- nvinfo : EIATTR_KPARAM_INFO
	.align		4
.L_1809:
        /*0008*/ 	.byte	0x04, 0x17
        /*000a*/ 	.short	(.L_1811 - .L_1810)
.L_1810:
        /*000c*/ 	.word	0x00000000
        /*0010*/ 	.short	0x0002
        /*0012*/ 	.short	0x0008
        /*0014*/ 	.byte	0x00, 0xf0, 0x41, 0x00


	//----- nvinfo : EIATTR_KPARAM_INFO
	.align		4
.L_1811:
        /*0018*/ 	.byte	0x04, 0x17
        /*001a*/ 	.short	(.L_1813 - .L_1812)
.L_1812:
        /*001c*/ 	.word	0x00000000
        /*0020*/ 	.short	0x0001
        /*0022*/ 	.short	0x0004
        /*0024*/ 	.byte	0x00, 0xf0, 0x05, 0x00


	//----- nvinfo : EIATTR_KPARAM_INFO
	.align		4
.L_1813:
        /*0028*/ 	.byte	0x04, 0x17
        /*002a*/ 	.short	(.L_1815 - .L_1814)
.L_1814:
        /*002c*/ 	.word	0x00000000
        /*0030*/ 	.short	0x0000
        /*0032*/ 	.short	0x0000
        /*0034*/ 	.byte	0x00, 0xf0, 0x11, 0x00


	//----- nvinfo : EIATTR_SPARSE_MMA_MASK
	.align		4
.L_1815:
        /*0038*/ 	.byte	0x03, 0x50
        /*003a*/ 	.short	0x0000


	//----- nvinfo : EIATTR_MAXREG_COUNT
	.align		4
        /*003c*/ 	.byte	0x03, 0x1b
        /*003e*/ 	.short	0x00ff


	//----- nvinfo : EIATTR_MERCURY_ISA_VERSION
	.align		4
        /*0040*/ 	.byte	0x03, 0x5f
        /*0042*/ 	.short	0x0101


	//----- nvinfo : EIATTR_EXIT_INSTR_OFFSETS
	.align		4
        /*0044*/ 	.byte	0x04, 0x1c
        /*0046*/ 	.short	(.L_1817 - .L_1816)


	//   ....[0]....
.L_1816:
        /*0048*/ 	.word	0x00003ec0


	//   ....[1]....
        /*004c*/ 	.word	0x00008500


	//   ....[2]....
        /*0050*/ 	.word	0x00008550


	//----- nvinfo : EIATTR_MAX_THREADS
	.align		4
.L_1817:
        /*0054*/ 	.byte	0x04, 0x05
        /*0056*/ 	.short	(.L_1819 - .L_1818)
.L_1818:
        /*0058*/ 	.word	0x00000080
        /*005c*/ 	.word	0x00000001
        /*0060*/ 	.word	0x00000001


	//----- nvinfo : EIATTR_CRS_STACK_SIZE
	.align		4
.L_1819:
        /*0064*/ 	.byte	0x04, 0x1e
        /*0066*/ 	.short	(.L_1821 - .L_1820)
.L_1820:
        /*0068*/ 	.word	0x00000000


	//----- nvinfo : EIATTR_CBANK_PARAM_SIZE
	.align		4
.L_1821:
        /*006c*/ 	.byte	0x03, 0x19
        /*006e*/ 	.short	0x0018


	//----- nvinfo : EIATTR_PARAM_CBANK
	.align		4
        /*0070*/ 	.byte	0x04, 0x0a
        /*0072*/ 	.short	(.L_1823 - .L_1822)
	.align		4
.L_1822:
        /*0074*/ 	.word	index@(.nv.constant0._ZN2at6native29vectorized_elementwise_kernelILi2EZZZNS0_17log1p_kernel_cudaERNS_18TensorIteratorBaseEENKUlvE_clEvENKUlvE2_clEvEUlN3c107complexIfEEE_St5arrayIPcLm2EEEEviT0_T1_)
        /*0078*/ 	.short	0x0210
        /*007a*/ 	.short	0x0018


	//----- nvinfo : EIATTR_SW_WAR
	.align		4
.L_1823:
        /*007c*/ 	.byte	0x04, 0x36
        /*007e*/ 	.short	(.L_1825 - .L_1824)
.L_1824:
        /*0080*/ 	.word	0x00000008
.L_1825:


//--------------------- .nv.info._ZN2at6native29vectorized_elementwise_kernelILi4EZZZNS0_17log1p_kernel_cudaERNS_18TensorIteratorBaseEENKUlvE_clEvENKUlvE2_clEvEUlN3c107complexIfEEE_St5arrayIPcLm2EEEEviT0_T1_ --------------------------
	.section	.nv.info._ZN2at6native29vectorized_elementwise_kernelILi4EZZZNS0_17log1p_kernel_cudaERNS_18TensorIteratorBaseEENKUlvE_clEvENKUlvE2_clEvEUlN3c107complexIfEEE_St5arrayIPcLm2EEEEviT0_T1_,"",@"SHT_CUDA_INFO"
	.sectionflags	@""
	.align	4


	//----- nvinfo : EIATTR_CUDA_API_VERSION
	.align		4
        /*0000*/ 	.byte	0x04, 0x37
        /*0002*/ 	.short	(.L_1827 - .L_1826)
.L_1826:
        /*0004*/ 	.word	0x00000082


	//----- nvinfo : EIATTR_KPARAM_INFO
	.align		4
.L_1827:
        /*0008*/ 	.byte	0x04, 0x17
        /*000a*/ 	.short	(.L_1829 - .L_1828)
.L_1828:
        /*000c*/ 	.word	0x00000000
        /*0010*/ 	.short	0x0002
        /*0012*/ 	.short	0x0008
        /*0014*/ 	.byte	0x00, 0xf0, 0x41, 0x00


	//----- nvinfo : EIATTR_KPARAM_INFO
	.align		4
.L_1829:
        /*0018*/ 	.byte	0x04, 0x17
        /*001a*/ 	.short	(.L_1831 - .L_1830)
.L_1830:
        /*001c*/ 	.word	0x00000000
        /*0020*/ 	.short	0x0001
        /*0022*/ 	.short	0x0004
        /*0024*/ 	.byte	0x00, 0xf0, 0x05, 0x00


	//----- nvinfo : EIATTR_KPARAM_INFO
	.align		4
.L_1831:
        /*0028*/ 	.byte	0x04, 0x17
        /*002a*/ 	.short	(.L_1833 - .L_1832)
.L_1832:
        /*002c*/ 	.word	0x00000000
        /*0030*/ 	.short	0x0000
        /*0032*/ 	.short	0x0000
        /*0034*/ 	.byte	0x00, 0xf0, 0x11, 0x00


	//----- nvinfo : EIATTR_SPARSE_MMA_MASK
	.align		4
.L_1833:
        /*0038*/ 	.byte	0x03, 0x50
        /*003a*/ 	.short	0x0000


	//----- nvinfo : EIATTR_MAXREG_COUNT
	.align		4
        /*003c*/ 	.byte	0x03, 0x1b
        /*003e*/ 	.short	0x00ff


	//----- nvinfo : EIATTR_MERCURY_ISA_VERSION
	.align		4
        /*0040*/ 	.byte	0x03, 0x5f
        /*0042*/ 	.short	0x0101


	//----- nvinfo : EIATTR_EXIT_INSTR_OFFSETS
	.align		4
        /*0044*/ 	.byte	0x04, 0x1c
        /*0046*/ 	.short	(.L_1835 - .L_1834)


	//   ....[0]....
.L_1834:
        /*0048*/ 	.word	0x00003ec0


	//   ....[1]....
        /*004c*/ 	.word	0x00008500


	//   ....[2]....
        /*0050*/ 	.word	0x00008550


	//----- nvinfo : EIATTR_MAX_THREADS
	.align		4
.L_1835:
        /*0054*/ 	.byte	0x04, 0x05
        /*0056*/ 	.short	(.L_1837 - .L_1836)
.L_1836:
        /*0058*/ 	.word	0x00000080
        /*005c*/ 	.word	0x00000001
        /*0060*/ 	.word	0x00000001


	//----- nvinfo : EIATTR_CRS_STACK_SIZE
	.align		4
.L_1837:
        /*0064*/ 	.byte	0x04, 0x1e
        /*0066*/ 	.short	(.L_1839 - .L_1838)
.L_1838:
        /*0068*/ 	.word	0x00000000


	//----- nvinfo : EIATTR_CBANK_PARAM_SIZE
	.align		4
.L_1839:
        /*006c*/ 	.byte	0x03, 0x19
        /*006e*/ 	.short	0x0018


	//----- nvinfo : EIATTR_PARAM_CBANK
	.align		4
        /*0070*/ 	.byte	0x04, 0x0a
        /*0072*/ 	.short	(.L_1841 - .L_1840)
	.align		4
.L_1840:
        /*0074*/ 	.word	index@(.nv.constant0._ZN2at6native29vectorized_elementwise_kernelILi4EZZZNS0_17log1p_kernel_cudaERNS_18TensorIteratorBaseEENKUlvE_clEvENKUlvE2_clEvEUlN3c107complexIfEEE_St5arrayIPcLm2EEEEviT0_T1_)
        /*0078*/ 	.short	0x0210
        /*007a*/ 	.short	0x0018


	//----- nvinfo : EIATTR_SW_WAR
	.align		4
.L_1841:
        /*007c*/ 	.byte	0x04, 0x36
        /*007e*/ 	.short	(.L_1843 - .L_1842)
.L_1842:
        /*0080*/ 	.word	0x00000008
.L_1843:


//--------------------- .nv.info._ZN2at6native29vectorized_elementwise_kernelILi8EZZZNS0_17log1p_kernel_cudaERNS_18TensorIteratorBaseEENKUlvE_clEvENKUlvE2_clEvEUlN3c107complexIfEEE_St5arrayIPcLm2EEEEviT0_T1_ --------------------------
	.section	.nv.info._ZN2at6native29vectorized_elementwise_kernelILi8EZZZNS0_17log1p_kernel_cudaERNS_18TensorIteratorBaseEENKUlvE_clEvENKUlvE2_clEvEUlN3c107complexIfEEE_St5arrayIPcLm2EEEEviT0_T1_,"",@"SHT_CUDA_INFO"
	.sectionflags	@""
	.align	4


	//----- nvinfo : EIATTR_CUDA_API_VERSION
	.align		4
        /*0000*/ 	.byte	0x04, 0x37
        /*0002*/ 	.short	(.L_1845 - .L_1844)
.L_1844:
        /*0004*/ 	.word	0x00000082


	//----- nvinfo : EIATTR_KPARAM_INFO
	.align		4
.L_1845:
        /*0008*/ 	.byte	0x04, 0x17
        /*000a*/ 	.short	(.L_1847 - .L_1846)
.L_1846:
        /*000c*/ 	.word	0x00000000
        /*0010*/ 	.short	0x0002
        /*0012*/ 	.short	0x0008
        /*0014*/ 	.byte	0x00, 0xf0, 0x41, 0x00


	//----- nvinfo : EIATTR_KPARAM_INFO
	.align		4
.L_1847:
        /*0018*/ 	.byte	0x04, 0x17
        /*001a*/ 	.short	(.L_1849 - .L_1848)
.L_1848:
        /*001c*/ 	.word	0x00000000
        /*0020*/ 	.short	0x0001
        /*0022*/ 	.short	0x0004
        /*0024*/ 	.byte	0x00, 0xf0, 0x05, 0x00


	//----- nvinfo : EIATTR_KPARAM_INFO
	.align		4
.L_1849:
        /*0028*/ 	.byte	0x04, 0x17
        /*002a*/ 	.short	(.L_1851 - .L_1850)
.L_1850:
        /*002c*/ 	.word	0x00000000
        /*0030*/ 	.short	0x0000
        /*0032*/ 	.short	0x0000
        /*0034*/ 	.byte	0x00, 0xf0, 0x11, 0x00


	//----- nvinfo : EIATTR_SPARSE_MMA_MASK
	.align		4
.L_1851:
        /*0038*/ 	.byte	0x03, 0x50
        /*003a*/ 	.short	0x0000


	//----- nvinfo : EIATTR_MAXREG_COUNT
	.align		4
        /*003c*/ 	.byte	0x03, 0x1b
        /*003e*/ 	.short	0x00ff


	//----- nvinfo : EIATTR_MERCURY_ISA_VERSION
	.align		4
        /*0040*/ 	.byte	0x03, 0x5f
        /*0042*/ 	.short	0x0101


	//----- nvinfo : EIATTR_EXIT_INSTR_OFFSETS
	.align		4
        /*0044*/ 	.byte	0x04, 0x1c
        /*0046*/ 	.short	(.L_1853 - .L_1852)


	//   ....[0]....
.L_1852:
        /*0048*/ 	.word	0x00003ec0


	//   ....[1]....
        /*004c*/ 	.word	0x00008500


	//   ....[2]....
        /*0050*/ 	.word	0x00008550


	//----- nvinfo : EIATTR_MAX_THREADS
	.align		4
.L_1853:
        /*0054*/ 	.byte	0x04, 0x05
        /*0056*/ 	.short	(.L_1855 - .L_1854)
.L_1854:
        /*0058*/ 	.word	0x00000080
        /*005c*/ 	.word	0x00000001
        /*0060*/ 	.word	0x00000001


	//----- nvinfo : EIATTR_CRS_STACK_SIZE
	.align		4
.L_1855:
        /*0064*/ 	.byte	0x04, 0x1e
        /*0066*/ 	.short	(.L_1857 - .L_1856)
.L_1856:
        /*0068*/ 	.word	0x00000000


	//----- nvinfo : EIATTR_CBANK_PARAM_SIZE
	.align		4
.L_1857:
        /*006c*/ 	.byte	0x03, 0x19
        /*006e*/ 	.short	0x0018


	//----- nvinfo : EIATTR_PARAM_CBANK
	.align		4
        /*0070*/ 	.byte	0x04, 0x0a
        /*0072*/ 	.short	(.L_1859 - .L_1858)
	.align		4
.L_1858:
        /*0074*/ 	.word	index@(.nv.constant0._ZN2at6native29vectorized_elementwise_kernelILi8EZZZNS0_17log1p_kernel_cudaERNS_18TensorIteratorBaseEENKUlvE_clEvENKUlvE2_clEvEUlN3c107complexIfEEE_St5arrayIPcLm2EEEEviT0_T1_)
        /*0078*/ 	.short	0x0210
        /*007a*/ 	.short	0x0018


	//----- nvinfo : EIATTR_SW_WAR
	.align		4
.L_1859:
        /*007c*/ 	.byte	0x04, 0x36
        /*007e*/ 	.short	(.L_1861 - .L_1860)
.L_1860:
        /*0080*/ 	.word	0x00000008
.L_1861:


//--------------------- .nv.info._ZN2at6native18elementwise_kernelILi128ELi4EZNS0_15gpu_kernel_implIZZZNS0_17log1p_kernel_cudaERNS_18TensorIteratorBaseEENKUlvE_clEvENKUlvE1_clEvEUlN3c107complexIdEEE_EEvS4_RKT_EUliE_EEviT1_ --------------------------
	.section	.nv.info._ZN2at6native18elementwise_kernelILi128ELi4EZNS0_15gpu_kernel_implIZZZNS0_17log1p_kernel_cudaERNS_18TensorIteratorBaseEENKUlvE_clEvENKUlvE1_clEvEUlN3c107complexIdEEE_EEvS4_RKT_EUliE_EEviT1_,"",@"SHT_CUDA_INFO"
	.sectionflags	@""
	.align	4


	//----- nvinfo : EIATTR_CUDA_API_VERSION
	.align		4
        /*0000*/ 	.byte	0x04, 0x37
        /*0002*/ 	.short	(.L_1863 - .L_1862)
.L_1862:
        /*0004*/ 	.word	0x00000082


	//----- nvinfo : EIATTR_KPARAM_INFO
	.align		4
.L_1863:
        /*0008*/ 	.byte	0x04, 0x17
        /*000a*/ 	.short	(.L_1865 - .L_1864)
.L_1864:
        /*000c*/ 	.word	0x00000000
        /*0010*/ 	.short	0x0001
        /*0012*/ 	.short	0x0008
        /*0014*/ 	.byte	0x00, 0xf0, 0x61, 0x08


	//----- nvinfo : EIATTR_KPARAM_INFO
	.align		4
.L_1865:
        /*0018*/ 	.byte	0x04, 0x17
        /*001a*/ 	.short	(.L_1867 - .L_1866)
.L_1866:
        /*001c*/ 	.word	0x00000000
        /*0020*/ 	.short	0x0000
        /*0022*/ 	.short	0x0000
        /*0024*/ 	.byte	0x00, 0xf0, 0x11, 0x00


	//----- nvinfo : EIATTR_SPARSE_MMA_MASK
	.align		4
.L_1867:
        /*0028*/ 	.byte	0x03, 0x50
        /*002a*/ 	.short	0x0000


	//----- nvinfo : EIATTR_MAXREG_COUNT
	.align		4
        /*002c*/ 	.byte	0x03, 0x1b
        /*002e*/ 	.short	0x0080


	//----- nvinfo : EIATTR_EXTERNS
	.align		4
        /*0030*/ 	.byte	0x04, 0x0f
        /*0032*/ 	.short	(.L_1869 - .L_1868)


	//   ....[0]....
	.align		4
.L_1868:
        /*0034*/ 	.word	index@(__assertfail)


	//----- nvinfo : EIATTR_MERCURY_ISA_VERSION
	.align		4
.L_1869:
        /*0038*/ 	.byte	0x03, 0x5f
        /*003a*/ 	.short	0x0101


	//----- nvinfo : EIATTR_SYSCALL_OFFSETS
	.align		4
        /*003c*/ 	.byte	0x04, 0x46
        /*003e*/ 	.short	(.L_1871 - .L_1870)


	//   ....[0]....
.L_1870:
        /*0040*/ 	.word	0x00002390


	//   ....[1]....
        /*0044*/ 	.word	0x00005060


	//   ....[2]....
        /*0048*/ 	.word	0x00007460


	//   ....[3]....
        /*004c*/ 	.word	0x0000a130


	//   ....[4]....
        /*0050*/ 	.word	0x0000c500


	//   ....[5]....
        /*0054*/ 	.word	0x0000f1d0


	//   ....[6]....
        /*0058*/ 	.word	0x00011590


	//   ....[7]....
        /*005c*/ 	.word	0x00014260


	//----- nvinfo : EIATTR_EXIT_INSTR_OFFSETS
	.align		4
.L_1871:
        /*0060*/ 	.byte	0x04, 0x1c
        /*0062*/ 	.short	(.L_1873 - .L_1872)


	//   ....[0]....
.L_1872:
        /*0064*/ 	.word	0x0000f280


	//   ....[1]....
        /*0068*/ 	.word	0x00013240


	//   ....[2]....
        /*006c*/ 	.word	0x00013280


	//   ....[3]....
        /*0070*/ 	.word	0x00013310


	//   ....[4]....
        /*0074*/ 	.word	0x00013340


	//   ....[5]....
        /*0078*/ 	.word	0x00013370


	//   ....[6]....
        /*007c*/ 	.word	0x00013440


	//   ....[7]....
        /*0080*/ 	.word	0x000134c0


	//   ....[8]....
        /*0084*/ 	.word	0x000135c0


	//   ....[9]....
        /*0088*/ 	.word	0x00013670


	//   ....[10]....
        /*008c*/ 	.word	0x00013690


	//   ....[11]....
        /*0090*/ 	.word	0x00013760


	//   ....[12]....
        /*0094*/ 	.word	0x000137a0


	//   ....[13]....
        /*0098*/ 	.word	0x00013970


	//   ....[14]....
        /*009c*/ 	.word	0x00013b10


	//   ....[15]....
        /*00a0*/ 	.word	0x00013b90


	//   ....[16]....
        /*00a4*/ 	.word	0x00013c40


	//   ....[17]....
        /*00a8*/ 	.word	0x00013e00


	//   ....[18]....
        /*00ac*/ 	.word	0x00013fc0


	//   ....[19]....
        /*00b0*/ 	.word	0x00014160


	//   ....[20]....
        /*00b4*/ 	.word	0x00014270


	//   ....[21]....
        /*00b8*/ 	.word	0x000142a0


	//   ....[22]....
        /*00bc*/ 	.word	0x000142d0


	//----- nvinfo : EIATTR_MAX_THREADS
	.align		4
.L_1873:
        /*00c0*/ 	.byte	0x04, 0x05
        /*00c2*/ 	.short	(.L_1875 - .L_1874)
.L_1874:
        /*00c4*/ 	.word	0x00000080
        /*00c8*/ 	.word	0x00000001
        /*00cc*/ 	.word	0x00000001


	//----- nvinfo : EIATTR_CRS_STACK_SIZE
	.align		4
.L_1875:
        /*00d0*/ 	.byte	0x04, 0x1e
        /*00d2*/ 	.short	(.L_1877 - .L_1876)
.L_1876:
        /*00d4*/ 	.word	0x00000000


	//----- nvinfo : EIATTR_CBANK_PARAM_SIZE
	.align		4
.L_1877:
        /*00d8*/ 	.byte	0x03, 0x19
        /*00da*/ 	.short	0x0220


	//----- nvinfo : EIATTR_PARAM_CBANK
	.align		4
        /*00dc*/ 	.byte	0x04, 0x0a
        /*00de*/ 	.short	(.L_1879 - .L_1878)
	.align		4
.L_1878:
        /*00e0*/ 	.word	index@(.nv.constant0._ZN2at6native18elementwise_kernelILi128ELi4EZNS0_15gpu_kernel_implIZZZNS0_17log1p_kernel_cudaERNS_18TensorIteratorBaseEENKUlvE_clEvENKUlvE1_clEvEUlN3c107complexIdEEE_EEvS4_RKT_EUliE_EEviT1_)
        /*00e4*/ 	.short	0x0210
        /*00e6*/ 	.short	0x0220


	//----- nvinfo : EIATTR_SW_WAR
	.align		4
.L_1879:
        /*00e8*/ 	.byte	0x04, 0x36
        /*00ea*/ 	.short	(.L_1881 - .L_1880)
.L_1880:
        /*00ec*/ 	.word	0x00000008
.L_1881:


//--------------------- .nv.info._ZN2at6native27unrolled_elementwise_kernelIZZZNS0_17log1p_kernel_cudaERNS_18TensorIteratorBaseEENKUlvE_clEvENKUlvE1_clEvEUlN3c107complexIdEEE_St5arrayIPcLm2EELi4E23TrivialOffsetCalculatorILi1EjESE_NS0_6memory12LoadWithCastILi1EEENSF_13StoreWithCastILi1EEEEEviT_T0_T2_T3_T4_T5_ --------------------------
	.section	.nv.info._ZN2at6native27unrolled_elementwise_kernelIZZZNS0_17log1p_kernel_cudaERNS_18TensorIteratorBaseEENKUlvE_clEvENKUlvE1_clEvEUlN3c107complexIdEEE_St5arrayIPcLm2EELi4E23TrivialOffsetCalculatorILi1EjESE_NS0_6memory12LoadWithCastILi1EEENSF_13StoreWithCastILi1EEEEEviT_T0_T2_T3_T4_T5_,"",@"SHT_CUDA_INFO"
	.sectionflags	@""
	.align	4


	//----- nvinfo : EIATTR_CUDA_API_VERSION
	.align		4
        /*0000*/ 	.byte	0x04, 0x37
        /*0002*/ 	.short	(.L_1883 - .L_1882)
.L_1882:
        /*0004*/ 	.word	0x00000082


	//----- nvinfo : EIATTR_KPARAM_INFO
	.align		4
.L_1883:
        /*0008*/ 	.byte	0x04, 0x17
        /*000a*/ 	.short	(.L_1885 - .L_1884)
.L_1884:
        /*000c*/ 	.word	0x00000000
        /*0010*/ 	.short	0x0006
        /*0012*/ 	.short	0x0024
        /*0014*/ 	.byte	0x00, 0xf0, 0x21, 0x00


	//----- nvinfo : EIATTR_KPARAM_INFO
	.align		4
.L_1885:
        /*0018*/ 	.byte	0x04, 0x17
        /*001a*/ 	.short	(.L_1887 - .L_1886)
.L_1886:
        /*001c*/ 	.word	0x00000000
        /*0020*/ 	.short	0x0005
        /*0022*/ 	.short	0x001c
        /*0024*/ 	.byte	0x00, 0xf0, 0x21, 0x00


	//----- nvinfo : EIATTR_KPARAM_INFO
	.align		4
.L_1887:
        /*0028*/ 	.byte	0x04, 0x17
        /*002a*/ 	.short	(.L_1889 - .L_1888)
.L_1888:
        /*002c*/ 	.word	0x00000000
        /*0030*/ 	.short	0x0004
        /*0032*/ 	.short	0x0019
        /*0034*/ 	.byte	0x00, 0xf0, 0x05, 0x00


	//----- nvinfo : EIATTR_KPARAM_INFO
	.align		4
.L_1889:
        /*0038*/ 	.byte	0x04, 0x17
        /*003a*/ 	.short	(.L_1891 - .L_1890)
.L_1890:
        /*003c*/ 	.word	0x00000000
        /*0040*/ 	.short	0x0003
        /*0042*/ 	.short	0x0018
        /*0044*/ 	.byte	0x00, 0xf0, 0x05, 0x00


	//----- nvinfo : EIATTR_KPARAM_INFO
	.align		4
.L_1891:
        /*0048*/ 	.byte	0x04, 0x17
        /*004a*/ 	.short	(.L_1893 - .L_1892)
.L_1892:
        /*004c*/ 	.word	0x00000000
        /*0050*/ 	.short	0x0002
        /*0052*/ 	.short	0x0008
        /*0054*/ 	.byte	0x00, 0xf0, 0x41, 0x00


	//----- nvinfo : EIATTR_KPARAM_INFO
	.align		4
.L_1893:
        /*0058*/ 	.byte	0x04, 0x17
        /*005a*/ 	.short	(.L_1895 - .L_1894)
.L_1894:
        /*005c*/ 	.word	0x00000000
        /*0060*/ 	.short	0x0001
        /*0062*/ 	.short	0x0004
        /*0064*/ 	.byte	0x00, 0xf0, 0x05, 0x00


	//----- nvinfo : EIATTR_KPARAM_INFO
	.align		4
.L_1895:
        /*0068*/ 	.byte	0x04, 0x17
        /*006a*/ 	.short	(.L_1897 - .L_1896)
.L_1896:
        /*006c*/ 	.word	0x00000000
        /*0070*/ 	.short	0x0000
        /*0072*/ 	.short	0x0000
        /*0074*/ 	.byte	0x00, 0xf0, 0x11, 0x00


	//----- nvinfo : EIATTR_SPARSE_MMA_MASK
	.align		4
.L_1897:
        /*0078*/ 	.byte	0x03, 0x50
        /*007a*/ 	.short	0x0000


	//----- nvinfo : EIATTR_MAXREG_COUNT
	.align		4
        /*007c*/ 	.byte	0x03, 0x1b
        /*007e*/ 	.short	0x00ff


	//----- nvinfo : EIATTR_EXTERNS
	.align		4
        /*0080*/ 	.byte	0x04, 0x0f
        /*0082*/ 	.short	(.L_1899 - .L_1898)


	//   ....[0]....
	.align		4
.L_1898:
        /*0084*/ 	.word	index@(__assertfail)


	//----- nvinfo : EIATTR_MERCURY_ISA_VERSION
	.align		4
.L_1899:
        /*0088*/ 	.byte	0x03, 0x5f
        /*008a*/ 	.short	0x0101


	//----- nvinfo : EIATTR_SYSCALL_OFFSETS
	.align		4
        /*008c*/ 	.byte	0x04, 0x46
        /*008e*/ 	.short	(.L_1901 - .L_1900)


	//   ....[0]....
.L_1900:
        /*0090*/ 	.word	0x000010f0


	//   ....[1]....
        /*0094*/ 	.word	0x00002210


	//   ....[2]....
        /*0098*/ 	.word	0x00003350


	//   ....[3]....
        /*009c*/ 	.word	0x00004460


	//   ....[4]....
        /*00a0*/ 	.word	0x0000c6e0


	//   ....[5]....
        /*00a4*/ 	.word	0x0000d8f0


	//   ....[6]....
        /*00a8*/ 	.word	0x0000eac0


	//   ....[7]....
        /*00ac*/ 	.word	0x0000fcb0


	//----- nvinfo : EIATTR_EXIT_INSTR_OFFSETS
	.align		4
.L_1901:
        /*00b0*/ 	.byte	0x04, 0x1c
        /*00b2*/ 	.short	(.L_1903 - .L_1902)


	//   ....[0]....
.L_1902:
        /*00b4*/ 	.word	0x0000eb60


	//   ....[1]....
        /*00b8*/ 	.word	0x0000ecb0


	//   ....[2]....
        /*00bc*/ 	.word	0x0000ecf0


	//   ....[3]....
        /*00c0*/ 	.word	0x0000ed80


	//   ....[4]....
        /*00c4*/ 	.word	0x0000edb0


	//   ....[5]....
        /*00c8*/ 	.word	0x0000ede0


	//   ....[6]....
        /*00cc*/ 	.word	0x0000eeb0


	//   ....[7]....
        /*00d0*/ 	.word	0x0000ef30


	//   ....[8]....
        /*00d4*/ 	.word	0x0000f030


	//   ....[9]....
        /*00d8*/ 	.word	0x0000f0e0


	//   ....[10]....
        /*00dc*/ 	.word	0x0000f100


	//   ....[11]....
        /*00e0*/ 	.word	0x0000f1d0


	//   ....[12]....
        /*00e4*/ 	.word	0x0000f1f0


	//   ....[13]....
        /*00e8*/ 	.word	0x0000f3c0


	//   ....[14]....
        /*00ec*/ 	.word	0x0000f560


	//   ....[15]....
        /*00f0*/ 	.word	0x0000f5e0


	//   ....[16]....
        /*00f4*/ 	.word	0x0000f690


	//   ....[17]....
        /*00f8*/ 	.word	0x0000f850


	//   ....[18]....
        /*00fc*/ 	.word	0x0000fa10


	//   ....[19]....
        /*0100*/ 	.word	0x0000fbb0


	//   ....[20]....
        /*0104*/ 	.word	0x0000fcc0


	//   ....[21]....
        /*0108*/ 	.word	0x0000fcf0


	//   ....[22]....
        /*010c*/ 	.word	0x0000fd20


	//----- nvinfo : EIATTR_MAX_THREADS
	.align		4
.L_1903:
        /*0110*/ 	.byte	0x04, 0x05
        /*0112*/ 	.short	(.L_1905 - .L_1904)
.L_1904:
        /*0114*/ 	.word	0x00000080
        /*0118*/ 	.word	0x00000001
        /*011c*/ 	.word	0x00000001


	//----- nvinfo : EIATTR_CRS_STACK_SIZE
	.align		4
.L_1905:
        /*0120*/ 	.byte	0x04, 0x1e
        /*0122*/ 	.short	(.L_1907 - .L_1906)
.L_1906:
        /*0124*/ 	.word	0x00000000


	//----- nvinfo : EIATTR_CBANK_PARAM_SIZE
	.align		4
.L_1907:
        /*0128*/ 	.byte	0x03, 0x19
        /*012a*/ 	.short	0x002c


	//----- nvinfo : EIATTR_PARAM_CBANK
	.align		4
        /*012c*/ 	.byte	0x04, 0x0a
        /*012e*/ 	.short	(.L_1909 - .L_1908)
	.align		4
.L_1908:
        /*0130*/ 	.word	index@(.nv.constant0._ZN2at6native27unrolled_elementwise_kernelIZZZNS0_17log1p_kernel_cudaERNS_18TensorIteratorBaseEENKUlvE_clEvENKUlvE1_clEvEUlN3c107complexIdEEE_St5arrayIPcLm2EELi4E23TrivialOffsetCalculatorILi1EjESE_NS0_6memory12LoadWithCastILi1EEENSF_13StoreWithCastILi1EEEEEviT_T0_T2_T3_T4_T5_)
        /*0134*/ 	.short	0x0210
        /*0136*/ 	.short	0x002c


	//----- nvinfo : EIATTR_SW_WAR
	.align		4
.L_1909:
        /*0138*/ 	.byte	0x04, 0x36
        /*013a*/ 	.short	(.L_1911 - .L_1910)
.L_1910:
        /*013c*/ 	.word	0x00000008
.L_1911:


//--------------------- .nv.info._ZN2at6native18elementwise_kernelILi128ELi2EZNS0_22gpu_kernel_impl_nocastIZZZNS0_17log1p_kernel_cudaERNS_18TensorIteratorBaseEENKUlvE_clEvENKUlvE1_clEvEUlN3c107complexIdEEE_EEvS4_RKT_EUliE_EEviT1_ --------------------------
	.section	.nv.info._ZN2at6native18elementwise_kernelILi128ELi2EZNS0_22gpu_kernel_impl_nocastIZZZNS0_17log1p_kernel_cudaERNS_18TensorIteratorBaseEENKUlvE_clEvENKUlvE1_clEvEUlN3c107complexIdEEE_EEvS4_RKT_EUliE_EEviT1_,"",@"SHT_CUDA_INFO"
	.sectionflags	@""
	.align	4


	//----- nvinfo : EIATTR_CUDA_API_VERSION
	.align		4
        /*0000*/ 	.byte	0x04, 0x37
        /*0002*/ 	.short	(.L_1913 - .L_1912)
.L_1912:
        /*0004*/ 	.word	0x00000082


	//----- nvinfo : EIATTR_KPARAM_INFO
	.align		4
.L_1913:
        /*0008*/ 	.byte	0x04, 0x17
        /*000a*/ 	.short	(.L_1915 - .L_1914)
.L_1914:
        /*000c*/ 	.word	0x00000000
        /*0010*/ 	.short	0x0001
        /*0012*/ 	.short	0x0008
        /*0014*/ 	.byte	0x00, 0xf0, 0x61, 0x08


	//----- nvinfo : EIATTR_KPARAM_INFO
	.align		4
.L_1915:
        /*0018*/ 	.byte	0x04, 0x17
        /*001a*/ 	.short	(.L_1917 - .L_1916)
.L_1916:
        /*001c*/ 	.word	0x00000000
        /*0020*/ 	.short	0x0000
        /*0022*/ 	.short	0x0000
        /*0024*/ 	.byte	0x00, 0xf0, 0x11, 0x00


	//----- nvinfo : EIATTR_SPARSE_MMA_MASK
	.align		4
.L_1917:
        /*0028*/ 	.byte	0x03, 0x50
        /*002a*/ 	.short	0x0000


	//----- nvinfo : EIATTR_MAXREG_COUNT
	.align		4
        /*002c*/ 	.byte	0x03, 0x1b
        /*002e*/ 	.short	0x0080


	//----- nvinfo : EIATTR_MERCURY_ISA_VERSION
	.align		4
        /*0030*/ 	.byte	0x03, 0x5f
        /*0032*/ 	.short	0x0101


	//----- nvinfo : EIATTR_EXIT_INSTR_OFFSETS
	.align		4
        /*0034*/ 	.byte	0x04, 0x1c
        /*0036*/ 	.short	(.L_1919 - .L_1918)


	//   ....[0]....
.L_1918:
        /*0038*/ 	.word	0x00002f30


	//   ....[1]....
        /*003c*/ 	.word	0x00005db0


	//----- nvinfo : EIATTR_MAX_THREADS
	.align		4
.L_1919:
        /*0040*/ 	.byte	0x04, 0x05
        /*0042*/ 	.short	(.L_1921 - .L_1920)
.L_1920:
        /*0044*/ 	.word	0x00000080
        /*0048*/ 	.word	0x00000001
        /*004c*/ 	.word	0x00000001


	//----- nvinfo : EIATTR_CRS_STACK_SIZE
	.align		4
.L_1921:
        /*0050*/ 	.byte	0x04, 0x1e
        /*0052*/ 	.short	(.L_1923 - .L_1922)
.L_1922:
        /*0054*/ 	.word	0x00000000


	//----- nvinfo : EIATTR_CBANK_PARAM_SIZE
	.align		4
.L_1923:
        /*0058*/ 	.byte	0x03, 0x19
        /*005a*/ 	.short	0x0220


	//----- nvinfo : EIATTR_PARAM_CBANK
	.align		4
        /*005c*/ 	.byte	0x04, 0x0a
        /*005e*/ 	.short	(.L_1925 - .L_1924)
	.align		4
.L_1924:
        /*0060*/ 	.word	index@(.nv.constant0._ZN2at6native18elementwise_kernelILi128ELi2EZNS0_22gpu_kernel_impl_nocastIZZZNS0_17log1p_kernel_cudaERNS_18TensorIteratorBaseEENKUlvE_clEvENKUlvE1_clEvEUlN3c107complexIdEEE_EEvS4_RKT_EUliE_EEviT1_)
        /*0064*/ 	.short	0x0210
        /*0066*/ 	.short	0x0220


	//----- nvinfo : EIATTR_SW_WAR
	.align		4
.L_1925:
        /*0068*/ 	.byte	0x04, 0x36
        /*006a*/ 	.short	(.L_1927 - .L_1926)
.L_1926:
        /*006c*/ 	.word	0x00000008
.L_1927:


//--------------------- .nv.info._ZN2at6native27unrolled_elementwise_kernelIZZZNS0_17log1p_kernel_cudaERNS_18TensorIteratorBaseEENKUlvE_clEvENKUlvE1_clEvEUlN3c107complexIdEEE_St5arrayIPcLm2EELi4E23TrivialOffsetCalculatorILi1EjESE_NS0_6memory15LoadWithoutCastENSF_16StoreWithoutCastEEEviT_T0_T2_T3_T4_T5_ --------------------------
	.section	.nv.info._ZN2at6native27unrolled_elementwise_kernelIZZZNS0_17log1p_kernel_cudaERNS_18TensorIteratorBaseEENKUlvE_clEvENKUlvE1_clEvEUlN3c107complexIdEEE_St5arrayIPcLm2EELi4E23TrivialOffsetCalculatorILi1EjESE_NS0_6memory15LoadWithoutCastENSF_16StoreWithoutCastEEEviT_T0_T2_T3_T4_T5_,"",@"SHT_CUDA_INFO"
	.sectionflags	@""
	.align	4


	//----- nvinfo : EIATTR_CUDA_API_VERSION
	.align		4
        /*0000*/ 	.byte	0x04, 0x37
        /*0002*/ 	.short	(.L_1929 - .L_1928)
.L_1928:
        /*0004*/ 	.word	0x00000082


	//----- nvinfo : EIATTR_KPARAM_INFO
	.align		4
.L_1929:
        /*0008*/ 	.byte	0x04, 0x17
        /*000a*/ 	.short	(.L_1931 - .L_1930)
.L_1930:
        /*000c*/ 	.word	0x00000000
        /*0010*/ 	.short	0x0006
        /*0012*/ 	.short	0x001b
        /*0014*/ 	.byte	0x00, 0xf0, 0x05, 0x00


	//----- nvinfo : EIATTR_KPARAM_INFO
	.align		4
.L_1931:
        /*0018*/ 	.byte	0x04, 0x17
        /*001a*/ 	.short	(.L_1933 - .L_1932)
.L_1932:
        /*001c*/ 	.word	0x00000000
        /*0020*/ 	.short	0x0005
        /*0022*/ 	.short	0x001a
        /*0024*/ 	.byte	0x00, 0xf0, 0x05, 0x00


	//----- nvinfo : EIATTR_KPARAM_INFO
	.align		4
.L_1933:
        /*0028*/ 	.byte	0x04, 0x17
        /*002a*/ 	.short	(.L_1935 - .L_1934)
.L_1934:
        /*002c*/ 	.word	0x00000000
        /*0030*/ 	.short	0x0004
        /*0032*/ 	.short	0x0019
        /*0034*/ 	.byte	0x00, 0xf0, 0x05, 0x00


	//----- nvinfo : EIATTR_KPARAM_INFO
	.align		4
.L_1935:
        /*0038*/ 	.byte	0x04, 0x17
        /*003a*/ 	.short	(.L_1937 - .L_1936)
.L_1936:
        /*003c*/ 	.word	0x00000000
        /*0040*/ 	.short	0x0003
        /*0042*/ 	.short	0x0018
        /*0044*/ 	.byte	0x00, 0xf0, 0x05, 0x00


	//----- nvinfo : EIATTR_KPARAM_INFO
	.align		4
.L_1937:
        /*0048*/ 	.byte	0x04, 0x17
        /*004a*/ 	.short	(.L_1939 - .L_1938)
.L_1938:
        /*004c*/ 	.word	0x00000000
        /*0050*/ 	.short	0x0002
        /*0052*/ 	.short	0x0008
        /*0054*/ 	.byte	0x00, 0xf0, 0x41, 0x00


	//----- nvinfo : EIATTR_KPARAM_INFO
	.align		4
.L_1939:
        /*0058*/ 	.byte	0x04, 0x17
        /*005a*/ 	.short	(.L_1941 - .L_1940)
.L_1940:
        /*005c*/ 	.word	0x00000000
        /*0060*/ 	.short	0x0001
        /*0062*/ 	.short	0x0004
        /*0064*/ 	.byte	0x00, 0xf0, 0x05, 0x00


	//----- nvinfo : EIATTR_KPARAM_INFO
	.align		4
.L_1941:
        /*0068*/ 	.byte	0x04, 0x17
        /*006a*/ 	.short	(.L_1943 - .L_1942)
.L_1942:
        /*006c*/ 	.word	0x00000000
        /*0070*/ 	.short	0x0000
        /*0072*/ 	.short	0x0000
        /*0074*/ 	.byte	0x00, 0xf0, 0x11, 0x00


	//----- nvinfo : EIATTR_SPARSE_MMA_MASK
	.align		4
.L_1943:
        /*0078*/ 	.byte	0x03, 0x50
        /*007a*/ 	.short	0x0000


	//----- nvinfo : EIATTR_MAXREG_COUNT
	.align		4
        /*007c*/ 	.byte	0x03, 0x1b
        /*007e*/ 	.short	0x00ff


	//----- nvinfo : EIATTR_MERCURY_ISA_VERSION
	.align		4
        /*0080*/ 	.byte	0x03, 0x5f
        /*0082*/ 	.short	0x0101


	//----- nvinfo : EIATTR_EXIT_INSTR_OFFSETS
	.align		4
        /*0084*/ 	.byte	0x04, 0x1c
        /*0086*/ 	.short	(.L_1945 - .L_1944)


	//   ....[0]....
.L_1944:
        /*0088*/ 	.word	0x00007200


	//   ....[1]....
        /*008c*/ 	.word	0x00007260


	//----- nvinfo : EIATTR_MAX_THREADS
	.align		4
.L_1945:
        /*0090*/ 	.byte	0x04, 0x05
        /*0092*/ 	.short	(.L_1947 - .L_1946)
.L_1946:
        /*0094*/ 	.word	0x00000080
        /*0098*/ 	.word	0x00000001
        /*009c*/ 	.word	0x00000001


	//----- nvinfo : EIATTR_CRS_STACK_SIZE
	.align		4
.L_1947:
        /*00a0*/ 	.byte	0x04, 0x1e
        /*00a2*/ 	.short	(.L_1949 - .L_1948)
.L_1948:
        /*00a4*/ 	.word	0x00000000


	//----- nvinfo : EIATTR_CBANK_PARAM_SIZE
	.align		4
.L_1949:
        /*00a8*/ 	.byte	0x03, 0x19
        /*00aa*/ 	.short	0x001c


	//----- nvinfo : EIATTR_PARAM_CBANK
	.align		4
        /*00ac*/ 	.byte	0x04, 0x0a
        /*00ae*/ 	.short	(.L_1951 - .L_1950)
	.align		4
.L_1950:
        /*00b0*/ 	.word	index@(.nv.constant0._ZN2at6native27unrolled_elementwise_kernelIZZZNS0_17log1p_kernel_cudaERNS_18TensorIteratorBaseEENKUlvE_clEvENKUlvE1_clEvEUlN3c107complexIdEEE_St5arrayIPcLm2EELi4E23TrivialOffsetCalculatorILi1EjESE_NS0_6memory15LoadWithoutCastENSF_16StoreWithoutCastEEEviT_T0_T2_T3_T4_T5_)
        /*00b4*/ 	.short	0x0210
        /*00b6*/ 	.short	0x001c


	//----- nvinfo : EIATTR_SW_WAR
	.align		4
.L_1951:
        /*00b8*/ 	.byte	0x04, 0x36
        /*00ba*/ 	.short	(.L_1953 - .L_1952)
.L_1952:
        /*00bc*/ 	.word	0x00000008
.L_1953:


//--------------------- .nv.info._ZN2at6native29vectorized_elementwise_kernelILi2EZZZNS0_17log1p_kernel_cudaERNS_18TensorIteratorBaseEENKUlvE_clEvENKUlvE1_clEvEUlN3c107complexIdEEE_St5arrayIPcLm2EEEEviT0_T1_ --------------------------
	.section	.nv.info._ZN2at6native29vectorized_elementwise_kernelILi2EZZZNS0_17log1p_kernel_cudaERNS_18TensorIteratorBaseEENKUlvE_clEvENKUlvE1_clEvEUlN3c107complexIdEEE_St5arrayIPcLm2EEEEviT0_T1_,"",@"SHT_CUDA_INFO"
	.sectionflags	@""
	.align	4


	//----- nvinfo : EIATTR_CUDA_API_VERSION
	.align		4
        /*0000*/ 	.byte	0x04, 0x37
        /*0002*/ 	.short	(.L_1955 - .L_1954)
.L_1954:
        /*0004*/ 	.word	0x00000082


	//----- nvinfo : EIATTR_KPARAM_INFO
	.align		4
.L_1955:
        /*0008*/ 	.byte	0x04, 0x17
        /*000a*/ 	.short	(.L_1957 - .L_1956)
.L_1956:
        /*000c*/ 	.word	0x00000000
        /*0010*/ 	.short	0x0002
        /*0012*/ 	.short	0x0008
        /*0014*/ 	.byte	0x00, 0xf0, 0x41, 0x00


	//----- nvinfo : EIATTR_KPARAM_INFO
	.align		4
.L_1957:
        /*0018*/ 	.byte	0x04, 0x17
        /*001a*/ 	.short	(.L_1959 - .L_1958)
.L_1958:
        /*001c*/ 	.word	0x00000000
        /*0020*/ 	.short	0x0001
        /*0022*/ 	.short	0x0004
        /*0024*/ 	.byte	0x00, 0xf0, 0x05, 0x00


	//----- nvinfo : EIATTR_KPARAM_INFO
	.align		4
.L_1959:
        /*0028*/ 	.byte	0x04, 0x17
        /*002a*/ 	.short	(.L_1961 - .L_1960)
.L_1960:
        /*002c*/ 	.word	0x00000000
        /*0030*/ 	.short	0x0000
        /*0032*/ 	.short	0x0000
        /*0034*/ 	.byte	0x00, 0xf0, 0x11, 0x00


	//----- nvinfo : EIATTR_SPARSE_MMA_MASK
	.align		4
.L_1961:
        /*0038*/ 	.byte	0x03, 0x50
        /*003a*/ 	.short	0x0000


	//----- nvinfo : EIATTR_MAXREG_COUNT
	.align		4
        /*003c*/ 	.byte	0x03, 0x1b
        /*003e*/ 	.short	0x00ff


	//----- nvinfo : EIATTR_MERCURY_ISA_VERSION
	.align		4
        /*0040*/ 	.byte	0x03, 0x5f
        /*0042*/ 	.short	0x0101


	//----- nvinfo : EIATTR_EXIT_INSTR_OFFSETS
	.align		4
        /*0044*/ 	.byte	0x04, 0x1c
        /*0046*/ 	.short	(.L_1963 - .L_1962)


	//   ....[0]....
.L_1962:
        /*0048*/ 	.word	0x0000dba0


	//   ....[1]....
        /*004c*/ 	.word	0x0001c0c0


	//   ....[2]....
        /*0050*/ 	.word	0x0001c110


	//----- nvinfo : EIATTR_MAX_THREADS
	.align		4
.L_1963:
        /*0054*/ 	.byte	0x04, 0x05
        /*0056*/ 	.short	(.L_1965 - .L_1964)
.L_1964:
        /*0058*/ 	.word	0x00000080
        /*005c*/ 	.word	0x00000001
        /*0060*/ 	.word	0x00000001


	//----- nvinfo : EIATTR_CRS_STACK_SIZE
	.align		4
.L_1965:
        /*0064*/ 	.byte	0x04, 0x1e
        /*0066*/ 	.short	(.L_1967 - .L_1966)
.L_1966:
        /*0068*/ 	.word	0x00000000


	//----- nvinfo : EIATTR_CBANK_PARAM_SIZE
	.align		4
.L_1967:
        /*006c*/ 	.byte	0x03, 0x19
        /*006e*/ 	.short	0x0018


	//----- nvinfo : EIATTR_PARAM_CBANK
	.align		4
        /*0070*/ 	.byte	0x04, 0x0a
        /*0072*/ 	.short	(.L_1969 - .L_1968)
	.align		4
.L_1968:
        /*0074*/ 	.word	index@(.nv.constant0._ZN2at6native29vectorized_elementwise_kernelILi2EZZZNS0_17log1p_kernel_cudaERNS_18TensorIteratorBaseEENKUlvE_clEvENKUlvE1_clEvEUlN3c107complexIdEEE_St5arrayIPcLm2EEEEviT0_T1_)
        /*0078*/ 	.short	0x0210
        /*007a*/ 	.short	0x0018


	//----- nvinfo : EIATTR_SW_WAR
	.align		4
.L_1969:
        /*007c*/ 	.byte	0x04, 0x36
        /*007e*/ 	.short	(.L_1971 - .L_1970)
.L_1970:
        /*0080*/ 	.word	0x00000008
.L_1971:


//--------------------- .nv.info._ZN2at6native29vectorized_elementwise_kernelILi4EZZZNS0_17log1p_kernel_cudaERNS_18TensorIteratorBaseEENKUlvE_clEvENKUlvE1_clEvEUlN3c107complexIdEEE_St5arrayIPcLm2EEEEviT0_T1_ --------------------------
	.section	.nv.info._ZN2at6native29vectorized_elementwise_kernelILi4EZZZNS0_17log1p_kernel_cudaERNS_18TensorIteratorBaseEENKUlvE_clEvENKUlvE1_clEvEUlN3c107complexIdEEE_St5arrayIPcLm2EEEEviT0_T1_,"",@"SHT_CUDA_INFO"
	.sectionflags	@""
	.align	4


	//----- nvinfo : EIATTR_CUDA_API_VERSION
	.align		4
        /*0000*/ 	.byte	0x04, 0x37
        /*0002*/ 	.short	(.L_1973 - .L_1972)
.L_1972:
        /*0004*/ 	.word	0x00000082


	//----- nvinfo : EIATTR_KPARAM_INFO
	.align		4
.L_1973:
        /*0008*/ 	.byte	0x04, 0x17
        /*000a*/ 	.short	(.L_1975 - .L_1974)
.L_1974:
        /*000c*/ 	.word	0x00000000
        /*0010*/ 	.short	0x0002
        /*0012*/ 	.short	0x0008
        /*0014*/ 	.byte	0x00, 0xf0, 0x41, 0x00


	//----- nvinfo : EIATTR_KPARAM_INFO
	.align		4
.L_1975:
        /*0018*/ 	.byte	0x04, 0x17
        /*001a*/ 	.short	(.L_1977 - .L_1976)
.L_1976:
        /*001c*/ 	.word	0x00000000
        /*0020*/ 	.short	0x0001
        /*0022*/ 	.short	0x0004
        /*0024*/ 	.byte	0x00, 0xf0, 0x05, 0x00


	//----- nvinfo : EIATTR_KPARAM_INFO
	.align		4
.L_1977:
        /*0028*/ 	.byte	0x04, 0x17
        /*002a*/ 	.short	(.L_1979 - .L_1978)
.L_1978:
        /*002c*/ 	.word	0x00000000
        /*0030*/ 	.short	0x0000
        /*0032*/ 	.short	0x0000
        /*0034*/ 	.byte	0x00, 0xf0, 0x11, 0x00


	//----- nvinfo : EIATTR_SPARSE_MMA_MASK
	.align		4
.L_1979:
        /*0038*/ 	.byte	0x03, 0x50
        /*003a*/ 	.short	0x0000


	//----- nvinfo : EIATTR_MAXREG_COUNT
	.align		4
        /*003c*/ 	.byte	0x03, 0x1b
        /*003e*/ 	.short	0x00ff


	//----- nvinfo : EIATTR_MERCURY_ISA_VERSION
	.align		4
        /*0040*/ 	.byte	0x03, 0x5f
        /*0042*/ 	.short	0x0101


	//----- nvinfo : EIATTR_EXIT_INSTR_OFFSETS
	.align		4
        /*0044*/ 	.byte	0x04, 0x1c
        /*0046*/ 	.short	(.L_1981 - .L_1980)


	//   ....[0]....
.L_1980:
        /*0048*/ 	.word	0x0000dba0


	//   ....[1]....
        /*004c*/ 	.word	0x0001c0c0


	//   ....[2]....
        /*0050*/ 	.word	0x0001c110


	//----- nvinfo : EIATTR_MAX_THREADS
	.align		4
.L_1981:
        /*0054*/ 	.byte	0x04, 0x05
        /*0056*/ 	.short	(.L_1983 - .L_1982)
.L_1982:
        /*0058*/ 	.word	0x00000080
        /*005c*/ 	.word	0x00000001
        /*0060*/ 	.word	0x00000001


	//----- nvinfo : EIATTR_CRS_STACK_SIZE
	.align		4
.L_1983:
        /*0064*/ 	.byte	0x04, 0x1e
        /*0066*/ 	.short	(.L_1985 - .L_1984)
.L_1984:
        /*0068*/ 	.word	0x00000000


	//----- nvinfo : EIATTR_CBANK_PARAM_SIZE
	.align		4
.L_1985:
        /*006c*/ 	.byte	0x03, 0x19
        /*006e*/ 	.short	0x0018


	//----- nvinfo : EIATTR_PARAM_CBANK
	.align		4
        /*0070*/ 	.byte	0x04, 0x0a
        /*0072*/ 	.short	(.L_1987 - .L_1986)
	.align		4
.L_1986:
        /*0074*/ 	.word	index@(.nv.constant0._ZN2at6native29vectorized_elementwise_kernelILi4EZZZNS0_17log1p_kernel_cudaERNS_18TensorIteratorBaseEENKUlvE_clEvENKUlvE1_clEvEUlN3c107complexIdEEE_St5arrayIPcLm2EEEEviT0_T1_)
        /*0078*/ 	.short	0x0210
        /*007a*/ 	.short	0x0018


	//----- nvinfo : EIATTR_SW_WAR
	.align		4
.L_1987:
        /*007c*/ 	.byte	0x04, 0x36
        /*007e*/ 	.short	(.L_1989 - .L_1988)
.L_1988:
        /*0080*/ 	.word	0x00000008
.L_1989:


//--------------------- .nv.info._ZN2at6native29vectorized_elementwise_kernelILi8EZZZNS0_17log1p_kernel_cudaERNS_18TensorIteratorBaseEENKUlvE_clEvENKUlvE1_clEvEUlN3c107complexIdEEE_St5arrayIPcLm2EEEEviT0_T1_ --------------------------
	.section	.nv.info._ZN2at6native29vectorized_elementwise_kernelILi8EZZZNS0_17log1p_kernel_cudaERNS_18TensorIteratorBaseEENKUlvE_clEvENKUlvE1_clEvEUlN3c107complexIdEEE_St5arrayIPcLm2EEEEviT0_T1_,"",@"SHT_CUDA_INFO"
	.sectionflags	@""
	.align	4


	//----- nvinfo : EIATTR_CUDA_API_VERSION
	.align		4
        /*0000*/ 	.byte	0x04, 0x37
        /*0002*/ 	.short	(.L_1991 - .L_1990)
.L_1990:
        /*0004*/ 	.word	0x00000082


	//----- nvinfo : EIATTR_KPARAM_INFO
	.align		4
.L_1991:
        /*0008*/ 	.byte	0x04, 0x17
        /*000a*/ 	.short	(.L_1993 - .L_1992)
.L_1992:
        /*000c*/ 	.word	0x00000000
        /*0010*/ 	.short	0x0002
        /*0012*/ 	.short	0x0008
        /*0014*/ 	.byte	0x00, 0xf0, 0x41, 0x00


	//----- nvinfo : EIATTR_KPARAM_INFO
	.align		4
.L_1993:
        /*0018*/ 	.byte	0x04, 0x17
        /*001a*/ 	.short	(.L_1995 - .L_1994)
.L_1994:
        /*001c*/ 	.word	0x00000000
        /*0020*/ 	.short	0x0001
        /*0022*/ 	.short	0x0004
        /*0024*/ 	.byte	0x00, 0xf0, 0x05, 0x00


	//----- nvinfo : EIATTR_KPARAM_INFO
	.align		4
.L_1995:
        /*0028*/ 	.byte	0x04, 0x17
        /*002a*/ 	.short	(.L_1997 - .L_1996)
.L_1996:
        /*002c*/ 	.word	0x00000000
        /*0030*/ 	.short	0x0000
        /*0032*/ 	.short	0x0000
        /*0034*/ 	.byte	0x00, 0xf0, 0x11, 0x00


	//----- nvinfo : EIATTR_SPARSE_MMA_MASK
	.align		4
.L_1997:
        /*0038*/ 	.byte	0x03, 0x50
        /*003a*/ 	.short	0x0000


	//----- nvinfo : EIATTR_MAXREG_COUNT
	.align		4
        /*003c*/ 	.byte	0x03, 0x1b
        /*003e*/ 	.short	0x00ff


	//----- nvinfo : EIATTR_MERCURY_ISA_VERSION
	.align		4
        /*0040*/ 	.byte	0x03, 0x5f
        /*0042*/ 	.short	0x0101


	//----- nvinfo : EIATTR_EXIT_INSTR_OFFSETS
	.align		4
        /*0044*/ 	.byte	0x04, 0x1c
        /*0046*/ 	.short	(.L_1999 - .L_1998)


	//   ....[0]....
.L_1998:
        /*0048*/ 	.word	0x0000db90


	//   ....[1]....
        /*004c*/ 	.word	0x0001c0b0


	//   ....[2]....
        /*0050*/ 	.word	0x0001c100


	//----- nvinfo : EIATTR_MAX_THREADS
	.align		4
.L_1999:
        /*0054*/ 	.byte	0x04, 0x05
        /*0056*/ 	.short	(.L_2001 - .L_2000)
.L_2000:
        /*0058*/ 	.word	0x00000080
        /*005c*/ 	.word	0x00000001
        /*0060*/ 	.word	0x00000001


	//----- nvinfo : EIATTR_CRS_STACK_SIZE
	.align		4
.L_2001:
        /*0064*/ 	.byte	0x04, 0x1e
        /*0066*/ 	.short	(.L_2003 - .L_2002)
.L_2002:
        /*0068*/ 	.word	0x00000000


	//----- nvinfo : EIATTR_CBANK_PARAM_SIZE
	.align		4
.L_2003:
        /*006c*/ 	.byte	0x03, 0x19
        /*006e*/ 	.short	0x0018


	//----- nvinfo : EIATTR_PARAM_CBANK
	.align		4
        /*0070*/ 	.byte	0x04, 0x0a
        /*0072*/ 	.short	(.L_2005 - .L_2004)
	.align		4
.L_2004:
        /*0074*/ 	.word	index@(.nv.constant0._ZN2at6native29vectorized_elementwise_kernelILi8EZZZNS0_17log1p_kernel_cudaERNS_18TensorIteratorBaseEENKUlvE_clEvENKUlvE1_clEvEUlN3c107complexIdEEE_St5arrayIPcLm2EEEEviT0_T1_)
        /*0078*/ 	.short	0x0210
        /*007a*/ 	.short	0x0018


	//----- nvinfo : EIATTR_SW_WAR
	.align		4
.L_2005:
        /*007c*/ 	.byte	0x04, 0x36
        /*007e*/ 	.short	(.L_2007 - .L_2006)
.L_2006:
        /*0080*/ 	.word	0x00000008
.L_2007:


//--------------------- .nv.info._ZN2at6native18elementwise_kernelILi128ELi4EZNS0_15gpu_kernel_implIZZZNS0_17log1p_kernel_cudaERNS_18TensorIteratorBaseEENKUlvE_clEvENKUlvE0_clEvEUlfE_EEvS4_RKT_EUliE_EEviT1_ --------------------------
	.section	.nv.info._ZN2at6native18elementwise_kernelILi128ELi4EZNS0_15gpu_kernel_implIZZZNS0_17log1p_kernel_cudaERNS_18TensorIteratorBaseEENKUlvE_clEvENKUlvE0_clEvEUlfE_EEvS4_RKT_EUliE_EEviT1_,"",@"SHT_CUDA_INFO"
	.sectionflags	@""
	.align	4


	//----- nvinfo : EIATTR_CUDA_API_VERSION
	.align		4
        /*0000*/ 	.byte	0x04, 0x37
        /*0002*/ 	.short	(.L_2009 - .L_2008)
.L_2008:
        /*0004*/ 	.word	0x00000082


	//----- nvinfo : EIATTR_KPARAM_INFO
	.align		4
.L_2009:
        /*0008*/ 	.byte	0x04, 0x17
        /*000a*/ 	.short	(.L_2011 - .L_2010)
.L_2010:
        /*000c*/ 	.word	0x00000000
        /*0010*/ 	.short	0x0001
        /*0012*/ 	.short	0x0008
        /*0014*/ 	.byte	0x00, 0xf0, 0x61, 0x08


	//----- nvinfo : EIATTR_KPARAM_INFO
	.align		4
.L_2011:
        /*0018*/ 	.byte	0x04, 0x17
        /*001a*/ 	.short	(.L_2013 - .L_2012)
.L_2012:
        /*001c*/ 	.word	0x00000000
        /*0020*/ 	.short	0x0000
        /*0022*/ 	.short	0x0000
        /*0024*/ 	.byte	0x00, 0xf0, 0x11, 0x00


	//----- nvinfo : EIATTR_SPARSE_MMA_MASK
	.align		4
.L_2013:
        /*0028*/ 	.byte	0x03, 0x50
        /*002a*/ 	.short	0x0000


	//----- nvinfo : EIATTR_MAXREG_COUNT
	.align		4
        /*002c*/ 	.byte	0x03, 0x1b
        /*002e*/ 	.short	0x0080


	//----- nvinfo : EIATTR_EXTERNS
	.align		4
        /*0030*/ 	.byte	0x04, 0x0f
        /*0032*/ 	.short	(.L_2015 - .L_2014)


	//   ....[0]....
	.align		4
.L_2014:
        /*0034*/ 	.word	index@(__assertfail)


	//----- nvinfo : EIATTR_MERCURY_ISA_VERSION
	.align		4
.L_2015:
        /*0038*/ 	.byte	0x03, 0x5f
        /*003a*/ 	.short	0x0101


	//----- nvinfo : EIATTR_SYSCALL_OFFSETS
	.align		4
        /*003c*/ 	.byte	0x04, 0x46
        /*003e*/ 	.short	(.L_2017 - .L_2016)


	//   ....[0]....
.L_2016:
        /*0040*/ 	.word	0x00002170


	//   ....[1]....
        /*0044*/ 	.word	0x000031b0


	//   ....[2]....
        /*0048*/ 	.word	0x00005340


	//   ....[3]....
        /*004c*/ 	.word	0x00006380


	//   ....[4]....
        /*0050*/ 	.word	0x00008500


	//   ....[5]....
        /*0054*/ 	.word	0x00009540


	//   ....[6]....
        /*0058*/ 	.word	0x0000b6b0


	//   ....[7]....
        /*005c*/ 	.word	0x0000c6f0


	//----- nvinfo : EIATTR_EXIT_INSTR_OFFSETS
	.align		4
.L_2017:
        /*0060*/ 	.byte	0x04, 0x1c
        /*0062*/ 	.short	(.L_2019 - .L_2018)


	//   ....[0]....
.L_2018:
        /*0064*/ 	.word	0x000095f0


	//   ....[1]....
        /*0068*/ 	.word	0x0000ba10


	//   ....[2]....
        /*006c*/ 	.word	0x0000ba50


	//   ....[3]....
        /*0070*/ 	.word	0x0000bae0


	//   ....[4]....
        /*0074*/ 	.word	0x0000bb10


	//   ....[5]....
        /*0078*/ 	.word	0x0000bb40


	//   ....[6]....
        /*007c*/ 	.word	0x0000bbc0


	//   ....[7]....
        /*0080*/ 	.word	0x0000bbf0


	//   ....[8]....
        /*0084*/ 	.word	0x0000bc80


	//   ....[9]....
        /*0088*/ 	.word	0x0000bcc0


	//   ....[10]....
        /*008c*/ 	.word	0x0000bd00


	//   ....[11]....
        /*0090*/ 	.word	0x0000bdc0


	//   ....[12]....
        /*0094*/ 	.word	0x0000be10


	//   ....[13]....
        /*0098*/ 	.word	0x0000bf90


	//   ....[14]....
        /*009c*/ 	.word	0x0000c0e0


	//   ....[15]....
        /*00a0*/ 	.word	0x0000c110


	//   ....[16]....
        /*00a4*/ 	.word	0x0000c1c0


	//   ....[17]....
        /*00a8*/ 	.word	0x0000c330


	//   ....[18]....
        /*00ac*/ 	.word	0x0000c4a0


	//   ....[19]....
        /*00b0*/ 	.word	0x0000c5f0


	//   ....[20]....
        /*00b4*/ 	.word	0x0000c700


	//   ....[21]....
        /*00b8*/ 	.word	0x0000c730


	//   ....[22]....
        /*00bc*/ 	.word	0x0000c760


	//----- nvinfo : EIATTR_MAX_THREADS
	.align		4
.L_2019:
        /*00c0*/ 	.byte	0x04, 0x05
        /*00c2*/ 	.short	(.L_2021 - .L_2020)
.L_2020:
        /*00c4*/ 	.word	0x00000080
        /*00c8*/ 	.word	0x00000001
        /*00cc*/ 	.word	0x00000001


	//----- nvinfo : EIATTR_CRS_STACK_SIZE
	.align		4
.L_2021:
        /*00d0*/ 	.byte	0x04, 0x1e
        /*00d2*/ 	.short	(.L_2023 - .L_2022)
.L_2022:
        /*00d4*/ 	.word	0x00000000


	//----- nvinfo : EIATTR_CBANK_PARAM_SIZE
	.align		4
.L_2023:
        /*00d8*/ 	.byte	0x03, 0x19
        /*00da*/ 	.short	0x0220


	//----- nvinfo : EIATTR_PARAM_CBANK
	.align		4
        /*00dc*/ 	.byte	0x04, 0x0a
        /*00de*/ 	.short	(.L_2025 - .L_2024)
	.align		4
.L_2024:
        /*00e0*/ 	.word	index@(.nv.constant0._ZN2at6native18elementwise_kernelILi128ELi4EZNS0_15gpu_kernel_implIZZZNS0_17log1p_kernel_cudaERNS_18TensorIteratorBaseEENKUlvE_clEvENKUlvE0_clEvEUlfE_EEvS4_RKT_EUliE_EEviT1_)
        /*00e4*/ 	.short	0x0210
        /*00e6*/ 	.short	0x0220


	//----- nvinfo : EIATTR_SW_WAR
	.align		4
.L_2025:
        /*00e8*/ 	.byte	0x04, 0x36
        /*00ea*/ 	.short	(.L_2027 - .L_2026)
.L_2026:
        /*00ec*/ 	.word	0x00000008
.L_2027:


//--------------------- .nv.info._ZN2at6native27unrolled_elementwise_kernelIZZZNS0_17log1p_kernel_cudaERNS_18TensorIteratorBaseEENKUlvE_clEvENKUlvE0_clEvEUlfE_St5arrayIPcLm2EELi4E23TrivialOffsetCalculatorILi1EjESB_NS0_6memory12LoadWithCastILi1EEENSC_13StoreWithCastILi1EEEEEviT_T0_T2_T3_T4_T5_ --------------------------
	.section	.nv.info._ZN2at6native27unrolled_elementwise_kernelIZZZNS0_17log1p_kernel_cudaERNS_18TensorIteratorBaseEENKUlvE_clEvENKUlvE0_clEvEUlfE_St5arrayIPcLm2EELi4E23TrivialOffsetCalculatorILi1EjESB_NS0_6memory12LoadWithCastILi1EEENSC_13StoreWithCastILi1EEEEEviT_T0_T2_T3_T4_T5_,"",@"SHT_CUDA_INFO"
	.sectionflags	@""
	.align	4


	//----- nvinfo : EIATTR_CUDA_API_VERSION
	.align		4
        /*0000*/ 	.byte	0x04, 0x37
        /*0002*/ 	.short	(.L_2029 - .L_2028)
.L_2028:
        /*0004*/ 	.word	0x00000082


	//----- nvinfo : EIATTR_KPARAM_INFO
	.align		4
.L_2029:
        /*0008*/ 	.byte	0x04, 0x17
        /*000a*/ 	.short	(.L_2031 - .L_2030)
.L_2030:
        /*000c*/ 	.word	0x00000000
        /*0010*/ 	.short	0x0006
        /*0012*/ 	.short	0x0024
        /*0014*/ 	.byte	0x00, 0xf0, 0x21, 0x00


	//----- nvinfo : EIATTR_KPARAM_INFO
	.align		4
.L_2031:
        /*0018*/ 	.byte	0x04, 0x17
        /*001a*/ 	.short	(.L_2033 - .L_2032)
.L_2032:
        /*001c*/ 	.word	0x00000000
        /*0020*/ 	.short	0x0005
        /*0022*/ 	.short	0x001c
        /*0024*/ 	.byte	0x00, 0xf0, 0x21, 0x00


	//----- nvinfo : EIATTR_KPARAM_INFO
	.align		4
.L_2033:
        /*0028*/ 	.byte	0x04, 0x17
        /*002a*/ 	.short	(.L_2035 - .L_2034)
.L_2034:
        /*002c*/ 	.word	0x00000000
        /*0030*/ 	.short	0x0004
        /*0032*/ 	.short	0x0019
        /*0034*/ 	.byte	0x00, 0xf0, 0x05, 0x00


	//----- nvinfo : EIATTR_KPARAM_INFO
	.align		4
.L_2035:
        /*0038*/ 	.byte	0x04, 0x17
        /*003a*/ 	.short	(.L_2037 - .L_2036)
.L_2036:
        /*003c*/ 	.word	0x00000000
        /*0040*/ 	.short	0x0003
        /*0042*/ 	.short	0x0018
        /*0044*/ 	.byte	0x00, 0xf0, 0x05, 0x00


	//----- nvinfo : EIATTR_KPARAM_INFO
	.align		4
.L_2037:
        /*0048*/ 	.byte	0x04, 0x17
        /*004a*/ 	.short	(.L_2039 - .L_2038)
.L_2038:
        /*004c*/ 	.word	0x00000000
        /*0050*/ 	.short	0x0002
        /*0052*/ 	.short	0x0008
        /*0054*/ 	.byte	0x00, 0xf0, 0x41, 0x00


	//----- nvinfo : EIATTR_KPARAM_INFO
	.align		4
.L_2039:
        /*0058*/ 	.byte	0x04, 0x17
        /*005a*/ 	.short	(.L_2041 - .L_2040)
.L_2040:
        /*005c*/ 	.word	0x00000000
        /*0060*/ 	.short	0x0001
        /*0062*/ 	.short	0x0004
        /*0064*/ 	.byte	0x00, 0xf0, 0x05, 0x00


	//----- nvinfo : EIATTR_KPARAM_INFO
	.align		4
.L_2041:
        /*0068*/ 	.byte	0x04, 0x17
        /*006a*/ 	.short	(.L_2043 - .L_2042)
.L_2042:
        /*006c*/ 	.word	0x00000000
        /*0070*/ 	.short	0x0000
        /*0072*/ 	.short	0x0000
        /*0074*/ 	.byte	0x00, 0xf0, 0x11, 0x00


	//----- nvinfo : EIATTR_SPARSE_MMA_MASK
	.align		4
.L_2043:
        /*0078*/ 	.byte	0x03, 0x50
        /*007a*/ 	.short	0x0000


	//----- nvinfo : EIATTR_MAXREG_COUNT
	.align		4
        /*007c*/ 	.byte	0x03, 0x1b
        /*007e*/ 	.short	0x00ff


	//----- nvinfo : EIATTR_EXTERNS
	.align		4
        /*0080*/ 	.byte	0x04, 0x0f
        /*0082*/ 	.short	(.L_2045 - .L_2044)


	//   ....[0]....
	.align		4
.L_2044:
        /*0084*/ 	.word	index@(__assertfail)


	//----- nvinfo : EIATTR_MERCURY_ISA_VERSION
	.align		4
.L_2045:
        /*0088*/ 	.byte	0x03, 0x5f
        /*008a*/ 	.short	0x0101


	//----- nvinfo : EIATTR_SYSCALL_OFFSETS
	.align		4
        /*008c*/ 	.byte	0x04, 0x46
        /*008e*/ 	.short	(.L_2047 - .L_2046)


	//   ....[0]....
.L_2046:
        /*0090*/ 	.word	0x00000e80


	//   ....[1]....
        /*0094*/ 	.word	0x00001d30


	//   ....[2]....
        /*0098*/ 	.word	0x00002bf0


	//   ....[3]....
        /*009c*/ 	.word	0x00003a50


	//   ....[4]....
        /*00a0*/ 	.word	0x000052c0


	//   ....[5]....
        /*00a4*/ 	.word	0x000061c0


	//   ....[6]....
        /*00a8*/ 	.word	0x00007080


	//   ....[7]....
        /*00ac*/ 	.word	0x00007f40


	//----- nvinfo : EIATTR_EXIT_INSTR_OFFSETS
	.align		4
.L_2047:
        /*00b0*/ 	.byte	0x04, 0x1c
        /*00b2*/ 	.short	(.L_2049 - .L_2048)


	//   ....[0]....
.L_2048:
        /*00b4*/ 	.word	0x00007120


	//   ....[1]....
        /*00b8*/ 	.word	0x00007260


	//   ....[2]....
        /*00bc*/ 	.word	0x000072a0


	//   ....[3]....
        /*00c0*/ 	.word	0x00007330


	//   ....[4]....
        /*00c4*/ 	.word	0x00007360


	//   ....[5]....
        /*00c8*/ 	.word	0x00007390


	//   ....[6]....
        /*00cc*/ 	.word	0x00007410


	//   ....[7]....
        /*00d0*/ 	.word	0x00007440


	//   ....[8]....
        /*00d4*/ 	.word	0x000074d0


	//   ....[9]....
        /*00d8*/ 	.word	0x00007510


	//   ....[10]....
        /*00dc*/ 	.word	0x00007550


	//   ....[11]....
        /*00e0*/ 	.word	0x00007610


	//   ....[12]....
        /*00e4*/ 	.word	0x00007660


	//   ....[13]....
        /*00e8*/ 	.word	0x000077e0


	//   ....[14]....
        /*00ec*/ 	.word	0x00007930


	//   ....[15]....
        /*00f0*/ 	.word	0x00007960


	//   ....[16]....
        /*00f4*/ 	.word	0x00007a10


	//   ....[17]....
        /*00f8*/ 	.word	0x00007b80


	//   ....[18]....
        /*00fc*/ 	.word	0x00007cf0


	//   ....[19]....
        /*0100*/ 	.word	0x00007e40


	//   ....[20]....
        /*0104*/ 	.word	0x00007f50


	//   ....[21]....
        /*0108*/ 	.word	0x00007f80


	//   ....[22]....
        /*010c*/ 	.word	0x00007fb0


	//----- nvinfo : EIATTR_MAX_THREADS
	.align		4
.L_2049:
        /*0110*/ 	.byte	0x04, 0x05
        /*0112*/ 	.short	(.L_2051 - .L_2050)
.L_2050:
        /*0114*/ 	.word	0x00000080
        /*0118*/ 	.word	0x00000001
        /*011c*/ 	.word	0x00000001


	//----- nvinfo : EIATTR_CRS_STACK_SIZE
	.align		4
.L_2051:
        /*0120*/ 	.byte	0x04, 0x1e
        /*0122*/ 	.short	(.L_2053 - .L_2052)
.L_2052:
        /*0124*/ 	.word	0x00000000


	//----- nvinfo : EIATTR_CBANK_PARAM_SIZE
	.align		4
.L_2053:
        /*0128*/ 	.byte	0x03, 0x19
        /*012a*/ 	.short	0x002c


	//----- nvinfo : EIATTR_PARAM_CBANK
	.align		4
        /*012c*/ 	.byte	0x04, 0x0a
        /*012e*/ 	.short	(.L_2055 - .L_2054)
	.align		4
.L_2054:
        /*0130*/ 	.word	index@(.nv.constant0._ZN2at6native27unrolled_elementwise_kernelIZZZNS0_17log1p_kernel_cudaERNS_18TensorIteratorBaseEENKUlvE_clEvENKUlvE0_clEvEUlfE_St5arrayIPcLm2EELi4E23TrivialOffsetCalculatorILi1EjESB_NS0_6memory12LoadWithCastILi1EEENSC_13StoreWithCastILi1EEEEEviT_T0_T2_T3_T4_T5_)
        /*0134*/ 	.short	0x0210
        /*0136*/ 	.short	0x002c


	//----- nvinfo : EIATTR_SW_WAR
	.align		4
.L_2055:
        /*0138*/ 	.byte	0x04, 0x36
        /*013a*/ 	.short	(.L_2057 - .L_2056)
.L_2056:
        /*013c*/ 	.word	0x00000008
.L_2057:


//--------------------- .nv.info._ZN2at6native18elementwise_kernelILi128ELi2EZNS0_22gpu_kernel_impl_nocastIZZZNS0_17log1p_kernel_cudaERNS_18TensorIteratorBaseEENKUlvE_clEvENKUlvE0_clEvEUlfE_EEvS4_RKT_EUliE_EEviT1_ --------------------------
	.section	.nv.info._ZN2at6native18elementwise_kernelILi128ELi2EZNS0_22gpu_kernel_impl_nocastIZZZNS0_17log1p_kernel_cudaERNS_18TensorIteratorBaseEENKUlvE_clEvENKUlvE0_clEvEUlfE_EEvS4_RKT_EUliE_EEviT1_,"",@"SHT_CUDA_INFO"
	.sectionflags	@""
	.align	4


	//----- nvinfo : EIATTR_CUDA_API_VERSION
	.align		4
        /*0000*/ 	.byte	0x04, 0x37
        /*0002*/ 	.short	(.L_2059 - .L_2058)
.L_2058:
        /*0004*/ 	.word	0x00000082


	//----- nvinfo : EIATTR_KPARAM_INFO
	.align		4
.L_2059:
        /*0008*/ 	.byte	0x04, 0x17
        /*000a*/ 	.short	(.L_2061 - .L_2060)
.L_2060:
        /*000c*/ 	.word	0x00000000
        /*0010*/ 	.short	0x0001
        /*0012*/ 	.short	0x0008
        /*0014*/ 	.byte	0x00, 0xf0, 0x61, 0x08


	//----- nvinfo : EIATTR_KPARAM_INFO
	.align		4
.L_2061:
        /*0018*/ 	.byte	0x04, 0x17
        /*001a*/ 	.short	(.L_2063 - .L_2062)
.L_2062:
        /*001c*/ 	.word	0x00000000
        /*0020*/ 	.short	0x0000
        /*0022*/ 	.short	0x0000
        /*0024*/ 	.byte	0x00, 0xf0, 0x11, 0x00


	//----- nvinfo : EIATTR_SPARSE_MMA_MASK
	.align		4
.L_2063:
        /*0028*/ 	.byte	0x03, 0x50
        /*002a*/ 	.short	0x0000


	//----- nvinfo : EIATTR_MAXREG_COUNT
	.align		4
        /*002c*/ 	.byte	0x03, 0x1b
        /*002e*/ 	.short	0x0080


	//----- nvinfo : EIATTR_MERCURY_ISA_VERSION
	.align		4
        /*0030*/ 	.byte	0x03, 0x5f
        /*0032*/ 	.short	0x0101


	//----- nvinfo : EIATTR_EXIT_INSTR_OFFSETS
	.align		4
        /*0034*/ 	.byte	0x04, 0x1c
        /*0036*/ 	.short	(.L_2065 - .L_2064)


	//   ....[0]....
.L_2064:
        /*0038*/ 	.word	0x00001640


	//   ....[1]....
        /*003c*/ 	.word	0x00002bb0


	//----- nvinfo : EIATTR_MAX_THREADS
	.align		4
.L_2065:
        /*0040*/ 	.byte	0x04, 0x05
        /*0042*/ 	.short	(.L_2067 - .L_2066)
.L_2066:
        /*0044*/ 	.word	0x00000080
        /*0048*/ 	.word	0x00000001
        /*004c*/ 	.word	0x00000001


	//----- nvinfo : EIATTR_CRS_STACK_SIZE
	.align		4
.L_2067:
        /*0050*/ 	.byte	0x04, 0x1e
        /*0052*/ 	.short	(.L_2069 - .L_2068)
.L_2068:
        /*0054*/ 	.word	0x00000000


	//----- nvinfo : EIATTR_CBANK_PARAM_SIZE
	.align		4
.L_2069:
        /*0058*/ 	.byte	0x03, 0x19
        /*005a*/ 	.short	0x0220


	//----- nvinfo : EIATTR_PARAM_CBANK
	.align		4
        /*005c*/ 	.byte	0x04, 0x0a
        /*005e*/ 	.short	(.L_2071 - .L_2070)
	.align		4
.L_2070:
        /*0060*/ 	.word	index@(.nv.constant0._ZN2at6native18elementwise_kernelILi128ELi2EZNS0_22gpu_kernel_impl_nocastIZZZNS0_17log1p_kernel_cudaERNS_18TensorIteratorBaseEENKUlvE_clEvENKUlvE0_clEvEUlfE_EEvS4_RKT_EUliE_EEviT1_)
        /*0064*/ 	.short	0x0210
        /*0066*/ 	.short	0x0220


	//----- nvinfo : EIATTR_SW_WAR
	.align		4
.L_2071:
        /*0068*/ 	.byte	0x04, 0x36
        /*006a*/ 	.short	(.L_2073 - .L_2072)
.L_2072:
        /*006c*/ 	.word	0x00000008
.L_2073:


//--------------------- .nv.info._ZN2at6native27unrolled_elementwise_kernelIZZZNS0_17log1p_kernel_cudaERNS_18TensorIteratorBaseEENKUlvE_clEvENKUlvE0_clEvEUlfE_St5arrayIPcLm2EELi4E23TrivialOffsetCalculatorILi1EjESB_NS0_6memory15LoadWithoutCastENSC_16StoreWithoutCastEEEviT_T0_T2_T3_T4_T5_ --------------------------
	.section	.nv.info._ZN2at6native27unrolled_elementwise_kernelIZZZNS0_17log1p_kernel_cudaERNS_18TensorIteratorBaseEENKUlvE_clEvENKUlvE0_clEvEUlfE_St5arrayIPcLm2EELi4E23TrivialOffsetCalculatorILi1EjESB_NS0_6memory15LoadWithoutCastENSC_16StoreWithoutCastEEEviT_T0_T2_T3_T4_T5_,"",@"SHT_CUDA_INFO"
	.sectionflags	@""
	.align	4


	//----- nvinfo : EIATTR_CUDA_API_VERSION
	.align		4
        /*0000*/ 	.byte	0x04, 0x37
        /*0002*/ 	.short	(.L_2075 - .L_2074)
.L_2074:
        /*0004*/ 	.word	0x00000082


	//----- nvinfo : EIATTR_KPARAM_INFO
	.align		4
.L_2075:
        /*0008*/ 	.byte	0x04, 0x17
        /*000a*/ 	.short	(.L_2077 - .L_2076)
.L_2076:
        /*000c*/ 	.word	0x00000000
        /*0010*/ 	.short	0x0006
        /*0012*/ 	.short	0x001b
        /*0014*/ 	.byte	0x00, 0xf0, 0x05, 0x00


	//----- nvinfo : EIATTR_KPARAM_INFO
	.align		4
.L_2077:
        /*0018*/ 	.byte	0x04, 0x17
        /*001a*/ 	.short	(.L_2079 - .L_2078)
.L_2078:
        /*001c*/ 	.word	0x00000000
        /*0020*/ 	.short	0x0005
        /*0022*/ 	.short	0x001a
        /*0024*/ 	.byte	0x00, 0xf0, 0x05, 0x00


	//----- nvinfo : EIATTR_KPARAM_INFO
	.align		4
.L_2079:
        /*0028*/ 	.byte	0x04, 0x17
        /*002a*/ 	.short	(.L_2081 - .L_2080)
.L_2080:
        /*002c*/ 	.word	0x00000000
        /*0030*/ 	.short	0x0004
        /*0032*/ 	.short	0x0019
        /*0034*/ 	.byte	0x00, 0xf0, 0x05, 0x00


	//----- nvinfo : EIATTR_KPARAM_INFO
	.align		4
.L_2081:
        /*0038*/ 	.byte	0x04, 0x17
        /*003a*/ 	.short	(.L_2083 - .L_2082)
.L_2082:
        /*003c*/ 	.word	0x00000000
        /*0040*/ 	.short	0x0003
        /*0042*/ 	.short	0x0018
        /*0044*/ 	.byte	0x00, 0xf0, 0x05, 0x00


	//----- nvinfo : EIATTR_KPARAM_INFO
	.align		4
.L_2083:
        /*0048*/ 	.byte	0x04, 0x17
        /*004a*/ 	.short	(.L_2085 - .L_2084)
.L_2084:
        /*004c*/ 	.word	0x00000000
        /*0050*/ 	.short	0x0002
        /*0052*/ 	.short	0x0008
        /*0054*/ 	.byte	0x00, 0xf0, 0x41, 0x00


	//----- nvinfo : EIATTR_KPARAM_INFO
	.align		4
.L_2085:
        /*0058*/ 	.byte	0x04, 0x17
        /*005a*/ 	.short	(.L_2087 - .L_2086)
.L_2086:
        /*005c*/ 	.word	0x00000000
        /*0060*/ 	.short	0x0001
        /*0062*/ 	.short	0x0004
        /*0064*/ 	.byte	0x00, 0xf0, 0x05, 0x00


	//----- nvinfo : EIATTR_KPARAM_INFO
	.align		4
.L_2087:
        /*0068*/ 	.byte	0x04, 0x17
        /*006a*/ 	.short	(.L_2089 - .L_2088)
.L_2088:
        /*006c*/ 	.word	0x00000000
        /*0070*/ 	.short	0x0000
        /*0072*/ 	.short	0x0000
        /*0074*/ 	.byte	0x00, 0xf0, 0x11, 0x00


	//----- nvinfo : EIATTR_SPARSE_MMA_MASK
	.align		4
.L_2089:
        /*0078*/ 	.byte	0x03, 0x50
        /*007a*/ 	.short	0x0000


	//----- nvinfo : EIATTR_MAXREG_COUNT
	.align		4
        /*007c*/ 	.byte	0x03, 0x1b
        /*007e*/ 	.short	0x00ff


	//----- nvinfo : EIATTR_MERCURY_ISA_VERSION
	.align		4
        /*0080*/ 	.byte	0x03, 0x5f
        /*0082*/ 	.short	0x0101


	//----- nvinfo : EIATTR_EXIT_INSTR_OFFSETS
	.align		4
        /*0084*/ 	.byte	0x04, 0x1c
        /*0086*/ 	.short	(.L_2091 - .L_2090)


	//   ....[0]....
.L_2090:
        /*0088*/ 	.word	0x00000bc0


	//   ....[1]....
        /*008c*/ 	.word	0x00000c10


	//----- nvinfo : EIATTR_MAX_THREADS
	.align		4
.L_2091:
        /*0090*/ 	.byte	0x04, 0x05
        /*0092*/ 	.short	(.L_2093 - .L_2092)
.L_2092:
        /*0094*/ 	.word	0x00000080
        /*0098*/ 	.word	0x00000001
        /*009c*/ 	.word	0x00000001


	//----- nvinfo : EIATTR_CRS_STACK_SIZE
	.align		4
.L_2093:
        /*00a0*/ 	.byte	0x04, 0x1e
        /*00a2*/ 	.short	(.L_2095 - .L_2094)
.L_2094:
        /*00a4*/ 	.word	0x00000000


	//----- nvinfo : EIATTR_CBANK_PARAM_SIZE
	.align		4
.L_2095:
        /*00a8*/ 	.byte	0x03, 0x19
        /*00aa*/ 	.short	0x001c


	//----- nvinfo : EIATTR_PARAM_CBANK
	.align		4
        /*00ac*/ 	.byte	0x04, 0x0a
        /*00ae*/ 	.short	(.L_2097 - .L_2096)
	.align		4
.L_2096:
        /*00b0*/ 	.word	index@(.nv.constant0._ZN2at6native27unrolled_elementwise_kernelIZZZNS0_17log1p_kernel_cudaERNS_18TensorIteratorBaseEENKUlvE_clEvENKUlvE0_clEvEUlfE_St5arrayIPcLm2EELi4E23TrivialOffsetCalculatorILi1EjESB_NS0_6memory15LoadWithoutCastENSC_16StoreWithoutCastEEEviT_T0_T2_T3_T4_T5_)
        /*00b4*/ 	.short	0x0210
        /*00b6*/ 	.short	0x001c


	//----- nvinfo : EIATTR_SW_WAR
	.align		4
.L_2097:
        /*00b8*/ 	.byte	0x04, 0x36
        /*00ba*/ 	.short	(.L_2099 - .L_2098)
.L_2098:
        /*00bc*/ 	.word	0x00000008
.L_2099:


//--------------------- .nv.info._ZN2at6native29vectorized_elementwise_kernelILi2EZZZNS0_17log1p_kernel_cudaERNS_18TensorIteratorBaseEENKUlvE_clEvENKUlvE0_clEvEUlfE_St5arrayIPcLm2EEEEviT0_T1_ --------------------------
	.section	.nv.info._ZN2at6native29vectorized_elementwise_kernelILi2EZZZNS0_17log1p_kernel_cudaERNS_18TensorIteratorBaseEENKUlvE_clEvENKUlvE0_clEvEUlfE_St5arrayIPcLm2EEEEviT0_T1_,"",@"SHT_CUDA_INFO"
	.sectionflags	@""
	.align	4


	//----- nvinfo : EIATTR_CUDA_API_VERSION
	.align		4
        /*0000*/ 	.byte	0x04, 0x37
        /*0002*/ 	.short	(.L_2101 - .L_2100)
.L_2100:
        /*0004*/ 	.word	0x00000082


	//----- nvinfo : EIATTR_KPARAM_INFO
	.align		4
.L_2101:
        /*0008*/ 	.byte	0x04, 0x17
        /*000a*/ 	.short	(.L_2103 - .L_2102)
.L_2102:
        /*000c*/ 	.word	0x00000000
        /*0010*/ 	.short	0x0002
        /*0012*/ 	.short	0x0008
        /*0014*/ 	.byte	0x00, 0xf0, 0x41, 0x00


	//----- nvinfo : EIATTR_KPARAM_INFO
	.align		4
.L_2103:
        /*0018*/ 	.byte	0x04, 0x17
        /*001a*/ 	.short	(.L_2105 - .L_2104)
.L_2104:
        /*001c*/ 	.word	0x00000000
        /*0020*/ 	.short	0x0001
        /*0022*/ 	.short	0x0004
        /*0024*/ 	.byte	0x00, 0xf0, 0x05, 0x00


	//----- nvinfo : EIATTR_KPARAM_INFO
	.align		4
.L_2105:
        /*0028*/ 	.byte	0x04, 0x17
        /*002a*/ 	.short	(.L_2107 - .L_2106)
.L_2106:
        /*002c*/ 	.word	0x00000000
        /*0030*/ 	.short	0x0000
        /*0032*/ 	.short	0x0000
        /*0034*/ 	.byte	0x00, 0xf0, 0x11, 0x00


	//----- nvinfo : EIATTR_SPARSE_MMA_MASK
	.align		4
.L_2107:
        /*0038*/ 	.byte	0x03, 0x50
        /*003a*/ 	.short	0x0000


	//----- nvinfo : EIATTR_MAXREG_COUNT
	.align		4
        /*003c*/ 	.byte	0x03, 0x1b
        /*003e*/ 	.short	0x00ff


	//----- nvinfo : EIATTR_MERCURY_ISA_VERSION
	.align		4
        /*0040*/ 	.byte	0x03, 0x5f
        /*0042*/ 	.short	0x0101


	//----- nvinfo : EIATTR_EXIT_INSTR_OFFSETS
	.align		4
        /*0044*/ 	.byte	0x04, 0x1c
        /*0046*/ 	.short	(.L_2109 - .L_2108)


	//   ....[0]....
.L_2108:
        /*0048*/ 	.word	0x00001010


	//   ....[1]....
        /*004c*/ 	.word	0x000027b0


	//   ....[2]....
        /*0050*/ 	.word	0x00002800


	//----- nvinfo : EIATTR_MAX_THREADS
	.align		4
.L_2109:
        /*0054*/ 	.byte	0x04, 0x05
        /*0056*/ 	.short	(.L_2111 - .L_2110)
.L_2110:
        /*0058*/ 	.word	0x00000080
        /*005c*/ 	.word	0x00000001
        /*0060*/ 	.word	0x00000001


	//----- nvinfo : EIATTR_CRS_STACK_SIZE
	.align		4
.L_2111:
        /*0064*/ 	.byte	0x04, 0x1e
        /*0066*/ 	.short	(.L_2113 - .L_2112)
.L_2112:
        /*0068*/ 	.word	0x00000000


	//----- nvinfo : EIATTR_CBANK_PARAM_SIZE
	.align		4
.L_2113:
        /*006c*/ 	.byte	0x03, 0x19
        /*006e*/ 	.short	0x0018


	//----- nvinfo : EIATTR_PARAM_CBANK
	.align		4
        /*0070*/ 	.byte	0x04, 0x0a
        /*0072*/ 	.short	(.L_2115 - .L_2114)
	.align		4
.L_2114:
        /*0074*/ 	.word	index@(.nv.constant0._ZN2at6native29vectorized_elementwise_kernelILi2EZZZNS0_17log1p_kernel_cudaERNS_18TensorIteratorBaseEENKUlvE_clEvENKUlvE0_clEvEUlfE_St5arrayIPcLm2EEEEviT0_T1_)
        /*0078*/ 	.short	0x0210
        /*007a*/ 	.short	0x0018


	//----- nvinfo : EIATTR_SW_WAR
	.align		4
.L_2115:
        /*007c*/ 	.byte	0x04, 0x36
        /*007e*/ 	.short	(.L_2117 - .L_2116)
.L_2116:
        /*0080*/ 	.word	0x00000008
.L_2117:


//--------------------- .nv.info._ZN2at6native29vectorized_elementwise_kernelILi4EZZZNS0_17log1p_kernel_cudaERNS_18TensorIteratorBaseEENKUlvE_clEvENKUlvE0_clEvEUlfE_St5arrayIPcLm2EEEEviT0_T1_ --------------------------
	.section	.nv.info._ZN2at6native29vectorized_elementwise_kernelILi4EZZZNS0_17log1p_kernel_cudaERNS_18TensorIteratorBaseEENKUlvE_clEvENKUlvE0_clEvEUlfE_St5arrayIPcLm2EEEEviT0_T1_,"",@"SHT_CUDA_INFO"
	.sectionflags	@""
	.align	4


	//----- nvinfo : EIATTR_CUDA_API_VERSION
	.align		4
        /*0000*/ 	.byte	0x04, 0x37
        /*0002*/ 	.short	(.L_2119 - .L_2118)
.L_2118:
        /*0004*/ 	.word	0x00000082


	//----- nvinfo : EIATTR_KPARAM_INFO
	.align		4
.L_2119:
        /*0008*/ 	.byte	0x04, 0x17
        /*000a*/ 	.short	(.L_2121 - .L_2120)
.L_2120:
        /*000c*/ 	.word	0x00000000
        /*0010*/ 	.short	0x0002
        /*0012*/ 	.short	0x0008
        /*0014*/ 	.byte	0x00, 0xf0, 0x41, 0x00


	//----- nvinfo : EIATTR_KPARAM_INFO
	.align		4
.L_2121:
        /*0018*/ 	.byte	0x04, 0x17
        /*001a*/ 	.short	(.L_2123 - .L_2122)
.L_2122:
        /*001c*/ 	.word	0x00000000
        /*0020*/ 	.short	0x0001
        /*0022*/ 	.short	0x0004
        /*0024*/ 	.byte	0x00, 0xf0, 0x05, 0x00


	//----- nvinfo : EIATTR_KPARAM_INFO
	.align		4
.L_2123:
        /*0028*/ 	.byte	0x04, 0x17
        /*002a*/ 	.short	(.L_2125 - .L_2124)
.L_2124:
        /*002c*/ 	.word	0x00000000
        /*0030*/ 	.short	0x0000
        /*0032*/ 	.short	0x0000
        /*0034*/ 	.byte	0x00, 0xf0, 0x11, 0x00


	//----- nvinfo : EIATTR_SPARSE_MMA_MASK
	.align		4
.L_2125:
        /*0038*/ 	.byte	0x03, 0x50
        /*003a*/ 	.short	0x0000


	//----- nvinfo : EIATTR_MAXREG_COUNT
	.align		4
        /*003c*/ 	.byte	0x03, 0x1b
        /*003e*/ 	.short	0x00ff


	//----- nvinfo : EIATTR_MERCURY_ISA_VERSION
	.align		4
        /*0040*/ 	.byte	0x03, 0x5f
        /*0042*/ 	.short	0x0101


	//----- nvinfo : EIATTR_EXIT_INSTR_OFFSETS
	.align		4
        /*0044*/ 	.byte	0x04, 0x1c
        /*0046*/ 	.short	(.L_2127 - .L_2126)


	//   ....[0]....
.L_2126:
        /*0048*/ 	.word	0x00000fd0


	//   ....[1]....
        /*004c*/ 	.word	0x00002770


	//   ....[2]....
        /*0050*/ 	.word	0x000027c0


	//----- nvinfo : EIATTR_MAX_THREADS
	.align		4
.L_2127:
        /*0054*/ 	.byte	0x04, 0x05
        /*0056*/ 	.short	(.L_2129 - .L_2128)
.L_2128:
        /*0058*/ 	.word	0x00000080
        /*005c*/ 	.word	0x00000001
        /*0060*/ 	.word	0x00000001


	//----- nvinfo : EIATTR_CRS_STACK_SIZE
	.align		4
.L_2129:
        /*0064*/ 	.byte	0x04, 0x1e
        /*0066*/ 	.short	(.L_2131 - .L_2130)
.L_2130:
        /*0068*/ 	.word	0x00000000


	//----- nvinfo : EIATTR_CBANK_PARAM_SIZE
	.align		4
.L_2131:
        /*006c*/ 	.byte	0x03, 0x19
        /*006e*/ 	.short	0x0018


	//----- nvinfo : EIATTR_PARAM_CBANK
	.align		4
        /*0070*/ 	.byte	0x04, 0x0a
        /*0072*/ 	.short	(.L_2133 - .L_2132)
	.align		4
.L_2132:
        /*0074*/ 	.word	index@(.nv.constant0._ZN2at6native29vectorized_elementwise_kernelILi4EZZZNS0_17log1p_kernel_cudaERNS_18TensorIteratorBaseEENKUlvE_clEvENKUlvE0_clEvEUlfE_St5arrayIPcLm2EEEEviT0_T1_)
        /*0078*/ 	.short	0x0210
        /*007a*/ 	.short	0x0018


	//----- nvinfo : EIATTR_SW_WAR
	.align		4
.L_2133:
        /*007c*/ 	.byte	0x04, 0x36
        /*007e*/ 	.short	(.L_2135 - .L_2134)
.L_2134:
        /*0080*/ 	.word	0x00000008
.L_2135:


//--------------------- .nv.info._ZN2at6native29vectorized_elementwise_kernelILi8EZZZNS0_17log1p_kernel_cudaERNS_18TensorIteratorBaseEENKUlvE_clEvENKUlvE0_clEvEUlfE_St5arrayIPcLm2EEEEviT0_T1_ --------------------------
	.section	.nv.info._ZN2at6native29vectorized_elementwise_kernelILi8EZZZNS0_17log1p_kernel_cudaERNS_18TensorIteratorBaseEENKUlvE_clEvENKUlvE0_clEvEUlfE_St5arrayIPcLm2EEEEviT0_T1_,"",@"SHT_CUDA_INFO"
	.sectionflags	@""
	.align	4


	//----- nvinfo : EIATTR_CUDA_API_VERSION
	.align		4
        /*0000*/ 	.byte	0x04, 0x37
        /*0002*/ 	.short	(.L_2137 - .L_2136)
.L_2136:
        /*0004*/ 	.word	0x00000082


	//----- nvinfo : EIATTR_KPARAM_INFO
	.align		4
.L_2137:
        /*0008*/ 	.byte	0x04, 0x17
        /*000a*/ 	.short	(.L_2139 - .L_2138)
.L_2138:
        /*000c*/ 	.word	0x00000000
        /*0010*/ 	.short	0x0002
        /*0012*/ 	.short	0x0008
        /*0014*/ 	.byte	0x00, 0xf0, 0x41, 0x00


	//----- nvinfo : EIATTR_KPARAM_INFO
	.align		4
.L_2139:
        /*0018*/ 	.byte	0x04, 0x17
        /*001a*/ 	.short	(.L_2141 - .L_2140)
.L_2140:
        /*001c*/ 	.word	0x00000000
        /*0020*/ 	.short	0x0001
        /*0022*/ 	.short	0x0004
        /*0024*/ 	.byte	0x00, 0xf0, 0x05, 0x00


	//----- nvinfo : EIATTR_KPARAM_INFO
	.align		4
.L_2141:
        /*0028*/ 	.byte	0x04, 0x17
        /*002a*/ 	.short	(.L_2143 - .L_2142)
.L_2142:
        /*002c*/ 	.word	0x00000000
        /*0030*/ 	.short	0x0000
        /*0032*/ 	.short	0x0000
        /*0034*/ 	.byte	0x00, 0xf0, 0x11, 0x00


	//----- nvinfo : EIATTR_SPARSE_MMA_MASK
	.align		4
.L_2143:
        /*0038*/ 	.byte	0x03, 0x50
        /*003a*/ 	.short	0x0000


	//----- nvinfo : EIATTR_MAXREG_COUNT
	.align		4
        /*003c*/ 	.byte	0x03, 0x1b
        /*003e*/ 	.short	0x00ff


	//----- nvinfo : EIATTR_MERCURY_ISA_VERSION
	.align		4
        /*0040*/ 	.byte	0x03, 0x5f
        /*0042*/ 	.short	0x0101


	//----- nvinfo : EIATTR_EXIT_INSTR_OFFSETS
	.align		4
        /*0044*/ 	.byte	0x04, 0x1c
        /*0046*/ 	.short	(.L_2145 - .L_2144)


	//   ....[0]....
.L_2144:
        /*0048*/ 	.word	0x00000fd0


	//   ....[1]....
        /*004c*/ 	.word	0x00002770


	//   ....[2]....
        /*0050*/ 	.word	0x000027c0


	//----- nvinfo : EIATTR_MAX_THREADS
	.align		4
.L_2145:
        /*0054*/ 	.byte	0x04, 0x05
        /*0056*/ 	.short	(.L_2147 - .L_2146)
.L_2146:
        /*0058*/ 	.word	0x00000080
        /*005c*/ 	.word	0x00000001
        /*0060*/ 	.word	0x00000001


	//----- nvinfo : EIATTR_CRS_STACK_SIZE
	.align		4
.L_2147:
        /*0064*/ 	.byte	0x04, 0x1e
        /*0066*/ 	.short	(.L_2149 - .L_2148)
.L_2148:
        /*0068*/ 	.word	0x00000000


	//----- nvinfo : EIATTR_CBANK_PARAM_SIZE
	.align		4
.L_2149:
        /*006c*/ 	.byte	0x03, 0x19
        /*006e*/ 	.short	0x0018


	//----- nvinfo : EIATTR_PARAM_CBANK
	.align		4
        /*0070*/ 	.byte	0x04, 0x0a
        /*0072*/ 	.short	(.L_2151 - .L_2150)
	.align		4
.L_2150:
        /*0074*/ 	.word	index@(.nv.constant0._ZN2at6native29vectorized_elementwise_kernelILi8EZZZNS0_17log1p_kernel_cudaERNS_18TensorIteratorBaseEENKUlvE_clEvENKUlvE0_clEvEUlfE_St5arrayIPcLm2EEEEviT0_T1_)
        /*0078*/ 	.short	0x0210
        /*007a*/ 	.short	0x0018


	//----- nvinfo : EIATTR_SW_WAR
	.align		4
.L_2151:
        /*007c*/ 	.byte	0x04, 0x36
        /*007e*/ 	.short	(.L_2153 - .L_2152)
.L_2152:
        /*0080*/ 	.word	0x00000008
.L_2153:


//--------------------- .nv.info._ZN2at6native18elementwise_kernelILi128ELi4EZNS0_15gpu_kernel_implIZZZNS0_17log1p_kernel_cudaERNS_18TensorIteratorBaseEENKUlvE_clEvENKUlvE_clEvEUldE_EEvS4_RKT_EUliE_EEviT1_ --------------------------
	.section	.nv.info._ZN2at6native18elementwise_kernelILi128ELi4EZNS0_15gpu_kernel_implIZZZNS0_17log1p_kernel_cudaERNS_18TensorIteratorBaseEENKUlvE_clEvENKUlvE_clEvEUldE_EEvS4_RKT_EUliE_EEviT1_,"",@"SHT_CUDA_INFO"
	.sectionflags	@""
	.align	4


	//----- nvinfo : EIATTR_CUDA_API_VERSION
	.align		4
        /*0000*/ 	.byte	0x04, 0x37
        /*0002*/ 	.short	(.L_2155 - .L_2154)
.L_2154:
        /*0004*/ 	.word	0x00000082


	//----- nvinfo : EIATTR_KPARAM_INFO
	.align		4
.L_2155:
        /*0008*/ 	.byte	0x04, 0x17
        /*000a*/ 	.short	(.L_2157 - .L_2156)
.L_2156:
        /*000c*/ 	.word	0x00000000
        /*0010*/ 	.short	0x0001
        /*0012*/ 	.short	0x0008
        /*0014*/ 	.byte	0x00, 0xf0, 0x61, 0x08


	//----- nvinfo : EIATTR_KPARAM_INFO
	.align		4
.L_2157:
        /*0018*/ 	.byte	0x04, 0x17
        /*001a*/ 	.short	(.L_2159 - .L_2158)
.L_2158:
        /*001c*/ 	.word	0x00000000
        /*0020*/ 	.short	0x0000
        /*0022*/ 	.short	0x0000
        /*0024*/ 	.byte	0x00, 0xf0, 0x11, 0x00


	//----- nvinfo : EIATTR_SPARSE_MMA_MASK
	.align		4
.L_2159:
        /*0028*/ 	.byte	0x03, 0x50
        /*002a*/ 	.short	0x0000


	//----- nvinfo : EIATTR_MAXREG_COUNT
	.align		4
        /*002c*/ 	.byte	0x03, 0x1b
        /*002e*/ 	.short	0x0080


	//----- nvinfo : EIATTR_EXTERNS
	.align		4
        /*0030*/ 	.byte	0x04, 0x0f
        /*0032*/ 	.short	(.L_2161 - .L_2160)


	//   ....[0]....
	.align		4
.L_2160:
        /*0034*/ 	.word	index@(__assertfail)


	//----- nvinfo : EIATTR_MERCURY_ISA_VERSION
	.align		4
.L_2161:
        /*0038*/ 	.byte	0x03, 0x5f
        /*003a*/ 	.short	0x0101


	//----- nvinfo : EIATTR_SYSCALL_OFFSETS
	.align		4
        /*003c*/ 	.byte	0x04, 0x46
        /*003e*/ 	.short	(.L_2163 - .L_2162)


	//   ....[0]....
.L_2162:
        /*0040*/ 	.word	0x00002260


	//   ....[1]....
        /*0044*/ 	.word	0x00003c50


	//   ....[2]....
        /*0048*/ 	.word	0x00005ee0


	//   ....[3]....
        /*004c*/ 	.word	0x000078a0


	//   ....[4]....
        /*0050*/ 	.word	0x00009b20


	//   ....[5]....
        /*0054*/ 	.word	0x0000b4e0


	//   ....[6]....
        /*0058*/ 	.word	0x0000d750


	//   ....[7]....
        /*005c*/ 	.word	0x0000f130


	//----- nvinfo : EIATTR_EXIT_INSTR_OFFSETS
	.align		4
.L_2163:
        /*0060*/ 	.byte	0x04, 0x1c
        /*0062*/ 	.short	(.L_2165 - .L_2164)


	//   ....[0]....
.L_2164:
        /*0064*/ 	.word	0x0000b590


	//   ....[1]....
        /*0068*/ 	.word	0x0000e170


	//   ....[2]....
        /*006c*/ 	.word	0x0000e1b0


	//   ....[3]....
        /*0070*/ 	.word	0x0000e240


	//   ....[4]....
        /*0074*/ 	.word	0x0000e270


	//   ....[5]....
        /*0078*/ 	.word	0x0000e2a0


	//   ....[6]....
        /*007c*/ 	.word	0x0000e370


	//   ....[7]....
        /*0080*/ 	.word	0x0000e3f0


	//   ....[8]....
        /*0084*/ 	.word	0x0000e4d0


	//   ....[9]....
        /*0088*/ 	.word	0x0000e560


	//   ....[10]....
        /*008c*/ 	.word	0x0000e580


	//   ....[11]....
        /*0090*/ 	.word	0x0000e640


	//   ....[12]....
        /*0094*/ 	.word	0x0000e670


	//   ....[13]....
        /*0098*/ 	.word	0x0000e840


	//   ....[14]....
        /*009c*/ 	.word	0x0000e9e0


	//   ....[15]....
        /*00a0*/ 	.word	0x0000ea60


	//   ....[16]....
        /*00a4*/ 	.word	0x0000eb10


	//   ....[17]....
        /*00a8*/ 	.word	0x0000ecd0


	//   ....[18]....
        /*00ac*/ 	.word	0x0000ee90


	//   ....[19]....
        /*00b0*/ 	.word	0x0000f030


	//   ....[20]....
        /*00b4*/ 	.word	0x0000f140


	//   ....[21]....
        /*00b8*/ 	.word	0x0000f170


	//   ....[22]....
        /*00bc*/ 	.word	0x0000f1a0


	//----- nvinfo : EIATTR_MAX_THREADS
	.align		4
.L_2165:
        /*00c0*/ 	.byte	0x04, 0x05
        /*00c2*/ 	.short	(.L_2167 - .L_2166)
.L_2166:
        /*00c4*/ 	.word	0x00000080
        /*00c8*/ 	.word	0x00000001
        /*00cc*/ 	.word	0x00000001


	//----- nvinfo : EIATTR_CRS_STACK_SIZE
	.align		4
.L_2167:
        /*00d0*/ 	.byte	0x04, 0x1e
        /*00d2*/ 	.short	(.L_2169 - .L_2168)
.L_2168:
        /*00d4*/ 	.word	0x00000000


	//----- nvinfo : EIATTR_CBANK_PARAM_SIZE
	.align		4
.L_2169:
        /*00d8*/ 	.byte	0x03, 0x19
        /*00da*/ 	.short	0x0220


	//----- nvinfo : EIATTR_PARAM_CBANK
	.align		4
        /*00dc*/ 	.byte	0x04, 0x0a
        /*00de*/ 	.short	(.L_2171 - .L_2170)
	.align		4
.L_2170:
        /*00e0*/ 	.word	index@(.nv.constant0._ZN2at6native18elementwise_kernelILi128ELi4EZNS0_15gpu_kernel_implIZZZNS0_17log1p_kernel_cudaERNS_18TensorIteratorBaseEENKUlvE_clEvENKUlvE_clEvEUldE_EEvS4_RKT_EUliE_EEviT1_)
        /*00e4*/ 	.short	0x0210
        /*00e6*/ 	.short	0x0220


	//----- nvinfo : EIATTR_SW_WAR
	.align		4
.L_2171:
        /*00e8*/ 	.byte	0x04, 0x36
        /*00ea*/ 	.short	(.L_2173 - .L_2172)
.L_2172:
        /*00ec*/ 	.word	0x00000008
.L_2173:


//--------------------- .nv.info._ZN2at6native27unrolled_elementwise_kernelIZZZNS0_17log1p_kernel_cudaERNS_18TensorIteratorBaseEENKUlvE_clEvENKUlvE_clEvEUldE_St5arrayIPcLm2EELi4E23TrivialOffsetCalculatorILi1EjESB_NS0_6memory12LoadWithCastILi1EEENSC_13StoreWithCastILi1EEEEEviT_T0_T2_T3_T4_T5_ --------------------------
	.section	.nv.info._ZN2at6native27unrolled_elementwise_kernelIZZZNS0_17log1p_kernel_cudaERNS_18TensorIteratorBaseEENKUlvE_clEvENKUlvE_clEvEUldE_St5arrayIPcLm2EELi4E23TrivialOffsetCalculatorILi1EjESB_NS0_6memory12LoadWithCastILi1EEENSC_13StoreWithCastILi1EEEEEviT_T0_T2_T3_T4_T5_,"",@"SHT_CUDA_INFO"
	.sectionflags	@""
	.align	4


	//----- nvinfo : EIATTR_CUDA_API_VERSION
	.align		4
        /*0000*/ 	.byte	0x04, 0x37
        /*0002*/ 	.short	(.L_2175 - .L_2174)
.L_2174:
        /*0004*/ 	.word	0x00000082


	//----- nvinfo : EIATTR_KPARAM_INFO
	.align		4
.L_2175:
        /*0008*/ 	.byte	0x04, 0x17
        /*000a*/ 	.short	(.L_2177 - .L_2176)
.L_2176:
        /*000c*/ 	.word	0x00000000
        /*0010*/ 	.short	0x0006
        /*0012*/ 	.short	0x0024
        /*0014*/ 	.byte	0x00, 0xf0, 0x21, 0x00


	//----- nvinfo : EIATTR_KPARAM_INFO
	.align		4
.L_2177:
        /*0018*/ 	.byte	0x04, 0x17
        /*001a*/ 	.short	(.L_2179 - .L_2178)
.L_2178:
        /*001c*/ 	.word	0x00000000
        /*0020*/ 	.short	0x0005
        /*0022*/ 	.short	0x001c
        /*0024*/ 	.byte	0x00, 0xf0, 0x21, 0x00


	//----- nvinfo : EIATTR_KPARAM_INFO
	.align		4
.L_2179:
        /*0028*/ 	.byte	0x04, 0x17
        /*002a*/ 	.short	(.L_2181 - .L_2180)
.L_2180:
        /*002c*/ 	.word	0x00000000
        /*0030*/ 	.short	0x0004
        /*0032*/ 	.short	0x0019
        /*0034*/ 	.byte	0x00, 0xf0, 0x05, 0x00


	//----- nvinfo : EIATTR_KPARAM_INFO
	.align		4
.L_2181:
        /*0038*/ 	.byte	0x04, 0x17
        /*003a*/ 	.short	(.L_2183 - .L_2182)
.L_2182:
        /*003c*/ 	.word	0x00000000
        /*0040*/ 	.short	0x0003
        /*0042*/ 	.short	0x0018
        /*0044*/ 	.byte	0x00, 0xf0, 0x05, 0x00


	//----- nvinfo : EIATTR_KPARAM_INFO
	.align		4
.L_2183:
        /*0048*/ 	.byte	0x04, 0x17
        /*004a*/ 	.short	(.L_2185 - .L_2184)
.L_2184:
        /*004c*/ 	.word	0x00000000
        /*0050*/ 	.short	0x0002
        /*0052*/ 	.short	0x0008
        /*0054*/ 	.byte	0x00, 0xf0, 0x41, 0x00


	//----- nvinfo : EIATTR_KPARAM_INFO
	.align		4
.L_2185:
        /*0058*/ 	.byte	0x04, 0x17
        /*005a*/ 	.short	(.L_2187 - .L_2186)
.L_2186:
        /*005c*/ 	.word	0x00000000
        /*0060*/ 	.short	0x0001
        /*0062*/ 	.short	0x0004
        /*0064*/ 	.byte	0x00, 0xf0, 0x05, 0x00


	//----- nvinfo : EIATTR_KPARAM_INFO
	.align		4
.L_2187:
        /*0068*/ 	.byte	0x04, 0x17
        /*006a*/ 	.short	(.L_2189 - .L_2188)
.L_2188:
        /*006c*/ 	.word	0x00000000
        /*0070*/ 	.short	0x0000
        /*0072*/ 	.short	0x0000
        /*0074*/ 	.byte	0x00, 0xf0, 0x11, 0x00


	//----- nvinfo : EIATTR_SPARSE_MMA_MASK
	.align		4
.L_2189:
        /*0078*/ 	.byte	0x03, 0x50
        /*007a*/ 	.short	0x0000


	//----- nvinfo : EIATTR_MAXREG_COUNT
	.align		4
        /*007c*/ 	.byte	0x03, 0x1b
        /*007e*/ 	.short	0x00ff


	//----- nvinfo : EIATTR_EXTERNS
	.align		4
        /*0080*/ 	.byte	0x04, 0x0f
        /*0082*/ 	.short	(.L_2191 - .L_2190)


	//   ....[0]....
	.align		4
.L_2190:
        /*0084*/ 	.word	index@(__assertfail)


	//----- nvinfo : EIATTR_MERCURY_ISA_VERSION
	.align		4
.L_2191:
        /*0088*/ 	.byte	0x03, 0x5f
        /*008a*/ 	.short	0x0101


	//----- nvinfo : EIATTR_SYSCALL_OFFSETS
	.align		4
        /*008c*/ 	.byte	0x04, 0x46
        /*008e*/ 	.short	(.L_2193 - .L_2192)


	//   ....[0]....
.L_2192:
        /*0090*/ 	.word	0x00000f80


	//   ....[1]....
        /*0094*/ 	.word	0x00001f20


	//   ....[2]....
        /*0098*/ 	.word	0x00002ed0


	//   ....[3]....
        /*009c*/ 	.word	0x00003e50


	//   ....[4]....
        /*00a0*/ 	.word	0x00007500


	//   ....[5]....
        /*00a4*/ 	.word	0x000086c0


	//   ....[6]....
        /*00a8*/ 	.word	0x00009840


	//   ....[7]....
        /*00ac*/ 	.word	0x0000a9e0


	//----- nvinfo : EIATTR_EXIT_INSTR_OFFSETS
	.align		4
.L_2193:
        /*00b0*/ 	.byte	0x04, 0x1c
        /*00b2*/ 	.short	(.L_2195 - .L_2194)


	//   ....[0]....
.L_2194:
        /*00b4*/ 	.word	0x000098e0


	//   ....[1]....
        /*00b8*/ 	.word	0x00009a20


	//   ....[2]....
        /*00bc*/ 	.word	0x00009a60


	//   ....[3]....
        /*00c0*/ 	.word	0x00009af0


	//   ....[4]....
        /*00c4*/ 	.word	0x00009b20


	//   ....[5]....
        /*00c8*/ 	.word	0x00009b50


	//   ....[6]....
        /*00cc*/ 	.word	0x00009c20


	//   ....[7]....
        /*00d0*/ 	.word	0x00009ca0


	//   ....[8]....
        /*00d4*/ 	.word	0x00009d80


	//   ....[9]....
        /*00d8*/ 	.word	0x00009e10


	//   ....[10]....
        /*00dc*/ 	.word	0x00009e30


	//   ....[11]....
        /*00e0*/ 	.word	0x00009ef0


	//   ....[12]....
        /*00e4*/ 	.word	0x00009f20


	//   ....[13]....
        /*00e8*/ 	.word	0x0000a0f0


	//   ....[14]....
        /*00ec*/ 	.word	0x0000a290


	//   ....[15]....
        /*00f0*/ 	.word	0x0000a310


	//   ....[16]....
        /*00f4*/ 	.word	0x0000a3c0


	//   ....[17]....
        /*00f8*/ 	.word	0x0000a580


	//   ....[18]....
        /*00fc*/ 	.word	0x0000a740


	//   ....[19]....
        /*0100*/ 	.word	0x0000a8e0


	//   ....[20]....
        /*0104*/ 	.word	0x0000a9f0


	//   ....[21]....
        /*0108*/ 	.word	0x0000aa20


	//   ....[22]....
        /*010c*/ 	.word	0x0000aa50


	//----- nvinfo : EIATTR_MAX_THREADS
	.align		4
.L_2195:
        /*0110*/ 	.byte	0x04, 0x05
        /*0112*/ 	.short	(.L_2197 - .L_2196)
.L_2196:
        /*0114*/ 	.word	0x00000080
        /*0118*/ 	.word	0x00000001
        /*011c*/ 	.word	0x00000001


	//----- nvinfo : EIATTR_CRS_STACK_SIZE
	.align		4
.L_2197:
        /*0120*/ 	.byte	0x04, 0x1e
        /*0122*/ 	.short	(.L_2199 - .L_2198)
.L_2198:
        /*0124*/ 	.word	0x00000000


	//----- nvinfo : EIATTR_CBANK_PARAM_SIZE
	.align		4
.L_2199:
        /*0128*/ 	.byte	0x03, 0x19
        /*012a*/ 	.short	0x002c


	//----- nvinfo : EIATTR_PARAM_CBANK
	.align		4
        /*012c*/ 	.byte	0x04, 0x0a
        /*012e*/ 	.short	(.L_2201 - .L_2200)
	.align		4
.L_2200:
        /*0130*/ 	.word	index@(.nv.constant0._ZN2at6native27unrolled_elementwise_kernelIZZZNS0_17log1p_kernel_cudaERNS_18TensorIteratorBaseEENKUlvE_clEvENKUlvE_clEvEUldE_St5arrayIPcLm2EELi4E23TrivialOffsetCalculatorILi1EjESB_NS0_6memory12LoadWithCastILi1EEENSC_13StoreWithCastILi1EEEEEviT_T0_T2_T3_T4_T5_)
        /*0134*/ 	.short	0x0210
        /*0136*/ 	.short	0x002c


	//----- nvinfo : EIATTR_SW_WAR
	.align		4
.L_2201:
        /*0138*/ 	.byte	0x04, 0x36
        /*013a*/ 	.short	(.L_2203 - .L_2202)
.L_2202:
        /*013c*/ 	.word	0x00000008
.L_2203:


//--------------------- .nv.info._ZN2at6native18elementwise_kernelILi128ELi2EZNS0_22gpu_kernel_impl_nocastIZZZNS0_17log1p_kernel_cudaERNS_18TensorIteratorBaseEENKUlvE_clEvENKUlvE_clEvEUldE_EEvS4_RKT_EUliE_EEviT1_ --------------------------
	.section	.nv.info._ZN2at6native18elementwise_kernelILi128ELi2EZNS0_22gpu_kernel_impl_nocastIZZZNS0_17log1p_kernel_cudaERNS_18TensorIteratorBaseEENKUlvE_clEvENKUlvE_clEvEUldE_EEvS4_RKT_EUliE_EEviT1_,"",@"SHT_CUDA_INFO"
	.sectionflags	@""
	.align	4


	//----- nvinfo : EIATTR_CUDA_API_VERSION
	.align		4
        /*0000*/ 	.byte	0x04, 0x37
        /*0002*/ 	.short	(.L_2205 - .L_2204)
.L_2204:
        /*0004*/ 	.word	0x00000082


	//----- nvinfo : EIATTR_KPARAM_INFO
	.align		4
.L_2205:
        /*0008*/ 	.byte	0x04, 0x17
        /*000a*/ 	.short	(.L_2207 - .L_2206)
.L_2206:
        /*000c*/ 	.word	0x00000000
        /*0010*/ 	.short	0x0001
        /*0012*/ 	.short	0x0008
        /*0014*/ 	.byte	0x00, 0xf0, 0x61, 0x08


	//----- nvinfo : EIATTR_KPARAM_INFO
	.align		4
.L_2207:
        /*0018*/ 	.byte	0x04, 0x17
        /*001a*/ 	.short	(.L_2209 - .L_2208)
.L_2208:
        /*001c*/ 	.word	0x00000000
        /*0020*/ 	.short	0x0000
        /*0022*/ 	.short	0x0000
        /*0024*/ 	.byte	0x00, 0xf0, 0x11, 0x00


	//----- nvinfo : EIATTR_SPARSE_MMA_MASK
	.align		4
.L_2209:
        /*0028*/ 	.byte	0x03, 0x50
        /*002a*/ 	.short	0x0000


	//----- nvinfo : EIATTR_MAXREG_COUNT
	.align		4
        /*002c*/ 	.byte	0x03, 0x1b
        /*002e*/ 	.short	0x0080


	//----- nvinfo : EIATTR_MERCURY_ISA_VERSION
	.align		4
        /*0030*/ 	.byte	0x03, 0x5f
        /*0032*/ 	.short	0x0101


	//----- nvinfo : EIATTR_EXIT_INSTR_OFFSETS
	.align		4
        /*0034*/ 	.byte	0x04, 0x1c
        /*0036*/ 	.short	(.L_2211 - .L_2210)


	//   ....[0]....
.L_2210:
        /*0038*/ 	.word	0x00001d20


	//   ....[1]....
        /*003c*/ 	.word	0x00003950


	//----- nvinfo : EIATTR_MAX_THREADS
	.align		4
.L_2211:
        /*0040*/ 	.byte	0x04, 0x05
        /*0042*/ 	.short	(.L_2213 - .L_2212)
.L_2212:
        /*0044*/ 	.word	0x00000080
        /*0048*/ 	.word	0x00000001
        /*004c*/ 	.word	0x00000001


	//----- nvinfo : EIATTR_CRS_STACK_SIZE
	.align		4
.L_2213:
        /*0050*/ 	.byte	0x04, 0x1e
        /*0052*/ 	.short	(.L_2215 - .L_2214)
.L_2214:
        /*0054*/ 	.word	0x00000000


	//----- nvinfo : EIATTR_CBANK_PARAM_SIZE
	.align		4
.L_2215:
        /*0058*/ 	.byte	0x03, 0x19
        /*005a*/ 	.short	0x0220


	//----- nvinfo : EIATTR_PARAM_CBANK
	.align		4
        /*005c*/ 	.byte	0x04, 0x0a
        /*005e*/ 	.short	(.L_2217 - .L_2216)
	.align		4
.L_2216:
        /*0060*/ 	.word	index@(.nv.constant0._ZN2at6native18elementwise_kernelILi128ELi2EZNS0_22gpu_kernel_impl_nocastIZZZNS0_17log1p_kernel_cudaERNS_18TensorIteratorBaseEENKUlvE_clEvENKUlvE_clEvEUldE_EEvS4_RKT_EUliE_EEviT1_)
        /*0064*/ 	.short	0x0210
        /*0066*/ 	.short	0x0220


	//----- nvinfo : EIATTR_SW_WAR
	.align		4
.L_2217:
        /*0068*/ 	.byte	0x04, 0x36
        /*006a*/ 	.short	(.L_2219 - .L_2218)
.L_2218:
        /*006c*/ 	.word	0x00000008
.L_2219:


//--------------------- .nv.info._ZN2at6native27unrolled_elementwise_kernelIZZZNS0_17log1p_kernel_cudaERNS_18TensorIteratorBaseEENKUlvE_clEvENKUlvE_clEvEUldE_St5arrayIPcLm2EELi4E23TrivialOffsetCalculatorILi1EjESB_NS0_6memory15LoadWithoutCastENSC_16StoreWithoutCastEEEviT_T0_T2_T3_T4_T5_ --------------------------
	.section	.nv.info._ZN2at6native27unrolled_elementwise_kernelIZZZNS0_17log1p_kernel_cudaERNS_18TensorIteratorBaseEENKUlvE_clEvENKUlvE_clEvEUldE_St5arrayIPcLm2EELi4E23TrivialOffsetCalculatorILi1EjESB_NS0_6memory15LoadWithoutCastENSC_16StoreWithoutCastEEEviT_T0_T2_T3_T4_T5_,"",@"SHT_CUDA_INFO"
	.sectionflags	@""
	.align	4


	//----- nvinfo : EIATTR_CUDA_API_VERSION
	.align		4
        /*0000*/ 	.byte	0x04, 0x37
        /*0002*/ 	.short	(.L_2221 - .L_2220)
.L_2220:
        /*0004*/ 	.word	0x00000082


	//----- nvinfo : EIATTR_KPARAM_INFO
	.align		4
.L_2221:
        /*0008*/ 	.byte	0x04, 0x17
        /*000a*/ 	.short	(.L_2223 - .L_2222)
.L_2222:
        /*000c*/ 	.word	0x00000000
        /*0010*/ 	.short	0x0006
        /*0012*/ 	.short	0x001b
        /*0014*/ 	.byte	0x00, 0xf0, 0x05, 0x00


	//----- nvinfo : EIATTR_KPARAM_INFO
	.align		4
.L_2223:
        /*0018*/ 	.byte	0x04, 0x17
        /*001a*/ 	.short	(.L_2225 - .L_2224)
.L_2224:
        /*001c*/ 	.word	0x00000000
        /*0020*/ 	.short	0x0005
        /*0022*/ 	.short	0x001a
        /*0024*/ 	.byte	0x00, 0xf0, 0x05, 0x00


	//----- nvinfo : EIATTR_KPARAM_INFO
	.align		4
.L_2225:
        /*0028*/ 	.byte	0x04, 0x17
        /*002a*/ 	.short	(.L_2227 - .L_2226)
.L_2226:
        /*002c*/ 	.word	0x00000000
        /*0030*/ 	.short	0x0004
        /*0032*/ 	.short	0x0019
        /*0034*/ 	.byte	0x00, 0xf0, 0x05, 0x00


	//----- nvinfo : EIATTR_KPARAM_INFO
	.align		4
.L_2227:
        /*0038*/ 	.byte	0x04, 0x17
        /*003a*/ 	.short	(.L_2229 - .L_2228)
.L_2228:
        /*003c*/ 	.word	0x00000000
        /*0040*/ 	.short	0x0003
        /*0042*/ 	.short	0x0018
        /*0044*/ 	.byte	0x00, 0xf0, 0x05, 0x00


	//----- nvinfo : EIATTR_KPARAM_INFO
	.align		4
.L_2229:
        /*0048*/ 	.byte	0x04, 0x17
        /*004a*/ 	.short	(.L_2231 - .L_2230)
.L_2230:
        /*004c*/ 	.word	0x00000000
        /*0050*/ 	.short	0x0002
        /*0052*/ 	.short	0x0008
        /*0054*/ 	.byte	0x00, 0xf0, 0x41, 0x00


	//----- nvinfo : EIATTR_KPARAM_INFO
	.align		4
.L_2231:
        /*0058*/ 	.byte	0x04, 0x17
        /*005a*/ 	.short	(.L_2233 - .L_2232)
.L_2232:
        /*005c*/ 	.word	0x00000000
        /*0060*/ 	.short	0x0001
        /*0062*/ 	.short	0x0004
        /*0064*/ 	.byte	0x00, 0xf0, 0x05, 0x00


	//----- nvinfo : EIATTR_KPARAM_INFO
	.align		4
.L_2233:
        /*0068*/ 	.byte	0x04, 0x17
        /*006a*/ 	.short	(.L_2235 - .L_2234)
.L_2234:
        /*006c*/ 	.word	0x00000000
        /*0070*/ 	.short	0x0000
        /*0072*/ 	.short	0x0000
        /*0074*/ 	.byte	0x00, 0xf0, 0x11, 0x00


	//----- nvinfo : EIATTR_SPARSE_MMA_MASK
	.align		4
.L_2235:
        /*0078*/ 	.byte	0x03, 0x50
        /*007a*/ 	.short	0x0000


	//----- nvinfo : EIATTR_MAXREG_COUNT
	.align		4
        /*007c*/ 	.byte	0x03, 0x1b
        /*007e*/ 	.short	0x00ff


	//----- nvinfo : EIATTR_MERCURY_ISA_VERSION
	.align		4
        /*0080*/ 	.byte	0x03, 0x5f
        /*0082*/ 	.short	0x0101


	//----- nvinfo : EIATTR_EXIT_INSTR_OFFSETS
	.align		4
        /*0084*/ 	.byte	0x04, 0x1c
        /*0086*/ 	.short	(.L_2237 - .L_2236)


	//   ....[0]....
.L_2236:
        /*0088*/ 	.word	0x00002780


	//   ....[1]....
        /*008c*/ 	.word	0x000027d0


	//----- nvinfo : EIATTR_MAX_THREADS
	.align		4
.L_2237:
        /*0090*/ 	.byte	0x04, 0x05
        /*0092*/ 	.short	(.L_2239 - .L_2238)
.L_2238:
        /*0094*/ 	.word	0x00000080
        /*0098*/ 	.word	0x00000001
        /*009c*/ 	.word	0x00000001


	//----- nvinfo : EIATTR_CRS_STACK_SIZE
	.align		4
.L_2239:
        /*00a0*/ 	.byte	0x04, 0x1e
        /*00a2*/ 	.short	(.L_2241 - .L_2240)
.L_2240:
        /*00a4*/ 	.word	0x00000000


	//----- nvinfo : EIATTR_CBANK_PARAM_SIZE
	.align		4
.L_2241:
        /*00a8*/ 	.byte	0x03, 0x19
        /*00aa*/ 	.short	0x001c


	//----- nvinfo : EIATTR_PARAM_CBANK
	.align		4
        /*00ac*/ 	.byte	0x04, 0x0a
        /*00ae*/ 	.short	(.L_2243 - .L_2242)
	.align		4
.L_2242:
        /*00b0*/ 	.word	index@(.nv.constant0._ZN2at6native27unrolled_elementwise_kernelIZZZNS0_17log1p_kernel_cudaERNS_18TensorIteratorBaseEENKUlvE_clEvENKUlvE_clEvEUldE_St5arrayIPcLm2EELi4E23TrivialOffsetCalculatorILi1EjESB_NS0_6memory15LoadWithoutCastENSC_16StoreWithoutCastEEEviT_T0_T2_T3_T4_T5_)
        /*00b4*/ 	.short	0x0210
        /*00b6*/ 	.short	0x001c


	//----- nvinfo : EIATTR_SW_WAR
	.align		4
.L_2243:
        /*00b8*/ 	.byte	0x04, 0x36
        /*00ba*/ 	.short	(.L_2245 - .L_2244)
.L_2244:
        /*00bc*/ 	.word	0x00000008
.L_2245:


//--------------------- .nv.info._ZN2at6native29vectorized_elementwise_kernelILi2EZZZNS0_17log1p_kernel_cudaERNS_18TensorIteratorBaseEENKUlvE_clEvENKUlvE_clEvEUldE_St5arrayIPcLm2EEEEviT0_T1_ --------------------------
	.section	.nv.info._ZN2at6native29vectorized_elementwise_kernelILi2EZZZNS0_17log1p_kernel_cudaERNS_18TensorIteratorBaseEENKUlvE_clEvENKUlvE_clEvEUldE_St5arrayIPcLm2EEEEviT0_T1_,"",@"SHT_CUDA_INFO"
	.sectionflags	@""
	.align	4


	//----- nvinfo : EIATTR_CUDA_API_VERSION
	.align		4
        /*0000*/ 	.byte	0x04, 0x37
        /*0002*/ 	.short	(.L_2247 - .L_2246)
.L_2246:
        /*0004*/ 	.word	0x00000082


	//----- nvinfo : EIATTR_KPARAM_INFO
	.align		4
.L_2247:
        /*0008*/ 	.byte	0x04, 0x17
        /*000a*/ 	.short	(.L_2249 - .L_2248)
.L_2248:
        /*000c*/ 	.word	0x00000000
        /*0010*/ 	.short	0x0002
        /*0012*/ 	.short	0x0008
        /*0014*/ 	.byte	0x00, 0xf0, 0x41, 0x00


	//----- nvinfo : EIATTR_KPARAM_INFO
	.align		4
.L_2249:
        /*0018*/ 	.byte	0x04, 0x17
        /*001a*/ 	.short	(.L_2251 - .L_2250)
.L_2250:
        /*001c*/ 	.word	0x00000000
        /*0020*/ 	.short	0x0001
        /*0022*/ 	.short	0x0004
        /*0024*/ 	.byte	0x00, 0xf0, 0x05, 0x00


	//----- nvinfo : EIATTR_KPARAM_INFO
	.align		4
.L_2251:
        /*0028*/ 	.byte	0x04, 0x17
        /*002a*/ 	.short	(.L_2253 - .L_2252)
.L_2252:
        /*002c*/ 	.word	0x00000000
        /*0030*/ 	.short	0x0000
        /*0032*/ 	.short	0x0000
        /*0034*/ 	.byte	0x00, 0xf0, 0x11, 0x00


	//----- nvinfo : EIATTR_SPARSE_MMA_MASK
	.align		4
.L_2253:
        /*0038*/ 	.byte	0x03, 0x50
        /*003a*/ 	.short	0x0000


	//----- nvinfo : EIATTR_MAXREG_COUNT
	.align		4
        /*003c*/ 	.byte	0x03, 0x1b
        /*003e*/ 	.short	0x00ff


	//----- nvinfo : EIATTR_MERCURY_ISA_VERSION
	.align		4
        /*0040*/ 	.byte	0x03, 0x5f
        /*0042*/ 	.short	0x0101


	//----- nvinfo : EIATTR_EXIT_INSTR_OFFSETS
	.align		4
        /*0044*/ 	.byte	0x04, 0x1c
        /*0046*/ 	.short	(.L_2255 - .L_2254)


	//   ....[0]....
.L_2254:
        /*0048*/ 	.word	0x00004670


	//   ....[1]....
        /*004c*/ 	.word	0x00009440


	//   ....[2]....
        /*0050*/ 	.word	0x00009490


	//----- nvinfo : EIATTR_MAX_THREADS
	.align		4
.L_2255:
        /*0054*/ 	.byte	0x04, 0x05
        /*0056*/ 	.short	(.L_2257 - .L_2256)
.L_2256:
        /*0058*/ 	.word	0x00000080
        /*005c*/ 	.word	0x00000001
        /*0060*/ 	.word	0x00000001


	//----- nvinfo : EIATTR_CRS_STACK_SIZE
	.align		4
.L_2257:
        /*0064*/ 	.byte	0x04, 0x1e
        /*0066*/ 	.short	(.L_2259 - .L_2258)
.L_2258:
        /*0068*/ 	.word	0x00000000


	//----- nvinfo : EIATTR_CBANK_PARAM_SIZE
	.align		4
.L_2259:
        /*006c*/ 	.byte	0x03, 0x19
        /*006e*/ 	.short	0x0018


	//----- nvinfo : EIATTR_PARAM_CBANK
	.align		4
        /*0070*/ 	.byte	0x04, 0x0a
        /*0072*/ 	.short	(.L_2261 - .L_2260)
	.align		4
.L_2260:
        /*0074*/ 	.word	index@(.nv.constant0._ZN2at6native29vectorized_elementwise_kernelILi2EZZZNS0_17log1p_kernel_cudaERNS_18TensorIteratorBaseEENKUlvE_clEvENKUlvE_clEvEUldE_St5arrayIPcLm2EEEEviT0_T1_)
        /*0078*/ 	.short	0x0210
        /*007a*/ 	.short	0x0018


	//----- nvinfo : EIATTR_SW_WAR
	.align		4
.L_2261:
        /*007c*/ 	.byte	0x04, 0x36
        /*007e*/ 	.short	(.L_2263 - .L_2262)
.L_2262:
        /*0080*/ 	.word	0x00000008
.L_2263:


//--------------------- .nv.info._ZN2at6native29vectorized_elementwise_kernelILi4EZZZNS0_17log1p_kernel_cudaERNS_18TensorIteratorBaseEENKUlvE_clEvENKUlvE_clEvEUldE_St5arrayIPcLm2EEEEviT0_T1_ --------------------------
	.section	.nv.info._ZN2at6native29vectorized_elementwise_kernelILi4EZZZNS0_17log1p_kernel_cudaERNS_18TensorIteratorBaseEENKUlvE_clEvENKUlvE_clEvEUldE_St5arrayIPcLm2EEEEviT0_T1_,"",@"SHT_CUDA_INFO"
	.sectionflags	@""
	.align	4


	//----- nvinfo : EIATTR_CUDA_API_VERSION
	.align		4
        /*0000*/ 	.byte	0x04, 0x37
        /*0002*/ 	.short	(.L_2265 - .L_2264)
.L_2264:
        /*0004*/ 	.word	0x00000082


	//----- nvinfo : EIATTR_KPARAM_INFO
	.align		4
.L_2265:
        /*0008*/ 	.byte	0x04, 0x17
        /*000a*/ 	.short	(.L_2267 - .L_2266)
.L_2266:
        /*000c*/ 	.word	0x00000000
        /*0010*/ 	.short	0x0002
        /*0012*/ 	.short	0x0008
        /*0014*/ 	.byte	0x00, 0xf0, 0x41, 0x00


	//----- nvinfo : EIATTR_KPARAM_INFO
	.align		4
.L_2267:
        /*0018*/ 	.byte	0x04, 0x17
        /*001a*/ 	.short	(.L_2269 - .L_2268)
.L_2268:
        /*001c*/ 	.word	0x00000000
        /*0020*/ 	.short	0x0001
        /*0022*/ 	.short	0x0004
        /*0024*/ 	.byte	0x00, 0xf0, 0x05, 0x00


	//----- nvinfo : EIATTR_KPARAM_INFO
	.align		4
.L_2269:
        /*0028*/ 	.byte	0x04, 0x17
        /*002a*/ 	.short	(.L_2271 - .L_2270)
.L_2270:
        /*002c*/ 	.word	0x00000000
        /*0030*/ 	.short	0x0000
        /*0032*/ 	.short	0x0000
        /*0034*/ 	.byte	0x00, 0xf0, 0x11, 0x00


	//----- nvinfo : EIATTR_SPARSE_MMA_MASK
	.align		4
.L_2271:
        /*0038*/ 	.byte	0x03, 0x50
        /*003a*/ 	.short	0x0000


	//----- nvinfo : EIATTR_MAXREG_COUNT
	.align		4
        /*003c*/ 	.byte	0x03, 0x1b
        /*003e*/ 	.short	0x00ff


	//----- nvinfo : EIATTR_MERCURY_ISA_VERSION
	.align		4
        /*0040*/ 	.byte	0x03, 0x5f
        /*0042*/ 	.short	0x0101


	//----- nvinfo : EIATTR_EXIT_INSTR_OFFSETS
	.align		4
        /*0044*/ 	.byte	0x04, 0x1c
        /*0046*/ 	.short	(.L_2273 - .L_2272)


	//   ....[0]....
.L_2272:
        /*0048*/ 	.word	0x00004670


	//   ....[1]....
        /*004c*/ 	.word	0x00009440


	//   ....[2]....
        /*0050*/ 	.word	0x00009490


	//----- nvinfo : EIATTR_MAX_THREADS
	.align		4
.L_2273:
        /*0054*/ 	.byte	0x04, 0x05
        /*0056*/ 	.short	(.L_2275 - .L_2274)
.L_2274:
        /*0058*/ 	.word	0x00000080
        /*005c*/ 	.word	0x00000001
        /*0060*/ 	.word	0x00000001


	//----- nvinfo : EIATTR_CRS_STACK_SIZE
	.align		4
.L_2275:
        /*0064*/ 	.byte	0x04, 0x1e
        /*0066*/ 	.short	(.L_2277 - .L_2276)
.L_2276:
        /*0068*/ 	.word	0x00000000


	//----- nvinfo : EIATTR_CBANK_PARAM_SIZE
	.align		4
.L_2277:
        /*006c*/ 	.byte	0x03, 0x19
        /*006e*/ 	.short	0x0018


	//----- nvinfo : EIATTR_PARAM_CBANK
	.align		4
        /*0070*/ 	.byte	0x04, 0x0a
        /*0072*/ 	.short	(.L_2279 - .L_2278)
	.align		4
.L_2278:
        /*0074*/ 	.word	index@(.nv.constant0._ZN2at6native29vectorized_elementwise_kernelILi4EZZZNS0_17log1p_kernel_cudaERNS_18TensorIteratorBaseEENKUlvE_clEvENKUlvE_clEvEUldE_St5arrayIPcLm2EEEEviT0_T1_)
        /*0078*/ 	.short	0x0210
        /*007a*/ 	.short	0x0018


	//----- nvinfo : EIATTR_SW_WAR
	.align		4
.L_2279:
        /*007c*/ 	.byte	0x04, 0x36
        /*007e*/ 	.short	(.L_2281 - .L_2280)
.L_2280:
        /*0080*/ 	.word	0x00000008
.L_2281:


//--------------------- .nv.info._ZN2at6native29vectorized_elementwise_kernelILi8EZZZNS0_17log1p_kernel_cudaERNS_18TensorIteratorBaseEENKUlvE_clEvENKUlvE_clEvEUldE_St5arrayIPcLm2EEEEviT0_T1_ --------------------------
	.section	.nv.info._ZN2at6native29vectorized_elementwise_kernelILi8EZZZNS0_17log1p_kernel_cudaERNS_18TensorIteratorBaseEENKUlvE_clEvENKUlvE_clEvEUldE_St5arrayIPcLm2EEEEviT0_T1_,"",@"SHT_CUDA_INFO"
	.sectionflags	@""
	.align	4


	//----- nvinfo : EIATTR_CUDA_API_VERSION
	.align		4
        /*0000*/ 	.byte	0x04, 0x37
        /*0002*/ 	.short	(.L_2283 - .L_2282)
.L_2282:
        /*0004*/ 	.word	0x00000082


	//----- nvinfo : EIATTR_KPARAM_INFO
	.align		4
.L_2283:
        /*0008*/ 	.byte	0x04, 0x17
        /*000a*/ 	.short	(.L_2285 - .L_2284)
.L_2284:
        /*000c*/ 	.word	0x00000000
        /*0010*/ 	.short	0x0002
        /*0012*/ 	.short	0x0008
        /*0014*/ 	.byte	0x00, 0xf0, 0x41, 0x00


	//----- nvinfo : EIATTR_KPARAM_INFO
	.align		4
.L_2285:
        /*0018*/ 	.byte	0x04, 0x17
        /*001a*/ 	.short	(.L_2287 - .L_2286)
.L_2286:
        /*001c*/ 	.word	0x00000000
        /*0020*/ 	.short	0x0001
        /*0022*/ 	.short	0x0004
        /*0024*/ 	.byte	0x00, 0xf0, 0x05, 0x00


	//----- nvinfo : EIATTR_KPARAM_INFO
	.align		4
.L_2287:
        /*0028*/ 	.byte	0x04, 0x17
        /*002a*/ 	.short	(.L_2289 - .L_2288)
.L_2288:
        /*002c*/ 	.word	0x00000000
        /*0030*/ 	.short	0x0000
        /*0032*/ 	.short	0x0000
        /*0034*/ 	.byte	0x00, 0xf0, 0x11, 0x00


	//----- nvinfo : EIATTR_SPARSE_MMA_MASK
	.align		4
.L_2289:
        /*0038*/ 	.byte	0x03, 0x50
        /*003a*/ 	.short	0x0000


	//----- nvinfo : EIATTR_MAXREG_COUNT
	.align		4
        /*003c*/ 	.byte	0x03, 0x1b
        /*003e*/ 	.short	0x00ff


	//----- nvinfo : EIATTR_MERCURY_ISA_VERSION
	.align		4
        /*0040*/ 	.byte	0x03, 0x5f
        /*0042*/ 	.short	0x0101


	//----- nvinfo : EIATTR_EXIT_INSTR_OFFSETS
	.align		4
        /*0044*/ 	.byte	0x04, 0x1c
        /*0046*/ 	.short	(.L_2291 - .L_2290)


	//   ....[0]....
.L_2290:
        /*0048*/ 	.word	0x00004670


	//   ....[1]....
        /*004c*/ 	.word	0x00009440


	//   ....[2]....
        /*0050*/ 	.word	0x00009490


	//----- nvinfo : EIATTR_MAX_THREADS
	.align		4
.L_2291:
        /*0054*/ 	.byte	0x04, 0x05
        /*0056*/ 	.short	(.L_2293 - .L_2292)
.L_2292:
        /*0058*/ 	.word	0x00000080
        /*005c*/ 	.word	0x00000001
        /*0060*/ 	.word	0x00000001


	//----- nvinfo : EIATTR_CRS_STACK_SIZE
	.align		4
.L_2293:
        /*0064*/ 	.byte	0x04, 0x1e
        /*0066*/ 	.short	(.L_2295 - .L_2294)
.L_2294:
        /*0068*/ 	.word	0x00000000


	//----- nvinfo : EIATTR_CBANK_PARAM_SIZE
	.align		4
.L_2295:
        /*006c*/ 	.byte	0x03, 0x19
        /*006e*/ 	.short	0x0018


	//----- nvinfo : EIATTR_PARAM_CBANK
	.align		4
        /*0070*/ 	.byte	0x04, 0x0a
        /*0072*/ 	.short	(.L_2297 - .L_2296)
	.align		4
.L_2296:
        /*0074*/ 	.word	index@(.nv.constant0._ZN2at6native29vectorized_elementwise_kernelILi8EZZZNS0_17log1p_kernel_cudaERNS_18TensorIteratorBaseEENKUlvE_clEvENKUlvE_clEvEUldE_St5arrayIPcLm2EEEEviT0_T1_)
        /*0078*/ 	.short	0x0210
        /*007a*/ 	.short	0x0018


	//----- nvinfo : EIATTR_SW_WAR
	.align		4
.L_2297:
        /*007c*/ 	.byte	0x04, 0x36
        /*007e*/ 	.short	(.L_2299 - .L_2298)
.L_2298:
        /*0080*/ 	.word	0x00000008
.L_2299:


//--------------------- .nv.info._ZN2at6native18elementwise_kernelILi128ELi4EZNS0_15gpu_kernel_implIZZZNS0_17log10_kernel_cudaERNS_18TensorIteratorBaseEENKUlvE0_clEvENKUlvE2_clEvEUlN3c108BFloat16EE_EEvS4_RKT_EUliE_EEviT1_ --------------------------
	.section	.nv.info._ZN2at6native18elementwise_kernelILi128ELi4EZNS0_15gpu_kernel_implIZZZNS0_17log10_kernel_cudaERNS_18TensorIteratorBaseEENKUlvE0_clEvENKUlvE2_clEvEUlN3c108BFloat16EE_EEvS4_RKT_EUliE_EEviT1_,"",@"SHT_CUDA_INFO"
	.sectionflags	@""
	.align	4


	//----- nvinfo : EIATTR_CUDA_API_VERSION
	.align		4
        /*0000*/ 	.byte	0x04, 0x37
        /*0002*/ 	.short	(.L_2301 - .L_2300)
.L_2300:
        /*0004*/ 	.word	0x00000082


	//----- nvinfo : EIATTR_KPARAM_INFO
	.align		4
.L_2301:
        /*0008*/ 	.byte	0x04, 0x17
        /*000a*/ 	.short	(.L_2303 - .L_2302)
.L_2302:
        /*000c*/ 	.word	0x00000000
        /*0010*/ 	.short	0x0001
        /*0012*/ 	.short	0x0008
        /*0014*/ 	.byte	0x00, 0xf0, 0x61, 0x08


	//----- nvinfo : EIATTR_KPARAM_INFO
	.align		4
.L_2303:
        /*0018*/ 	.byte	0x04, 0x17
        /*001a*/ 	.short	(.L_2305 - .L_2304)
.L_2304:
        /*001c*/ 	.word	0x00000000
        /*0020*/ 	.short	0x0000
        /*0022*/ 	.short	0x0000
        /*0024*/ 	.byte	0x00, 0xf0, 0x11, 0x00


	//----- nvinfo : EIATTR_SPARSE_MMA_MASK
	.align		4
.L_2305:
        /*0028*/ 	.byte	0x03, 0x50
        /*002a*/ 	.short	0x0000


	//----- nvinfo : EIATTR_MAXREG_COUNT
	.align		4
        /*002c*/ 	.byte	0x03, 0x1b
        /*002e*/ 	.short	0x0080


	//----- nvinfo : EIATTR_EXTERNS
	.align		4
        /*0030*/ 	.byte	0x04, 0x0f
        /*0032*/ 	.short	(.L_2307 - .L_2306)


	//   ....[0]....
	.align		4
.L_2306:
        /*0034*/ 	.word	index@(__assertfail)


	//----- nvinfo : EIATTR_MERCURY_ISA_VERSION
	.align		4
.L_2307:
        /*0038*/ 	.byte	0x03, 0x5f
        /*003a*/ 	.short	0x0101


	//----- nvinfo : EIATTR_SYSCALL_OFFSETS
	.align		4
        /*003c*/ 	.byte	0x04, 0x46
        /*003e*/ 	.short	(.L_2309 - .L_2308)


	//   ....[0]....
.L_2308:
        /*0040*/ 	.word	0x000022d0


	//   ....[1]....
        /*0044*/ 	.word	0x00003270


	//   ....[2]....
        /*0048*/ 	.word	0x000055a0


	//   ....[3]....
        /*004c*/ 	.word	0x00006540


	//   ....[4]....
        /*0050*/ 	.word	0x00008860


	//   ....[5]....
        /*0054*/ 	.word	0x00009800


	//   ....[6]....
        /*0058*/ 	.word	0x0000bb10


	//   ....[7]....
        /*005c*/ 	.word	0x0000cab0


	//----- nvinfo : EIATTR_EXIT_INSTR_OFFSETS
	.align		4
.L_2309:
        /*0060*/ 	.byte	0x04, 0x1c
        /*0062*/ 	.short	(.L_2311 - .L_2310)


	//   ....[0]....
.L_2310:
        /*0064*/ 	.word	0x000098d0


	//   ....[1]....
        /*0068*/ 	.word	0x0000bce0


	//   ....[2]....
        /*006c*/ 	.word	0x0000bd20


	//   ....[3]....
        /*0070*/ 	.word	0x0000bdc0


	//   ....[4]....
        /*0074*/ 	.word	0x0000be00


	//   ....[5]....
        /*0078*/ 	.word	0x0000be40


	//   ....[6]....
        /*007c*/ 	.word	0x0000bed0


	//   ....[7]....
        /*0080*/ 	.word	0x0000bf10


	//   ....[8]....
        /*0084*/ 	.word	0x0000bfb0


	//   ....[9]....
        /*0088*/ 	.word	0x0000c000


	//   ....[10]....
        /*008c*/ 	.word	0x0000c050


	//   ....[11]....
        /*0090*/ 	.word	0x0000c120


	//   ....[12]....
        /*0094*/ 	.word	0x0000c180


	//   ....[13]....
        /*0098*/ 	.word	0x0000c310


	//   ....[14]....
        /*009c*/ 	.word	0x0000c470


	//   ....[15]....
        /*00a0*/ 	.word	0x0000c490


	//   ....[16]....
        /*00a4*/ 	.word	0x0000c550


	//   ....[17]....
        /*00a8*/ 	.word	0x0000c6d0


	//   ....[18]....
        /*00ac*/ 	.word	0x0000c850


	//   ....[19]....
        /*00b0*/ 	.word	0x0000c9b0


	//   ....[20]....
        /*00b4*/ 	.word	0x0000cac0


	//   ....[21]....
        /*00b8*/ 	.word	0x0000cb00


	//   ....[22]....
        /*00bc*/ 	.word	0x0000cb40


	//----- nvinfo : EIATTR_MAX_THREADS
	.align		4
.L_2311:
        /*00c0*/ 	.byte	0x04, 0x05
        /*00c2*/ 	.short	(.L_2313 - .L_2312)
.L_2312:
        /*00c4*/ 	.word	0x00000080
        /*00c8*/ 	.word	0x00000001
        /*00cc*/ 	.word	0x00000001


	//----- nvinfo : EIATTR_CRS_STACK_SIZE
	.align		4
.L_2313:
        /*00d0*/ 	.byte	0x04, 0x1e
        /*00d2*/ 	.short	(.L_2315 - .L_2314)
.L_2314:
        /*00d4*/ 	.word	0x00000000


	//----- nvinfo : EIATTR_CBANK_PARAM_SIZE
	.align		4
.L_2315:
        /*00d8*/ 	.byte	0x03, 0x19
        /*00da*/ 	.short	0x0220


	//----- nvinfo : EIATTR_PARAM_CBANK
	.align		4
        /*00dc*/ 	.byte	0x04, 0x0a
        /*00de*/ 	.short	(.L_2317 - .L_2316)
	.align		4
.L_2316:
        /*00e0*/ 	.word	index@(.nv.constant0._ZN2at6native18elementwise_kernelILi128ELi4EZNS0_15gpu_kernel_implIZZZNS0_17log10_kernel_cudaERNS_18TensorIteratorBaseEENKUlvE0_clEvENKUlvE2_clEvEUlN3c108BFloat16EE_EEvS4_RKT_EUliE_EEviT1_)
        /*00e4*/ 	.short	0x0210
        /*00e6*/ 	.short	0x0220


	//----- nvinfo : EIATTR_SW_WAR
	.align		4
.L_2317:
        /*00e8*/ 	.byte	0x04, 0x36
        /*00ea*/ 	.short	(.L_2319 - .L_2318)
.L_2318:
        /*00ec*/ 	.word	0x00000008
.L_2319:


//--------------------- .nv.info._ZN2at6native27unrolled_elementwise_kernelIZZZNS0_17log10_kernel_cudaERNS_18TensorIteratorBaseEENKUlvE0_clEvENKUlvE2_clEvEUlN3c108BFloat16EE_St5arrayIPcLm2EELi4E23TrivialOffsetCalculatorILi1EjESD_NS0_6memory12LoadWithCastILi1EEENSE_13StoreWithCastILi1EEEEEviT_T0_T2_T3_T4_T5_ --------------------------
	.section	.nv.info._ZN2at6native27unrolled_elementwise_kernelIZZZNS0_17log10_kernel_cudaERNS_18TensorIteratorBaseEENKUlvE0_clEvENKUlvE2_clEvEUlN3c108BFloat16EE_St5arrayIPcLm2EELi4E23TrivialOffsetCalculatorILi1EjESD_NS0_6memory12LoadWithCastILi1EEENSE_13StoreWithCastILi1EEEEEviT_T0_T2_T3_T4_T5_,"",@"SHT_CUDA_INFO"
	.sectionflags	@""
	.align	4


	//----- nvinfo : EIATTR_CUDA_API_VERSION
	.align		4
        /*0000*/ 	.byte	0x04, 0x37
        /*0002*/ 	.short	(.L_2321 - .L_2320)
.L_2320:
        /*0004*/ 	.word	0x00000082


	//----- nvinfo : EIATTR_KPARAM_INFO
	.align		4
.L_2321:
        /*0008*/ 	.byte	0x04, 0x17
        /*000a*/ 	.short	(.L_2323 - .L_2322)
.L_2322:
        /*000c*/ 	.word	0x00000000
        /*0010*/ 	.short	0x0006
        /*0012*/ 	.short	0x0024
        /*0014*/ 	.byte	0x00, 0xf0, 0x21, 0x00


	//----- nvinfo : EIATTR_KPARAM_INFO
	.align		4
.L_2323:
        /*0018*/ 	.byte	0x04, 0x17
        /*001a*/ 	.short	(.L_2325 - .L_2324)
.L_2324:
        /*001c*/ 	.word	0x00000000
        /*0020*/ 	.short	0x0005
        /*0022*/ 	.short	0x001c
        /*0024*/ 	.byte	0x00, 0xf0, 0x21, 0x00


	//----- nvinfo : EIATTR_KPARAM_INFO
	.align		4
.L_2325:
        /*0028*/ 	.byte	0x04, 0x17
        /*002a*/ 	.short	(.L_2327 - .L_2326)
.L_2326:
        /*002c*/ 	.word	0x00000000
        /*0030*/ 	.short	0x0004
        /*0032*/ 	.short	0x0019
        /*0034*/ 	.byte	0x00, 0xf0, 0x05, 0x00


	//----- nvinfo : EIATTR_KPARAM_INFO
	.align		4
.L_2327:
        /*0038*/ 	.byte	0x04, 0x17
        /*003a*/ 	.short	(.L_2329 - .L_2328)
.L_2328:
        /*003c*/ 	.word	0x00000000
        /*0040*/ 	.short	0x0003
        /*0042*/ 	.short	0x0018
        /*0044*/ 	.byte	0x00, 0xf0, 0x05, 0x00


	//----- nvinfo : EIATTR_KPARAM_INFO
	.align		4
.L_2329:
        /*0048*/ 	.byte	0x04, 0x17
        /*004a*/ 	.short	(.L_2331 - .L_2330)
.L_2330:
        /*004c*/ 	.word	0x00000000
        /*0050*/ 	.short	0x0002
        /*0052*/ 	.short	0x0008
        /*0054*/ 	.byte	0x00, 0xf0, 0x41, 0x00


	//----- nvinfo : EIATTR_KPARAM_INFO
	.align		4
.L_2331:
        /*0058*/ 	.byte	0x04, 0x17
        /*005a*/ 	.short	(.L_2333 - .L_2332)
.L_2332:
        /*005c*/ 	.word	0x00000000
        /*0060*/ 	.short	0x0001
        /*0062*/ 	.short	0x0004
        /*0064*/ 	.byte	0x00, 0xf0, 0x05, 0x00


	//----- nvinfo : EIATTR_KPARAM_INFO
	.align		4
.L_2333:
        /*0068*/ 	.byte	0x04, 0x17
        /*006a*/ 	.short	(.L_2335 - .L_2334)
.L_2334:
        /*006c*/ 	.word	0x00000000
        /*0070*/ 	.short	0x0000
        /*0072*/ 	.short	0x0000
        /*0074*/ 	.byte	0x00, 0xf0, 0x11, 0x00


	//----- nvinfo : EIATTR_SPARSE_MMA_MASK
	.align		4
.L_2335:
        /*0078*/ 	.byte	0x03, 0x50
        /*007a*/ 	.short	0x0000


	//----- nvinfo : EIATTR_MAXREG_COUNT
	.align		4
        /*007c*/ 	.byte	0x03, 0x1b
        /*007e*/ 	.short	0x00ff


	//----- nvinfo : EIATTR_EXTERNS
	.align		4
        /*0080*/ 	.byte	0x04, 0x0f
        /*0082*/ 	.short	(.L_2337 - .L_2336)


	//   ....[0]....
	.align		4
.L_2336:
        /*0084*/ 	.word	index@(__assertfail)


	//----- nvinfo : EIATTR_MERCURY_ISA_VERSION
	.align		4
.L_2337:
        /*0088*/ 	.byte	0x03, 0x5f
        /*008a*/ 	.short	0x0101


	//----- nvinfo : EIATTR_SYSCALL_OFFSETS
	.align		4
        /*008c*/ 	.byte	0x04, 0x46
        /*008e*/ 	.short	(.L_2339 - .L_2338)


	//   ....[0]....
.L_2338:
        /*0090*/ 	.word	0x000010e0


	//   ....[1]....
        /*0094*/ 	.word	0x00002220


	//   ....[2]....
        /*0098*/ 	.word	0x00003370


	//   ....[3]....
        /*009c*/ 	.word	0x00004490


	//   ....[4]....
        /*00a0*/ 	.word	0x00005760


	//   ....[5]....
        /*00a4*/ 	.word	0x00006780


	//   ....[6]....
        /*00a8*/ 	.word	0x00007760


	//   ....[7]....
        /*00ac*/ 	.word	0x00008740


	//----- nvinfo : EIATTR_EXIT_INSTR_OFFSETS
	.align		4
.L_2339:
        /*00b0*/ 	.byte	0x04, 0x1c
        /*00b2*/ 	.short	(.L_2341 - .L_2340)


	//   ....[0]....
.L_2340:
        /*00b4*/ 	.word	0x00007820


	//   ....[1]....
        /*00b8*/ 	.word	0x00007970


	//   ....[2]....
        /*00bc*/ 	.word	0x000079b0


	//   ....[3]....
        /*00c0*/ 	.word	0x00007a50


	//   ....[4]....
        /*00c4*/ 	.word	0x00007a90


	//   ....[5]....
        /*00c8*/ 	.word	0x00007ad0


	//   ....[6]....
        /*00cc*/ 	.word	0x00007b60


	//   ....[7]....
        /*00d0*/ 	.word	0x00007ba0


	//   ....[8]....
        /*00d4*/ 	.word	0x00007c40


	//   ....[9]....
        /*00d8*/ 	.word	0x00007c90


	//   ....[10]....
        /*00dc*/ 	.word	0x00007ce0


	//   ....[11]....
        /*00e0*/ 	.word	0x00007db0


	//   ....[12]....
        /*00e4*/ 	.word	0x00007e10


	//   ....[13]....
        /*00e8*/ 	.word	0x00007fa0


	//   ....[14]....
        /*00ec*/ 	.word	0x00008100


	//   ....[15]....
        /*00f0*/ 	.word	0x00008120


	//   ....[16]....
        /*00f4*/ 	.word	0x000081e0


	//   ....[17]....
        /*00f8*/ 	.word	0x00008360


	//   ....[18]....
        /*00fc*/ 	.word	0x000084e0


	//   ....[19]....
        /*0100*/ 	.word	0x00008640


	//   ....[20]....
        /*0104*/ 	.word	0x00008750


	//   ....[21]....
        /*0108*/ 	.word	0x00008790


	//   ....[22]....
        /*010c*/ 	.word	0x000087d0


	//----- nvinfo : EIATTR_MAX_THREADS
	.align		4
.L_2341:
        /*0110*/ 	.byte	0x04, 0x05
        /*0112*/ 	.short	(.L_2343 - .L_2342)
.L_2342:
        /*0114*/ 	.word	0x00000080
        /*0118*/ 	.word	0x00000001
        /*011c*/ 	.word	0x00000001


	//----- nvinfo : EIATTR_CRS_STACK_SIZE
	.align		4
.L_2343:
        /*0120*/ 	.byte	0x04, 0x1e
        /*0122*/ 	.short	(.L_2345 - .L_2344)
.L_2344:
        /*0124*/ 	.word	0x00000000


	//----- nvinfo : EIATTR_CBANK_PARAM_SIZE
	.align		4
.L_2345:
        /*0128*/ 	.byte	0x03, 0x19
        /*012a*/ 	.short	0x002c


	//----- nvinfo : EIATTR_PARAM_CBANK
	.align		4
        /*012c*/ 	.byte	0x04, 0x0a
        /*012e*/ 	.short	(.L_2347 - .L_2346)
	.align		4
.L_2346:
        /*0130*/ 	.word	index@(.nv.constant0._ZN2at6native27unrolled_elementwise_kernelIZZZNS0_17log10_kernel_cudaERNS_18TensorIteratorBaseEENKUlvE0_clEvENKUlvE2_clEvEUlN3c108BFloat16EE_St5arrayIPcLm2EELi4E23TrivialOffsetCalculatorILi1EjESD_NS0_6memory12LoadWithCastILi1EEENSE_13StoreWithCastILi1EEEEEviT_T0_T2_T3_T4_T5_)
        /*0134*/ 	.short	0x0210
        /*0136*/ 	.short	0x002c


	//----- nvinfo : EIATTR_SW_WAR
	.align		4
.L_2347:
        /*0138*/ 	.byte	0x04, 0x36
        /*013a*/ 	.short	(.L_2349 - .L_2348)
.L_2348:
        /*013c*/ 	.word	0x00000008
.L_2349:


//--------------------- .nv.info._ZN2at6native18elementwise_kernelILi128ELi4EZNS0_22gpu_kernel_impl_nocastIZZZNS0_17log10_kernel_cudaERNS_18TensorIteratorBaseEENKUlvE0_clEvENKUlvE2_clEvEUlN3c108BFloat16EE_EEvS4_RKT_EUliE_EEviT1_ --------------------------
	.section	.nv.info._ZN2at6native18elementwise_kernelILi128ELi4EZNS0_22gpu_kernel_impl_nocastIZZZNS0_17log10_kernel_cudaERNS_18TensorIteratorBaseEENKUlvE0_clEvENKUlvE2_clEvEUlN3c108BFloat16EE_EEvS4_RKT_EUliE_EEviT1_,"",@"SHT_CUDA_INFO"
	.sectionflags	@""
	.align	4


	//----- nvinfo : EIATTR_CUDA_API_VERSION
	.align		4
        /*0000*/ 	.byte	0x04, 0x37
        /*0002*/ 	.short	(.L_2351 - .L_2350)
.L_2350:
        /*0004*/ 	.word	0x00000082


	//----- nvinfo : EIATTR_KPARAM_INFO
	.align		4
.L_2351:
        /*0008*/ 	.byte	0x04, 0x17
        /*000a*/ 	.short	(.L_2353 - .L_2352)
.L_2352:
        /*000c*/ 	.word	0x00000000
        /*0010*/ 	.short	0x0001
        /*0012*/ 	.short	0x0008
        /*0014*/ 	.byte	0x00, 0xf0, 0x61, 0x08


	//----- nvinfo : EIATTR_KPARAM_INFO
	.align		4
.L_2353:
        /*0018*/ 	.byte	0x04, 0x17
        /*001a*/ 	.short	(.L_2355 - .L_2354)
.L_2354:
        /*001c*/ 	.word	0x00000000
        /*0020*/ 	.short	0x0000
        /*0022*/ 	.short	0x0000
        /*0024*/ 	.byte	0x00, 0xf0, 0x11, 0x00


	//----- nvinfo : EIATTR_SPARSE_MMA_MASK
	.align		4
.L_2355:
        /*0028*/ 	.byte	0x03, 0x50
        /*002a*/ 	.short	0x0000


	//----- nvinfo : EIATTR_MAXREG_COUNT
	.align		4
        /*002c*/ 	.byte	0x03, 0x1b
        /*002e*/ 	.short	0x0080


	//----- nvinfo : EIATTR_MERCURY_ISA_VERSION
	.align		4
        /*0030*/ 	.byte	0x03, 0x5f
        /*0032*/ 	.short	0x0101


	//----- nvinfo : EIATTR_EXIT_INSTR_OFFSETS
	.align		4
        /*0034*/ 	.byte	0x04, 0x1c
        /*0036*/ 	.short	(.L_2357 - .L_2356)


	//   ....[0]....
.L_2356:
        /*0038*/ 	.word	0x00003c20


	//   ....[1]....
        /*003c*/ 	.word	0x00004fd0


	//----- nvinfo : EIATTR_MAX_THREADS
	.align		4
.L_2357:
        /*0040*/ 	.byte	0x04, 0x05
        /*0042*/ 	.short	(.L_2359 - .L_2358)
.L_2358:
        /*0044*/ 	.word	0x00000080
        /*0048*/ 	.word	0x00000001
        /*004c*/ 	.word	0x00000001


	//----- nvinfo : EIATTR_CRS_STACK_SIZE
	.align		4
.L_2359:
        /*0050*/ 	.byte	0x04, 0x1e
        /*0052*/ 	.short	(.L_2361 - .L_2360)
.L_2360:
        /*0054*/ 	.word	0x00000000


	//----- nvinfo : EIATTR_CBANK_PARAM_SIZE
	.align		4
.L_2361:
        /*0058*/ 	.byte	0x03, 0x19
        /*005a*/ 	.short	0x0220


	//----- nvinfo : EIATTR_PARAM_CBANK
	.align		4
        /*005c*/ 	.byte	0x04, 0x0a
        /*005e*/ 	.short	(.L_2363 - .L_2362)
	.align		4
.L_2362:
        /*0060*/ 	.word	index@(.nv.constant0._ZN2at6native18elementwise_kernelILi128ELi4EZNS0_22gpu_kernel_impl_nocastIZZZNS0_17log10_kernel_cudaERNS_18TensorIteratorBaseEENKUlvE0_clEvENKUlvE2_clEvEUlN3c108BFloat16EE_EEvS4_RKT_EUliE_EEviT1_)
        /*0064*/ 	.short	0x0210
        /*0066*/ 	.short	0x0220


	//----- nvinfo : EIATTR_SW_WAR
	.align		4
.L_2363:
        /*0068*/ 	.byte	0x04, 0x36
        /*006a*/ 	.short	(.L_2365 - .L_2364)
.L_2364:
        /*006c*/ 	.word	0x00000008
.L_2365:


//--------------------- .nv.info._ZN2at6native27unrolled_elementwise_kernelIZZZNS0_17log10_kernel_cudaERNS_18TensorIteratorBaseEENKUlvE0_clEvENKUlvE2_clEvEUlN3c108BFloat16EE_St5arrayIPcLm2EELi4E23TrivialOffsetCalculatorILi1EjESD_NS0_6memory15LoadWithoutCastENSE_16StoreWithoutCastEEEviT_T0_T2_T3_T4_T5_ --------------------------
	.section	.nv.info._ZN2at6native27unrolled_elementwise_kernelIZZZNS0_17log10_kernel_cudaERNS_18TensorIteratorBaseEENKUlvE0_clEvENKUlvE2_clEvEUlN3c108BFloat16EE_St5arrayIPcLm2EELi4E23TrivialOffsetCalculatorILi1EjESD_NS0_6memory15LoadWithoutCastENSE_16StoreWithoutCastEEEviT_T0_T2_T3_T4_T5_,"",@"SHT_CUDA_INFO"
	.sectionflags	@""
	.align	4


	//----- nvinfo : EIATTR_CUDA_API_VERSION
	.align		4
        /*0000*/ 	.byte	0x04, 0x37
        /*0002*/ 	.short	(.L_2367 - .L_2366)
.L_2366:
        /*0004*/ 	.word	0x00000082


	//----- nvinfo : EIATTR_KPARAM_INFO
	.align		4
.L_2367:
        /*0008*/ 	.byte	0x04, 0x17
        /*000a*/ 	.short	(.L_2369 - .L_2368)
.L_2368:
        /*000c*/ 	.word	0x00000000
        /*0010*/ 	.short	0x0006
        /*0012*/ 	.short	0x001b
        /*0014*/ 	.byte	0x00, 0xf0, 0x05, 0x00


	//----- nvinfo : EIATTR_KPARAM_INFO
	.align		4
.L_2369:
        /*0018*/ 	.byte	0x04, 0x17
        /*001a*/ 	.short	(.L_2371 - .L_2370)
.L_2370:
        /*001c*/ 	.word	0x00000000
        /*0020*/ 	.short	0x0005
        /*0022*/ 	.short	0x001a
        /*0024*/ 	.byte	0x00, 0xf0, 0x05, 0x00


	//----- nvinfo : EIATTR_KPARAM_INFO
	.align		4
.L_2371:
        /*0028*/ 	.byte	0x04, 0x17
        /*002a*/ 	.short	(.L_2373 - .L_2372)
.L_2372:
        /*002c*/ 	.word	0x00000000
        /*0030*/ 	.short	0x0004
        /*0032*/ 	.short	0x0019
        /*0034*/ 	.byte	0x00, 0xf0, 0x05, 0x00


	//----- nvinfo : EIATTR_KPARAM_INFO
	.align		4
.L_2373:
        /*0038*/ 	.byte	0x04, 0x17
        /*003a*/ 	.short	(.L_2375 - .L_2374)
.L_2374:
        /*003c*/ 	.word	0x00000000
        /*0040*/ 	.short	0x0003
        /*0042*/ 	.short	0x0018
        /*0044*/ 	.byte	0x00, 0xf0, 0x05, 0x00


	//----- nvinfo : EIATTR_KPARAM_INFO
	.align		4
.L_2375:
        /*0048*/ 	.byte	0x04, 0x17
        /*004a*/ 	.short	(.L_2377 - .L_2376)
.L_2376:
        /*004c*/ 	.word	0x00000000
        /*0050*/ 	.short	0x0002
        /*0052*/ 	.short	0x0008
        /*0054*/ 	.byte	0x00, 0xf0, 0x41, 0x00


	//----- nvinfo : EIATTR_KPARAM_INFO
	.align		4
.L_2377:
        /*0058*/ 	.byte	0x04, 0x17
        /*005a*/ 	.short	(.L_2379 - .L_2378)
.L_2378:
        /*005c*/ 	.word	0x00000000
        /*0060*/ 	.short	0x0001
        /*0062*/ 	.short	0x0004
        /*0064*/ 	.byte	0x00, 0xf0, 0x05, 0x00


	//----- nvinfo : EIATTR_KPARAM_INFO
	.align		4
.L_2379:
        /*0068*/ 	.byte	0x04, 0x17
        /*006a*/ 	.short	(.L_2381 - .L_2380)
.L_2380:
        /*006c*/ 	.word	0x00000000
        /*0070*/ 	.short	0x0000
        /*0072*/ 	.short	0x0000
        /*0074*/ 	.byte	0x00, 0xf0, 0x11, 0x00


	//----- nvinfo : EIATTR_SPARSE_MMA_MASK
	.align		4
.L_2381:
        /*0078*/ 	.byte	0x03, 0x50
        /*007a*/ 	.short	0x0000


	//----- nvinfo : EIATTR_MAXREG_COUNT
	.align		4
        /*007c*/ 	.byte	0x03, 0x1b
        /*007e*/ 	.short	0x00ff


	//----- nvinfo : EIATTR_MERCURY_ISA_VERSION
	.align		4
        /*0080*/ 	.byte	0x03, 0x5f
        /*0082*/ 	.short	0x0101


	//----- nvinfo : EIATTR_EXIT_INSTR_OFFSETS
	.align		4
        /*0084*/ 	.byte	0x04, 0x1c
        /*0086*/ 	.short	(.L_2383 - .L_2382)


	//   ....[0]....
.L_2382:
        /*0088*/ 	.word	0x000004b0


	//   ....[1]....
        /*008c*/ 	.word	0x00000520


	//----- nvinfo : EIATTR_MAX_THREADS
	.align		4
.L_2383:
        /*0090*/ 	.byte	0x04, 0x05
        /*0092*/ 	.short	(.L_2385 - .L_2384)
.L_2384:
        /*0094*/ 	.word	0x00000080
        /*0098*/ 	.word	0x00000001
        /*009c*/ 	.word	0x00000001


	//----- nvinfo : EIATTR_CRS_STACK_SIZE
	.align		4
.L_2385:
        /*00a0*/ 	.byte	0x04, 0x1e
        /*00a2*/ 	.short	(.L_2387 - .L_2386)
.L_2386:
        /*00a4*/ 	.word	0x00000000


	//----- nvinfo : EIATTR_CBANK_PARAM_SIZE
	.align		4
.L_2387:
        /*00a8*/ 	.byte	0x03, 0x19
        /*00aa*/ 	.short	0x001c


	//----- nvinfo : EIATTR_PARAM_CBANK
	.align		4
        /*00ac*/ 	.byte	0x04, 0x0a
        /*00ae*/ 	.short	(.L_2389 - .L_2388)
	.align		4
.L_2388:
        /*00b0*/ 	.word	index@(.nv.constant0._ZN2at6native27unrolled_elementwise_kernelIZZZNS0_17log10_kernel_cudaERNS_18TensorIteratorBaseEENKUlvE0_clEvENKUlvE2_clEvEUlN3c108BFloat16EE_St5arrayIPcLm2EELi4E23TrivialOffsetCalculatorILi1EjESD_NS0_6memory15LoadWithoutCastENSE_16StoreWithoutCastEEEviT_T0_T2_T3_T4_T5_)
        /*00b4*/ 	.short	0x0210
        /*00b6*/ 	.short	0x001c


	//----- nvinfo : EIATTR_SW_WAR
	.align		4
.L_2389:
        /*00b8*/ 	.byte	0x04, 0x36
        /*00ba*/ 	.short	(.L_2391 - .L_2390)
.L_2390:
        /*00bc*/ 	.word	0x00000008
.L_2391:


//--------------------- .nv.info._ZN2at6native29vectorized_elementwise_kernelILi2EZZZNS0_17log10_kernel_cudaERNS_18TensorIteratorBaseEENKUlvE0_clEvENKUlvE2_clEvEUlN3c108BFloat16EE_St5arrayIPcLm2EEEEviT0_T1_ --------------------------
	.section	.nv.info._ZN2at6native29vectorized_elementwise_kernelILi2EZZZNS0_17log10_kernel_cudaERNS_18TensorIteratorBaseEENKUlvE0_clEvENKUlvE2_clEvEUlN3c108BFloat16EE_St5arrayIPcLm2EEEEviT0_T1_,"",@"SHT_CUDA_INFO"
	.sectionflags	@""
	.align	4


	//----- nvinfo : EIATTR_CUDA_API_VERSION
	.align		4
        /*0000*/ 	.byte	0x04, 0x37
        /*0002*/ 	.short	(.L_2393 - .L_2392)
.L_2392:
        /*0004*/ 	.word	0x00000082


	//----- nvinfo : EIATTR_KPARAM_INFO
	.align		4
.L_2393:
        /*0008*/ 	.byte	0x04, 0x17
        /*000a*/ 	.short	(.L_2395 - .L_2394)
.L_2394:
        /*000c*/ 	.word	0x00000000
        /*0010*/ 	.short	0x0002
        /*0012*/ 	.short	0x0008
        /*0014*/ 	.byte	0x00, 0xf0, 0x41, 0x00


	//----- nvinfo : EIATTR_KPARAM_INFO
	.align		4
.L_2395:
        /*0018*/ 	.byte	0x04, 0x17
        /*001a*/ 	.short	(.L_2397 - .L_2396)
.L_2396:
        /*001c*/ 	.word	0x00000000
        /*0020*/ 	.short	0x0001
        /*0022*/ 	.short	0x0004
        /*0024*/ 	.byte	0x00, 0xf0, 0x05, 0x00


	//----- nvinfo : EIATTR_KPARAM_INFO
	.align		4
.L_2397:
        /*0028*/ 	.byte	0x04, 0x17
        /*002a*/ 	.short	(.L_2399 - .L_2398)
.L_2398:
        /*002c*/ 	.word	0x00000000
        /*0030*/ 	.short	0x0000
        /*0032*/ 	.short	0x0000
        /*0034*/ 	.byte	0x00, 0xf0, 0x11, 0x00


	//----- nvinfo : EIATTR_SPARSE_MMA_MASK
	.align		4
.L_2399:
        /*0038*/ 	.byte	0x03, 0x50
        /*003a*/ 	.short	0x0000


	//----- nvinfo : EIATTR_MAXREG_COUNT
	.align		4
        /*003c*/ 	.byte	0x03, 0x1b
        /*003e*/ 	.short	0x00ff


	//----- nvinfo : EIATTR_MERCURY_ISA_VERSION
	.align		4
        /*0040*/ 	.byte	0x03, 0x5f
        /*0042*/ 	.short	0x0101


	//----- nvinfo : EIATTR_EXIT_INSTR_OFFSETS
	.align		4
        /*0044*/ 	.byte	0x04, 0x1c
        /*0046*/ 	.short	(.L_2401 - .L_2400)


	//   ....[0]....
.L_2400:
        /*0048*/ 	.word	0x00000370


	//   ....[1]....
        /*004c*/ 	.word	0x00000d40


	//   ....[2]....
        /*0050*/ 	.word	0x00000d90


	//----- nvinfo : EIATTR_MAX_THREADS
	.align		4
.L_2401:
        /*0054*/ 	.byte	0x04, 0x05
        /*0056*/ 	.short	(.L_2403 - .L_2402)
.L_2402:
        /*0058*/ 	.word	0x00000080
        /*005c*/ 	.word	0x00000001
        /*0060*/ 	.word	0x00000001


	//----- nvinfo : EIATTR_CRS_STACK_SIZE
	.align		4
.L_2403:
        /*0064*/ 	.byte	0x04, 0x1e
        /*0066*/ 	.short	(.L_2405 - .L_2404)
.L_2404:
        /*0068*/ 	.word	0x00000000


	//----- nvinfo : EIATTR_CBANK_PARAM_SIZE
	.align		4
.L_2405:
        /*006c*/ 	.byte	0x03, 0x19
        /*006e*/ 	.short	0x0018


	//----- nvinfo : EIATTR_PARAM_CBANK
	.align		4
        /*0070*/ 	.byte	0x04, 0x0a
        /*0072*/ 	.short	(.L_2407 - .L_2406)
	.align		4
.L_2406:
        /*0074*/ 	.word	index@(.nv.constant0._ZN2at6native29vectorized_elementwise_kernelILi2EZZZNS0_17log10_kernel_cudaERNS_18TensorIteratorBaseEENKUlvE0_clEvENKUlvE2_clEvEUlN3c108BFloat16EE_St5arrayIPcLm2EEEEviT0_T1_)
        /*0078*/ 	.short	0x0210
        /*007a*/ 	.short	0x0018


	//----- nvinfo : EIATTR_SW_WAR
	.align		4
.L_2407:
        /*007c*/ 	.byte	0x04, 0x36
        /*007e*/ 	.short	(.L_2409 - .L_2408)
.L_2408:
        /*0080*/ 	.word	0x00000008
.L_2409:


//--------------------- .nv.info._ZN2at6native29vectorized_elementwise_kernelILi4EZZZNS0_17log10_kernel_cudaERNS_18TensorIteratorBaseEENKUlvE0_clEvENKUlvE2_clEvEUlN3c108BFloat16EE_St5arrayIPcLm2EEEEviT0_T1_ --------------------------
	.section	.nv.info._ZN2at6native29vectorized_elementwise_kernelILi4EZZZNS0_17log10_kernel_cudaERNS_18TensorIteratorBaseEENKUlvE0_clEvENKUlvE2_clEvEUlN3c108BFloat16EE_St5arrayIPcLm2EEEEviT0_T1_,"",@"SHT_CUDA_INFO"
	.sectionflags	@""
	.align	4


	//----- nvinfo : EIATTR_CUDA_API_VERSION
	.align		4
        /*0000*/ 	.byte	0x04, 0x37
        /*0002*/ 	.short	(.L_2411 - .L_2410)
.L_2410:
        /*0004*/ 	.word	0x00000082


	//----- nvinfo : EIATTR_KPARAM_INFO
	.align		4
.L_2411:
        /*0008*/ 	.byte	0x04, 0x17
        /*000a*/ 	.short	(.L_2413 - .L_2412)
.L_2412:
        /*000c*/ 	.word	0x00000000
        /*0010*/ 	.short	0x0002
        /*0012*/ 	.short	0x0008
        /*0014*/ 	.byte	0x00, 0xf0, 0x41, 0x00


	//----- nvinfo : EIATTR_KPARAM_INFO
	.align		4
.L_2413:
        /*0018*/ 	.byte	0x04, 0x17
        /*001a*/ 	.short	(.L_2415 - .L_2414)
.L_2414:
        /*001c*/ 	.word	0x00000000
        /*0020*/ 	.short	0x0001
        /*0022*/ 	.short	0x0004
        /*0024*/ 	.byte	0x00, 0xf0, 0x05, 0x00


	//----- nvinfo : EIATTR_KPARAM_INFO
	.align		4
.L_2415:
        /*0028*/ 	.byte	0x04, 0x17
        /*002a*/ 	.short	(.L_2417 - .L_2416)
.L_2416:
        /*002c*/ 	.word	0x00000000
        /*0030*/ 	.short	0x0000
        /*0032*/ 	.short	0x0000
        /*0034*/ 	.byte	0x00, 0xf0, 0x11, 0x00


	//----- nvinfo : EIATTR_SPARSE_MMA_MASK
	.align		4
.L_2417:
        /*0038*/ 	.byte	0x03, 0x50
        /*003a*/ 	.short	0x0000


	//----- nvinfo : EIATTR_MAXREG_COUNT
	.align		4
        /*003c*/ 	.byte	0x03, 0x1b
        /*003e*/ 	.short	0x00ff


	//----- nvinfo : EIATTR_MERCURY_ISA_VERSION
	.align		4
        /*0040*/ 	.byte	0x03, 0x5f
        /*0042*/ 	.short	0x0101


	//----- nvinfo : EIATTR_EXIT_INSTR_OFFSETS
	.align		4
        /*0044*/ 	.byte	0x04, 0x1c
        /*0046*/ 	.short	(.L_2419 - .L_2418)


	//   ....[0]....
.L_2418:
        /*0048*/ 	.word	0x00000330


	//   ....[1]....
        /*004c*/ 	.word	0x00000d00


	//   ....[2]....
        /*0050*/ 	.word	0x00000d50


	//----- nvinfo : EIATTR_MAX_THREADS
	.align		4
.L_2419:
        /*0054*/ 	.byte	0x04, 0x05
        /*0056*/ 	.short	(.L_2421 - .L_2420)
.L_2420:
        /*0058*/ 	.word	0x00000080
        /*005c*/ 	.word	0x00000001
        /*0060*/ 	.word	0x00000001


	//----- nvinfo : EIATTR_CRS_STACK_SIZE
	.align		4
.L_2421:
        /*0064*/ 	.byte	0x04, 0x1e
        /*0066*/ 	.short	(.L_2423 - .L_2422)
.L_2422:
        /*0068*/ 	.word	0x00000000


	//----- nvinfo : EIATTR_CBANK_PARAM_SIZE
	.align		4
.L_2423:
        /*006c*/ 	.byte	0x03, 0x19
        /*006e*/ 	.short	0x0018


	//----- nvinfo : EIATTR_PARAM_CBANK
	.align		4
        /*0070*/ 	.byte	0x04, 0x0a
        /*0072*/ 	.short	(.L_2425 - .L_2424)
	.align		4
.L_2424:
        /*0074*/ 	.word	index@(.nv.constant0._ZN2at6native29vectorized_elementwise_kernelILi4EZZZNS0_17log10_kernel_cudaERNS_18TensorIteratorBaseEENKUlvE0_clEvENKUlvE2_clEvEUlN3c108BFloat16EE_St5arrayIPcLm2EEEEviT0_T1_)
        /*0078*/ 	.short	0x0210
        /*007a*/ 	.short	0x0018


	//----- nvinfo : EIATTR_SW_WAR
	.align		4
.L_2425:
        /*007c*/ 	.byte	0x04, 0x36
        /*007e*/ 	.short	(.L_2427 - .L_2426)
.L_2426:
        /*0080*/ 	.word	0x00000008
.L_2427:


//--------------------- .nv.info._ZN2at6native29vectorized_elementwise_kernelILi8EZZZNS0_17log10_kernel_cudaERNS_18TensorIteratorBaseEENKUlvE0_clEvENKUlvE2_clEvEUlN3c108BFloat16EE_St5arrayIPcLm2EEEEviT0_T1_ --------------------------
	.section	.nv.info._ZN2at6native29vectorized_elementwise_kernelILi8EZZZNS0_17log10_kernel_cudaERNS_18TensorIteratorBaseEENKUlvE0_clEvENKUlvE2_clEvEUlN3c108BFloat16EE_St5arrayIPcLm2EEEEviT0_T1_,"",@"SHT_CUDA_INFO"
	.sectionflags	@""
	.align	4


	//----- nvinfo : EIATTR_CUDA_API_VERSION
	.align		4
        /*0000*/ 	.byte	0x04, 0x37
        /*0002*/ 	.short	(.L_2429 - .L_2428)
.L_2428:
        /*0004*/ 	.word	0x00000082


	//----- nvinfo : EIATTR_KPARAM_INFO
	.align		4
.L_2429:
        /*0008*/ 	.byte	0x04, 0x17
        /*000a*/ 	.short	(.L_2431 - .L_2430)
.L_2430:
        /*000c*/ 	.word	0x00000000
        /*0010*/ 	.short	0x0002
        /*0012*/ 	.short	0x0008
        /*0014*/ 	.byte	0x00, 0xf0, 0x41, 0x00


	//----- nvinfo : EIATTR_KPARAM_INFO
	.align		4
.L_2431:
        /*0018*/ 	.byte	0x04, 0x17
        /*001a*/ 	.short	(.L_2433 - .L_2432)
.L_2432:
        /*001c*/ 	.word	0x00000000
        /*0020*/ 	.short	0x0001
        /*0022*/ 	.short	0x0004
        /*0024*/ 	.byte	0x00, 0xf0, 0x05, 0x00


	//----- nvinfo : EIATTR_KPARAM_INFO
	.align		4
.L_2433:
        /*0028*/ 	.byte	0x04, 0x17
        /*002a*/ 	.short	(.L_2435 - .L_2434)
.L_2434:
        /*002c*/ 	.word	0x00000000
        /*0030*/ 	.short	0x0000
        /*0032*/ 	.short	0x0000
        /*0034*/ 	.byte	0x00, 0xf0, 0x11, 0x00


	//----- nvinfo : EIATTR_SPARSE_MMA_MASK
	.align		4
.L_2435:
        /*0038*/ 	.byte	0x03, 0x50
        /*003a*/ 	.short	0x0000


	//----- nvinfo : EIATTR_MAXREG_COUNT
	.align		4
        /*003c*/ 	.byte	0x03, 0x1b
        /*003e*/ 	.short	0x00ff


	//----- nvinfo : EIATTR_MERCURY_ISA_VERSION
	.align		4
        /*0040*/ 	.byte	0x03, 0x5f
        /*0042*/ 	.short	0x0101


	//----- nvinfo : EIATTR_EXIT_INSTR_OFFSETS
	.align		4
        /*0044*/ 	.byte	0x04, 0x1c
        /*0046*/ 	.short	(.L_2437 - .L_2436)


	//   ....[0]....
.L_2436:
        /*0048*/ 	.word	0x00000310


	//   ....[1]....
        /*004c*/ 	.word	0x00000ce0


	//   ....[2]....
        /*0050*/ 	.word	0x00000d30


	//----- nvinfo : EIATTR_MAX_THREADS
	.align		4
.L_2437:
        /*0054*/ 	.byte	0x04, 0x05
        /*0056*/ 	.short	(.L_2439 - .L_2438)
.L_2438:
        /*0058*/ 	.word	0x00000080
        /*005c*/ 	.word	0x00000001
        /*0060*/ 	.word	0x00000001


	//----- nvinfo : EIATTR_CRS_STACK_SIZE
	.align		4
.L_2439:
        /*0064*/ 	.byte	0x04, 0x1e
        /*0066*/ 	.short	(.L_2441 - .L_2440)
.L_2440:
        /*0068*/ 	.word	0x00000000


	//----- nvinfo : EIATTR_CBANK_PARAM_SIZE
	.align		4
.L_2441:
        /*006c*/ 	.byte	0x03, 0x19
        /*006e*/ 	.short	0x0018


	//----- nvinfo : EIATTR_PARAM_CBANK
	.align		4
        /*0070*/ 	.byte	0x04, 0x0a
        /*0072*/ 	.short	(.L_2443 - .L_2442)
	.align		4
.L_2442:
        /*0074*/ 	.word	index@(.nv.constant0._ZN2at6native29vectorized_elementwise_kernelILi8EZZZNS0_17log10_kernel_cudaERNS_18TensorIteratorBaseEENKUlvE0_clEvENKUlvE2_clEvEUlN3c108BFloat16EE_St5arrayIPcLm2EEEEviT0_T1_)
        /*0078*/ 	.short	0x0210
        /*007a*/ 	.short	0x0018


	//----- nvinfo : EIATTR_SW_WAR
	.align		4
.L_2443:
        /*007c*/ 	.byte	0x04, 0x36
        /*007e*/ 	.short	(.L_2445 - .L_2444)
.L_2444:
        /*0080*/ 	.word	0x00000008
.L_2445:


//--------------------- .nv.info._ZN2at6native18elementwise_kernelILi128ELi4EZNS0_15gpu_kernel_implIZZZNS0_17log10_kernel_cudaERNS_18TensorIteratorBaseEENKUlvE0_clEvENKUlvE1_clEvEUlN3c104HalfEE_EEvS4_RKT_EUliE_EEviT1_ --------------------------
	.section	.nv.info._ZN2at6native18elementwise_kernelILi128ELi4EZNS0_15gpu_kernel_implIZZZNS0_17log10_kernel_cudaERNS_18TensorIteratorBaseEENKUlvE0_clEvENKUlvE1_clEvEUlN3c104HalfEE_EEvS4_RKT_EUliE_EEviT1_,"",@"SHT_CUDA_INFO"
	.sectionflags	@""
	.align	4


	//----- nvinfo : EIATTR_CUDA_API_VERSION
	.align		4
        /*0000*/ 	.byte	0x04, 0x37
        /*0002*/ 	.short	(.L_2447 - .L_2446)
.L_2446:
        /*0004*/ 	.word	0x00000082


	//----- nvinfo : EIATTR_KPARAM_INFO
	.align		4
.L_2447:
        /*0008*/ 	.byte	0x04, 0x17
        /*000a*/ 	.short	(.L_2449 - .L_2448)
.L_2448:
        /*000c*/ 	.word	0x00000000
        /*0010*/ 	.short	0x0001
        /*0012*/ 	.short	0x0008
        /*0014*/ 	.byte	0x00, 0xf0, 0x61, 0x08


	//----- nvinfo : EIATTR_KPARAM_INFO
	.align		4
.L_2449:
        /*0018*/ 	.byte	0x04, 0x17
        /*001a*/ 	.short	(.L_2451 - .L_2450)
.L_2450:
        /*001c*/ 	.word	0x00000000
        /*0020*/ 	.short	0x0000
        /*0022*/ 	.short	0x0000
        /*0024*/ 	.byte	0x00, 0xf0, 0x11, 0x00


	//----- nvinfo : EIATTR_SPARSE_MMA_MASK
	.align		4
.L_2451:
        /*0028*/ 	.byte	0x03, 0x50
        /*002a*/ 	.short	0x0000


	//----- nvinfo : EIATTR_MAXREG_COUNT
	.align		4
        /*002c*/ 	.byte	0x03, 0x1b
        /*002e*/ 	.short	0x0080


	//----- nvinfo : EIATTR_EXTERNS
	.align		4
        /*0030*/ 	.byte	0x04, 0x0f
        /*0032*/ 	.short	(.L_2453 - .L_2452)


	//   ....[0]....
	.align		4
.L_2452:
        /*0034*/ 	.word	index@(__assertfail)


	//----- nvinfo : EIATTR_MERCURY_ISA_VERSION
	.align		4
.L_2453:
        /*0038*/ 	.byte	0x03, 0x5f
        /*003a*/ 	.short	0x0101


	//----- nvinfo : EIATTR_SYSCALL_OFFSETS
	.align		4
        /*003c*/ 	.byte	0x04, 0x46
        /*003e*/ 	.short	(.L_2455 - .L_2454)


	//   ....[0]....
.L_2454:
        /*0040*/ 	.word	0x000022b0


	//   ....[1]....
        /*0044*/ 	.word	0x00003250


	//   ....[2]....
        /*0048*/ 	.word	0x00005560


	//   ....[3]....
        /*004c*/ 	.word	0x00006500


	//   ....[4]....
        /*0050*/ 	.word	0x00008800


	//   ....[5]....
        /*0054*/ 	.word	0x000097a0


	//   ....[6]....
        /*0058*/ 	.word	0x0000ba90


	//   ....[7]....
        /*005c*/ 	.word	0x0000ca30


	//----- nvinfo : EIATTR_EXIT_INSTR_OFFSETS
	.align		4
.L_2455:
        /*0060*/ 	.byte	0x04, 0x1c
        /*0062*/ 	.short	(.L_2457 - .L_2456)


	//   ....[0]....
.L_2456:
        /*0064*/ 	.word	0x00009870


	//   ....[1]....
        /*0068*/ 	.word	0x0000bc60


	//   ....[2]....
        /*006c*/ 	.word	0x0000bca0


	//   ....[3]....
        /*0070*/ 	.word	0x0000bd40


	//   ....[4]....
        /*0074*/ 	.word	0x0000bd80


	//   ....[5]....
        /*0078*/ 	.word	0x0000bdc0


	//   ....[6]....
        /*007c*/ 	.word	0x0000be50


	//   ....[7]....
        /*0080*/ 	.word	0x0000be70


	//   ....[8]....
        /*0084*/ 	.word	0x0000bf10


	//   ....[9]....
        /*0088*/ 	.word	0x0000bf60


	//   ....[10]....
        /*008c*/ 	.word	0x0000bfb0


	//   ....[11]....
        /*0090*/ 	.word	0x0000c080


	//   ....[12]....
        /*0094*/ 	.word	0x0000c0e0


	//   ....[13]....
        /*0098*/ 	.word	0x0000c270


	//   ....[14]....
        /*009c*/ 	.word	0x0000c3d0


	//   ....[15]....
        /*00a0*/ 	.word	0x0000c410


	//   ....[16]....
        /*00a4*/ 	.word	0x0000c4d0


	//   ....[17]....
        /*00a8*/ 	.word	0x0000c650


	//   ....[18]....
        /*00ac*/ 	.word	0x0000c7d0


	//   ....[19]....
        /*00b0*/ 	.word	0x0000c930


	//   ....[20]....
        /*00b4*/ 	.word	0x0000ca40


	//   ....[21]....
        /*00b8*/ 	.word	0x0000ca80


	//   ....[22]....
        /*00bc*/ 	.word	0x0000cac0


	//----- nvinfo : EIATTR_MAX_THREADS
	.align		4
.L_2457:
        /*00c0*/ 	.byte	0x04, 0x05
        /*00c2*/ 	.short	(.L_2459 - .L_2458)
.L_2458:
        /*00c4*/ 	.word	0x00000080
        /*00c8*/ 	.word	0x00000001
        /*00cc*/ 	.word	0x00000001


	//----- nvinfo : EIATTR_CRS_STACK_SIZE
	.align		4
.L_2459:
        /*00d0*/ 	.byte	0x04, 0x1e
        /*00d2*/ 	.short	(.L_2461 - .L_2460)
.L_2460:
        /*00d4*/ 	.word	0x00000000


	//----- nvinfo : EIATTR_CBANK_PARAM_SIZE
	.align		4
.L_2461:
        /*00d8*/ 	.byte	0x03, 0x19
        /*00da*/ 	.short	0x0220


	//----- nvinfo : EIATTR_PARAM_CBANK
	.align		4
        /*00dc*/ 	.byte	0x04, 0x0a
        /*00de*/ 	.short	(.L_2463 - .L_2462)
	.align		4
.L_2462:
        /*00e0*/ 	.word	index@(.nv.constant0._ZN2at6native18elementwise_kernelILi128ELi4EZNS0_15gpu_kernel_implIZZZNS0_17log10_kernel_cudaERNS_18TensorIteratorBaseEENKUlvE0_clEvENKUlvE1_clEvEUlN3c104HalfEE_EEvS4_RKT_EUliE_EEviT1_)
        /*00e4*/ 	.short	0x0210
        /*00e6*/ 	.short	0x0220


	//----- nvinfo : EIATTR_SW_WAR
	.align		4
.L_2463:
        /*00e8*/ 	.byte	0x04, 0x36
        /*00ea*/ 	.short	(.L_2465 - .L_2464)
.L_2464:
        /*00ec*/ 	.word	0x00000008
.L_2465:


//--------------------- .nv.info._ZN2at6native27unrolled_elementwise_kernelIZZZNS0_17log10_kernel_cudaERNS_18TensorIteratorBaseEENKUlvE0_clEvENKUlvE1_clEvEUlN3c104HalfEE_St5arrayIPcLm2EELi4E23TrivialOffsetCalculatorILi1EjESD_NS0_6memory12LoadWithCastILi1EEENSE_13StoreWithCastILi1EEEEEviT_T0_T2_T3_T4_T5_ --------------------------
	.section	.nv.info._ZN2at6native27unrolled_elementwise_kernelIZZZNS0_17log10_kernel_cudaERNS_18TensorIteratorBaseEENKUlvE0_clEvENKUlvE1_clEvEUlN3c104HalfEE_St5arrayIPcLm2EELi4E23TrivialOffsetCalculatorILi1EjESD_NS0_6memory12LoadWithCastILi1EEENSE_13StoreWithCastILi1EEEEEviT_T0_T2_T3_T4_T5_,"",@"SHT_CUDA_INFO"
	.sectionflags	@""
	.align	4


	//----- nvinfo : EIATTR_CUDA_API_VERSION
	.align		4
        /*0000*/ 	.byte	0x04, 0x37
        /*0002*/ 	.short	(.L_2467 - .L_2466)
.L_2466:
        /*0004*/ 	.word	0x00000082


	//----- nvinfo : EIATTR_KPARAM_INFO
	.align		4
.L_2467:
        /*0008*/ 	.byte	0x04, 0x17
        /*000a*/ 	.short	(.L_2469 - .L_2468)
.L_2468:
        /*000c*/ 	.word	0x00000000
        /*0010*/ 	.short	0x0006
        /*0012*/ 	.short	0x0024
        /*0014*/ 	.byte	0x00, 0xf0, 0x21, 0x00


	//----- nvinfo : EIATTR_KPARAM_INFO
	.align		4
.L_2469:
        /*0018*/ 	.byte	0x04, 0x17
        /*001a*/ 	.short	(.L_2471 - .L_2470)
.L_2470:
        /*001c*/ 	.word	0x00000000
        /*0020*/ 	.short	0x0005
        /*0022*/ 	.short	0x001c
        /*0024*/ 	.byte	0x00, 0xf0, 0x21, 0x00


	//----- nvinfo : EIATTR_KPARAM_INFO
	.align		4
.L_2471:
        /*0028*/ 	.byte	0x04, 0x17
        /*002a*/ 	.short	(.L_2473 - .L_2472)
.L_2472:
        /*002c*/ 	.word	0x00000000
        /*0030*/ 	.short	0x0004
        /*0032*/ 	.short	0x0019
        /*0034*/ 	.byte	0x00, 0xf0, 0x05, 0x00


	//----- nvinfo : EIATTR_KPARAM_INFO
	.align		4
.L_2473:
        /*0038*/ 	.byte	0x04, 0x17
        /*003a*/ 	.short	(.L_2475 - .L_2474)
.L_2474:
        /*003c*/ 	.word	0x00000000
        /*0040*/ 	.short	0x0003
        /*0042*/ 	.short	0x0018
        /*0044*/ 	.byte	0x00, 0xf0, 0x05, 0x00


	//----- nvinfo : EIATTR_KPARAM_INFO
	.align		4
.L_2475:
        /*0048*/ 	.byte	0x04, 0x17
        /*004a*/ 	.short	(.L_2477 - .L_2476)
.L_2476:
        /*004c*/ 	.word	0x00000000
        /*0050*/ 	.short	0x0002
        /*0052*/ 	.short	0x0008
        /*0054*/ 	.byte	0x00, 0xf0, 0x41, 0x00


	//----- nvinfo : EIATTR_KPARAM_INFO
	.align		4
.L_2477:
        /*0058*/ 	.byte	0x04, 0x17
        /*005a*/ 	.short	(.L_2479 - .L_2478)
.L_2478:
        /*005c*/ 	.word	0x00000000
        /*0060*/ 	.short	0x0001
        /*0062*/ 	.short	0x0004
        /*0064*/ 	.byte	0x00, 0xf0, 0x05, 0x00


	//----- nvinfo : EIATTR_KPARAM_INFO
	.align		4
.L_2479:
        /*0068*/ 	.byte	0x04, 0x17
        /*006a*/ 	.short	(.L_2481 - .L_2480)
.L_2480:
        /*006c*/ 	.word	0x00000000
        /*0070*/ 	.short	0x0000
        /*0072*/ 	.short	0x0000
        /*0074*/ 	.byte	0x00, 0xf0, 0x11, 0x00


	//----- nvinfo : EIATTR_SPARSE_MMA_MASK
	.align		4
.L_2481:
        /*0078*/ 	.byte	0x03, 0x50
        /*007a*/ 	.short	0x0000


	//----- nvinfo : EIATTR_MAXREG_COUNT
	.align		4
        /*007c*/ 	.byte	0x03, 0x1b
        /*007e*/ 	.short	0x00ff


	//----- nvinfo : EIATTR_EXTERNS
	.align		4
        /*0080*/ 	.byte	0x04, 0x0f
        /*0082*/ 	.short	(.L_2483 - .L_2482)


	//   ....[0]....
	.align		4
.L_2482:
        /*0084*/ 	.word	index@(__assertfail)


	//----- nvinfo : EIATTR_MERCURY_ISA_VERSION
	.align		4
.L_2483:
        /*0088*/ 	.byte	0x03, 0x5f
        /*008a*/ 	.short	0x0101


	//----- nvinfo : EIATTR_SYSCALL_OFFSETS
	.align		4
        /*008c*/ 	.byte	0x04, 0x46
        /*008e*/ 	.short	(.L_2485 - .L_2484)


	//   ....[0]....
.L_2484:
        /*0090*/ 	.word	0x000010b0


	//   ....[1]....
        /*0094*/ 	.word	0x000021c0


	//   ....[2]....
        /*0098*/ 	.word	0x000032e0


	//   ....[3]....
        /*009c*/ 	.word	0x000043d0


	//   ....[4]....
        /*00a0*/ 	.word	0x000056a0


	//   ....[5]....
        /*00a4*/ 	.word	0x000066c0


	//   ....[6]....
        /*00a8*/ 	.word	0x000076a0


	//   ....[7]....
        /*00ac*/ 	.word	0x00008680


	//----- nvinfo : EIATTR_EXIT_INSTR_OFFSETS
	.align		4
.L_2485:
        /*00b0*/ 	.byte	0x04, 0x1c
        /*00b2*/ 	.short	(.L_2487 - .L_2486)


	//   ....[0]....
.L_2486:
        /*00b4*/ 	.word	0x00007760


	//   ....[1]....
        /*00b8*/ 	.word	0x000078b0


	//   ....[2]....
        /*00bc*/ 	.word	0x000078f0


	//   ....[3]....
        /*00c0*/ 	.word	0x00007990


	//   ....[4]....
        /*00c4*/ 	.word	0x000079d0


	//   ....[5]....
        /*00c8*/ 	.word	0x00007a10


	//   ....[6]....
        /*00cc*/ 	.word	0x00007aa0


	//   ....[7]....
        /*00d0*/ 	.word	0x00007ac0


	//   ....[8]....
        /*00d4*/ 	.word	0x00007b60


	//   ....[9]....
        /*00d8*/ 	.word	0x00007bb0


	//   ....[10]....
        /*00dc*/ 	.word	0x00007c00


	//   ....[11]....
        /*00e0*/ 	.word	0x00007cd0


	//   ....[12]....
        /*00e4*/ 	.word	0x00007d30


	//   ....[13]....
        /*00e8*/ 	.word	0x00007ec0


	//   ....[14]....
        /*00ec*/ 	.word	0x00008020


	//   ....[15]....
        /*00f0*/ 	.word	0x00008060


	//   ....[16]....
        /*00f4*/ 	.word	0x00008120


	//   ....[17]....
        /*00f8*/ 	.word	0x000082a0


	//   ....[18]....
        /*00fc*/ 	.word	0x00008420


	//   ....[19]....
        /*0100*/ 	.word	0x00008580


	//   ....[20]....
        /*0104*/ 	.word	0x00008690


	//   ....[21]....
        /*0108*/ 	.word	0x000086d0


	//   ....[22]....
        /*010c*/ 	.word	0x00008710


	//----- nvinfo : EIATTR_MAX_THREADS
	.align		4
.L_2487:
        /*0110*/ 	.byte	0x04, 0x05
        /*0112*/ 	.short	(.L_2489 - .L_2488)
.L_2488:
        /*0114*/ 	.word	0x00000080
        /*0118*/ 	.word	0x00000001
        /*011c*/ 	.word	0x00000001


	//----- nvinfo : EIATTR_CRS_STACK_SIZE
	.align		4
.L_2489:
        /*0120*/ 	.byte	0x04, 0x1e
        /*0122*/ 	.short	(.L_2491 - .L_2490)
.L_2490:
        /*0124*/ 	.word	0x00000000


	//----- nvinfo : EIATTR_CBANK_PARAM_SIZE
	.align		4
.L_2491:
        /*0128*/ 	.byte	0x03, 0x19
        /*012a*/ 	.short	0x002c


	//----- nvinfo : EIATTR_PARAM_CBANK
	.align		4
        /*012c*/ 	.byte	0x04, 0x0a
        /*012e*/ 	.short	(.L_2493 - .L_2492)
	.align		4
.L_2492:
        /*0130*/ 	.word	index@(.nv.constant0._ZN2at6native27unrolled_elementwise_kernelIZZZNS0_17log10_kernel_cudaERNS_18TensorIteratorBaseEENKUlvE0_clEvENKUlvE1_clEvEUlN3c104HalfEE_St5arrayIPcLm2EELi4E23TrivialOffsetCalculatorILi1EjESD_NS0_6memory12LoadWithCastILi1EEENSE_13StoreWithCastILi1EEEEEviT_T0_T2_T3_T4_T5_)
        /*0134*/ 	.short	0x0210
        /*0136*/ 	.short	0x002c


	//----- nvinfo : EIATTR_SW_WAR
	.align		4
.L_2493:
        /*0138*/ 	.byte	0x04, 0x36
        /*013a*/ 	.short	(.L_2495 - .L_2494)
.L_2494:
        /*013c*/ 	.word	0x00000008
.L_2495:


//--------------------- .nv.info._ZN2at6native18elementwise_kernelILi128ELi4EZNS0_22gpu_kernel_impl_nocastIZZZNS0_17log10_kernel_cudaERNS_18TensorIteratorBaseEENKUlvE0_clEvENKUlvE1_clEvEUlN3c104HalfEE_EEvS4_RKT_EUliE_EEviT1_ --------------------------
	.section	.nv.info._ZN2at6native18elementwise_kernelILi128ELi4EZNS0_22gpu_kernel_impl_nocastIZZZNS0_17log10_kernel_cudaERNS_18TensorIteratorBaseEENKUlvE0_clEvENKUlvE1_clEvEUlN3c104HalfEE_EEvS4_RKT_EUliE_EEviT1_,"",@"SHT_CUDA_INFO"
	.sectionflags	@""
	.align	4


	//----- nvinfo : EIATTR_CUDA_API_VERSION
	.align		4
        /*0000*/ 	.byte	0x04, 0x37
        /*0002*/ 	.short	(.L_2497 - .L_2496)
.L_2496:
        /*0004*/ 	.word	0x00000082


	//----- nvinfo : EIATTR_KPARAM_INFO
	.align		4
.L_2497:
        /*0008*/ 	.byte	0x04, 0x17
        /*000a*/ 	.short	(.L_2499 - .L_2498)
.L_2498:
        /*000c*/ 	.word	0x00000000
        /*0010*/ 	.short	0x0001
        /*0012*/ 	.short	0x0008
        /*0014*/ 	.byte	0x00, 0xf0, 0x61, 0x08


	//----- nvinfo : EIATTR_KPARAM_INFO
	.align		4
.L_2499:
        /*0018*/ 	.byte	0x04, 0x17
        /*001a*/ 	.short	(.L_2501 - .L_2500)
.L_2500:
        /*001c*/ 	.word	0x00000000
        /*0020*/ 	.short	0x0000
        /*0022*/ 	.short	0x0000
        /*0024*/ 	.byte	0x00, 0xf0, 0x11, 0x00


	//----- nvinfo : EIATTR_SPARSE_MMA_MASK
	.align		4
.L_2501:
        /*0028*/ 	.byte	0x03, 0x50
        /*002a*/ 	.short	0x0000


	//----- nvinfo : EIATTR_MAXREG_COUNT
	.align		4
        /*002c*/ 	.byte	0x03, 0x1b
        /*002e*/ 	.short	0x0080


	//----- nvinfo : EIATTR_MERCURY_ISA_VERSION
	.align		4
        /*0030*/ 	.byte	0x03, 0x5f
        /*0032*/ 	.short	0x0101


	//----- nvinfo : EIATTR_EXIT_INSTR_OFFSETS
	.align		4
        /*0034*/ 	.byte	0x04, 0x1c
        /*0036*/ 	.short	(.L_2503 - .L_2502)


	//   ....[0]....
.L_2502:
        /*0038*/ 	.word	0x00003c20


	//   ....[1]....
        /*003c*/ 	.word	0x00004fd0


	//----- nvinfo : EIATTR_MAX_THREADS
	.align		4
.L_2503:
        /*0040*/ 	.byte	0x04, 0x05
        /*0042*/ 	.short	(.L_2505 - .L_2504)
.L_2504:
        /*0044*/ 	.word	0x00000080
        /*0048*/ 	.word	0x00000001
        /*004c*/ 	.word	0x00000001


	//----- nvinfo : EIATTR_CRS_STACK_SIZE
	.align		4
.L_2505:
        /*0050*/ 	.byte	0x04, 0x1e
        /*0052*/ 	.short	(.L_2507 - .L_2506)
.L_2506:
        /*0054*/ 	.word	0x00000000


	//----- nvinfo : EIATTR_CBANK_PARAM_SIZE
	.align		4
.L_2507:
        /*0058*/ 	.byte	0x03, 0x19
        /*005a*/ 	.short	0x0220


	//----- nvinfo : EIATTR_PARAM_CBANK
	.align		4
        /*005c*/ 	.byte	0x04, 0x0a
        /*005e*/ 	.short	(.L_2509 - .L_2508)
	.align		4
.L_2508:
        /*0060*/ 	.word	index@(.nv.constant0._ZN2at6native18elementwise_kernelILi128ELi4EZNS0_22gpu_kernel_impl_nocastIZZZNS0_17log10_kernel_cudaERNS_18TensorIteratorBaseEENKUlvE0_clEvENKUlvE1_clEvEUlN3c104HalfEE_EEvS4_RKT_EUliE_EEviT1_)
        /*0064*/ 	.short	0x0210
        /*0066*/ 	.short	0x0220


	//----- nvinfo : EIATTR_SW_WAR
	.align		4
.L_2509:
        /*0068*/ 	.byte	0x04, 0x36
        /*006a*/ 	.short	(.L_2511 - .L_2510)
.L_2510:
        /*006c*/ 	.word	0x00000008
.L_2511:


//--------------------- .nv.info._ZN2at6native27unrolled_elementwise_kernelIZZZNS0_17log10_kernel_cudaERNS_18TensorIteratorBaseEENKUlvE0_clEvENKUlvE1_clEvEUlN3c104HalfEE_St5arrayIPcLm2EELi4E23TrivialOffsetCalculatorILi1EjESD_NS0_6memory15LoadWithoutCastENSE_16StoreWithoutCastEEEviT_T0_T2_T3_T4_T5_ --------------------------
	.section	.nv.info._ZN2at6native27unrolled_elementwise_kernelIZZZNS0_17log10_kernel_cudaERNS_18TensorIteratorBaseEENKUlvE0_clEvENKUlvE1_clEvEUlN3c104HalfEE_St5arrayIPcLm2EELi4E23TrivialOffsetCalculatorILi1EjESD_NS0_6memory15LoadWithoutCastENSE_16StoreWithoutCastEEEviT_T0_T2_T3_T4_T5_,"",@"SHT_CUDA_INFO"
	.sectionflags	@""
	.align	4


	//----- nvinfo : EIATTR_CUDA_API_VERSION
	.align		4
        /*0000*/ 	.byte	0x04, 0x37
        /*0002*/ 	.short	(.L_2513 - .L_2512)
.L_2512:
        /*0004*/ 	.word	0x00000082


	//----- nvinfo : EIATTR_KPARAM_INFO
	.align		4
.L_2513:
        /*0008*/ 	.byte	0x04, 0x17
        /*000a*/ 	.short	(.L_2515 - .L_2514)
.L_2514:
        /*000c*/ 	.word	0x00000000
        /*0010*/ 	.short	0x0006
        /*0012*/ 	.short	0x001b
        /*0014*/ 	.byte	0x00, 0xf0, 0x05, 0x00


	//----- nvinfo : EIATTR_KPARAM_INFO
	.align		4
.L_2515:
        /*0018*/ 	.byte	0x04, 0x17
        /*001a*/ 	.short	(.L_2517 - .L_2516)
.L_2516:
        /*001c*/ 	.word	0x00000000
        /*0020*/ 	.short	0x0005
        /*0022*/ 	.short	0x001a
        /*0024*/ 	.byte	0x00, 0xf0, 0x05, 0x00


	//----- nvinfo : EIATTR_KPARAM_INFO
	.align		4
.L_2517:
        /*0028*/ 	.byte	0x04, 0x17
        /*002a*/ 	.short	(.L_2519 - .L_2518)
.L_2518:
        /*002c*/ 	.word	0x00000000
        /*0030*/ 	.short	0x0004
        /*0032*/ 	.short	0x0019
        /*0034*/ 	.byte	0x00, 0xf0, 0x05, 0x00


	//----- nvinfo : EIATTR_KPARAM_INFO
	.align		4
.L_2519:
        /*0038*/ 	.byte	0x04, 0x17
        /*003a*/ 	.short	(.L_2521 - .L_2520)
.L_2520:
        /*003c*/ 	.word	0x00000000
        /*0040*/ 	.short	0x0003
        /*0042*/ 	.short	0x0018
        /*0044*/ 	.byte	0x00, 0xf0, 0x05, 0x00


	//----- nvinfo : EIATTR_KPARAM_INFO
	.align		4
.L_2521:
        /*0048*/ 	.byte	0x04, 0x17
        /*004a*/ 	.short	(.L_2523 - .L_2522)
.L_2522:
        /*004c*/ 	.word	0x00000000
        /*0050*/ 	.short	0x0002
        /*0052*/ 	.short	0x0008
        /*0054*/ 	.byte	0x00, 0xf0, 0x41, 0x00


	//----- nvinfo : EIATTR_KPARAM_INFO
	.align		4
.L_2523:
        /*0058*/ 	.byte	0x04, 0x17
        /*005a*/ 	.short	(.L_2525 - .L_2524)
.L_2524:
        /*005c*/ 	.word	0x00000000
        /*0060*/ 	.short	0x0001
        /*0062*/ 	.short	0x0004
        /*0064*/ 	.byte	0x00, 0xf0, 0x05, 0x00


	//----- nvinfo : EIATTR_KPARAM_INFO
	.align		4
.L_2525:
        /*0068*/ 	.byte	0x04, 0x17
        /*006a*/ 	.short	(.L_2527 - .L_2526)
.L_2526:
        /*006c*/ 	.word	0x00000000
        /*0070*/ 	.short	0x0000
        /*0072*/ 	.short	0x0000
        /*0074*/ 	.byte	0x00, 0xf0, 0x11, 0x00


	//----- nvinfo : EIATTR_SPARSE_MMA_MASK
	.align		4
.L_2527:
        /*0078*/ 	.byte	0x03, 0x50
        /*007a*/ 	.short	0x0000


	//----- nvinfo : EIATTR_MAXREG_COUNT
	.align		4
        /*007c*/ 	.byte	0x03, 0x1b
        /*007e*/ 	.short	0x00ff


	//----- nvinfo : EIATTR_MERCURY_ISA_VERSION
	.align		4
        /*0080*/ 	.byte	0x03, 0x5f
        /*0082*/ 	.short	0x0101


	//----- nvinfo : EIATTR_EXIT_INSTR_OFFSETS
	.align		4
        /*0084*/ 	.byte	0x04, 0x1c
        /*0086*/ 	.short	(.L_2529 - .L_2528)


	//   ....[0]....
.L_2528:
        /*0088*/ 	.word	0x000004b0


	//   ....[1]....
        /*008c*/ 	.word	0x00000520


	//----- nvinfo : EIATTR_MAX_THREADS
	.align		4
.L_2529:
        /*0090*/ 	.byte	0x04, 0x05
        /*0092*/ 	.short	(.L_2531 - .L_2530)
.L_2530:
        /*0094*/ 	.word	0x00000080
        /*0098*/ 	.word	0x00000001
        /*009c*/ 	.word	0x00000001


	//----- nvinfo : EIATTR_CRS_STACK_SIZE
	.align		4
.L_2531:
        /*00a0*/ 	.byte	0x04, 0x1e
        /*00a2*/ 	.short	(.L_2533 - .L_2532)
.L_2532:
        /*00a4*/ 	.word	0x00000000


	//----- nvinfo : EIATTR_CBANK_PARAM_SIZE
	.align		4
.L_2533:
        /*00a8*/ 	.byte	0x03, 0x19
        /*00aa*/ 	.short	0x001c


	//----- nvinfo : EIATTR_PARAM_CBANK
	.align		4
        /*00ac*/ 	.byte	0x04, 0x0a
        /*00ae*/ 	.short	(.L_2535 - .L_2534)
	.align		4
.L_2534:
        /*00b0*/ 	.word	index@(.nv.constant0._ZN2at6native27unrolled_elementwise_kernelIZZZNS0_17log10_kernel_cudaERNS_18TensorIteratorBaseEENKUlvE0_clEvENKUlvE1_clEvEUlN3c104HalfEE_St5arrayIPcLm2EELi4E23TrivialOffsetCalculatorILi1EjESD_NS0_6memory15LoadWithoutCastENSE_16StoreWithoutCastEEEviT_T0_T2_T3_T4_T5_)
        /*00b4*/ 	.short	0x0210
        /*00b6*/ 	.short	0x001c


	//----- nvinfo : EIATTR_SW_WAR
	.align		4
.L_2535:
        /*00b8*/ 	.byte	0x04, 0x36
        /*00ba*/ 	.short	(.L_2537 - .L_2536)
.L_2536:
        /*00bc*/ 	.word	0x00000008
.L_2537:


//--------------------- .nv.info._ZN2at6native29vectorized_elementwise_kernelILi2EZZZNS0_17log10_kernel_cudaERNS_18TensorIteratorBaseEENKUlvE0_clEvENKUlvE1_clEvEUlN3c104HalfEE_St5arrayIPcLm2EEEEviT0_T1_ --------------------------
	.section	.nv.info._ZN2at6native29vectorized_elementwise_kernelILi2EZZZNS0_17log10_kernel_cudaERNS_18TensorIteratorBaseEENKUlvE0_clEvENKUlvE1_clEvEUlN3c104HalfEE_St5arrayIPcLm2EEEEviT0_T1_,"",@"SHT_CUDA_INFO"
	.sectionflags	@""
	.align	4


	//----- nvinfo : EIATTR_CUDA_API_VERSION
	.align		4
        /*0000*/ 	.byte	0x04, 0x37
        /*0002*/ 	.short	(.L_2539 - .L_2538)
.L_2538:
        /*0004*/ 	.word	0x00000082


	//----- nvinfo : EIATTR_KPARAM_INFO
	.align		4
.L_2539:
        /*0008*/ 	.byte	0x04, 0x17
        /*000a*/ 	.short	(.L_2541 - .L_2540)
.L_2540:
        /*000c*/ 	.word	0x00000000
        /*0010*/ 	.short	0x0002
        /*0012*/ 	.short	0x0008
        /*0014*/ 	.byte	0x00, 0xf0, 0x41, 0x00


	//----- nvinfo : EIATTR_KPARAM_INFO
	.align		4
.L_2541:
        /*0018*/ 	.byte	0x04, 0x17
        /*001a*/ 	.short	(.L_2543 - .L_2542)
.L_2542:
        /*001c*/ 	.word	0x00000000
        /*0020*/ 	.short	0x0001
        /*0022*/ 	.short	0x0004
        /*0024*/ 	.byte	0x00, 0xf0, 0x05, 0x00


	//----- nvinfo : EIATTR_KPARAM_INFO
	.align		4
.L_2543:
        /*0028*/ 	.byte	0x04, 0x17
        /*002a*/ 	.short	(.L_2545 - .L_2544)
.L_2544:
        /*002c*/ 	.word	0x00000000
        /*0030*/ 	.short	0x0000
        /*0032*/ 	.short	0x0000
        /*0034*/ 	.byte	0x00, 0xf0, 0x11, 0x00


	//----- nvinfo : EIATTR_SPARSE_MMA_MASK
	.align		4
.L_2545:
        /*0038*/ 	.byte	0x03, 0x50
        /*003a*/ 	.short	0x0000


	//----- nvinfo : EIATTR_MAXREG_COUNT
	.align		4
        /*003c*/ 	.byte	0x03, 0x1b
        /*003e*/ 	.short	0x00ff


	//----- nvinfo : EIATTR_MERCURY_ISA_VERSION
	.align		4
        /*0040*/ 	.byte	0x03, 0x5f
        /*0042*/ 	.short	0x0101


	//----- nvinfo : EIATTR_EXIT_INSTR_OFFSETS
	.align		4
        /*0044*/ 	.byte	0x04, 0x1c
        /*0046*/ 	.short	(.L_2547 - .L_2546)


	//   ....[0]....
.L_2546:
        /*0048*/ 	.word	0x00000330


	//   ....[1]....
        /*004c*/ 	.word	0x00000d00


	//   ....[2]....
        /*0050*/ 	.word	0x00000d50


	//----- nvinfo : EIATTR_MAX_THREADS
	.align		4
.L_2547:
        /*0054*/ 	.byte	0x04, 0x05
        /*0056*/ 	.short	(.L_2549 - .L_2548)
.L_2548:
        /*0058*/ 	.word	0x00000080
        /*005c*/ 	.word	0x00000001
        /*0060*/ 	.word	0x00000001


	//----- nvinfo : EIATTR_CRS_STACK_SIZE
	.align		4
.L_2549:
        /*0064*/ 	.byte	0x04, 0x1e
        /*0066*/ 	.short	(.L_2551 - .L_2550)
.L_2550:
        /*0068*/ 	.word	0x00000000


	//----- nvinfo : EIATTR_CBANK_PARAM_SIZE
	.align		4
.L_2551:
        /*006c*/ 	.byte	0x03, 0x19
        /*006e*/ 	.short	0x0018


	//----- nvinfo : EIATTR_PARAM_CBANK
	.align		4
        /*0070*/ 	.byte	0x04, 0x0a
        /*0072*/ 	.short	(.L_2553 - .L_2552)
	.align		4
.L_2552:
        /*0074*/ 	.word	index@(.nv.constant0._ZN2at6native29vectorized_elementwise_kernelILi2EZZZNS0_17log10_kernel_cudaERNS_18TensorIteratorBaseEENKUlvE0_clEvENKUlvE1_clEvEUlN3c104HalfEE_St5arrayIPcLm2EEEEviT0_T1_)
        /*0078*/ 	.short	0x0210
        /*007a*/ 	.short	0x0018


	//----- nvinfo : EIATTR_SW_WAR
	.align		4
.L_2553:
        /*007c*/ 	.byte	0x04, 0x36
        /*007e*/ 	.short	(.L_2555 - .L_2554)
.L_2554:
        /*0080*/ 	.word	0x00000008
.L_2555:


//--------------------- .nv.info._ZN2at6native29vectorized_elementwise_kernelILi4EZZZNS0_17log10_kernel_cudaERNS_18TensorIteratorBaseEENKUlvE0_clEvENKUlvE1_clEvEUlN3c104HalfEE_St5arrayIPcLm2EEEEviT0_T1_ --------------------------
	.section	.nv.info._ZN2at6native29vectorized_elementwise_kernelILi4EZZZNS0_17log10_kernel_cudaERNS_18TensorIteratorBaseEENKUlvE0_clEvENKUlvE1_clEvEUlN3c104HalfEE_St5arrayIPcLm2EEEEviT0_T1_,"",@"SHT_CUDA_INFO"
	.sectionflags	@""
	.align	4


	//----- nvinfo : EIATTR_CUDA_API_VERSION
	.align		4
        /*0000*/ 	.byte	0x04, 0x37
        /*0002*/ 	.short	(.L_2557 - .L_2556)
.L_2556:
        /*0004*/ 	.word	0x00000082


	//----- nvinfo : EIATTR_KPARAM_INFO
	.align		4
.L_2557:
        /*0008*/ 	.byte	0x04, 0x17
        /*000a*/ 	.short	(.L_2559 - .L_2558)
.L_2558:
        /*000c*/ 	.word	0x00000000
        /*0010*/ 	.short	0x0002
        /*0012*/ 	.short	0x0008
        /*0014*/ 	.byte	0x00, 0xf0, 0x41, 0x00


	//----- nvinfo : EIATTR_KPARAM_INFO
	.align		4
.L_2559:
        /*0018*/ 	.byte	0x04, 0x17
        /*001a*/ 	.short	(.L_2561 - .L_2560)
.L_2560:
        /*001c*/ 	.word	0x00000000
        /*0020*/ 	.short	0x0001
        /*0022*/ 	.short	0x0004
        /*0024*/ 	.byte	0x00, 0xf0, 0x05, 0x00


	//----- nvinfo : EIATTR_KPARAM_INFO
	.align		4
.L_2561:
        /*0028*/ 	.byte	0x04, 0x17
        /*002a*/ 	.short	(.L_2563 - .L_2562)
.L_2562:
        /*002c*/ 	.word	0x00000000
        /*0030*/ 	.short	0x0000
        /*0032*/ 	.short	0x0000
        /*0034*/ 	.byte	0x00, 0xf0, 0x11, 0x00


	//----- nvinfo : EIATTR_SPARSE_MMA_MASK
	.align		4
.L_2563:
        /*0038*/ 	.byte	0x03, 0x50
        /*003a*/ 	.short	0x0000


	//----- nvinfo : EIATTR_MAXREG_COUNT
	.align		4
        /*003c*/ 	.byte	0x03, 0x1b
        /*003e*/ 	.short	0x00ff


	//----- nvinfo : EIATTR_MERCURY_ISA_VERSION
	.align		4
        /*0040*/ 	.byte	0x03, 0x5f
        /*0042*/ 	.short	0x0101


	//----- nvinfo : EIATTR_EXIT_INSTR_OFFSETS
	.align		4
        /*0044*/ 	.byte	0x04, 0x1c
        /*0046*/ 	.short	(.L_2565 - .L_2564)


	//   ....[0]....
.L_2564:
        /*0048*/ 	.word	0x000002f0


	//   ....[1]....
        /*004c*/ 	.word	0x00000cc0


	//   ....[2]....
        /*0050*/ 	.word	0x00000d10


	//----- nvinfo : EIATTR_MAX_THREADS
	.align		4
.L_2565:
        /*0054*/ 	.byte	0x04, 0x05
        /*0056*/ 	.short	(.L_2567 - .L_2566)
.L_2566:
        /*0058*/ 	.word	0x00000080
        /*005c*/ 	.word	0x00000001
        /*0060*/ 	.word	0x00000001


	//----- nvinfo : EIATTR_CRS_STACK_SIZE
	.align		4
.L_2567:
        /*0064*/ 	.byte	0x04, 0x1e
        /*0066*/ 	.short	(.L_2569 - .L_2568)
.L_2568:
        /*0068*/ 	.word	0x00000000


	//----- nvinfo : EIATTR_CBANK_PARAM_SIZE
	.align		4
.L_2569:
        /*006c*/ 	.byte	0x03, 0x19
        /*006e*/ 	.short	0x0018


	//----- nvinfo : EIATTR_PARAM_CBANK
	.align		4
        /*0070*/ 	.byte	0x04, 0x0a
        /*0072*/ 	.short	(.L_2571 - .L_2570)
	.align		4
.L_2570:
        /*0074*/ 	.word	index@(.nv.constant0._ZN2at6native29vectorized_elementwise_kernelILi4EZZZNS0_17log10_kernel_cudaERNS_18TensorIteratorBaseEENKUlvE0_clEvENKUlvE1_clEvEUlN3c104HalfEE_St5arrayIPcLm2EEEEviT0_T1_)
        /*0078*/ 	.short	0x0210
        /*007a*/ 	.short	0x0018


	//----- nvinfo : EIATTR_SW_WAR
	.align		4
.L_2571:
        /*007c*/ 	.byte	0x04, 0x36
        /*007e*/ 	.short	(.L_2573 - .L_2572)
.L_2572:
        /*0080*/ 	.word	0x00000008
.L_2573:


//--------------------- .nv.info._ZN2at6native29vectorized_elementwise_kernelILi8EZZZNS0_17log10_kernel_cudaERNS_18TensorIteratorBaseEENKUlvE0_clEvENKUlvE1_clEvEUlN3c104HalfEE_St5arrayIPcLm2EEEEviT0_T1_ --------------------------
	.section	.nv.info._ZN2at6native29vectorized_elementwise_kernelILi8EZZZNS0_17log10_kernel_cudaERNS_18TensorIteratorBaseEENKUlvE0_clEvENKUlvE1_clEvEUlN3c104HalfEE_St5arrayIPcLm2EEEEviT0_T1_,"",@"SHT_CUDA_INFO"
	.sectionflags	@""
	.align	4


	//----- nvinfo : EIATTR_CUDA_API_VERSION
	.align		4
        /*0000*/ 	.byte	0x04, 0x37
        /*0002*/ 	.short	(.L_2575 - .L_2574)
.L_2574:
        /*0004*/ 	.word	0x00000082


	//----- nvinfo : EIATTR_KPARAM_INFO
	.align		4
.L_2575:
        /*0008*/ 	.byte	0x04, 0x17
        /*000a*/ 	.short	(.L_2577 - .L_2576)
.L_2576:
        /*000c*/ 	.word	0x00000000
        /*0010*/ 	.short	0x0002
        /*0012*/ 	.short	0x0008
        /*0014*/ 	.byte	0x00, 0xf0, 0x41, 0x00


	//----- nvinfo : EIATTR_KPARAM_INFO
	.align		4
.L_2577:
        /*0018*/ 	.byte	0x04, 0x17
        /*001a*/ 	.short	(.L_2579 - .L_2578)
.L_2578:
        /*001c*/ 	.word	0x00000000
        /*0020*/ 	.short	0x0001
        /*0022*/ 	.short	0x0004
        /*0024*/ 	.byte	0x00, 0xf0, 0x05, 0x00


	//----- nvinfo : EIATTR_KPARAM_INFO
	.align		4
.L_2579:
        /*0028*/ 	.byte	0x04, 0x17
        /*002a*/ 	.short	(.L_2581 - .L_2580)
.L_2580:
        /*002c*/ 	.word	0x00000000
        /*0030*/ 	.short	0x0000
        /*0032*/ 	.short	0x0000
        /*0034*/ 	.byte	0x00, 0xf0, 0x11, 0x00


	//----- nvinfo : EIATTR_SPARSE_MMA_MASK
	.align		4
.L_2581:
        /*0038*/ 	.byte	0x03, 0x50
        /*003a*/ 	.short	0x0000


	//----- nvinfo : EIATTR_MAXREG_COUNT
	.align		4
        /*003c*/ 	.byte	0x03, 0x1b
        /*003e*/ 	.short	0x00ff


	//----- nvinfo : EIATTR_MERCURY_ISA_VERSION
	.align		4
        /*0040*/ 	.byte	0x03, 0x5f
        /*0042*/ 	.short	0x0101


	//----- nvinfo : EIATTR_EXIT_INSTR_OFFSETS
	.align		4
        /*0044*/ 	.byte	0x04, 0x1c
        /*0046*/ 	.short	(.L_2583 - .L_2582)


	//   ....[0]....
.L_2582:
        /*0048*/ 	.word	0x000002d0


	//   ....[1]....
        /*004c*/ 	.word	0x00000ca0


	//   ....[2]....
        /*0050*/ 	.word	0x00000cf0


	//----- nvinfo : EIATTR_MAX_THREADS
	.align		4
.L_2583:
        /*0054*/ 	.byte	0x04, 0x05
        /*0056*/ 	.short	(.L_2585 - .L_2584)
.L_2584:
        /*0058*/ 	.word	0x00000080
        /*005c*/ 	.word	0x00000001
        /*0060*/ 	.word	0x00000001


	//----- nvinfo : EIATTR_CRS_STACK_SIZE
	.align		4
.L_2585:
        /*0064*/ 	.byte	0x04, 0x1e
        /*0066*/ 	.short	(.L_2587 - .L_2586)
.L_2586:
        /*0068*/ 	.word	0x00000000


	//----- nvinfo : EIATTR_CBANK_PARAM_SIZE
	.align		4
.L_2587:
        /*006c*/ 	.byte	0x03, 0x19
        /*006e*/ 	.short	0x0018


	//----- nvinfo : EIATTR_PARAM_CBANK
	.align		4
        /*0070*/ 	.byte	0x04, 0x0a
        /*0072*/ 	.short	(.L_2589 - .L_2588)
	.align		4
.L_2588:
        /*0074*/ 	.word	index@(.nv.constant0._ZN2at6native29vectorized_elementwise_kernelILi8EZZZNS0_17log10_kernel_cudaERNS_18TensorIteratorBaseEENKUlvE0_clEvENKUlvE1_clEvEUlN3c104HalfEE_St5arrayIPcLm2EEEEviT0_T1_)
        /*0078*/ 	.short	0x0210
        /*007a*/ 	.short	0x0018


	//----- nvinfo : EIATTR_SW_WAR
	.align		4
.L_2589:
        /*007c*/ 	.byte	0x04, 0x36
        /*007e*/ 	.short	(.L_2591 - .L_2590)
.L_2590:
        /*0080*/ 	.word	0x00000008
.L_2591:


//--------------------- .nv.info._ZN2at6native18elementwise_kernelILi128ELi4EZNS0_15gpu_kernel_implIZZZNS0_17log10_kernel_cudaERNS_18TensorIteratorBaseEENKUlvE0_clEvENKUlvE0_clEvEUlfE_EEvS4_RKT_EUliE_EEviT1_ --------------------------
	.section	.nv.info._ZN2at6native18elementwise_kernelILi128ELi4EZNS0_15gpu_kernel_implIZZZNS0_17log10_kernel_cudaERNS_18TensorIteratorBaseEENKUlvE0_clEvENKUlvE0_clEvEUlfE_EEvS4_RKT_EUliE_EEviT1_,"",@"SHT_CUDA_INFO"
	.sectionflags	@""
	.align	4


	//----- nvinfo : EIATTR_CUDA_API_VERSION
	.align		4
        /*0000*/ 	.byte	0x04, 0x37
        /*0002*/ 	.short	(.L_2593 - .L_2592)
.L_2592:
        /*0004*/ 	.word	0x00000082


	//----- nvinfo : EIATTR_KPARAM_INFO
	.align		4
.L_2593:
        /*0008*/ 	.byte	0x04, 0x17
        /*000a*/ 	.short	(.L_2595 - .L_2594)
.L_2594:
        /*000c*/ 	.word	0x00000000
        /*0010*/ 	.short	0x0001
        /*0012*/ 	.short	0x0008
        /*0014*/ 	.byte	0x00, 0xf0, 0x61, 0x08


	//----- nvinfo : EIATTR_KPARAM_INFO
	.align		4
.L_2595:
        /*0018*/ 	.byte	0x04, 0x17
        /*001a*/ 	.short	(.L_2597 - .L_2596)
.L_2596:
        /*001c*/ 	.word	0x00000000
        /*0020*/ 	.short	0x0000
        /*0022*/ 	.short	0x0000
        /*0024*/ 	.byte	0x00, 0xf0, 0x11, 0x00


	//----- nvinfo : EIATTR_SPARSE_MMA_MASK
	.align		4
.L_2597:
        /*0028*/ 	.byte	0x03, 0x50
        /*002a*/ 	.short	0x0000


	//----- nvinfo : EIATTR_MAXREG_COUNT
	.align		4
        /*002c*/ 	.byte	0x03, 0x1b
        /*002e*/ 	.short	0x0080


	//----- nvinfo : EIATTR_EXTERNS
	.align		4
        /*0030*/ 	.byte	0x04, 0x0f
        /*0032*/ 	.short	(.L_2599 - .L_2598)


	//   ....[0]....
	.align		4
.L_2598:
        /*0034*/ 	.word	index@(__assertfail)


	//----- nvinfo : EIATTR_MERCURY_ISA_VERSION
	.align		4
.L_2599:
        /*0038*/ 	.byte	0x03, 0x5f
        /*003a*/ 	.short	0x0101


	//----- nvinfo : EIATTR_SYSCALL_OFFSETS
	.align		4
        /*003c*/ 	.byte	0x04, 0x46
        /*003e*/ 	.short	(.L_2601 - .L_2600)


	//   ....[0]....
.L_2600:
        /*0040*/ 	.word	0x00002150


	//   ....[1]....
        /*0044*/ 	.word	0x00002fc0


	//   ....[2]....
        /*0048*/ 	.word	0x00005150


	//   ....[3]....
        /*004c*/ 	.word	0x00005fc0


	//   ....[4]....
        /*0050*/ 	.word	0x00008140


	//   ....[5]....
        /*0054*/ 	.word	0x00008fb0


	//   ....[6]....
        /*0058*/ 	.word	0x0000b120


	//   ....[7]....
        /*005c*/ 	.word	0x0000bf90


	//----- nvinfo : EIATTR_EXIT_INSTR_OFFSETS
	.align		4
.L_2601:
        /*0060*/ 	.byte	0x04, 0x1c
        /*0062*/ 	.short	(.L_2603 - .L_2602)


	//   ....[0]....
.L_2602:
        /*0064*/ 	.word	0x00009060


	//   ....[1]....
        /*0068*/ 	.word	0x0000b2b0


	//   ....[2]....
        /*006c*/ 	.word	0x0000b2f0


	//   ....[3]....
        /*0070*/ 	.word	0x0000b380


	//   ....[4]....
        /*0074*/ 	.word	0x0000b3b0


	//   ....[5]....
        /*0078*/ 	.word	0x0000b3e0


	//   ....[6]....
        /*007c*/ 	.word	0x0000b460


	//   ....[7]....
        /*0080*/ 	.word	0x0000b490


	//   ....[8]....
        /*0084*/ 	.word	0x0000b520


	//   ....[9]....
        /*0088*/ 	.word	0x0000b560


	//   ....[10]....
        /*008c*/ 	.word	0x0000b5a0


	//   ....[11]....
        /*0090*/ 	.word	0x0000b660


	//   ....[12]....
        /*0094*/ 	.word	0x0000b6b0


	//   ....[13]....
        /*0098*/ 	.word	0x0000b830


	//   ....[14]....
        /*009c*/ 	.word	0x0000b980


	//   ....[15]....
        /*00a0*/ 	.word	0x0000b9b0


	//   ....[16]....
        /*00a4*/ 	.word	0x0000ba60


	//   ....[17]....
        /*00a8*/ 	.word	0x0000bbd0


	//   ....[18]....
        /*00ac*/ 	.word	0x0000bd40


	//   ....[19]....
        /*00b0*/ 	.word	0x0000be90


	//   ....[20]....
        /*00b4*/ 	.word	0x0000bfa0


	//   ....[21]....
        /*00b8*/ 	.word	0x0000bfd0


	//   ....[22]....
        /*00bc*/ 	.word	0x0000c000


	//----- nvinfo : EIATTR_MAX_THREADS
	.align		4
.L_2603:
        /*00c0*/ 	.byte	0x04, 0x05
        /*00c2*/ 	.short	(.L_2605 - .L_2604)
.L_2604:
        /*00c4*/ 	.word	0x00000080
        /*00c8*/ 	.word	0x00000001
        /*00cc*/ 	.word	0x00000001


	//----- nvinfo : EIATTR_CRS_STACK_SIZE
	.align		4
.L_2605:
        /*00d0*/ 	.byte	0x04, 0x1e
        /*00d2*/ 	.short	(.L_2607 - .L_2606)
.L_2606:
        /*00d4*/ 	.word	0x00000000


	//----- nvinfo : EIATTR_CBANK_PARAM_SIZE
	.align		4
.L_2607:
        /*00d8*/ 	.byte	0x03, 0x19
        /*00da*/ 	.short	0x0220


	//----- nvinfo : EIATTR_PARAM_CBANK
	.align		4
        /*00dc*/ 	.byte	0x04, 0x0a
        /*00de*/ 	.short	(.L_2609 - .L_2608)
	.align		4
.L_2608:
        /*00e0*/ 	.word	index@(.nv.constant0._ZN2at6native18elementwise_kernelILi128ELi4EZNS0_15gpu_kernel_implIZZZNS0_17log10_kernel_cudaERNS_18TensorIteratorBaseEENKUlvE0_clEvENKUlvE0_clEvEUlfE_EEvS4_RKT_EUliE_EEviT1_)
        /*00e4*/ 	.short	0x0210
        /*00e6*/ 	.short	0x0220


	//----- nvinfo : EIATTR_SW_WAR
	.align		4
.L_2609:
        /*00e8*/ 	.byte	0x04, 0x36
        /*00ea*/ 	.short	(.L_2611 - .L_2610)
.L_2610:
        /*00ec*/ 	.word	0x00000008
.L_2611:


//--------------------- .nv.info._ZN2at6native27unrolled_elementwise_kernelIZZZNS0_17log10_kernel_cudaERNS_18TensorIteratorBaseEENKUlvE0_clEvENKUlvE0_clEvEUlfE_St5arrayIPcLm2EELi4E23TrivialOffsetCalculatorILi1EjESB_NS0_6memory12LoadWithCastILi1EEENSC_13StoreWithCastILi1EEEEEviT_T0_T2_T3_T4_T5_ --------------------------
	.section	.nv.info._ZN2at6native27unrolled_elementwise_kernelIZZZNS0_17log10_kernel_cudaERNS_18TensorIteratorBaseEENKUlvE0_clEvENKUlvE0_clEvEUlfE_St5arrayIPcLm2EELi4E23TrivialOffsetCalculatorILi1EjESB_NS0_6memory12LoadWithCastILi1EEENSC_13StoreWithCastILi1EEEEEviT_T0_T2_T3_T4_T5_,"",@"SHT_CUDA_INFO"
	.sectionflags	@""
	.align	4


	//----- nvinfo : EIATTR_CUDA_API_VERSION
	.align		4
        /*0000*/ 	.byte	0x04, 0x37
        /*0002*/ 	.short	(.L_2613 - .L_2612)
.L_2612:
        /*0004*/ 	.word	0x00000082


	//----- nvinfo : EIATTR_KPARAM_INFO
	.align		4
.L_2613:
        /*0008*/ 	.byte	0x04, 0x17
        /*000a*/ 	.short	(.L_2615 - .L_2614)
.L_2614:
        /*000c*/ 	.word	0x00000000
        /*0010*/ 	.short	0x0006
        /*0012*/ 	.short	0x0024
        /*0014*/ 	.byte	0x00, 0xf0, 0x21, 0x00


	//----- nvinfo : EIATTR_KPARAM_INFO
	.align		4
.L_2615:
        /*0018*/ 	.byte	0x04, 0x17
        /*001a*/ 	.short	(.L_2617 - .L_2616)
.L_2616:
        /*001c*/ 	.word	0x00000000
        /*0020*/ 	.short	0x0005
        /*0022*/ 	.short	0x001c
        /*0024*/ 	.byte	0x00, 0xf0, 0x21, 0x00


	//----- nvinfo : EIATTR_KPARAM_INFO
	.align		4
.L_2617:
        /*0028*/ 	.byte	0x04, 0x17
        /*002a*/ 	.short	(.L_2619 - .L_2618)
.L_2618:
        /*002c*/ 	.word	0x00000000
        /*0030*/ 	.short	0x0004
        /*0032*/ 	.short	0x0019
        /*0034*/ 	.byte	0x00, 0xf0, 0x05, 0x00


	//----- nvinfo : EIATTR_KPARAM_INFO
	.align		4
.L_2619:
        /*0038*/ 	.byte	0x04, 0x17
        /*003a*/ 	.short	(.L_2621 - .L_2620)
.L_2620:
        /*003c*/ 	.word	0x00000000
        /*0040*/ 	.short	0x0003
        /*0042*/ 	.short	0x0018
        /*0044*/ 	.byte	0x00, 0xf0, 0x05, 0x00


	//----- nvinfo : EIATTR_KPARAM_INFO
	.align		4
.L_2621:
        /*0048*/ 	.byte	0x04, 0x17
        /*004a*/ 	.short	(.L_2623 - .L_2622)
.L_2622:
        /*004c*/ 	.word	0x00000000
        /*0050*/ 	.short	0x0002
        /*0052*/ 	.short	0x0008
        /*0054*/ 	.byte	0x00, 0xf0, 0x41, 0x00


	//----- nvinfo : EIATTR_KPARAM_INFO
	.align		4
.L_2623:
        /*0058*/ 	.byte	0x04, 0x17
        /*005a*/ 	.short	(.L_2625 - .L_2624)
.L_2624:
        /*005c*/ 	.word	0x00000000
        /*0060*/ 	.short	0x0001
        /*0062*/ 	.short	0x0004
        /*0064*/ 	.byte	0x00, 0xf0, 0x05, 0x00


	//----- nvinfo : EIATTR_KPARAM_INFO
	.align		4
.L_2625:
        /*0068*/ 	.byte	0x04, 0x17
        /*006a*/ 	.short	(.L_2627 - .L_2626)
.L_2626:
        /*006c*/ 	.word	0x00000000
        /*0070*/ 	.short	0x0000
        /*0072*/ 	.short	0x0000
        /*0074*/ 	.byte	0x00, 0xf0, 0x11, 0x00


	//----- nvinfo : EIATTR_SPARSE_MMA_MASK
	.align		4
.L_2627:
        /*0078*/ 	.byte	0x03, 0x50
        /*007a*/ 	.short	0x0000


	//----- nvinfo : EIATTR_MAXREG_COUNT
	.align		4
        /*007c*/ 	.byte	0x03, 0x1b
        /*007e*/ 	.short	0x00ff


	//----- nvinfo : EIATTR_EXTERNS
	.align		4
        /*0080*/ 	.byte	0x04, 0x0f
        /*0082*/ 	.short	(.L_2629 - .L_2628)


	//   ....[0]....
	.align		4
.L_2628:
        /*0084*/ 	.word	index@(__assertfail)


	//----- nvinfo : EIATTR_MERCURY_ISA_VERSION
	.align		4
.L_2629:
        /*0088*/ 	.byte	0x03, 0x5f
        /*008a*/ 	.short	0x0101


	//----- nvinfo : EIATTR_SYSCALL_OFFSETS
	.align		4
        /*008c*/ 	.byte	0x04, 0x46
        /*008e*/ 	.short	(.L_2631 - .L_2630)


	//   ....[0]....
.L_2630:
        /*0090*/ 	.word	0x00000e80


	//   ....[1]....
        /*0094*/ 	.word	0x00001d30


	//   ....[2]....
        /*0098*/ 	.word	0x00002bf0


	//   ....[3]....
        /*009c*/ 	.word	0x00003a50


	//   ....[4]....
        /*00a0*/ 	.word	0x00004b50


	//   ....[5]....
        /*00a4*/ 	.word	0x00005a50


	//   ....[6]....
        /*00a8*/ 	.word	0x00006910


	//   ....[7]....
        /*00ac*/ 	.word	0x000077d0


	//----- nvinfo : EIATTR_EXIT_INSTR_OFFSETS
	.align		4
.L_2631:
        /*00b0*/ 	.byte	0x04, 0x1c
        /*00b2*/ 	.short	(.L_2633 - .L_2632)


	//   ....[0]....
.L_2632:
        /*00b4*/ 	.word	0x000069b0


	//   ....[1]....
        /*00b8*/ 	.word	0x00006af0


	//   ....[2]....
        /*00bc*/ 	.word	0x00006b30


	//   ....[3]....
        /*00c0*/ 	.word	0x00006bc0


	//   ....[4]....
        /*00c4*/ 	.word	0x00006bf0


	//   ....[5]....
        /*00c8*/ 	.word	0x00006c20


	//   ....[6]....
        /*00cc*/ 	.word	0x00006ca0


	//   ....[7]....
        /*00d0*/ 	.word	0x00006cd0


	//   ....[8]....
        /*00d4*/ 	.word	0x00006d60


	//   ....[9]....
        /*00d8*/ 	.word	0x00006da0


	//   ....[10]....
        /*00dc*/ 	.word	0x00006de0


	//   ....[11]....
        /*00e0*/ 	.word	0x00006ea0


	//   ....[12]....
        /*00e4*/ 	.word	0x00006ef0


	//   ....[13]....
        /*00e8*/ 	.word	0x00007070


	//   ....[14]....
        /*00ec*/ 	.word	0x000071c0


	//   ....[15]....
        /*00f0*/ 	.word	0x000071f0


	//   ....[16]....
        /*00f4*/ 	.word	0x000072a0


	//   ....[17]....
        /*00f8*/ 	.word	0x00007410


	//   ....[18]....
        /*00fc*/ 	.word	0x00007580


	//   ....[19]....
        /*0100*/ 	.word	0x000076d0


	//   ....[20]....
        /*0104*/ 	.word	0x000077e0


	//   ....[21]....
        /*0108*/ 	.word	0x00007810


	//   ....[22]....
        /*010c*/ 	.word	0x00007840


	//----- nvinfo : EIATTR_MAX_THREADS
	.align		4
.L_2633:
        /*0110*/ 	.byte	0x04, 0x05
        /*0112*/ 	.short	(.L_2635 - .L_2634)
.L_2634:
        /*0114*/ 	.word	0x00000080
        /*0118*/ 	.word	0x00000001
        /*011c*/ 	.word	0x00000001


	//----- nvinfo : EIATTR_CRS_STACK_SIZE
	.align		4
.L_2635:
        /*0120*/ 	.byte	0x04, 0x1e
        /*0122*/ 	.short	(.L_2637 - .L_2636)
.L_2636:
        /*0124*/ 	.word	0x00000000


	//----- nvinfo : EIATTR_CBANK_PARAM_SIZE
	.align		4
.L_2637:
        /*0128*/ 	.byte	0x03, 0x19
        /*012a*/ 	.short	0x002c


	//----- nvinfo : EIATTR_PARAM_CBANK
	.align		4
        /*012c*/ 	.byte	0x04, 0x0a
        /*012e*/ 	.short	(.L_2639 - .L_2638)
	.align		4
.L_2638:
        /*0130*/ 	.word	index@(.nv.constant0._ZN2at6native27unrolled_elementwise_kernelIZZZNS0_17log10_kernel_cudaERNS_18TensorIteratorBaseEENKUlvE0_clEvENKUlvE0_clEvEUlfE_St5arrayIPcLm2EELi4E23TrivialOffsetCalculatorILi1EjESB_NS0_6memory12LoadWithCastILi1EEENSC_13StoreWithCastILi1EEEEEviT_T0_T2_T3_T4_T5_)
        /*0134*/ 	.short	0x0210
        /*0136*/ 	.short	0x002c


	//----- nvinfo : EIATTR_SW_WAR
	.align		4
.L_2639:
        /*0138*/ 	.byte	0x04, 0x36
        /*013a*/ 	.short	(.L_2641 - .L_2640)
.L_2640:
        /*013c*/ 	.word	0x00000008
.L_2641:


//--------------------- .nv.info._ZN2at6native18elementwise_kernelILi128ELi2EZNS0_22gpu_kernel_impl_nocastIZZZNS0_17log10_kernel_cudaERNS_18TensorIteratorBaseEENKUlvE0_clEvENKUlvE0_clEvEUlfE_EEvS4_RKT_EUliE_EEviT1_ --------------------------
	.section	.nv.info._ZN2at6native18elementwise_kernelILi128ELi2EZNS0_22gpu_kernel_impl_nocastIZZZNS0_17log10_kernel_cudaERNS_18TensorIteratorBaseEENKUlvE0_clEvENKUlvE0_clEvEUlfE_EEvS4_RKT_EUliE_EEviT1_,"",@"SHT_CUDA_INFO"
	.sectionflags	@""
	.align	4


	//----- nvinfo : EIATTR_CUDA_API_VERSION
	.align		4
        /*0000*/ 	.byte	0x04, 0x37
        /*0002*/ 	.short	(.L_2643 - .L_2642)
.L_2642:
        /*0004*/ 	.word	0x00000082


	//----- nvinfo : EIATTR_KPARAM_INFO
	.align		4
.L_2643:
        /*0008*/ 	.byte	0x04, 0x17
        /*000a*/ 	.short	(.L_2645 - .L_2644)
.L_2644:
        /*000c*/ 	.word	0x00000000
        /*0010*/ 	.short	0x0001
        /*0012*/ 	.short	0x0008
        /*0014*/ 	.byte	0x00, 0xf0, 0x61, 0x08


	//----- nvinfo : EIATTR_KPARAM_INFO
	.align		4
.L_2645:
        /*0018*/ 	.byte	0x04, 0x17
        /*001a*/ 	.short	(.L_2647 - .L_2646)
.L_2646:
        /*001c*/ 	.word	0x00000000
        /*0020*/ 	.short	0x0000
        /*0022*/ 	.short	0x0000
        /*0024*/ 	.byte	0x00, 0xf0, 0x11, 0x00


	//----- nvinfo : EIATTR_SPARSE_MMA_MASK
	.align		4
.L_2647:
        /*0028*/ 	.byte	0x03, 0x50
        /*002a*/ 	.short	0x0000


	//----- nvinfo : EIATTR_MAXREG_COUNT
	.align		4
        /*002c*/ 	.byte	0x03, 0x1b
        /*002e*/ 	.short	0x0080


	//----- nvinfo : EIATTR_MERCURY_ISA_VERSION
	.align		4
        /*0030*/ 	.byte	0x03, 0x5f
        /*0032*/ 	.short	0x0101


	//----- nvinfo : EIATTR_EXIT_INSTR_OFFSETS
	.align		4
        /*0034*/ 	.byte	0x04, 0x1c
        /*0036*/ 	.short	(.L_2649 - .L_2648)


	//   ....[0]....
.L_2648:
        /*0038*/ 	.word	0x00001450


	//   ....[1]....
        /*003c*/ 	.word	0x000027f0


	//----- nvinfo : EIATTR_MAX_THREADS
	.align		4
.L_2649:
        /*0040*/ 	.byte	0x04, 0x05
        /*0042*/ 	.short	(.L_2651 - .L_2650)
.L_2650:
        /*0044*/ 	.word	0x00000080
        /*0048*/ 	.word	0x00000001
        /*004c*/ 	.word	0x00000001


	//----- nvinfo : EIATTR_CRS_STACK_SIZE
	.align		4
.L_2651:
        /*0050*/ 	.byte	0x04, 0x1e
        /*0052*/ 	.short	(.L_2653 - .L_2652)
.L_2652:
        /*0054*/ 	.word	0x00000000


	//----- nvinfo : EIATTR_CBANK_PARAM_SIZE
	.align		4
.L_2653:
        /*0058*/ 	.byte	0x03, 0x19
        /*005a*/ 	.short	0x0220


	//----- nvinfo : EIATTR_PARAM_CBANK
	.align		4
        /*005c*/ 	.byte	0x04, 0x0a
        /*005e*/ 	.short	(.L_2655 - .L_2654)
	.align		4
.L_2654:
        /*0060*/ 	.word	index@(.nv.constant0._ZN2at6native18elementwise_kernelILi128ELi2EZNS0_22gpu_kernel_impl_nocastIZZZNS0_17log10_kernel_cudaERNS_18TensorIteratorBaseEENKUlvE0_clEvENKUlvE0_clEvEUlfE_EEvS4_RKT_EUliE_EEviT1_)
        /*0064*/ 	.short	0x0210
        /*0066*/ 	.short	0x0220


	//----- nvinfo : EIATTR_SW_WAR
	.align		4
.L_2655:
        /*0068*/ 	.byte	0x04, 0x36
        /*006a*/ 	.short	(.L_2657 - .L_2656)
.L_2656:
        /*006c*/ 	.word	0x00000008
.L_2657:


//--------------------- .nv.info._ZN2at6native27unrolled_elementwise_kernelIZZZNS0_17log10_kernel_cudaERNS_18TensorIteratorBaseEENKUlvE0_clEvENKUlvE0_clEvEUlfE_St5arrayIPcLm2EELi4E23TrivialOffsetCalculatorILi1EjESB_NS0_6memory15LoadWithoutCastENSC_16StoreWithoutCastEEEviT_T0_T2_T3_T4_T5_ --------------------------
	.section	.nv.info._ZN2at6native27unrolled_elementwise_kernelIZZZNS0_17log10_kernel_cudaERNS_18TensorIteratorBaseEENKUlvE0_clEvENKUlvE0_clEvEUlfE_St5arrayIPcLm2EELi4E23TrivialOffsetCalculatorILi1EjESB_NS0_6memory15LoadWithoutCastENSC_16StoreWithoutCastEEEviT_T0_T2_T3_T4_T5_,"",@"SHT_CUDA_INFO"
	.sectionflags	@""
	.align	4


	//----- nvinfo : EIATTR_CUDA_API_VERSION
	.align		4
        /*0000*/ 	.byte	0x04, 0x37
        /*0002*/ 	.short	(.L_2659 - .L_2658)
.L_2658:
        /*0004*/ 	.word	0x00000082


	//----- nvinfo : EIATTR_KPARAM_INFO
	.align		4
.L_2659:
        /*0008*/ 	.byte	0x04, 0x17
        /*000a*/ 	.short	(.L_2661 - .L_2660)
.L_2660:
        /*000c*/ 	.word	0x00000000
        /*0010*/ 	.short	0x0006
        /*0012*/ 	.short	0x001b
        /*0014*/ 	.byte	0x00, 0xf0, 0x05, 0x00


	//----- nvinfo : EIATTR_KPARAM_INFO
	.align		4
.L_2661:
        /*0018*/ 	.byte	0x04, 0x17
        /*001a*/ 	.short	(.L_2663 - .L_2662)
.L_2662:
        /*001c*/ 	.word	0x00000000
        /*0020*/ 	.short	0x0005
        /*0022*/ 	.short	0x001a
        /*0024*/ 	.byte	0x00, 0xf0, 0x05, 0x00


	//----- nvinfo : EIATTR_KPARAM_INFO
	.align		4
.L_2663:
        /*0028*/ 	.byte	0x04, 0x17
        /*002a*/ 	.short	(.L_2665 - .L_2664)
.L_2664:
        /*002c*/ 	.word	0x00000000
        /*0030*/ 	.short	0x0004
        /*0032*/ 	.short	0x0019
        /*0034*/ 	.byte	0x00, 0xf0, 0x05, 0x00


	//----- nvinfo : EIATTR_KPARAM_INFO
	.align		4
.L_2665:
        /*0038*/ 	.byte	0x04, 0x17
        /*003a*/ 	.short	(.L_2667 - .L_2666)
.L_2666:
        /*003c*/ 	.word	0x00000000
        /*0040*/ 	.short	0x0003
        /*0042*/ 	.short	0x0018
        /*0044*/ 	.byte	0x00, 0xf0, 0x05, 0x00


	//----- nvinfo : EIATTR_KPARAM_INFO
	.align		4
.L_2667:
        /*0048*/ 	.byte	0x04, 0x17
        /*004a*/ 	.short	(.L_2669 - .L_2668)
.L_2668:
        /*004c*/ 	.word	0x00000000
        /*0050*/ 	.short	0x0002
        /*0052*/ 	.short	0x0008
        /*0054*/ 	.byte	0x00, 0xf0, 0x41, 0x00


	//----- nvinfo : EIATTR_KPARAM_INFO
	.align		4
.L_2669:
        /*0058*/ 	.byte	0x04, 0x17
        /*005a*/ 	.short	(.L_2671 - .L_2670)
.L_2670:
        /*005c*/ 	.word	0x00000000
        /*0060*/ 	.short	0x0001
        /*0062*/ 	.short	0x0004
        /*0064*/ 	.byte	0x00, 0xf0, 0x05, 0x00


	//----- nvinfo : EIATTR_KPARAM_INFO
	.align		4
.L_2671:
        /*0068*/ 	.byte	0x04, 0x17
        /*006a*/ 	.short	(.L_2673 - .L_2672)
.L_2672:
        /*006c*/ 	.word	0x00000000
        /*0070*/ 	.short	0x0000
        /*0072*/ 	.short	0x0000
        /*0074*/ 	.byte	0x00, 0xf0, 0x11, 0x00


	//----- nvinfo : EIATTR_SPARSE_MMA_MASK
	.align		4
.L_2673:
        /*0078*/ 	.byte	0x03, 0x50
        /*007a*/ 	.short	0x0000


	//----- nvinfo : EIATTR_MAXREG_COUNT
	.align		4
        /*007c*/ 	.byte	0x03, 0x1b
        /*007e*/ 	.short	0x00ff


	//----- nvinfo : EIATTR_MERCURY_ISA_VERSION
	.align		4
        /*0080*/ 	.byte	0x03, 0x5f
        /*0082*/ 	.short	0x0101


	//----- nvinfo : EIATTR_EXIT_INSTR_OFFSETS
	.align		4
        /*0084*/ 	.byte	0x04, 0x1c
        /*0086*/ 	.short	(.L_2675 - .L_2674)


	//   ....[0]....
.L_2674:
        /*0088*/ 	.word	0x00000430


	//   ....[1]....
        /*008c*/ 	.word	0x000004a0


	//----- nvinfo : EIATTR_MAX_THREADS
	.align		4
.L_2675:
        /*0090*/ 	.byte	0x04, 0x05
        /*0092*/ 	.short	(.L_2677 - .L_2676)
.L_2676:
        /*0094*/ 	.word	0x00000080
        /*0098*/ 	.word	0x00000001
        /*009c*/ 	.word	0x00000001


	//----- nvinfo : EIATTR_CRS_STACK_SIZE
	.align		4
.L_2677:
        /*00a0*/ 	.byte	0x04, 0x1e
        /*00a2*/ 	.short	(.L_2679 - .L_2678)
.L_2678:
        /*00a4*/ 	.word	0x00000000


	//----- nvinfo : EIATTR_CBANK_PARAM_SIZE
	.align		4
.L_2679:
        /*00a8*/ 	.byte	0x03, 0x19
        /*00aa*/ 	.short	0x001c


	//----- nvinfo : EIATTR_PARAM_CBANK
	.align		4
        /*00ac*/ 	.byte	0x04, 0x0a
        /*00ae*/ 	.short	(.L_2681 - .L_2680)
	.align		4
.L_2680:
        /*00b0*/ 	.word	index@(.nv.constant0._ZN2at6native27unrolled_elementwise_kernelIZZZNS0_17log10_kernel_cudaERNS_18TensorIteratorBaseEENKUlvE0_clEvENKUlvE0_clEvEUlfE_St5arrayIPcLm2EELi4E23TrivialOffsetCalculatorILi1EjESB_NS0_6memory15LoadWithoutCastENSC_16StoreWithoutCastEEEviT_T0_T2_T3_T4_T5_)
        /*00b4*/ 	.short	0x0210
        /*00b6*/ 	.short	0x001c


	//----- nvinfo : EIATTR_SW_WAR
	.align		4
.L_2681:
        /*00b8*/ 	.byte	0x04, 0x36
        /*00ba*/ 	.short	(.L_2683 - .L_2682)
.L_2682:
        /*00bc*/ 	.word	0x00000008
.L_2683:


//--------------------- .nv.info._ZN2at6native29vectorized_elementwise_kernelILi2EZZZNS0_17log10_kernel_cudaERNS_18TensorIteratorBaseEENKUlvE0_clEvENKUlvE0_clEvEUlfE_St5arrayIPcLm2EEEEviT0_T1_ --------------------------
	.section	.nv.info._ZN2at6native29vectorized_elementwise_kernelILi2EZZZNS0_17log10_kernel_cudaERNS_18TensorIteratorBaseEENKUlvE0_clEvENKUlvE0_clEvEUlfE_St5arrayIPcLm2EEEEviT0_T1_,"",@"SHT_CUDA_INFO"
	.sectionflags	@""
	.align	4


	//----- nvinfo : EIATTR_CUDA_API_VERSION
	.align		4
        /*0000*/ 	.byte	0x04, 0x37
        /*0002*/ 	.short	(.L_2685 - .L_2684)
.L_2684:
        /*0004*/ 	.word	0x00000082


	//----- nvinfo : EIATTR_KPARAM_INFO
	.align		4
.L_2685:
        /*0008*/ 	.byte	0x04, 0x17
        /*000a*/ 	.short	(.L_2687 - .L_2686)
.L_2686:
        /*000c*/ 	.word	0x00000000
        /*0010*/ 	.short	0x0002
        /*0012*/ 	.short	0x0008
        /*0014*/ 	.byte	0x00, 0xf0, 0x41, 0x00


	//----- nvinfo : EIATTR_KPARAM_INFO
	.align		4
.L_2687:
        /*0018*/ 	.byte	0x04, 0x17
        /*001a*/ 	.short	(.L_2689 - .L_2688)
.L_2688:
        /*001c*/ 	.word	0x00000000
        /*0020*/ 	.short	0x0001
        /*0022*/ 	.short	0x0004
        /*0024*/ 	.byte	0x00, 0xf0, 0x05, 0x00


	//----- nvinfo : EIATTR_KPARAM_INFO
	.align		4
.L_2689:
        /*0028*/ 	.byte	0x04, 0x17
        /*002a*/ 	.short	(.L_2691 - .L_2690)
.L_2690:
        /*002c*/ 	.word	0x00000000
        /*0030*/ 	.short	0x0000
        /*0032*/ 	.short	0x0000
        /*0034*/ 	.byte	0x00, 0xf0, 0x11, 0x00


	//----- nvinfo : EIATTR_SPARSE_MMA_MASK
	.align		4
.L_2691:
        /*0038*/ 	.byte	0x03, 0x50
        /*003a*/ 	.short	0x0000


	//----- nvinfo : EIATTR_MAXREG_COUNT
	.align		4
        /*003c*/ 	.byte	0x03, 0x1b
        /*003e*/ 	.short	0x00ff


	//----- nvinfo : EIATTR_MERCURY_ISA_VERSION
	.align		4
        /*0040*/ 	.byte	0x03, 0x5f
        /*0042*/ 	.short	0x0101


	//----- nvinfo : EIATTR_EXIT_INSTR_OFFSETS
	.align		4
        /*0044*/ 	.byte	0x04, 0x1c
        /*0046*/ 	.short	(.L_2693 - .L_2692)


	//   ....[0]....
.L_2692:
        /*0048*/ 	.word	0x00000270


	//   ....[1]....
        /*004c*/ 	.word	0x00000b30


	//   ....[2]....
        /*0050*/ 	.word	0x00000b80


	//----- nvinfo : EIATTR_MAX_THREADS
	.align		4
.L_2693:
        /*0054*/ 	.byte	0x04, 0x05
        /*0056*/ 	.short	(.L_2695 - .L_2694)
.L_2694:
        /*0058*/ 	.word	0x00000080
        /*005c*/ 	.word	0x00000001
        /*0060*/ 	.word	0x00000001


	//----- nvinfo : EIATTR_CRS_STACK_SIZE
	.align		4
.L_2695:
        /*0064*/ 	.byte	0x04, 0x1e
        /*0066*/ 	.short	(.L_2697 - .L_2696)
.L_2696:
        /*0068*/ 	.word	0x00000000


	//----- nvinfo : EIATTR_CBANK_PARAM_SIZE
	.align		4
.L_2697:
        /*006c*/ 	.byte	0x03, 0x19
        /*006e*/ 	.short	0x0018


	//----- nvinfo : EIATTR_PARAM_CBANK
	.align		4
        /*0070*/ 	.byte	0x04, 0x0a
        /*0072*/ 	.short	(.L_2699 - .L_2698)
	.align		4
.L_2698:
        /*0074*/ 	.word	index@(.nv.constant0._ZN2at6native29vectorized_elementwise_kernelILi2EZZZNS0_17log10_kernel_cudaERNS_18TensorIteratorBaseEENKUlvE0_clEvENKUlvE0_clEvEUlfE_St5arrayIPcLm2EEEEviT0_T1_)
        /*0078*/ 	.short	0x0210
        /*007a*/ 	.short	0x0018


	//----- nvinfo : EIATTR_SW_WAR
	.align		4
.L_2699:
        /*007c*/ 	.byte	0x04, 0x36
        /*007e*/ 	.short	(.L_2701 - .L_2700)
.L_2700:
        /*0080*/ 	.word	0x00000008
.L_2701:


//--------------------- .nv.info._ZN2at6native29vectorized_elementwise_kernelILi4EZZZNS0_17log10_kernel_cudaERNS_18TensorIteratorBaseEENKUlvE0_clEvENKUlvE0_clEvEUlfE_St5arrayIPcLm2EEEEviT0_T1_ --------------------------
	.section	.nv.info._ZN2at6native29vectorized_elementwise_kernelILi4EZZZNS0_17log10_kernel_cudaERNS_18TensorIteratorBaseEENKUlvE0_clEvENKUlvE0_clEvEUlfE_St5arrayIPcLm2EEEEviT0_T1_,"",@"SHT_CUDA_INFO"
	.sectionflags	@""
	.align	4


	//----- nvinfo : EIATTR_CUDA_API_VERSION
	.align		4
        /*0000*/ 	.byte	0x04, 0x37
        /*0002*/ 	.short	(.L_2703 - .L_2702)
.L_2702:
        /*0004*/ 	.word	0x00000082


	//----- nvinfo : EIATTR_KPARAM_INFO
	.align		4
.L_2703:
        /*0008*/ 	.byte	0x04, 0x17
        /*000a*/ 	.short	(.L_2705 - .L_2704)
.L_2704:
        /*000c*/ 	.word	0x00000000
        /*0010*/ 	.short	0x0002
        /*0012*/ 	.short	0x0008
        /*0014*/ 	.byte	0x00, 0xf0, 0x41, 0x00


	//----- nvinfo : EIATTR_KPARAM_INFO
	.align		4
.L_2705:
        /*0018*/ 	.byte	0x04, 0x17
        /*001a*/ 	.short	(.L_2707 - .L_2706)
.L_2706:
        /*001c*/ 	.word	0x00000000
        /*0020*/ 	.short	0x0001
        /*0022*/ 	.short	0x0004
        /*0024*/ 	.byte	0x00, 0xf0, 0x05, 0x00


	//----- nvinfo : EIATTR_KPARAM_INFO
	.align		4
.L_2707:
        /*0028*/ 	.byte	0x04, 0x17
        /*002a*/ 	.short	(.L_2709 - .L_2708)
.L_2708:
        /*002c*/ 	.word	0x00000000
        /*0030*/ 	.short	0x0000
        /*0032*/ 	.short	0x0000
        /*0034*/ 	.byte	0x00, 0xf0, 0x11, 0x00


	//----- nvinfo : EIATTR_SPARSE_MMA_MASK
	.align		4
.L_2709:
        /*0038*/ 	.byte	0x03, 0x50
        /*003a*/ 	.short	0x0000


	//----- nvinfo : EIATTR_MAXREG_COUNT
	.align		4
        /*003c*/ 	.byte	0x03, 0x1b
        /*003e*/ 	.short	0x00ff


	//----- nvinfo : EIATTR_MERCURY_ISA_VERSION
	.align		4
        /*0040*/ 	.byte	0x03, 0x5f
        /*0042*/ 	.short	0x0101


	//----- nvinfo : EIATTR_EXIT_INSTR_OFFSETS
	.align		4
        /*0044*/ 	.byte	0x04, 0x1c
        /*0046*/ 	.short	(.L_2711 - .L_2710)


	//   ....[0]....
.L_2710:
        /*0048*/ 	.word	0x00000230


	//   ....[1]....
        /*004c*/ 	.word	0x00000af0


	//   ....[2]....
        /*0050*/ 	.word	0x00000b40


	//----- nvinfo : EIATTR_MAX_THREADS
	.align		4
.L_2711:
        /*0054*/ 	.byte	0x04, 0x05
        /*0056*/ 	.short	(.L_2713 - .L_2712)
.L_2712:
        /*0058*/ 	.word	0x00000080
        /*005c*/ 	.word	0x00000001
        /*0060*/ 	.word	0x00000001


	//----- nvinfo : EIATTR_CRS_STACK_SIZE
	.align		4
.L_2713:
        /*0064*/ 	.byte	0x04, 0x1e
        /*0066*/ 	.short	(.L_2715 - .L_2714)
.L_2714:
        /*0068*/ 	.word	0x00000000


	//----- nvinfo : EIATTR_CBANK_PARAM_SIZE
	.align		4
.L_2715:
        /*006c*/ 	.byte	0x03, 0x19
        /*006e*/ 	.short	0x0018


	//----- nvinfo : EIATTR_PARAM_CBANK
	.align		4
        /*0070*/ 	.byte	0x04, 0x0a
        /*0072*/ 	.short	(.L_2717 - .L_2716)
	.align		4
.L_2716:
        /*0074*/ 	.word	index@(.nv.constant0._ZN2at6native29vectorized_elementwise_kernelILi4EZZZNS0_17log10_kernel_cudaERNS_18TensorIteratorBaseEENKUlvE0_clEvENKUlvE0_clEvEUlfE_St5arrayIPcLm2EEEEviT0_T1_)
        /*0078*/ 	.short	0x0210
        /*007a*/ 	.short	0x0018


	//----- nvinfo : EIATTR_SW_WAR
	.align		4
.L_2717:
        /*007c*/ 	.byte	0x04, 0x36
        /*007e*/ 	.short	(.L_2719 - .L_2718)
.L_2718:
        /*0080*/ 	.word	0x00000008
.L_2719:


//--------------------- .nv.info._ZN2at6native29vectorized_elementwise_kernelILi8EZZZNS0_17log10_kernel_cudaERNS_18TensorIteratorBaseEENKUlvE0_clEvENKUlvE0_clEvEUlfE_St5arrayIPcLm2EEEEviT0_T1_ --------------------------
	.section	.nv.info._ZN2at6native29vectorized_elementwise_kernelILi8EZZZNS0_17log10_kernel_cudaERNS_18TensorIteratorBaseEENKUlvE0_clEvENKUlvE0_clEvEUlfE_St5arrayIPcLm2EEEEviT0_T1_,"",@"SHT_CUDA_INFO"
	.sectionflags	@""
	.align	4


	//----- nvinfo : EIATTR_CUDA_API_VERSION
	.align		4
        /*0000*/ 	.byte	0x04, 0x37
        /*0002*/ 	.short	(.L_2721 - .L_2720)
.L_2720:
        /*0004*/ 	.word	0x00000082


	//----- nvinfo : EIATTR_KPARAM_INFO
	.align		4
.L_2721:
        /*0008*/ 	.byte	0x04, 0x17
        /*000a*/ 	.short	(.L_2723 - .L_2722)
.L_2722:
        /*000c*/ 	.word	0x00000000
        /*0010*/ 	.short	0x0002
        /*0012*/ 	.short	0x0008
        /*0014*/ 	.byte	0x00, 0xf0, 0x41, 0x00


	//----- nvinfo : EIATTR_KPARAM_INFO
	.align		4
.L_2723:
        /*0018*/ 	.byte	0x04, 0x17
        /*001a*/ 	.short	(.L_2725 - .L_2724)
.L_2724:
        /*001c*/ 	.word	0x00000000
        /*0020*/ 	.short	0x0001
        /*0022*/ 	.short	0x0004
        /*0024*/ 	.byte	0x00, 0xf0, 0x05, 0x00


	//----- nvinfo : EIATTR_KPARAM_INFO
	.align		4
.L_2725:
        /*0028*/ 	.byte	0x04, 0x17
        /*002a*/ 	.short	(.L_2727 - .L_2726)
.L_2726:
        /*002c*/ 	.word	0x00000000
        /*0030*/ 	.short	0x0000
        /*0032*/ 	.short	0x0000
        /*0034*/ 	.byte	0x00, 0xf0, 0x11, 0x00


	//----- nvinfo : EIATTR_SPARSE_MMA_MASK
	.align		4
.L_2727:
        /*0038*/ 	.byte	0x03, 0x50
        /*003a*/ 	.short	0x0000


	//----- nvinfo : EIATTR_MAXREG_COUNT
	.align		4
        /*003c*/ 	.byte	0x03, 0x1b
        /*003e*/ 	.short	0x00ff


	//----- nvinfo : EIATTR_MERCURY_ISA_VERSION
	.align		4
        /*0040*/ 	.byte	0x03, 0x5f
        /*0042*/ 	.short	0x0101


	//----- nvinfo : EIATTR_EXIT_INSTR_OFFSETS
	.align		4
        /*0044*/ 	.byte	0x04, 0x1c
        /*0046*/ 	.short	(.L_2729 - .L_2728)


	//   ....[0]....
.L_2728:
        /*0048*/ 	.word	0x00000230


	//   ....[1]....
        /*004c*/ 	.word	0x00000af0


	//   ....[2]....
        /*0050*/ 	.word	0x00000b40


	//----- nvinfo : EIATTR_MAX_THREADS
	.align		4
.L_2729:
        /*0054*/ 	.byte	0x04, 0x05
        /*0056*/ 	.short	(.L_2731 - .L_2730)
.L_2730:
        /*0058*/ 	.word	0x00000080
        /*005c*/ 	.word	0x00000001
        /*0060*/ 	.word	0x00000001


	//----- nvinfo : EIATTR_CRS_STACK_SIZE
	.align		4
.L_2731:
        /*0064*/ 	.byte	0x04, 0x1e
        /*0066*/ 	.short	(.L_2733 - .L_2732)
.L_2732:
        /*0068*/ 	.word	0x00000000


	//----- nvinfo : EIATTR_CBANK_PARAM_SIZE
	.align		4
.L_2733:
        /*006c*/ 	.byte	0x03, 0x19
        /*006e*/ 	.short	0x0018


	//----- nvinfo : EIATTR_PARAM_CBANK
	.align		4
        /*0070*/ 	.byte	0x04, 0x0a
        /*0072*/ 	.short	(.L_2735 - .L_2734)
	.align		4
.L_2734:
        /*0074*/ 	.word	index@(.nv.constant0._ZN2at6native29vectorized_elementwise_kernelILi8EZZZNS0_17log10_kernel_cudaERNS_18TensorIteratorBaseEENKUlvE0_clEvENKUlvE0_clEvEUlfE_St5arrayIPcLm2EEEEviT0_T1_)
        /*0078*/ 	.short	0x0210
        /*007a*/ 	.short	0x0018


	//----- nvinfo : EIATTR_SW_WAR
	.align		4
.L_2735:
        /*007c*/ 	.byte	0x04, 0x36
        /*007e*/ 	.short	(.L_2737 - .L_2736)
.L_2736:
        /*0080*/ 	.word	0x00000008
.L_2737:


//--------------------- .nv.info._ZN2at6native18elementwise_kernelILi128ELi4EZNS0_15gpu_kernel_implIZZZNS0_17log10_kernel_cudaERNS_18TensorIteratorBaseEENKUlvE0_clEvENKUlvE_clEvEUldE_EEvS4_RKT_EUliE_EEviT1_ --------------------------
	.section	.nv.info._ZN2at6native18elementwise_kernelILi128ELi4EZNS0_15gpu_kernel_implIZZZNS0_17log10_kernel_cudaERNS_18TensorIteratorBaseEENKUlvE0_clEvENKUlvE_clEvEUldE_EEvS4_RKT_EUliE_EEviT1_,"",@"SHT_CUDA_INFO"
	.sectionflags	@""
	.align	4


	//----- nvinfo : EIATTR_CUDA_API_VERSION
	.align		4
        /*0000*/ 	.byte	0x04, 0x37
        /*0002*/ 	.short	(.L_2739 - .L_2738)
.L_2738:
        /*0004*/ 	.word	0x00000082


	//----- nvinfo : EIATTR_KPARAM_INFO
	.align		4
.L_2739:
        /*0008*/ 	.byte	0x04, 0x17
        /*000a*/ 	.short	(.L_2741 - .L_2740)
.L_2740:
        /*000c*/ 	.word	0x00000000
        /*0010*/ 	.short	0x0001
        /*0012*/ 	.short	0x0008
        /*0014*/ 	.byte	0x00, 0xf0, 0x61, 0x08


	//----- nvinfo : EIATTR_KPARAM_INFO
	.align		4
.L_2741:
        /*0018*/ 	.byte	0x04, 0x17
        /*001a*/ 	.short	(.L_2743 - .L_2742)
.L_2742:
        /*001c*/ 	.word	0x00000000
        /*0020*/ 	.short	0x0000
        /*0022*/ 	.short	0x0000
        /*0024*/ 	.byte	0x00, 0xf0, 0x11, 0x00


	//----- nvinfo : EIATTR_SPARSE_MMA_MASK
	.align		4
.L_2743:
        /*0028*/ 	.byte	0x03, 0x50
        /*002a*/ 	.short	0x0000


	//----- nvinfo : EIATTR_MAXREG_COUNT
	.align		4
        /*002c*/ 	.byte	0x03, 0x1b
        /*002e*/ 	.short	0x0080


	//----- nvinfo : EIATTR_EXTERNS
	.align		4
        /*0030*/ 	.byte	0x04, 0x0f
        /*0032*/ 	.short	(.L_2745 - .L_2744)


	//   ....[0]....
	.align		4
.L_2744:
        /*0034*/ 	.word	index@(__assertfail)


	//----- nvinfo : EIATTR_MERCURY_ISA_VERSION
	.align		4
.L_2745:
        /*0038*/ 	.byte	0x03, 0x5f
        /*003a*/ 	.short	0x0101


	//----- nvinfo : EIATTR_SYSCALL_OFFSETS
	.align		4
        /*003c*/ 	.byte	0x04, 0x46
        /*003e*/ 	.short	(.L_2747 - .L_2746)


	//   ....[0]....
.L_2746:
        /*0040*/ 	.word	0x00002270


	//   ....[1]....
        /*0044*/ 	.word	0x00003900


	//   ....[2]....
        /*0048*/ 	.word	0x00005b90


	//   ....[3]....
        /*004c*/ 	.word	0x00007220


	//   ....[4]....
        /*0050*/ 	.word	0x000094a0


	//   ....[5]....
        /*0054*/ 	.word	0x0000ab30


	//   ....[6]....
        /*0058*/ 	.word	0x0000cda0


	//   ....[7]....
        /*005c*/ 	.word	0x0000e430


	//----- nvinfo : EIATTR_EXIT_INSTR_OFFSETS
	.align		4
.L_2747:
        /*0060*/ 	.byte	0x04, 0x1c
        /*0062*/ 	.short	(.L_2749 - .L_2748)


	//   ....[0]....
.L_2748:
        /*0064*/ 	.word	0x0000abe0


	//   ....[1]....
        /*0068*/ 	.word	0x0000d470


	//   ....[2]....
        /*006c*/ 	.word	0x0000d4b0


	//   ....[3]....
        /*0070*/ 	.word	0x0000d540


	//   ....[4]....
        /*0074*/ 	.word	0x0000d570


	//   ....[5]....
        /*0078*/ 	.word	0x0000d5a0


	//   ....[6]....
        /*007c*/ 	.word	0x0000d670


	//   ....[7]....
        /*0080*/ 	.word	0x0000d6f0


	//   ....[8]....
        /*0084*/ 	.word	0x0000d7d0


	//   ....[9]....
        /*0088*/ 	.word	0x0000d860


	//   ....[10]....
        /*008c*/ 	.word	0x0000d880


	//   ....[11]....
        /*0090*/ 	.word	0x0000d940


	//   ....[12]....
        /*0094*/ 	.word	0x0000d970


	//   ....[13]....
        /*0098*/ 	.word	0x0000db40


	//   ....[14]....
        /*009c*/ 	.word	0x0000dce0


	//   ....[15]....
        /*00a0*/ 	.word	0x0000dd60


	//   ....[16]....
        /*00a4*/ 	.word	0x0000de10


	//   ....[17]....
        /*00a8*/ 	.word	0x0000dfd0


	//   ....[18]....
        /*00ac*/ 	.word	0x0000e190


	//   ....[19]....
        /*00b0*/ 	.word	0x0000e330


	//   ....[20]....
        /*00b4*/ 	.word	0x0000e440


	//   ....[21]....
        /*00b8*/ 	.word	0x0000e470


	//   ....[22]....
        /*00bc*/ 	.word	0x0000e4a0


	//----- nvinfo : EIATTR_MAX_THREADS
	.align		4
.L_2749:
        /*00c0*/ 	.byte	0x04, 0x05
        /*00c2*/ 	.short	(.L_2751 - .L_2750)
.L_2750:
        /*00c4*/ 	.word	0x00000080
        /*00c8*/ 	.word	0x00000001
        /*00cc*/ 	.word	0x00000001


	//----- nvinfo : EIATTR_CRS_STACK_SIZE
	.align		4
.L_2751:
        /*00d0*/ 	.byte	0x04, 0x1e
        /*00d2*/ 	.short	(.L_2753 - .L_2752)
.L_2752:
        /*00d4*/ 	.word	0x00000000


	//----- nvinfo : EIATTR_CBANK_PARAM_SIZE
	.align		4
.L_2753:
        /*00d8*/ 	.byte	0x03, 0x19
        /*00da*/ 	.short	0x0220


	//----- nvinfo : EIATTR_PARAM_CBANK
	.align		4
        /*00dc*/ 	.byte	0x04, 0x0a
        /*00de*/ 	.short	(.L_2755 - .L_2754)
	.align		4
.L_2754:
        /*00e0*/ 	.word	index@(.nv.constant0._ZN2at6native18elementwise_kernelILi128ELi4EZNS0_15gpu_kernel_implIZZZNS0_17log10_kernel_cudaERNS_18TensorIteratorBaseEENKUlvE0_clEvENKUlvE_clEvEUldE_EEvS4_RKT_EUliE_EEviT1_)
        /*00e4*/ 	.short	0x0210
        /*00e6*/ 	.short	0x0220


	//----- nvinfo : EIATTR_SW_WAR
	.align		4
.L_2755:
        /*00e8*/ 	.byte	0x04, 0x36
        /*00ea*/ 	.short	(.L_2757 - .L_2756)
.L_2756:
        /*00ec*/ 	.word	0x00000008
.L_2757:


//--------------------- .nv.info._ZN2at6native27unrolled_elementwise_kernelIZZZNS0_17log10_kernel_cudaERNS_18TensorIteratorBaseEENKUlvE0_clEvENKUlvE_clEvEUldE_St5arrayIPcLm2EELi4E23TrivialOffsetCalculatorILi1EjESB_NS0_6memory12LoadWithCastILi1EEENSC_13StoreWithCastILi1EEEEEviT_T0_T2_T3_T4_T5_ --------------------------
	.section	.nv.info._ZN2at6native27unrolled_elementwise_kernelIZZZNS0_17log10_kernel_cudaERNS_18TensorIteratorBaseEENKUlvE0_clEvENKUlvE_clEvEUldE_St5arrayIPcLm2EELi4E23TrivialOffsetCalculatorILi1EjESB_NS0_6memory12LoadWithCastILi1EEENSC_13StoreWithCastILi1EEEEEviT_T0_T2_T3_T4_T5_,"",@"SHT_CUDA_INFO"
	.sectionflags	@""
	.align	4


	//----- nvinfo : EIATTR_CUDA_API_VERSION
	.align		4
        /*0000*/ 	.byte	0x04, 0x37
        /*0002*/ 	.short	(.L_2759 - .L_2758)
.L_2758:
        /*0004*/ 	.word	0x00000082


	//----- nvinfo : EIATTR_KPARAM_INFO
	.align		4
.L_2759:
        /*0008*/ 	.byte	0x04, 0x17
        /*000a*/ 	.short	(.L_2761 - .L_2760)
.L_2760:
        /*000c*/ 	.word	0x00000000
        /*0010*/ 	.short	0x0006
        /*0012*/ 	.short	0x0024
        /*0014*/ 	.byte	0x00, 0xf0, 0x21, 0x00


	//----- nvinfo : EIATTR_KPARAM_INFO
	.align		4
.L_2761:
        /*0018*/ 	.byte	0x04, 0x17
        /*001a*/ 	.short	(.L_2763 - .L_2762)
.L_2762:
        /*001c*/ 	.word	0x00000000
        /*0020*/ 	.short	0x0005
        /*0022*/ 	.short	0x001c
        /*0024*/ 	.byte	0x00, 0xf0, 0x21, 0x00


	//----- nvinfo : EIATTR_KPARAM_INFO
	.align		4
.L_2763:
        /*0028*/ 	.byte	0x04, 0x17
        /*002a*/ 	.short	(.L_2765 - .L_2764)
.L_2764:
        /*002c*/ 	.word	0x00000000
        /*0030*/ 	.short	0x0004
        /*0032*/ 	.short	0x0019
        /*0034*/ 	.byte	0x00, 0xf0, 0x05, 0x00


	//----- nvinfo : EIATTR_KPARAM_INFO
	.align		4
.L_2765:
        /*0038*/ 	.byte	0x04, 0x17
        /*003a*/ 	.short	(.L_2767 - .L_2766)
.L_2766:
        /*003c*/ 	.word	0x00000000
        /*0040*/ 	.short	0x0003
        /*0042*/ 	.short	0x0018
        /*0044*/ 	.byte	0x00, 0xf0, 0x05, 0x00


	//----- nvinfo : EIATTR_KPARAM_INFO
	.align		4
.L_2767:
        /*0048*/ 	.byte	0x04, 0x17
        /*004a*/ 	.short	(.L_2769 - .L_2768)
.L_2768:
        /*004c*/ 	.word	0x00000000
        /*0050*/ 	.short	0x0002
        /*0052*/ 	.short	0x0008
        /*0054*/ 	.byte	0x00, 0xf0, 0x41, 0x00


	//----- nvinfo : EIATTR_KPARAM_INFO
	.align		4
.L_2769:
        /*0058*/ 	.byte	0x04, 0x17
        /*005a*/ 	.short	(.L_2771 - .L_2770)
.L_2770:
        /*005c*/ 	.word	0x00000000
        /*0060*/ 	.short	0x0001
        /*0062*/ 	.short	0x0004
        /*0064*/ 	.byte	0x00, 0xf0, 0x05, 0x00


	//----- nvinfo : EIATTR_KPARAM_INFO
	.align		4
.L_2771:
        /*0068*/ 	.byte	0x04, 0x17
        /*006a*/ 	.short	(.L_2773 - .L_2772)
.L_2772:
        /*006c*/ 	.word	0x00000000
        /*0070*/ 	.short	0x0000
        /*0072*/ 	.short	0x0000
        /*0074*/ 	.byte	0x00, 0xf0, 0x11, 0x00


	//----- nvinfo : EIATTR_SPARSE_MMA_MASK
	.align		4
.L_2773:
        /*0078*/ 	.byte	0x03, 0x50
        /*007a*/ 	.short	0x0000


	//----- nvinfo : EIATTR_MAXREG_COUNT
	.align		4
        /*007c*/ 	.byte	0x03, 0x1b
        /*007e*/ 	.short	0x00ff


	//----- nvinfo : EIATTR_EXTERNS
	.align		4
        /*0080*/ 	.byte	0x04, 0x0f
        /*0082*/ 	.short	(.L_2775 - .L_2774)


	//   ....[0]....
	.align		4
.L_2774:
        /*0084*/ 	.word	index@(__assertfail)


	//----- nvinfo : EIATTR_MERCURY_ISA_VERSION
	.align		4
.L_2775:
        /*0088*/ 	.byte	0x03, 0x5f
        /*008a*/ 	.short	0x0101


	//----- nvinfo : EIATTR_SYSCALL_OFFSETS
	.align		4
        /*008c*/ 	.byte	0x04, 0x46
        /*008e*/ 	.short	(.L_2777 - .L_2776)


	//   ....[0]....
.L_2776:
        /*0090*/ 	.word	0x00000f80


	//   ....[1]....
        /*0094*/ 	.word	0x00001f20


	//   ....[2]....
        /*0098*/ 	.word	0x00002ed0


	//   ....[3]....
        /*009c*/ 	.word	0x00003e50


	//   ....[4]....
        /*00a0*/ 	.word	0x000067f0


	//   ....[5]....
        /*00a4*/ 	.word	0x000079b0


	//   ....[6]....
        /*00a8*/ 	.word	0x00008b30


	//   ....[7]....
        /*00ac*/ 	.word	0x00009cd0


	//----- nvinfo : EIATTR_EXIT_INSTR_OFFSETS
	.align		4
.L_2777:
        /*00b0*/ 	.byte	0x04, 0x1c
        /*00b2*/ 	.short	(.L_2779 - .L_2778)


	//   ....[0]....
.L_2778:
        /*00b4*/ 	.word	0x00008bd0


	//   ....[1]....
        /*00b8*/ 	.word	0x00008d10


	//   ....[2]....
        /*00bc*/ 	.word	0x00008d50


	//   ....[3]....
        /*00c0*/ 	.word	0x00008de0


	//   ....[4]....
        /*00c4*/ 	.word	0x00008e10


	//   ....[5]....
        /*00c8*/ 	.word	0x00008e40


	//   ....[6]....
        /*00cc*/ 	.word	0x00008f10


	//   ....[7]....
        /*00d0*/ 	.word	0x00008f90


	//   ....[8]....
        /*00d4*/ 	.word	0x00009070


	//   ....[9]....
        /*00d8*/ 	.word	0x00009100


	//   ....[10]....
        /*00dc*/ 	.word	0x00009120


	//   ....[11]....
        /*00e0*/ 	.word	0x000091e0


	//   ....[12]....
        /*00e4*/ 	.word	0x00009210


	//   ....[13]....
        /*00e8*/ 	.word	0x000093e0


	//   ....[14]....
        /*00ec*/ 	.word	0x00009580


	//   ....[15]....
        /*00f0*/ 	.word	0x00009600


	//   ....[16]....
        /*00f4*/ 	.word	0x000096b0


	//   ....[17]....
        /*00f8*/ 	.word	0x00009870


	//   ....[18]....
        /*00fc*/ 	.word	0x00009a30


	//   ....[19]....
        /*0100*/ 	.word	0x00009bd0


	//   ....[20]....
        /*0104*/ 	.word	0x00009ce0


	//   ....[21]....
        /*0108*/ 	.word	0x00009d10


	//   ....[22]....
        /*010c*/ 	.word	0x00009d40


	//----- nvinfo : EIATTR_MAX_THREADS
	.align		4
.L_2779:
        /*0110*/ 	.byte	0x04, 0x05
        /*0112*/ 	.short	(.L_2781 - .L_2780)
.L_2780:
        /*0114*/ 	.word	0x00000080
        /*0118*/ 	.word	0x00000001
        /*011c*/ 	.word	0x00000001


	//----- nvinfo : EIATTR_CRS_STACK_SIZE
	.align		4
.L_2781:
        /*0120*/ 	.byte	0x04, 0x1e
        /*0122*/ 	.short	(.L_2783 - .L_2782)
.L_2782:
        /*0124*/ 	.word	0x00000000


	//----- nvinfo : EIATTR_CBANK_PARAM_SIZE
	.align		4
.L_2783:
        /*0128*/ 	.byte	0x03, 0x19
        /*012a*/ 	.short	0x002c


	//----- nvinfo : EIATTR_PARAM_CBANK
	.align		4
        /*012c*/ 	.byte	0x04, 0x0a
        /*012e*/ 	.short	(.L_2785 - .L_2784)
	.align		4
.L_2784:
        /*0130*/ 	.word	index@(.nv.constant0._ZN2at6native27unrolled_elementwise_kernelIZZZNS0_17log10_kernel_cudaERNS_18TensorIteratorBaseEENKUlvE0_clEvENKUlvE_clEvEUldE_St5arrayIPcLm2EELi4E23TrivialOffsetCalculatorILi1EjESB_NS0_6memory12LoadWithCastILi1EEENSC_13StoreWithCastILi1EEEEEviT_T0_T2_T3_T4_T5_)
        /*0134*/ 	.short	0x0210
        /*0136*/ 	.short	0x002c


	//----- nvinfo : EIATTR_SW_WAR
	.align		4
.L_2785:
        /*0138*/ 	.byte	0x04, 0x36
        /*013a*/ 	.short	(.L_2787 - .L_2786)
.L_2786:
        /*013c*/ 	.word	0x00000008
.L_2787:


//--------------------- .nv.info._ZN2at6native18elementwise_kernelILi128ELi2EZNS0_22gpu_kernel_impl_nocastIZZZNS0_17log10_kernel_cudaERNS_18TensorIteratorBaseEENKUlvE0_clEvENKUlvE_clEvEUldE_EEvS4_RKT_EUliE_EEviT1_ --------------------------
	.section	.nv.info._ZN2at6native18elementwise_kernelILi128ELi2EZNS0_22gpu_kernel_impl_nocastIZZZNS0_17log10_kernel_cudaERNS_18TensorIteratorBaseEENKUlvE0_clEvENKUlvE_clEvEUldE_EEvS4_RKT_EUliE_EEviT1_,"",@"SHT_CUDA_INFO"
	.sectionflags	@""
	.align	4


	//----- nvinfo : EIATTR_CUDA_API_VERSION
	.align		4
        /*0000*/ 	.byte	0x04, 0x37
        /*0002*/ 	.short	(.L_2789 - .L_2788)
.L_2788:
        /*0004*/ 	.word	0x00000082


	//----- nvinfo : EIATTR_KPARAM_INFO
	.align		4
.L_2789:
        /*0008*/ 	.byte	0x04, 0x17
        /*000a*/ 	.short	(.L_2791 - .L_2790)
.L_2790:
        /*000c*/ 	.word	0x00000000
        /*0010*/ 	.short	0x0001
        /*0012*/ 	.short	0x0008
        /*0014*/ 	.byte	0x00, 0xf0, 0x61, 0x08


	//----- nvinfo : EIATTR_KPARAM_INFO
	.align		4
.L_2791:
        /*0018*/ 	.byte	0x04, 0x17
        /*001a*/ 	.short	(.L_2793 - .L_2792)
.L_2792:
        /*001c*/ 	.word	0x00000000
        /*0020*/ 	.short	0x0000
        /*0022*/ 	.short	0x0000
        /*0024*/ 	.byte	0x00, 0xf0, 0x11, 0x00


	//----- nvinfo : EIATTR_SPARSE_MMA_MASK
	.align		4
.L_2793:
        /*0028*/ 	.byte	0x03, 0x50
        /*002a*/ 	.short	0x0000


	//----- nvinfo : EIATTR_MAXREG_COUNT
	.align		4
        /*002c*/ 	.byte	0x03, 0x1b
        /*002e*/ 	.short	0x0080


	//----- nvinfo : EIATTR_MERCURY_ISA_VERSION
	.align		4
        /*0030*/ 	.byte	0x03, 0x5f
        /*0032*/ 	.short	0x0101


	//----- nvinfo : EIATTR_EXIT_INSTR_OFFSETS
	.align		4
        /*0034*/ 	.byte	0x04, 0x1c
        /*0036*/ 	.short	(.L_2795 - .L_2794)


	//   ....[0]....
.L_2794:
        /*0038*/ 	.word	0x000019d0


	//   ....[1]....
        /*003c*/ 	.word	0x000032c0


	//----- nvinfo : EIATTR_MAX_THREADS
	.align		4
.L_2795:
        /*0040*/ 	.byte	0x04, 0x05
        /*0042*/ 	.short	(.L_2797 - .L_2796)
.L_2796:
        /*0044*/ 	.word	0x00000080
        /*0048*/ 	.word	0x00000001
        /*004c*/ 	.word	0x00000001


	//----- nvinfo : EIATTR_CRS_STACK_SIZE
	.align		4
.L_2797:
        /*0050*/ 	.byte	0x04, 0x1e
        /*0052*/ 	.short	(.L_2799 - .L_2798)
.L_2798:
        /*0054*/ 	.word	0x00000000


	//----- nvinfo : EIATTR_CBANK_PARAM_SIZE
	.align		4
.L_2799:
        /*0058*/ 	.byte	0x03, 0x19
        /*005a*/ 	.short	0x0220


	//----- nvinfo : EIATTR_PARAM_CBANK
	.align		4
        /*005c*/ 	.byte	0x04, 0x0a
        /*005e*/ 	.short	(.L_2801 - .L_2800)
	.align		4
.L_2800:
        /*0060*/ 	.word	index@(.nv.constant0._ZN2at6native18elementwise_kernelILi128ELi2EZNS0_22gpu_kernel_impl_nocastIZZZNS0_17log10_kernel_cudaERNS_18TensorIteratorBaseEENKUlvE0_clEvENKUlvE_clEvEUldE_EEvS4_RKT_EUliE_EEviT1_)
        /*0064*/ 	.short	0x0210
        /*0066*/ 	.short	0x0220


	//----- nvinfo : EIATTR_SW_WAR
	.align		4
.L_2801:
        /*0068*/ 	.byte	0x04, 0x36
        /*006a*/ 	.short	(.L_2803 - .L_2802)
.L_2802:
        /*006c*/ 	.word	0x00000008
.L_2803:


//--------------------- .nv.info._ZN2at6native27unrolled_elementwise_kernelIZZZNS0_17log10_kernel_cudaERNS_18TensorIteratorBaseEENKUlvE0_clEvENKUlvE_clEvEUldE_St5arrayIPcLm2EELi4E23TrivialOffsetCalculatorILi1EjESB_NS0_6memory15LoadWithoutCastENSC_16StoreWithoutCastEEEviT_T0_T2_T3_T4_T5_ --------------------------
	.section	.nv.info._ZN2at6native27unrolled_elementwise_kernelIZZZNS0_17log10_kernel_cudaERNS_18TensorIteratorBaseEENKUlvE0_clEvENKUlvE_clEvEUldE_St5arrayIPcLm2EELi4E23TrivialOffsetCalculatorILi1EjESB_NS0_6memory15LoadWithoutCastENSC_16StoreWithoutCastEEEviT_T0_T2_T3_T4_T5_,"",@"SHT_CUDA_INFO"
	.sectionflags	@""
	.align	4


	//----- nvinfo : EIATTR_CUDA_API_VERSION
	.align		4
        /*0000*/ 	.byte	0x04, 0x37
        /*0002*/ 	.short	(.L_2805 - .L_2804)
.L_2804:
        /*0004*/ 	.word	0x00000082


	//----- nvinfo : EIATTR_KPARAM_INFO
	.align		4
.L_2805:
        /*0008*/ 	.byte	0x04, 0x17
        /*000a*/ 	.short	(.L_2807 - .L_2806)
.L_2806:
        /*000c*/ 	.word	0x00000000
        /*0010*/ 	.short	0x0006
        /*0012*/ 	.short	0x001b
        /*0014*/ 	.byte	0x00, 0xf0, 0x05, 0x00


	//----- nvinfo : EIATTR_KPARAM_INFO
	.align		4
.L_2807:
        /*0018*/ 	.byte	0x04, 0x17
        /*001a*/ 	.short	(.L_2809 - .L_2808)
.L_2808:
        /*001c*/ 	.word	0x00000000
        /*0020*/ 	.short	0x0005
        /*0022*/ 	.short	0x001a
        /*0024*/ 	.byte	0x00, 0xf0, 0x05, 0x00


	//----- nvinfo : EIATTR_KPARAM_INFO
	.align		4
.L_2809:
        /*0028*/ 	.byte	0x04, 0x17
        /*002a*/ 	.short	(.L_2811 - .L_2810)
.L_2810:
        /*002c*/ 	.word	0x00000000
        /*0030*/ 	.short	0x0004
        /*0032*/ 	.short	0x0019
        /*0034*/ 	.byte	0x00, 0xf0, 0x05, 0x00


	//----- nvinfo : EIATTR_KPARAM_INFO
	.align		4
.L_2811:
        /*0038*/ 	.byte	0x04, 0x17
        /*003a*/ 	.short	(.L_2813 - .L_2812)
.L_2812:
        /*003c*/ 	.word	0x00000000
        /*0040*/ 	.short	0x0003
        /*0042*/ 	.short	0x0018
        /*0044*/ 	.byte	0x00, 0xf0, 0x05, 0x00


	//----- nvinfo : EIATTR_KPARAM_INFO
	.align		4
.L_2813:
        /*0048*/ 	.byte	0x04, 0x17
        /*004a*/ 	.short	(.L_2815 - .L_2814)
.L_2814:
        /*004c*/ 	.word	0x00000000
        /*0050*/ 	.short	0x0002
        /*0052*/ 	.short	0x0008
        /*0054*/ 	.byte	0x00, 0xf0, 0x41, 0x00


	//----- nvinfo : EIATTR_KPARAM_INFO
	.align		4
.L_2815:
        /*0058*/ 	.byte	0x04, 0x17
        /*005a*/ 	.short	(.L_2817 - .L_2816)
.L_2816:
        /*005c*/ 	.word	0x00000000
        /*0060*/ 	.short	0x0001
        /*0062*/ 	.short	0x0004
        /*0064*/ 	.byte	0x00, 0xf0, 0x05, 0x00


	//----- nvinfo : EIATTR_KPARAM_INFO
	.align		4
.L_2817:
        /*0068*/ 	.byte	0x04, 0x17
        /*006a*/ 	.short	(.L_2819 - .L_2818)
.L_2818:
        /*006c*/ 	.word	0x00000000
        /*0070*/ 	.short	0x0000
        /*0072*/ 	.short	0x0000
        /*0074*/ 	.byte	0x00, 0xf0, 0x11, 0x00


	//----- nvinfo : EIATTR_SPARSE_MMA_MASK
	.align		4
.L_2819:
        /*0078*/ 	.byte	0x03, 0x50
        /*007a*/ 	.short	0x0000


	//----- nvinfo : EIATTR_MAXREG_COUNT
	.align		4
        /*007c*/ 	.byte	0x03, 0x1b
        /*007e*/ 	.short	0x00ff


	//----- nvinfo : EIATTR_MERCURY_ISA_VERSION
	.align		4
        /*0080*/ 	.byte	0x03, 0x5f
        /*0082*/ 	.short	0x0101


	//----- nvinfo : EIATTR_EXIT_INSTR_OFFSETS
	.align		4
        /*0084*/ 	.byte	0x04, 0x1c
        /*0086*/ 	.short	(.L_2821 - .L_2820)


	//   ....[0]....
.L_2820:
        /*0088*/ 	.word	0x00001a50


	//   ....[1]....
        /*008c*/ 	.word	0x00001aa0


	//----- nvinfo : EIATTR_MAX_THREADS
	.align		4
.L_2821:
        /*0090*/ 	.byte	0x04, 0x05
        /*0092*/ 	.short	(.L_2823 - .L_2822)
.L_2822:
        /*0094*/ 	.word	0x00000080
        /*0098*/ 	.word	0x00000001
        /*009c*/ 	.word	0x00000001


	//----- nvinfo : EIATTR_CRS_STACK_SIZE
	.align		4
.L_2823:
        /*00a0*/ 	.byte	0x04, 0x1e
        /*00a2*/ 	.short	(.L_2825 - .L_2824)
.L_2824:
        /*00a4*/ 	.word	0x00000000


	//----- nvinfo : EIATTR_CBANK_PARAM_SIZE
	.align		4
.L_2825:
        /*00a8*/ 	.byte	0x03, 0x19
        /*00aa*/ 	.short	0x001c


	//----- nvinfo : EIATTR_PARAM_CBANK
	.align		4
        /*00ac*/ 	.byte	0x04, 0x0a
        /*00ae*/ 	.short	(.L_2827 - .L_2826)
	.align		4
.L_2826:
        /*00b0*/ 	.word	index@(.nv.constant0._ZN2at6native27unrolled_elementwise_kernelIZZZNS0_17log10_kernel_cudaERNS_18TensorIteratorBaseEENKUlvE0_clEvENKUlvE_clEvEUldE_St5arrayIPcLm2EELi4E23TrivialOffsetCalculatorILi1EjESB_NS0_6memory15LoadWithoutCastENSC_16StoreWithoutCastEEEviT_T0_T2_T3_T4_T5_)
        /*00b4*/ 	.short	0x0210
        /*00b6*/ 	.short	0x001c


	//----- nvinfo : EIATTR_SW_WAR
	.align		4
.L_2827:
        /*00b8*/ 	.byte	0x04, 0x36
        /*00ba*/ 	.short	(.L_2829 - .L_2828)
.L_2828:
        /*00bc*/ 	.word	0x00000008
.L_2829:


//--------------------- .nv.info._ZN2at6native29vectorized_elementwise_kernelILi2EZZZNS0_17log10_kernel_cudaERNS_18TensorIteratorBaseEENKUlvE0_clEvENKUlvE_clEvEUldE_St5arrayIPcLm2EEEEviT0_T1_ --------------------------
	.section	.nv.info._ZN2at6native29vectorized_elementwise_kernelILi2EZZZNS0_17log10_kernel_cudaERNS_18TensorIteratorBaseEENKUlvE0_clEvENKUlvE_clEvEUldE_St5arrayIPcLm2EEEEviT0_T1_,"",@"SHT_CUDA_INFO"
	.sectionflags	@""
	.align	4


	//----- nvinfo : EIATTR_CUDA_API_VERSION
	.align		4
        /*0000*/ 	.byte	0x04, 0x37
        /*0002*/ 	.short	(.L_2831 - .L_2830)
.L_2830:
        /*0004*/ 	.word	0x00000082


	//----- nvinfo : EIATTR_KPARAM_INFO
	.align		4
.L_2831:
        /*0008*/ 	.byte	0x04, 0x17
        /*000a*/ 	.short	(.L_2833 - .L_2832)
.L_2832:
        /*000c*/ 	.word	0x00000000
        /*0010*/ 	.short	0x0002
        /*0012*/ 	.short	0x0008
        /*0014*/ 	.byte	0x00, 0xf0, 0x41, 0x00


	//----- nvinfo : EIATTR_KPARAM_INFO
	.align		4
.L_2833:
        /*0018*/ 	.byte	0x04, 0x17
        /*001a*/ 	.short	(.L_2835 - .L_2834)
.L_2834:
        /*001c*/ 	.word	0x00000000
        /*0020*/ 	.short	0x0001
        /*0022*/ 	.short	0x0004
        /*0024*/ 	.byte	0x00, 0xf0, 0x05, 0x00


	//----- nvinfo : EIATTR_KPARAM_INFO
	.align		4
.L_2835:
        /*0028*/ 	.byte	0x04, 0x17
        /*002a*/ 	.short	(.L_2837 - .L_2836)
.L_2836:
        /*002c*/ 	.word	0x00000000
        /*0030*/ 	.short	0x0000
        /*0032*/ 	.short	0x0000
        /*0034*/ 	.byte	0x00, 0xf0, 0x11, 0x00


	//----- nvinfo : EIATTR_SPARSE_MMA_MASK
	.align		4
.L_2837:
        /*0038*/ 	.byte	0x03, 0x50
        /*003a*/ 	.short	0x0000


	//----- nvinfo : EIATTR_MAXREG_COUNT
	.align		4
        /*003c*/ 	.byte	0x03, 0x1b
        /*003e*/ 	.short	0x00ff


	//----- nvinfo : EIATTR_MERCURY_ISA_VERSION
	.align		4
        /*0040*/ 	.byte	0x03, 0x5f
        /*0042*/ 	.short	0x0101


	//----- nvinfo : EIATTR_EXIT_INSTR_OFFSETS
	.align		4
        /*0044*/ 	.byte	0x04, 0x1c
        /*0046*/ 	.short	(.L_2839 - .L_2838)


	//   ....[0]....
.L_2838:
        /*0048*/ 	.word	0x00002b40


	//   ....[1]....
        /*004c*/ 	.word	0x00006050


	//   ....[2]....
        /*0050*/ 	.word	0x000060a0


	//----- nvinfo : EIATTR_MAX_THREADS
	.align		4
.L_2839:
        /*0054*/ 	.byte	0x04, 0x05
        /*0056*/ 	.short	(.L_2841 - .L_2840)
.L_2840:
        /*0058*/ 	.word	0x00000080
        /*005c*/ 	.word	0x00000001
        /*0060*/ 	.word	0x00000001


	//----- nvinfo : EIATTR_CRS_STACK_SIZE
	.align		4
.L_2841:
        /*0064*/ 	.byte	0x04, 0x1e
        /*0066*/ 	.short	(.L_2843 - .L_2842)
.L_2842:
        /*0068*/ 	.word	0x00000000


	//----- nvinfo : EIATTR_CBANK_PARAM_SIZE
	.align		4
.L_2843:
        /*006c*/ 	.byte	0x03, 0x19
        /*006e*/ 	.short	0x0018


	//----- nvinfo : EIATTR_PARAM_CBANK
	.align		4
        /*0070*/ 	.byte	0x04, 0x0a
        /*0072*/ 	.short	(.L_2845 - .L_2844)
	.align		4
.L_2844:
        /*0074*/ 	.word	index@(.nv.constant0._ZN2at6native29vectorized_elementwise_kernelILi2EZZZNS0_17log10_kernel_cudaERNS_18TensorIteratorBaseEENKUlvE0_clEvENKUlvE_clEvEUldE_St5arrayIPcLm2EEEEviT0_T1_)
        /*0078*/ 	.short	0x0210
        /*007a*/ 	.short	0x0018


	//----- nvinfo : EIATTR_SW_WAR
	.align		4
.L_2845:
        /*007c*/ 	.byte	0x04, 0x36
        /*007e*/ 	.short	(.L_2847 - .L_2846)
.L_2846:
        /*0080*/ 	.word	0x00000008
.L_2847:


//--------------------- .nv.info._ZN2at6native29vectorized_elementwise_kernelILi4EZZZNS0_17log10_kernel_cudaERNS_18TensorIteratorBaseEENKUlvE0_clEvENKUlvE_clEvEUldE_St5arrayIPcLm2EEEEviT0_T1_ --------------------------
	.section	.nv.info._ZN2at6native29vectorized_elementwise_kernelILi4EZZZNS0_17log10_kernel_cudaERNS_18TensorIteratorBaseEENKUlvE0_clEvENKUlvE_clEvEUldE_St5arrayIPcLm2EEEEviT0_T1_,"",@"SHT_CUDA_INFO"
	.sectionflags	@""
	.align	4


	//----- nvinfo : EIATTR_CUDA_API_VERSION
	.align		4
        /*0000*/ 	.byte	0x04, 0x37
        /*0002*/ 	.short	(.L_2849 - .L_2848)
.L_2848:
        /*0004*/ 	.word	0x00000082


	//----- nvinfo : EIATTR_KPARAM_INFO
	.align		4
.L_2849:
        /*0008*/ 	.byte	0x04, 0x17
        /*000a*/ 	.short	(.L_2851 - .L_2850)
.L_2850:
        /*000c*/ 	.word	0x00000000
        /*0010*/ 	.short	0x0002
        /*0012*/ 	.short	0x0008
        /*0014*/ 	.byte	0x00, 0xf0, 0x41, 0x00


	//----- nvinfo : EIATTR_KPARAM_INFO
	.align		4
.L_2851:
        /*0018*/ 	.byte	0x04, 0x17
        /*001a*/ 	.short	(.L_2853 - .L_2852)
.L_2852:
        /*001c*/ 	.word	0x00000000
        /*0020*/ 	.short	0x0001
        /*0022*/ 	.short	0x0004
        /*0024*/ 	.byte	0x00, 0xf0, 0x05, 0x00


	//----- nvinfo : EIATTR_KPARAM_INFO
	.align		4
.L_2853:
        /*0028*/ 	.byte	0x04, 0x17
        /*002a*/ 	.short	(.L_2855 - .L_2854)
.L_2854:
        /*002c*/ 	.word	0x00000000
        /*0030*/ 	.short	0x0000
        /*0032*/ 	.short	0x0000
        /*0034*/ 	.byte	0x00, 0xf0, 0x11, 0x00


	//----- nvinfo : EIATTR_SPARSE_MMA_MASK
	.align		4
.L_2855:
        /*0038*/ 	.byte	0x03, 0x50
        /*003a*/ 	.short	0x0000


	//----- nvinfo : EIATTR_MAXREG_COUNT
	.align		4
        /*003c*/ 	.byte	0x03, 0x1b
        /*003e*/ 	.short	0x00ff


	//----- nvinfo : EIATTR_MERCURY_ISA_VERSION
	.align		4
        /*0040*/ 	.byte	0x03, 0x5f
        /*0042*/ 	.short	0x0101


	//----- nvinfo : EIATTR_EXIT_INSTR_OFFSETS
	.align		4
        /*0044*/ 	.byte	0x04, 0x1c
        /*0046*/ 	.short	(.L_2857 - .L_2856)


	//   ....[0]....
.L_2856:
        /*0048*/ 	.word	0x00002b40


	//   ....[1]....
        /*004c*/ 	.word	0x00006050


	//   ....[2]....
        /*0050*/ 	.word	0x000060a0


	//----- nvinfo : EIATTR_MAX_THREADS
	.align		4
.L_2857:
        /*0054*/ 	.byte	0x04, 0x05
        /*0056*/ 	.short	(.L_2859 - .L_2858)
.L_2858:
        /*0058*/ 	.word	0x00000080
        /*005c*/ 	.word	0x00000001
        /*0060*/ 	.word	0x00000001


	//----- nvinfo : EIATTR_CRS_STACK_SIZE
	.align		4
.L_2859:
        /*0064*/ 	.byte	0x04, 0x1e
        /*0066*/ 	.short	(.L_2861 - .L_2860)
.L_2860:
        /*0068*/ 	.word	0x00000000


	//----- nvinfo : EIATTR_CBANK_PARAM_SIZE
	.align		4
.L_2861:
        /*006c*/ 	.byte	0x03, 0x19
        /*006e*/ 	.short	0x0018


	//----- nvinfo : EIATTR_PARAM_CBANK
	.align		4
        /*0070*/ 	.byte	0x04, 0x0a
        /*0072*/ 	.short	(.L_2863 - .L_2862)
	.align		4
.L_2862:
        /*0074*/ 	.word	index@(.nv.constant0._ZN2at6native29vectorized_elementwise_kernelILi4EZZZNS0_17log10_kernel_cudaERNS_18TensorIteratorBaseEENKUlvE0_clEvENKUlvE_clEvEUldE_St5arrayIPcLm2EEEEviT0_T1_)
        /*0078*/ 	.short	0x0210
        /*007a*/ 	.short	0x0018


	//----- nvinfo : EIATTR_SW_WAR
	.align		4
.L_2863:
        /*007c*/ 	.byte	0x04, 0x36
        /*007e*/ 	.short	(.L_2865 - .L_2864)
.L_2864:
        /*0080*/ 	.word	0x00000008
.L_2865:


//--------------------- .nv.info._ZN2at6native29vectorized_elementwise_kernelILi8EZZZNS0_17log10_kernel_cudaERNS_18TensorIteratorBaseEENKUlvE0_clEvENKUlvE_clEvEUldE_St5arrayIPcLm2EEEEviT0_T1_ --------------------------
	.section	.nv.info._ZN2at6native29vectorized_elementwise_kernelILi8EZZZNS0_17log10_kernel_cudaERNS_18TensorIteratorBaseEENKUlvE0_clEvENKUlvE_clEvEUldE_St5arrayIPcLm2EEEEviT0_T1_,"",@"SHT_CUDA_INFO"
	.sectionflags	@""
	.align	4


	//----- nvinfo : EIATTR_CUDA_API_VERSION
	.align		4
        /*0000*/ 	.byte	0x04, 0x37
        /*0002*/ 	.short	(.L_2867 - .L_2866)
.L_2866:
        /*0004*/ 	.word	0x00000082


	//----- nvinfo : EIATTR_KPARAM_INFO
	.align		4
.L_2867:
        /*0008*/ 	.byte	0x04, 0x17
        /*000a*/ 	.short	(.L_2869 - .L_2868)
.L_2868:
        /*000c*/ 	.word	0x00000000
        /*0010*/ 	.short	0x0002
        /*0012*/ 	.short	0x0008
        /*0014*/ 	.byte	0x00, 0xf0, 0x41, 0x00


	//----- nvinfo : EIATTR_KPARAM_INFO
	.align		4
.L_2869:
        /*0018*/ 	.byte	0x04, 0x17
        /*001a*/ 	.short	(.L_2871 - .L_2870)
.L_2870:
        /*001c*/ 	.word	0x00000000
        /*0020*/ 	.short	0x0001
        /*0022*/ 	.short	0x0004
        /*0024*/ 	.byte	0x00, 0xf0, 0x05, 0x00


	//----- nvinfo : EIATTR_KPARAM_INFO
	.align		4
.L_2871:
        /*0028*/ 	.byte	0x04, 0x17
        /*002a*/ 	.short	(.L_2873 - .L_2872)
.L_2872:
        /*002c*/ 	.word	0x00000000
        /*0030*/ 	.short	0x0000
        /*0032*/ 	.short	0x0000
        /*0034*/ 	.byte	0x00, 0xf0, 0x11, 0x00


	//----- nvinfo : EIATTR_SPARSE_MMA_MASK
	.align		4
.L_2873:
        /*0038*/ 	.byte	0x03, 0x50
        /*003a*/ 	.short	0x0000


	//----- nvinfo : EIATTR_MAXREG_COUNT
	.align		4
        /*003c*/ 	.byte	0x03, 0x1b
        /*003e*/ 	.short	0x00ff


	//----- nvinfo : EIATTR_MERCURY_ISA_VERSION
	.align		4
        /*0040*/ 	.byte	0x03, 0x5f
        /*0042*/ 	.short	0x0101


	//----- nvinfo : EIATTR_EXIT_INSTR_OFFSETS
	.align		4
        /*0044*/ 	.byte	0x04, 0x1c
        /*0046*/ 	.short	(.L_2875 - .L_2874)


	//   ....[0]....
.L_2874:
        /*0048*/ 	.word	0x00002b40


	//   ....[1]....
        /*004c*/ 	.word	0x00006050


	//   ....[2]....
        /*0050*/ 	.word	0x000060a0


	//----- nvinfo : EIATTR_MAX_THREADS
	.align		4
.L_2875:
        /*0054*/ 	.byte	0x04, 0x05
        /*0056*/ 	.short	(.L_2877 - .L_2876)
.L_2876:
        /*0058*/ 	.word	0x00000080
        /*005c*/ 	.word	0x00000001
        /*0060*/ 	.word	0x00000001


	//----- nvinfo : EIATTR_CRS_STACK_SIZE
	.align		4
.L_2877:
        /*0064*/ 	.byte	0x04, 0x1e
        /*0066*/ 	.short	(.L_2879 - .L_2878)
.L_2878:
        /*0068*/ 	.word	0x00000000


	//----- nvinfo : EIATTR_CBANK_PARAM_SIZE
	.align		4
.L_2879:
        /*006c*/ 	.byte	0x03, 0x19
        /*006e*/ 	.short	0x0018


	//----- nvinfo : EIATTR_PARAM_CBANK
	.align		4
        /*0070*/ 	.byte	0x04, 0x0a
        /*0072*/ 	.short	(.L_2881 - .L_2880)
	.align		4
.L_2880:
        /*0074*/ 	.word	index@(.nv.constant0._ZN2at6native29vectorized_elementwise_kernelILi8EZZZNS0_17log10_kernel_cudaERNS_18TensorIteratorBaseEENKUlvE0_clEvENKUlvE_clEvEUldE_St5arrayIPcLm2EEEEviT0_T1_)
        /*0078*/ 	.short	0x0210
        /*007a*/ 	.short	0x0018


	//----- nvinfo : EIATTR_SW_WAR
	.align		4
.L_2881:
        /*007c*/ 	.byte	0x04, 0x36
        /*007e*/ 	.short	(.L_2883 - .L_2882)
.L_2882:
        /*0080*/ 	.word	0x00000008
.L_2883:


//--------------------- .nv.info._ZN2at6native18elementwise_kernelILi128ELi4EZNS0_15gpu_kernel_implIZZZNS0_15log_kernel_cudaERNS_18TensorIteratorBaseEENKUlvE0_clEvENKUlvE2_clEvEUlN3c108BFloat16EE_EEvS4_RKT_EUliE_EEviT1_ --------------------------
	.section	.nv.info._ZN2at6native18elementwise_kernelILi128ELi4EZNS0_15gpu_kernel_implIZZZNS0_15log_kernel_cudaERNS_18TensorIteratorBaseEENKUlvE0_clEvENKUlvE2_clEvEUlN3c108BFloat16EE_EEvS4_RKT_EUliE_EEviT1_,"",@"SHT_CUDA_INFO"
	.sectionflags	@""
	.align	4


	//----- nvinfo : EIATTR_CUDA_API_VERSION
	.align		4
        /*0000*/ 	.byte	0x04, 0x37
        /*0002*/ 	.short	(.L_2885 - .L_2884)
.L_2884:
        /*0004*/ 	.word	0x00000082


	//----- nvinfo : EIATTR_KPARAM_INFO
	.align		4
.L_2885:
        /*0008*/ 	.byte	0x04, 0x17
        /*000a*/ 	.short	(.L_2887 - .L_2886)
.L_2886:
        /*000c*/ 	.word	0x00000000
        /*0010*/ 	.short	0x0001
        /*0012*/ 	.short	0x0008
        /*0014*/ 	.byte	0x00, 0xf0, 0x61, 0x08


	//----- nvinfo : EIATTR_KPARAM_INFO
	.align		4
.L_2887:
        /*0018*/ 	.byte	0x04, 0x17
        /*001a*/ 	.short	(.L_2889 - .L_2888)
.L_2888:
        /*001c*/ 	.word	0x00000000
        /*0020*/ 	.short	0x0000
        /*0022*/ 	.short	0x0000
        /*0024*/ 	.byte	0x00, 0xf0, 0x11, 0x00


	//----- nvinfo : EIATTR_SPARSE_MMA_MASK
	.align		4
.L_2889:
        /*0028*/ 	.byte	0x03, 0x50
        /*002a*/ 	.short	0x0000


	//----- nvinfo : EIATTR_MAXREG_COUNT
	.align		4
        /*002c*/ 	.byte	0x03, 0x1b
        /*002e*/ 	.short	0x0080


	//----- nvinfo : EIATTR_EXTERNS
	.align		4
        /*0030*/ 	.byte	0x04, 0x0f
        /*0032*/ 	.short	(.L_2891 - .L_2890)


	//   ....[0]....
	.align		4
.L_2890:
        /*0034*/ 	.word	index@(__assertfail)


	//----- nvinfo : EIATTR_MERCURY_ISA_VERSION
	.align		4
.L_2891:
        /*0038*/ 	.byte	0x03, 0x5f
        /*003a*/ 	.short	0x0101


	//----- nvinfo : EIATTR_SYSCALL_OFFSETS
	.align		4
        /*003c*/ 	.byte	0x04, 0x46
        /*003e*/ 	.short	(.L_2893 - .L_2892)


	//   ....[0]....
.L_2892:
        /*0040*/ 	.word	0x000022d0


	//   ....[1]....
        /*0044*/ 	.word	0x00003270


	//   ....[2]....
        /*0048*/ 	.word	0x000055a0


	//   ....[3]....
        /*004c*/ 	.word	0x00006540


	//   ....[4]....
        /*0050*/ 	.word	0x00008860


	//   ....[5]....
        /*0054*/ 	.word	0x00009800


	//   ....[6]....
        /*0058*/ 	.word	0x0000bb10


	//   ....[7]....
        /*005c*/ 	.word	0x0000cab0


	//----- nvinfo : EIATTR_EXIT_INSTR_OFFSETS
	.align		4
.L_2893:
        /*0060*/ 	.byte	0x04, 0x1c
        /*0062*/ 	.short	(.L_2895 - .L_2894)


	//   ....[0]....
.L_2894:
        /*0064*/ 	.word	0x000098d0


	//   ....[1]....
        /*0068*/ 	.word	0x0000bce0


	//   ....[2]....
        /*006c*/ 	.word	0x0000bd20


	//   ....[3]....
        /*0070*/ 	.word	0x0000bdc0


	//   ....[4]....
        /*0074*/ 	.word	0x0000be00


	//   ....[5]....
        /*0078*/ 	.word	0x0000be40


	//   ....[6]....
        /*007c*/ 	.word	0x0000bed0


	//   ....[7]....
        /*0080*/ 	.word	0x0000bf10


	//   ....[8]....
        /*0084*/ 	.word	0x0000bfb0


	//   ....[9]....
        /*0088*/ 	.word	0x0000c000


	//   ....[10]....
        /*008c*/ 	.word	0x0000c050


	//   ....[11]....
        /*0090*/ 	.word	0x0000c120


	//   ....[12]....
        /*0094*/ 	.word	0x0000c180


	//   ....[13]....
        /*0098*/ 	.word	0x0000c310


	//   ....[14]....
        /*009c*/ 	.word	0x0000c470


	//   ....[15]....
        /*00a0*/ 	.word	0x0000c490


	//   ....[16]....
        /*00a4*/ 	.word	0x0000c550


	//   ....[17]....
        /*00a8*/ 	.word	0x0000c6d0


	//   ....[18]....
        /*00ac*/ 	.word	0x0000c850


	//   ....[19]....
        /*00b0*/ 	.word	0x0000c9b0


	//   ....[20]....
        /*00b4*/ 	.word	0x0000cac0


	//   ....[21]....
        /*00b8*/ 	.word	0x0000cb00


	//   ....[22]....
        /*00bc*/ 	.word	0x0000cb40


	//----- nvinfo : EIATTR_MAX_THREADS
	.align		4
.L_2895:
        /*00c0*/ 	.byte	0x04, 0x05
        /*00c2*/ 	.short	(.L_2897 - .L_2896)
.L_2896:
        /*00c4*/ 	.word	0x00000080
        /*00c8*/ 	.word	0x00000001
        /*00cc*/ 	.word	0x00000001


	//----- nvinfo : EIATTR_CRS_STACK_SIZE
	.align		4
.L_2897:
        /*00d0*/ 	.byte	0x04, 0x1e
        /*00d2*/ 	.short	(.L_2899 - .L_2898)
.L_2898:
        /*00d4*/ 	.word	0x00000000


	//----- nvinfo : EIATTR_CBANK_PARAM_SIZE
	.align		4
.L_2899:
        /*00d8*/ 	.byte	0x03, 0x19
        /*00da*/ 	.short	0x0220


	//----- nvinfo : EIATTR_PARAM_CBANK
	.align		4
        /*00dc*/ 	.byte	0x04, 0x0a
        /*00de*/ 	.short	(.L_2901 - .L_2900)
	.align		4
.L_2900:
        /*00e0*/ 	.word	index@(.nv.constant0._ZN2at6native18elementwise_kernelILi128ELi4EZNS0_15gpu_kernel_implIZZZNS0_15log_kernel_cudaERNS_18TensorIteratorBaseEENKUlvE0_clEvENKUlvE2_clEvEUlN3c108BFloat16EE_EEvS4_RKT_EUliE_EEviT1_)
        /*00e4*/ 	.short	0x0210
        /*00e6*/ 	.short	0x0220


	//----- nvinfo : EIATTR_SW_WAR
	.align		4
.L_2901:
        /*00e8*/ 	.byte	0x04, 0x36
        /*00ea*/ 	.short	(.L_2903 - .L_2902)
.L_2902:
        /*00ec*/ 	.word	0x00000008
.L_2903:


//--------------------- .nv.info._ZN2at6native27unrolled_elementwise_kernelIZZZNS0_15log_kernel_cudaERNS_18TensorIteratorBaseEENKUlvE0_clEvENKUlvE2_clEvEUlN3c108BFloat16EE_St5arrayIPcLm2EELi4E23TrivialOffsetCalculatorILi1EjESD_NS0_6memory12LoadWithCastILi1EEENSE_13StoreWithCastILi1EEEEEviT_T0_T2_T3_T4_T5_ --------------------------
	.section	.nv.info._ZN2at6native27unrolled_elementwise_kernelIZZZNS0_15log_kernel_cudaERNS_18TensorIteratorBaseEENKUlvE0_clEvENKUlvE2_clEvEUlN3c108BFloat16EE_St5arrayIPcLm2EELi4E23TrivialOffsetCalculatorILi1EjESD_NS0_6memory12LoadWithCastILi1EEENSE_13StoreWithCastILi1EEEEEviT_T0_T2_T3_T4_T5_,"",@"SHT_CUDA_INFO"
	.sectionflags	@""
	.align	4


	//----- nvinfo : EIATTR_CUDA_API_VERSION
	.align		4
        /*0000*/ 	.byte	0x04, 0x37
        /*0002*/ 	.short	(.L_2905 - .L_2904)
.L_2904:
        /*0004*/ 	.word	0x00000082


	//----- nvinfo : EIATTR_KPARAM_INFO
	.align		4
.L_2905:
        /*0008*/ 	.byte	0x04, 0x17
        /*000a*/ 	.short	(.L_2907 - .L_2906)
.L_2906:
        /*000c*/ 	.word	0x00000000
        /*0010*/ 	.short	0x0006
        /*0012*/ 	.short	0x0024
        /*0014*/ 	.byte	0x00, 0xf0, 0x21, 0x00


	//----- nvinfo : EIATTR_KPARAM_INFO
	.align		4
.L_2907:
        /*0018*/ 	.byte	0x04, 0x17
        /*001a*/ 	.short	(.L_2909 - .L_2908)
.L_2908:
        /*001c*/ 	.word	0x00000000
        /*0020*/ 	.short	0x0005
        /*0022*/ 	.short	0x001c
        /*0024*/ 	.byte	0x00, 0xf0, 0x21, 0x00


	//----- nvinfo : EIATTR_KPARAM_INFO
	.align		4
.L_2909:
        /*0028*/ 	.byte	0x04, 0x17
        /*002a*/ 	.short	(.L_2911 - .L_2910)
.L_2910:
        /*002c*/ 	.word	0x00000000
        /*0030*/ 	.short	0x0004
        /*0032*/ 	.short	0x0019
        /*0034*/ 	.byte	0x00, 0xf0, 0x05, 0x00


	//----- nvinfo : EIATTR_KPARAM_INFO
	.align		4
.L_2911:
        /*0038*/ 	.byte	0x04, 0x17
        /*003a*/ 	.short	(.L_2913 - .L_2912)
.L_2912:
        /*003c*/ 	.word	0x00000000
        /*0040*/ 	.short	0x0003
        /*0042*/ 	.short	0x0018
        /*0044*/ 	.byte	0x00, 0xf0, 0x05, 0x00


	//----- nvinfo : EIATTR_KPARAM_INFO
	.align		4
.L_2913:
        /*0048*/ 	.byte	0x04, 0x17
        /*004a*/ 	.short	(.L_2915 - .L_2914)
.L_2914:
        /*004c*/ 	.word	0x00000000
        /*0050*/ 	.short	0x0002
        /*0052*/ 	.short	0x0008
        /*0054*/ 	.byte	0x00, 0xf0, 0x41, 0x00


	//----- nvinfo : EIATTR_KPARAM_INFO
	.align		4
.L_2915:
        /*0058*/ 	.byte	0x04, 0x17
        /*005a*/ 	.short	(.L_2917 - .L_2916)
.L_2916:
        /*005c*/ 	.word	0x00000000
        /*0060*/ 	.short	0x0001
        /*0062*/ 	.short	0x0004
        /*0064*/ 	.byte	0x00, 0xf0, 0x05, 0x00


	//----- nvinfo : EIATTR_KPARAM_INFO
	.align		4
.L_2917:
        /*0068*/ 	.byte	0x04, 0x17
        /*006a*/ 	.short	(.L_2919 - .L_2918)
.L_2918:
        /*006c*/ 	.word	0x00000000
        /*0070*/ 	.short	0x0000
        /*0072*/ 	.short	0x0000
        /*0074*/ 	.byte	0x00, 0xf0, 0x11, 0x00


	//----- nvinfo : EIATTR_SPARSE_MMA_MASK
	.align		4
.L_2919:
        /*0078*/ 	.byte	0x03, 0x50
        /*007a*/ 	.short	0x0000


	//----- nvinfo : EIATTR_MAXREG_COUNT
	.align		4
        /*007c*/ 	.byte	0x03, 0x1b
        /*007e*/ 	.short	0x00ff


	//----- nvinfo : EIATTR_EXTERNS
	.align		4
        /*0080*/ 	.byte	0x04, 0x0f
        /*0082*/ 	.short	(.L_2921 - .L_2920)


	//   ....[0]....
	.align		4
.L_2920:
        /*0084*/ 	.word	index@(__assertfail)


	//----- nvinfo : EIATTR_MERCURY_ISA_VERSION
	.align		4
.L_2921:
        /*0088*/ 	.byte	0x03, 0x5f
        /*008a*/ 	.short	0x0101


	//----- nvinfo : EIATTR_SYSCALL_OFFSETS
	.align		4
        /*008c*/ 	.byte	0x04, 0x46
        /*008e*/ 	.short	(.L_2923 - .L_2922)


	//   ....[0]....
.L_2922:
        /*0090*/ 	.word	0x000010e0


	//   ....[1]....
        /*0094*/ 	.word	0x00002220


	//   ....[2]....
        /*0098*/ 	.word	0x00003370


	//   ....[3]....
        /*009c*/ 	.word	0x00004490


	//   ....[4]....
        /*00a0*/ 	.word	0x00005760


	//   ....[5]....
        /*00a4*/ 	.word	0x00006780


	//   ....[6]....
        /*00a8*/ 	.word	0x00007760


	//   ....[7]....
        /*00ac*/ 	.word	0x00008740


	//----- nvinfo : EIATTR_EXIT_INSTR_OFFSETS
	.align		4
.L_2923:
        /*00b0*/ 	.byte	0x04, 0x1c
        /*00b2*/ 	.short	(.L_2925 - .L_2924)


	//   ....[0]....
.L_2924:
        /*00b4*/ 	.word	0x00007820


	//   ....[1]....
        /*00b8*/ 	.word	0x00007970


	//   ....[2]....
        /*00bc*/ 	.word	0x000079b0


	//   ....[3]....
        /*00c0*/ 	.word	0x00007a50


	//   ....[4]....
        /*00c4*/ 	.word	0x00007a90


	//   ....[5]....
        /*00c8*/ 	.word	0x00007ad0


	//   ....[6]....
        /*00cc*/ 	.word	0x00007b60


	//   ....[7]....
        /*00d0*/ 	.word	0x00007ba0


	//   ....[8]....
        /*00d4*/ 	.word	0x00007c40


	//   ....[9]....
        /*00d8*/ 	.word	0x00007c90


	//   ....[10]....
        /*00dc*/ 	.word	0x00007ce0


	//   ....[11]....
        /*00e0*/ 	.word	0x00007db0


	//   ....[12]....
        /*00e4*/ 	.word	0x00007e10


	//   ....[13]....
        /*00e8*/ 	.word	0x00007fa0


	//   ....[14]....
        /*00ec*/ 	.word	0x00008100


	//   ....[15]....
        /*00f0*/ 	.word	0x00008120


	//   ....[16]....
        /*00f4*/ 	.word	0x000081e0


	//   ....[17]....
        /*00f8*/ 	.word	0x00008360


	//   ....[18]....
        /*00fc*/ 	.word	0x000084e0


	//   ....[19]....
        /*0100*/ 	.word	0x00008640


	//   ....[20]....
        /*0104*/ 	.word	0x00008750


	//   ....[21]....
        /*0108*/ 	.word	0x00008790


	//   ....[22]....
        /*010c*/ 	.word	0x000087d0


	//----- nvinfo : EIATTR_MAX_THREADS
	.align		4
.L_2925:
        /*0110*/ 	.byte	0x04, 0x05
        /*0112*/ 	.short	(.L_2927 - .L_2926)
.L_2926:
        /*0114*/ 	.word	0x00000080
        /*0118*/ 	.word	0x00000001
        /*011c*/ 	.word	0x00000001


	//----- nvinfo : EIATTR_CRS_STACK_SIZE
	.align		4
.L_2927:
        /*0120*/ 	.byte	0x04, 0x1e
        /*0122*/ 	.short	(.L_2929 - .L_2928)
.L_2928:
        /*0124*/ 	.word	0x00000000


	//----- nvinfo : EIATTR_CBANK_PARAM_SIZE
	.align		4
.L_2929:
        /*0128*/ 	.byte	0x03, 0x19
        /*012a*/ 	.short	0x002c


	//----- nvinfo : EIATTR_PARAM_CBANK
	.align		4
        /*012c*/ 	.byte	0x04, 0x0a
        /*012e*/ 	.short	(.L_2931 - .L_2930)
	.align		4
.L_2930:
        /*0130*/ 	.word	index@(.nv.constant0._ZN2at6native27unrolled_elementwise_kernelIZZZNS0_15log_kernel_cudaERNS_18TensorIteratorBaseEENKUlvE0_clEvENKUlvE2_clEvEUlN3c108BFloat16EE_St5arrayIPcLm2EELi4E23TrivialOffsetCalculatorILi1EjESD_NS0_6memory12LoadWithCastILi1EEENSE_13StoreWithCastILi1EEEEEviT_T0_T2_T3_T4_T5_)
        /*0134*/ 	.short	0x0210
        /*0136*/ 	.short	0x002c


	//----- nvinfo : EIATTR_SW_WAR
	.align		4
.L_2931:
        /*0138*/ 	.byte	0x04, 0x36
        /*013a*/ 	.short	(.L_2933 - .L_2932)
.L_2932:
        /*013c*/ 	.word	0x00000008
.L_2933:


//--------------------- .nv.info._ZN2at6native18elementwise_kernelILi128ELi4EZNS0_22gpu_kernel_impl_nocastIZZZNS0_15log_kernel_cudaERNS_18TensorIteratorBaseEENKUlvE0_clEvENKUlvE2_clEvEUlN3c108BFloat16EE_EEvS4_RKT_EUliE_EEviT1_ --------------------------
	.section	.nv.info._ZN2at6native18elementwise_kernelILi128ELi4EZNS0_22gpu_kernel_impl_nocastIZZZNS0_15log_kernel_cudaERNS_18TensorIteratorBaseEENKUlvE0_clEvENKUlvE2_clEvEUlN3c108BFloat16EE_EEvS4_RKT_EUliE_EEviT1_,"",@"SHT_CUDA_INFO"
	.sectionflags	@""
	.align	4


	//----- nvinfo : EIATTR_CUDA_API_VERSION
	.align		4
        /*0000*/ 	.byte	0x04, 0x37
        /*0002*/ 	.short	(.L_2935 - .L_2934)
.L_2934:
        /*0004*/ 	.word	0x00000082


	//----- nvinfo : EIATTR_KPARAM_INFO
	.align		4
.L_2935:
        /*0008*/ 	.byte	0x04, 0x17
        /*000a*/ 	.short	(.L_2937 - .L_2936)
.L_2936:
        /*000c*/ 	.word	0x00000000
        /*0010*/ 	.short	0x0001
        /*0012*/ 	.short	0x0008
        /*0014*/ 	.byte	0x00, 0xf0, 0x61, 0x08


	//----- nvinfo : EIATTR_KPARAM_INFO
	.align		4
.L_2937:
        /*0018*/ 	.byte	0x04, 0x17
        /*001a*/ 	.short	(.L_2939 - .L_2938)
.L_2938:
        /*001c*/ 	.word	0x00000000
        /*0020*/ 	.short	0x0000
        /*0022*/ 	.short	0x0000
        /*0024*/ 	.byte	0x00, 0xf0, 0x11, 0x00


	//----- nvinfo : EIATTR_SPARSE_MMA_MASK
	.align		4
.L_2939:
        /*0028*/ 	.byte	0x03, 0x50
        /*002a*/ 	.short	0x0000


	//----- nvinfo : EIATTR_MAXREG_COUNT
	.align		4
        /*002c*/ 	.byte	0x03, 0x1b
        /*002e*/ 	.short	0x0080


	//----- nvinfo : EIATTR_MERCURY_ISA_VERSION
	.align		4
        /*0030*/ 	.byte	0x03, 0x5f
        /*0032*/ 	.short	0x0101


	//----- nvinfo : EIATTR_EXIT_INSTR_OFFSETS
	.align		4
        /*0034*/ 	.byte	0x04, 0x1c
        /*0036*/ 	.short	(.L_2941 - .L_2940)


	//   ....[0]....
.L_2940:
        /*0038*/ 	.word	0x00003c20


	//   ....[1]....
        /*003c*/ 	.word	0x00004fd0


	//----- nvinfo : EIATTR_MAX_THREADS
	.align		4
.L_2941:
        /*0040*/ 	.byte	0x04, 0x05
        /*0042*/ 	.short	(.L_2943 - .L_2942)
.L_2942:
        /*0044*/ 	.word	0x00000080
        /*0048*/ 	.word	0x00000001
        /*004c*/ 	.word	0x00000001


	//----- nvinfo : EIATTR_CRS_STACK_SIZE
	.align		4
.L_2943:
        /*0050*/ 	.byte	0x04, 0x1e
        /*0052*/ 	.short	(.L_2945 - .L_2944)
.L_2944:
        /*0054*/ 	.word	0x00000000


	//----- nvinfo : EIATTR_CBANK_PARAM_SIZE
	.align		4
.L_2945:
        /*0058*/ 	.byte	0x03, 0x19
        /*005a*/ 	.short	0x0220


	//----- nvinfo : EIATTR_PARAM_CBANK
	.align		4
        /*005c*/ 	.byte	0x04, 0x0a
        /*005e*/ 	.short	(.L_2947 - .L_2946)
	.align		4
.L_2946:
        /*0060*/ 	.word	index@(.nv.constant0._ZN2at6native18elementwise_kernelILi128ELi4EZNS0_22gpu_kernel_impl_nocastIZZZNS0_15log_kernel_cudaERNS_18TensorIteratorBaseEENKUlvE0_clEvENKUlvE2_clEvEUlN3c108BFloat16EE_EEvS4_RKT_EUliE_EEviT1_)
        /*0064*/ 	.short	0x0210
        /*0066*/ 	.short	0x0220


	//----- nvinfo : EIATTR_SW_WAR
	.align		4
.L_2947:
        /*0068*/ 	.byte	0x04, 0x36
        /*006a*/ 	.short	(.L_2949 - .L_2948)
.L_2948:
        /*006c*/ 	.word	0x00000008
.L_2949:


//--------------------- .nv.info._ZN2at6native27unrolled_elementwise_kernelIZZZNS0_15log_kernel_cudaERNS_18TensorIteratorBaseEENKUlvE0_clEvENKUlvE2_clEvEUlN3c108BFloat16EE_St5arrayIPcLm2EELi4E23TrivialOffsetCalculatorILi1EjESD_NS0_6memory15LoadWithoutCastENSE_16StoreWithoutCastEEEviT_T0_T2_T3_T4_T5_ --------------------------
	.section	.nv.info._ZN2at6native27unrolled_elementwise_kernelIZZZNS0_15log_kernel_cudaERNS_18TensorIteratorBaseEENKUlvE0_clEvENKUlvE2_clEvEUlN3c108BFloat16EE_St5arrayIPcLm2EELi4E23TrivialOffsetCalculatorILi1EjESD_NS0_6memory15LoadWithoutCastENSE_16StoreWithoutCastEEEviT_T0_T2_T3_T4_T5_,"",@"SHT_CUDA_INFO"
	.sectionflags	@""
	.align	4


	//----- nvinfo : EIATTR_CUDA_API_VERSION
	.align		4
        /*0000*/ 	.byte	0x04, 0x37
        /*0002*/ 	.short	(.L_2951 - .L_2950)
.L_2950:
        /*0004*/ 	.word	0x00000082


	//----- nvinfo : EIATTR_KPARAM_INFO
	.align		4
.L_2951:
        /*0008*/ 	.byte	0x04, 0x17
        /*000a*/ 	.short	(.L_2953 - .L_2952)
.L_2952:
        /*000c*/ 	.word	0x00000000
        /*0010*/ 	.short	0x0006
        /*0012*/ 	.short	0x001b
        /*0014*/ 	.byte	0x00, 0xf0, 0x05, 0x00


	//----- nvinfo : EIATTR_KPARAM_INFO
	.align		4
.L_2953:
        /*0018*/ 	.byte	0x04, 0x17
        /*001a*/ 	.short	(.L_2955 - .L_2954)
.L_2954:
        /*001c*/ 	.word	0x00000000
        /*0020*/ 	.short	0x0005
        /*0022*/ 	.short	0x001a
        /*0024*/ 	.byte	0x00, 0xf0, 0x05, 0x00


	//----- nvinfo : EIATTR_KPARAM_INFO
	.align		4
.L_2955:
        /*0028*/ 	.byte	0x04, 0x17
        /*002a*/ 	.short	(.L_2957 - .L_2956)
.L_2956:
        /*002c*/ 	.word	0x00000000
        /*0030*/ 	.short	0x0004
        /*0032*/ 	.short	0x0019
        /*0034*/ 	.byte	0x00, 0xf0, 0x05, 0x00


	//----- nvinfo : EIATTR_KPARAM_INFO
	.align		4
.L_2957:
        /*0038*/ 	.byte	0x04, 0x17
        /*003a*/ 	.short	(.L_2959 - .L_2958)
.L_2958:
        /*003c*/ 	.word	0x00000000
        /*0040*/ 	.short	0x0003
        /*0042*/ 	.short	0x0018
        /*0044*/ 	.byte	0x00, 0xf0, 0x05, 0x00


	//----- nvinfo : EIATTR_KPARAM_INFO
	.align		4
.L_2959:
        /*0048*/ 	.byte	0x04, 0x17
        /*004a*/ 	.short	(.L_2961 - .L_2960)
.L_2960:
        /*004c*/ 	.word	0x00000000
        /*0050*/ 	.short	0x0002
        /*0052*/ 	.short	0x0008
        /*0054*/ 	.byte	0x00, 0xf0, 0x41, 0x00


	//----- nvinfo : EIATTR_KPARAM_INFO
	.align		4
.L_2961:
        /*0058*/ 	.byte	0x04, 0x17
        /*005a*/ 	.short	(.L_2963 - .L_2962)
.L_2962:
        /*005c*/ 	.word	0x00000000
        /*0060*/ 	.short	0x0001
        /*0062*/ 	.short	0x0004
        /*0064*/ 	.byte	0x00, 0xf0, 0x05, 0x00


	//----- nvinfo : EIATTR_KPARAM_INFO
	.align		4
.L_2963:
        /*0068*/ 	.byte	0x04, 0x17
        /*006a*/ 	.short	(.L_2965 - .L_2964)
.L_2964:
        /*006c*/ 	.word	0x00000000
        /*0070*/ 	.short	0x0000
        /*0072*/ 	.short	0x0000
        /*0074*/ 	.byte	0x00, 0xf0, 0x11, 0x00


	//----- nvinfo : EIATTR_SPARSE_MMA_MASK
	.align		4
.L_2965:
        /*0078*/ 	.byte	0x03, 0x50
        /*007a*/ 	.short	0x0000


	//----- nvinfo : EIATTR_MAXREG_COUNT
	.align		4
        /*007c*/ 	.byte	0x03, 0x1b
        /*007e*/ 	.short	0x00ff


	//----- nvinfo : EIATTR_MERCURY_ISA_VERSION
	.align		4
        /*0080*/ 	.byte	0x03, 0x5f
        /*0082*/ 	.short	0x0101


	//----- nvinfo : EIATTR_EXIT_INSTR_OFFSETS
	.align		4
        /*0084*/ 	.byte	0x04, 0x1c
        /*0086*/ 	.short	(.L_2967 - .L_2966)


	//   ....[0]....
.L_2966:
        /*0088*/ 	.word	0x000004b0


	//   ....[1]....
        /*008c*/ 	.word	0x00000520


	//----- nvinfo : EIATTR_MAX_THREADS
	.align		4
.L_2967:
        /*0090*/ 	.byte	0x04, 0x05
        /*0092*/ 	.short	(.L_2969 - .L_2968)
.L_2968:
        /*0094*/ 	.word	0x00000080
        /*0098*/ 	.word	0x00000001
        /*009c*/ 	.word	0x00000001


	//----- nvinfo : EIATTR_CRS_STACK_SIZE
	.align		4
.L_2969:
        /*00a0*/ 	.byte	0x04, 0x1e
        /*00a2*/ 	.short	(.L_2971 - .L_2970)
.L_2970:
        /*00a4*/ 	.word	0x00000000


	//----- nvinfo : EIATTR_CBANK_PARAM_SIZE
	.align		4
.L_2971:
        /*00a8*/ 	.byte	0x03, 0x19
        /*00aa*/ 	.short	0x001c


	//----- nvinfo : EIATTR_PARAM_CBANK
	.align		4
        /*00ac*/ 	.byte	0x04, 0x0a
        /*00ae*/ 	.short	(.L_2973 - .L_2972)
	.align		4
.L_2972:
        /*00b0*/ 	.word	index@(.nv.constant0._ZN2at6native27unrolled_elementwise_kernelIZZZNS0_15log_kernel_cudaERNS_18TensorIteratorBaseEENKUlvE0_clEvENKUlvE2_clEvEUlN3c108BFloat16EE_St5arrayIPcLm2EELi4E23TrivialOffsetCalculatorILi1EjESD_NS0_6memory15LoadWithoutCastENSE_16StoreWithoutCastEEEviT_T0_T2_T3_T4_T5_)
        /*00b4*/ 	.short	0x0210
        /*00b6*/ 	.short	0x001c


	//----- nvinfo : EIATTR_SW_WAR
	.align		4
.L_2973:
        /*00b8*/ 	.byte	0x04, 0x36
        /*00ba*/ 	.short	(.L_2975 - .L_2974)
.L_2974:
        /*00bc*/ 	.word	0x00000008
.L_2975:


//--------------------- .nv.info._ZN2at6native29vectorized_elementwise_kernelILi2EZZZNS0_15log_kernel_cudaERNS_18TensorIteratorBaseEENKUlvE0_clEvENKUlvE2_clEvEUlN3c108BFloat16EE_St5arrayIPcLm2EEEEviT0_T1_ --------------------------
	.section	.nv.info._ZN2at6native29vectorized_elementwise_kernelILi2EZZZNS0_15log_kernel_cudaERNS_18TensorIteratorBaseEENKUlvE0_clEvENKUlvE2_clEvEUlN3c108BFloat16EE_St5arrayIPcLm2EEEEviT0_T1_,"",@"SHT_CUDA_INFO"
	.sectionflags	@""
	.align	4


	//----- nvinfo : EIATTR_CUDA_API_VERSION
	.align		4
        /*0000*/ 	.byte	0x04, 0x37
        /*0002*/ 	.short	(.L_2977 - .L_2976)
.L_2976:
        /*0004*/ 	.word	0x00000082


	//----- nvinfo : EIATTR_KPARAM_INFO
	.align		4
.L_2977:
        /*0008*/ 	.byte	0x04, 0x17
        /*000a*/ 	.short	(.L_2979 - .L_2978)
.L_2978:
        /*000c*/ 	.word	0x00000000
        /*0010*/ 	.short	0x0002
        /*0012*/ 	.short	0x0008
        /*0014*/ 	.byte	0x00, 0xf0, 0x41, 0x00


	//----- nvinfo : EIATTR_KPARAM_INFO
	.align		4
.L_2979:
        /*0018*/ 	.byte	0x04, 0x17
        /*001a*/ 	.short	(.L_2981 - .L_2980)
.L_2980:
        /*001c*/ 	.word	0x00000000
        /*0020*/ 	.short	0x0001
        /*0022*/ 	.short	0x0004
        /*0024*/ 	.byte	0x00, 0xf0, 0x05, 0x00


	//----- nvinfo : EIATTR_KPARAM_INFO
	.align		4
.L_2981:
        /*0028*/ 	.byte	0x04, 0x17
        /*002a*/ 	.short	(.L_2983 - .L_2982)
.L_2982:
        /*002c*/ 	.word	0x00000000
        /*0030*/ 	.short	0x0000
        /*0032*/ 	.short	0x0000
        /*0034*/ 	.byte	0x00, 0xf0, 0x11, 0x00


	//----- nvinfo : EIATTR_SPARSE_MMA_MASK
	.align		4
.L_2983:
        /*0038*/ 	.byte	0x03, 0x50
        /*003a*/ 	.short	0x0000


	//----- nvinfo : EIATTR_MAXREG_COUNT
	.align		4
        /*003c*/ 	.byte	0x03, 0x1b
        /*003e*/ 	.short	0x00ff


	//----- nvinfo : EIATTR_MERCURY_ISA_VERSION
	.align		4
        /*0040*/ 	.byte	0x03, 0x5f
        /*0042*/ 	.short	0x0101


	//----- nvinfo : EIATTR_EXIT_INSTR_OFFSETS
	.align		4
        /*0044*/ 	.byte	0x04, 0x1c
        /*0046*/ 	.short	(.L_2985 - .L_2984)


	//   ....[0]....
.L_2984:
        /*0048*/ 	.word	0x00000370


	//   ....[1]....
        /*004c*/ 	.word	0x00000d40


	//   ....[2]....
        /*0050*/ 	.word	0x00000d90


	//----- nvinfo : EIATTR_MAX_THREADS
	.align		4
.L_2985:
        /*0054*/ 	.byte	0x04, 0x05
        /*0056*/ 	.short	(.L_2987 - .L_2986)
.L_2986:
        /*0058*/ 	.word	0x00000080
        /*005c*/ 	.word	0x00000001
        /*0060*/ 	.word	0x00000001


	//----- nvinfo : EIATTR_CRS_STACK_SIZE
	.align		4
.L_2987:
        /*0064*/ 	.byte	0x04, 0x1e
        /*0066*/ 	.short	(.L_2989 - .L_2988)
.L_2988:
        /*0068*/ 	.word	0x00000000


	//----- nvinfo : EIATTR_CBANK_PARAM_SIZE
	.align		4
.L_2989:
        /*006c*/ 	.byte	0x03, 0x19
        /*006e*/ 	.short	0x0018


	//----- nvinfo : EIATTR_PARAM_CBANK
	.align		4
        /*0070*/ 	.byte	0x04, 0x0a
        /*0072*/ 	.short	(.L_2991 - .L_2990)
	.align		4
.L_2990:
        /*0074*/ 	.word	index@(.nv.constant0._ZN2at6native29vectorized_elementwise_kernelILi2EZZZNS0_15log_kernel_cudaERNS_18TensorIteratorBaseEENKUlvE0_clEvENKUlvE2_clEvEUlN3c108BFloat16EE_St5arrayIPcLm2EEEEviT0_T1_)
        /*0078*/ 	.short	0x0210
        /*007a*/ 	.short	0x0018


	//----- nvinfo : EIATTR_SW_WAR
	.align		4
.L_2991:
        /*007c*/ 	.byte	0x04, 0x36
        /*007e*/ 	.short	(.L_2993 - .L_2992)
.L_2992:
        /*0080*/ 	.word	0x00000008
.L_2993:


//--------------------- .nv.info._ZN2at6native29vectorized_elementwise_kernelILi4EZZZNS0_15log_kernel_cudaERNS_18TensorIteratorBaseEENKUlvE0_clEvENKUlvE2_clEvEUlN3c108BFloat16EE_St5arrayIPcLm2EEEEviT0_T1_ --------------------------
	.section	.nv.info._ZN2at6native29vectorized_elementwise_kernelILi4EZZZNS0_15log_kernel_cudaERNS_18TensorIteratorBaseEENKUlvE0_clEvENKUlvE2_clEvEUlN3c108BFloat16EE_St5arrayIPcLm2EEEEviT0_T1_,"",@"SHT_CUDA_INFO"
	.sectionflags	@""
	.align	4


	//----- nvinfo : EIATTR_CUDA_API_VERSION
	.align		4
        /*0000*/ 	.byte	0x04, 0x37
        /*0002*/ 	.short	(.L_2995 - .L_2994)
.L_2994:
        /*0004*/ 	.word	0x00000082


	//----- nvinfo : EIATTR_KPARAM_INFO
	.align		4
.L_2995:
        /*0008*/ 	.byte	0x04, 0x17
        /*000a*/ 	.short	(.L_2997 - .L_2996)
.L_2996:
        /*000c*/ 	.word	0x00000000
        /*0010*/ 	.short	0x0002
        /*0012*/ 	.short	0x0008
        /*0014*/ 	.byte	0x00, 0xf0, 0x41, 0x00


	//----- nvinfo : EIATTR_KPARAM_INFO
	.align		4
.L_2997:
        /*0018*/ 	.byte	0x04, 0x17
        /*001a*/ 	.short	(.L_2999 - .L_2998)
.L_2998:
        /*001c*/ 	.word	0x00000000
        /*0020*/ 	.short	0x0001
        /*0022*/ 	.short	0x0004
        /*0024*/ 	.byte	0x00, 0xf0, 0x05, 0x00


	//----- nvinfo : EIATTR_KPARAM_INFO
	.align		4
.L_2999:
        /*0028*/ 	.byte	0x04, 0x17
        /*002a*/ 	.short	(.L_3001 - .L_3000)
.L_3000:
        /*002c*/ 	.word	0x00000000
        /*0030*/ 	.short	0x0000
        /*0032*/ 	.short	0x0000
        /*0034*/ 	.byte	0x00, 0xf0, 0x11, 0x00


	//----- nvinfo : EIATTR_SPARSE_MMA_MASK
	.align		4
.L_3001:
        /*0038*/ 	.byte	0x03, 0x50
        /*003a*/ 	.short	0x0000


	//----- nvinfo : EIATTR_MAXREG_COUNT
	.align		4
        /*003c*/ 	.byte	0x03, 0x1b
        /*003e*/ 	.short	0x00ff


	//----- nvinfo : EIATTR_MERCURY_ISA_VERSION
	.align		4
        /*0040*/ 	.byte	0x03, 0x5f
        /*0042*/ 	.short	0x0101


	//----- nvinfo : EIATTR_EXIT_INSTR_OFFSETS
	.align		4
        /*0044*/ 	.byte	0x04, 0x1c
        /*0046*/ 	.short	(.L_3003 - .L_3002)


	//   ....[0]....
.L_3002:
        /*0048*/ 	.word	0x00000330


	//   ....[1]....
        /*004c*/ 	.word	0x00000d00


	//   ....[2]....
        /*0050*/ 	.word	0x00000d50


	//----- nvinfo : EIATTR_MAX_THREADS
	.align		4
.L_3003:
        /*0054*/ 	.byte	0x04, 0x05
        /*0056*/ 	.short	(.L_3005 - .L_3004)
.L_3004:
        /*0058*/ 	.word	0x00000080
        /*005c*/ 	.word	0x00000001
        /*0060*/ 	.word	0x00000001


	//----- nvinfo : EIATTR_CRS_STACK_SIZE
	.align		4
.L_3005:
        /*0064*/ 	.byte	0x04, 0x1e
        /*0066*/ 	.short	(.L_3007 - .L_3006)
.L_3006:
        /*0068*/ 	.word	0x00000000


	//----- nvinfo : EIATTR_CBANK_PARAM_SIZE
	.align		4
.L_3007:
        /*006c*/ 	.byte	0x03, 0x19
        /*006e*/ 	.short	0x0018


	//----- nvinfo : EIATTR_PARAM_CBANK
	.align		4
        /*0070*/ 	.byte	0x04, 0x0a
        /*0072*/ 	.short	(.L_3009 - .L_3008)
	.align		4
.L_3008:
        /*0074*/ 	.word	index@(.nv.constant0._ZN2at6native29vectorized_elementwise_kernelILi4EZZZNS0_15log_kernel_cudaERNS_18TensorIteratorBaseEENKUlvE0_clEvENKUlvE2_clEvEUlN3c108BFloat16EE_St5arrayIPcLm2EEEEviT0_T1_)
        /*0078*/ 	.short	0x0210
        /*007a*/ 	.short	0x0018


	//----- nvinfo : EIATTR_SW_WAR
	.align		4
.L_3009:
        /*007c*/ 	.byte	0x04, 0x36
        /*007e*/ 	.short	(.L_3011 - .L_3010)
.L_3010:
        /*0080*/ 	.word	0x00000008
.L_3011:


//--------------------- .nv.info._ZN2at6native29vectorized_elementwise_kernelILi8EZZZNS0_15log_kernel_cudaERNS_18TensorIteratorBaseEENKUlvE0_clEvENKUlvE2_clEvEUlN3c108BFloat16EE_St5arrayIPcLm2EEEEviT0_T1_ --------------------------
	.section	.nv.info._ZN2at6native29vectorized_elementwise_kernelILi8EZZZNS0_15log_kernel_cudaERNS_18TensorIteratorBaseEENKUlvE0_clEvENKUlvE2_clEvEUlN3c108BFloat16EE_St5arrayIPcLm2EEEEviT0_T1_,"",@"SHT_CUDA_INFO"
	.sectionflags	@""
	.align	4


	//----- nvinfo : EIATTR_CUDA_API_VERSION
	.align		4
        /*0000*/ 	.byte	0x04, 0x37
        /*0002*/ 	.short	(.L_3013 - .L_3012)
.L_3012:
        /*0004*/ 	.word	0x00000082


	//----- nvinfo : EIATTR_KPARAM_INFO
	.align		4
.L_3013:
        /*0008*/ 	.byte	0x04, 0x17
        /*000a*/ 	.short	(.L_3015 - .L_3014)
.L_3014:
        /*000c*/ 	.word	0x00000000
        /*0010*/ 	.short	0x0002
        /*0012*/ 	.short	0x0008
        /*0014*/ 	.byte	0x00, 0xf0, 0x41, 0x00


	//----- nvinfo : EIATTR_KPARAM_INFO
	.align		4
.L_3015:
        /*0018*/ 	.byte	0x04, 0x17
        /*001a*/ 	.short	(.L_3017 - .L_3016)
.L_3016:
        /*001c*/ 	.word	0x00000000
        /*0020*/ 	.short	0x0001
        /*0022*/ 	.short	0x0004
        /*0024*/ 	.byte	0x00, 0xf0, 0x05, 0x00


	//----- nvinfo : EIATTR_KPARAM_INFO
	.align		4
.L_3017:
        /*0028*/ 	.byte	0x04, 0x17
        /*002a*/ 	.short	(.L_3019 - .L_3018)
.L_3018:
        /*002c*/ 	.word	0x00000000
        /*0030*/ 	.short	0x0000
        /*0032*/ 	.short	0x0000
        /*0034*/ 	.byte	0x00, 0xf0, 0x11, 0x00


	//----- nvinfo : EIATTR_SPARSE_MMA_MASK
	.align		4
.L_3019:
        /*0038*/ 	.byte	0x03, 0x50
        /*003a*/ 	.short	0x0000


	//----- nvinfo : EIATTR_MAXREG_COUNT
	.align		4
        /*003c*/ 	.byte	0x03, 0x1b
        /*003e*/ 	.short	0x00ff


	//----- nvinfo : EIATTR_MERCURY_ISA_VERSION
	.align		4
        /*0040*/ 	.byte	0x03, 0x5f
        /*0042*/ 	.short	0x0101


	//----- nvinfo : EIATTR_EXIT_INSTR_OFFSETS
	.align		4
        /*0044*/ 	.byte	0x04, 0x1c
        /*0046*/ 	.short	(.L_3021 - .L_3020)


	//   ....[0]....
.L_3020:
        /*0048*/ 	.word	0x00000310


	//   ....[1]....
        /*004c*/ 	.word	0x00000ce0


	//   ....[2]....
        /*0050*/ 	.word	0x00000d30


	//----- nvinfo : EIATTR_MAX_THREADS
	.align		4
.L_3021:
        /*0054*/ 	.byte	0x04, 0x05
        /*0056*/ 	.short	(.L_3023 - .L_3022)
.L_3022:
        /*0058*/ 	.word	0x00000080
        /*005c*/ 	.word	0x00000001
        /*0060*/ 	.word	0x00000001


	//----- nvinfo : EIATTR_CRS_STACK_SIZE
	.align		4
.L_3023:
        /*0064*/ 	.byte	0x04, 0x1e
        /*0066*/ 	.short	(.L_3025 - .L_3024)
.L_3024:
        /*0068*/ 	.word	0x00000000


	//----- nvinfo : EIATTR_CBANK_PARAM_SIZE
	.align		4
.L_3025:
        /*006c*/ 	.byte	0x03, 0x19
        /*006e*/ 	.short	0x0018


	//----- nvinfo : EIATTR_PARAM_CBANK
	.align		4
        /*0070*/ 	.byte	0x04, 0x0a
        /*0072*/ 	.short	(.L_3027 - .L_3026)
	.align		4
.L_3026:
        /*0074*/ 	.word	index@(.nv.constant0._ZN2at6native29vectorized_elementwise_kernelILi8EZZZNS0_15log_kernel_cudaERNS_18TensorIteratorBaseEENKUlvE0_clEvENKUlvE2_clEvEUlN3c108BFloat16EE_St5arrayIPcLm2EEEEviT0_T1_)
        /*0078*/ 	.short	0x0210
        /*007a*/ 	.short	0x0018


	//----- nvinfo : EIATTR_SW_WAR
	.align		4
.L_3027:
        /*007c*/ 	.byte	0x04, 0x36
        /*007e*/ 	.short	(.L_3029 - .L_3028)
.L_3028:
        /*0080*/ 	.word	0x00000008
.L_3029:


//--------------------- .nv.info._ZN2at6native18elementwise_kernelILi128ELi4EZNS0_15gpu_kernel_implIZZZNS0_15log_kernel_cudaERNS_18TensorIteratorBaseEENKUlvE0_clEvENKUlvE1_clEvEUlN3c104HalfEE_EEvS4_RKT_EUliE_EEviT1_ --------------------------
	.section	.nv.info._ZN2at6native18elementwise_kernelILi128ELi4EZNS0_15gpu_kernel_implIZZZNS0_15log_kernel_cudaERNS_18TensorIteratorBaseEENKUlvE0_clEvENKUlvE1_clEvEUlN3c104HalfEE_EEvS4_RKT_EUliE_EEviT1_,"",@"SHT_CUDA_INFO"
	.sectionflags	@""
	.align	4


	//----- nvinfo : EIATTR_CUDA_API_VERSION
	.align		4
        /*0000*/ 	.byte	0x04, 0x37
        /*0002*/ 	.short	(.L_3031 - .L_3030)
.L_3030:
        /*0004*/ 	.word	0x00000082


	//----- nvinfo : EIATTR_KPARAM_INFO
	.align		4
.L_3031:
        /*0008*/ 	.byte	0x04, 0x17
        /*000a*/ 	.short	(.L_3033 - .L_3032)
.L_3032:
        /*000c*/ 	.word	0x00000000
        /*0010*/ 	.short	0x0001
        /*0012*/ 	.short	0x0008
        /*0014*/ 	.byte	0x00, 0xf0, 0x61, 0x08


	//----- nvinfo : EIATTR_KPARAM_INFO
	.align		4
.L_3033:
        /*0018*/ 	.byte	0x04, 0x17
        /*001a*/ 	.short	(.L_3035 - .L_3034)
.L_3034:
        /*001c*/ 	.word	0x00000000
        /*0020*/ 	.short	0x0000
        /*0022*/ 	.short	0x0000
        /*0024*/ 	.byte	0x00, 0xf0, 0x11, 0x00


	//----- nvinfo : EIATTR_SPARSE_MMA_MASK
	.align		4
.L_3035:
        /*0028*/ 	.byte	0x03, 0x50
        /*002a*/ 	.short	0x0000


	//----- nvinfo : EIATTR_MAXREG_COUNT
	.align		4
        /*002c*/ 	.byte	0x03, 0x1b
        /*002e*/ 	.short	0x0080


	//----- nvinfo : EIATTR_EXTERNS
	.align		4
        /*0030*/ 	.byte	0x04, 0x0f
        /*0032*/ 	.short	(.L_3037 - .L_3036)


	//   ....[0]....
	.align		4
.L_3036:
        /*0034*/ 	.word	index@(__assertfail)


	//----- nvinfo : EIATTR_MERCURY_ISA_VERSION
	.align		4
.L_3037:
        /*0038*/ 	.byte	0x03, 0x5f
        /*003a*/ 	.short	0x0101


	//----- nvinfo : EIATTR_SYSCALL_OFFSETS
	.align		4
        /*003c*/ 	.byte	0x04, 0x46
        /*003e*/ 	.short	(.L_3039 - .L_3038)


	//   ....[0]....
.L_3038:
        /*0040*/ 	.word	0x000022b0


	//   ....[1]....
        /*0044*/ 	.word	0x00003250


	//   ....[2]....
        /*0048*/ 	.word	0x00005560


	//   ....[3]....
        /*004c*/ 	.word	0x00006500


	//   ....[4]....
        /*0050*/ 	.word	0x00008800


	//   ....[5]....
        /*0054*/ 	.word	0x000097a0


	//   ....[6]....
        /*0058*/ 	.word	0x0000ba90


	//   ....[7]....
        /*005c*/ 	.word	0x0000ca30


	//----- nvinfo : EIATTR_EXIT_INSTR_OFFSETS
	.align		4
.L_3039:
        /*0060*/ 	.byte	0x04, 0x1c
        /*0062*/ 	.short	(.L_3041 - .L_3040)


	//   ....[0]....
.L_3040:
        /*0064*/ 	.word	0x00009870


	//   ....[1]....
        /*0068*/ 	.word	0x0000bc60


	//   ....[2]....
        /*006c*/ 	.word	0x0000bca0


	//   ....[3]....
        /*0070*/ 	.word	0x0000bd40


	//   ....[4]....
        /*0074*/ 	.word	0x0000bd80


	//   ....[5]....
        /*0078*/ 	.word	0x0000bdc0


	//   ....[6]....
        /*007c*/ 	.word	0x0000be50


	//   ....[7]....
        /*0080*/ 	.word	0x0000be70


	//   ....[8]....
        /*0084*/ 	.word	0x0000bf10


	//   ....[9]....
        /*0088*/ 	.word	0x0000bf60


	//   ....[10]....
        /*008c*/ 	.word	0x0000bfb0


	//   ....[11]....
        /*0090*/ 	.word	0x0000c080


	//   ....[12]....
        /*0094*/ 	.word	0x0000c0e0


	//   ....[13]....
        /*0098*/ 	.word	0x0000c270


	//   ....[14]....
        /*009c*/ 	.word	0x0000c3d0


	//   ....[15]....
        /*00a0*/ 	.word	0x0000c410


	//   ....[16]....
        /*00a4*/ 	.word	0x0000c4d0


	//   ....[17]....
        /*00a8*/ 	.word	0x0000c650


	//   ....[18]....
        /*00ac*/ 	.word	0x0000c7d0


	//   ....[19]....
        /*00b0*/ 	.word	0x0000c930


	//   ....[20]....
        /*00b4*/ 	.word	0x0000ca40


	//   ....[21]....
        /*00b8*/ 	.word	0x0000ca80


	//   ....[22]....
        /*00bc*/ 	.word	0x0000cac0


	//----- nvinfo : EIATTR_MAX_THREADS
	.align		4
.L_3041:
        /*00c0*/ 	.byte	0x04, 0x05
        /*00c2*/ 	.short	(.L_3043 - .L_3042)
.L_3042:
        /*00c4*/ 	.word	0x00000080
        /*00c8*/ 	.word	0x00000001
        /*00cc*/ 	.word	0x00000001


	//----- nvinfo : EIATTR_CRS_STACK_SIZE
	.align		4
.L_3043:
        /*00d0*/ 	.byte	0x04, 0x1e
        /*00d2*/ 	.short	(.L_3045 - .L_3044)
.L_3044:
        /*00d4*/ 	.word	0x00000000


	//----- nvinfo : EIATTR_CBANK_PARAM_SIZE
	.align		4
.L_3045:
        /*00d8*/ 	.byte	0x03, 0x19
        /*00da*/ 	.short	0x0220


	//----- nvinfo : EIATTR_PARAM_CBANK
	.align		4
        /*00dc*/ 	.byte	0x04, 0x0a
        /*00de*/ 	.short	(.L_3047 - .L_3046)
	.align		4
.L_3046:
        /*00e0*/ 	.word	index@(.nv.constant0._ZN2at6native18elementwise_kernelILi128ELi4EZNS0_15gpu_kernel_implIZZZNS0_15log_kernel_cudaERNS_18TensorIteratorBaseEENKUlvE0_clEvENKUlvE1_clEvEUlN3c104HalfEE_EEvS4_RKT_EUliE_EEviT1_)
        /*00e4*/ 	.short	0x0210
        /*00e6*/ 	.short	0x0220


	//----- nvinfo : EIATTR_SW_WAR
	.align		4
.L_3047:
        /*00e8*/ 	.byte	0x04, 0x36
        /*00ea*/ 	.short	(.L_3049 - .L_3048)
.L_3048:
        /*00ec*/ 	.word	0x00000008
.L_3049:


//--------------------- .nv.info._ZN2at6native27unrolled_elementwise_kernelIZZZNS0_15log_kernel_cudaERNS_18TensorIteratorBaseEENKUlvE0_clEvENKUlvE1_clEvEUlN3c104HalfEE_St5arrayIPcLm2EELi4E23TrivialOffsetCalculatorILi1EjESD_NS0_6memory12LoadWithCastILi1EEENSE_13StoreWithCastILi1EEEEEviT_T0_T2_T3_T4_T5_ --------------------------
	.section	.nv.info._ZN2at6native27unrolled_elementwise_kernelIZZZNS0_15log_kernel_cudaERNS_18TensorIteratorBaseEENKUlvE0_clEvENKUlvE1_clEvEUlN3c104HalfEE_St5arrayIPcLm2EELi4E23TrivialOffsetCalculatorILi1EjESD_NS0_6memory12LoadWithCastILi1EEENSE_13StoreWithCastILi1EEEEEviT_T0_T2_T3_T4_T5_,"",@"SHT_CUDA_INFO"
	.sectionflags	@""
	.align	4


	//----- nvinfo : EIATTR_CUDA_API_VERSION
	.align		4
        /*0000*/ 	.byte	0x04, 0x37
        /*0002*/ 	.short	(.L_3051 - .L_3050)
.L_3050:
        /*0004*/ 	.word	0x00000082


	//----- nvinfo : EIATTR_KPARAM_INFO
	.align		4
.L_3051:
        /*0008*/ 	.byte	0x04, 0x17
        /*000a*/ 	.short	(.L_3053 - .L_3052)
.L_3052:
        /*000c*/ 	.word	0x00000000
        /*0010*/ 	.short	0x0006
        /*0012*/ 	.short	0x0024
        /*0014*/ 	.byte	0x00, 0xf0, 0x21, 0x00


	//----- nvinfo : EIATTR_KPARAM_INFO
	.align		4
.L_3053:
        /*0018*/ 	.byte	0x04, 0x17
        /*001a*/ 	.short	(.L_3055 - .L_3054)
.L_3054:
        /*001c*/ 	.word	0x00000000
        /*0020*/ 	.short	0x0005
        /*0022*/ 	.short	0x001c
        /*0024*/ 	.byte	0x00, 0xf0, 0x21, 0x00


	//----- nvinfo : EIATTR_KPARAM_INFO
	.align		4
.L_3055:
        /*0028*/ 	.byte	0x04, 0x17
        /*002a*/ 	.short	(.L_3057 - .L_3056)
.L_3056:
        /*002c*/ 	.word	0x00000000
        /*0030*/ 	.short	0x0004
        /*0032*/ 	.short	0x0019
        /*0034*/ 	.byte	0x00, 0xf0, 0x05, 0x00


	//----- nvinfo : EIATTR_KPARAM_INFO
	.align		4
.L_3057:
        /*0038*/ 	.byte	0x04, 0x17
        /*003a*/ 	.short	(.L_3059 - .L_3058)
.L_3058:
        /*003c*/ 	.word	0x00000000
        /*0040*/ 	.short	0x0003
        /*0042*/ 	.short	0x0018
        /*0044*/ 	.byte	0x00, 0xf0, 0x05, 0x00


	//----- nvinfo : EIATTR_KPARAM_INFO
	.align		4
.L_3059:
        /*0048*/ 	.byte	0x04, 0x17
        /*004a*/ 	.short	(.L_3061 - .L_3060)
.L_3060:
        /*004c*/ 	.word	0x00000000
        /*0050*/ 	.short	0x0002
        /*0052*/ 	.short	0x0008
        /*0054*/ 	.byte	0x00, 0xf0, 0x41, 0x00


	//----- nvinfo : EIATTR_KPARAM_INFO
	.align		4
.L_3061:
        /*0058*/ 	.byte	0x04, 0x17
        /*005a*/ 	.short	(.L_3063 - .L_3062)
.L_3062:
        /*005c*/ 	.word	0x00000000
        /*0060*/ 	.short	0x0001
        /*0062*/ 	.short	0x0004
        /*0064*/ 	.byte	0x00, 0xf0, 0x05, 0x00


	//----- nvinfo : EIATTR_KPARAM_INFO
	.align		4
.L_3063:
        /*0068*/ 	.byte	0x04, 0x17
        /*006a*/ 	.short	(.L_3065 - .L_3064)
.L_3064:
        /*006c*/ 	.word	0x00000000
        /*0070*/ 	.short	0x0000
        /*0072*/ 	.short	0x0000
        /*0074*/ 	.byte	0x00, 0xf0, 0x11, 0x00


	//----- nvinfo : EIATTR_SPARSE_MMA_MASK
	.align		4
.L_3065:
        /*0078*/ 	.byte	0x03, 0x50
        /*007a*/ 	.short	0x0000


	//----- nvinfo : EIATTR_MAXREG_COUNT
	.align		4
        /*007c*/ 	.byte	0x03, 0x1b
        /*007e*/ 	.short	0x00ff


	//----- nvinfo : EIATTR_EXTERNS
	.align		4
        /*0080*/ 	.byte	0x04, 0x0f
        /*0082*/ 	.short	(.L_3067 - .L_3066)


	//   ....[0]....
	.align		4
.L_3066:
        /*0084*/ 	.word	index@(__assertfail)


	//----- nvinfo : EIATTR_MERCURY_ISA_VERSION
	.align		4
.L_3067:
        /*0088*/ 	.byte	0x03, 0x5f
        /*008a*/ 	.short	0x0101


	//----- nvinfo : EIATTR_SYSCALL_OFFSETS
	.align		4
        /*008c*/ 	.byte	0x04, 0x46
        /*008e*/ 	.short	(.L_3069 - .L_3068)


	//   ....[0]....
.L_3068:
        /*0090*/ 	.word	0x000010b0


	//   ....[1]....
        /*0094*/ 	.word	0x000021c0


	//   ....[2]....
        /*0098*/ 	.word	0x000032e0


	//   ....[3]....
        /*009c*/ 	.word	0x000043d0


	//   ....[4]....
        /*00a0*/ 	.word	0x000056a0


	//   ....[5]....
        /*00a4*/ 	.word	0x000066c0


	//   ....[6]....
        /*00a8*/ 	.word	0x000076a0


	//   ....[7]....
        /*00ac*/ 	.word	0x00008680


	//----- nvinfo : EIATTR_EXIT_INSTR_OFFSETS
	.align		4
.L_3069:
        /*00b0*/ 	.byte	0x04, 0x1c
        /*00b2*/ 	.short	(.L_3071 - .L_3070)


	//   ....[0]....
.L_3070:
        /*00b4*/ 	.word	0x00007760


	//   ....[1]....
        /*00b8*/ 	.word	0x000078b0


	//   ....[2]....
        /*00bc*/ 	.word	0x000078f0


	//   ....[3]....
        /*00c0*/ 	.word	0x00007990


	//   ....[4]....
        /*00c4*/ 	.word	0x000079d0


	//   ....[5]....
        /*00c8*/ 	.word	0x00007a10


	//   ....[6]....
        /*00cc*/ 	.word	0x00007aa0


	//   ....[7]....
        /*00d0*/ 	.word	0x00007ac0


	//   ....[8]....
        /*00d4*/ 	.word	0x00007b60


	//   ....[9]....
        /*00d8*/ 	.word	0x00007bb0


	//   ....[10]....
        /*00dc*/ 	.word	0x00007c00


	//   ....[11]....
        /*00e0*/ 	.word	0x00007cd0


	//   ....[12]....
        /*00e4*/ 	.word	0x00007d30


	//   ....[13]....
        /*00e8*/ 	.word	0x00007ec0


	//   ....[14]....
        /*00ec*/ 	.word	0x00008020


	//   ....[15]....
        /*00f0*/ 	.word	0x00008060


	//   ....[16]....
        /*00f4*/ 	.word	0x00008120


	//   ....[17]....
        /*00f8*/ 	.word	0x000082a0


	//   ....[18]....
        /*00fc*/ 	.word	0x00008420


	//   ....[19]....
        /*0100*/ 	.word	0x00008580


	//   ....[20]....
        /*0104*/ 	.word	0x00008690


	//   ....[21]....
        /*0108*/ 	.word	0x000086d0


	//   ....[22]....
        /*010c*/ 	.word	0x00008710


	//----- nvinfo : EIATTR_MAX_THREADS
	.align		4
.L_3071:
        /*0110*/ 	.byte	0x04, 0x05
        /*0112*/ 	.short	(.L_3073 - .L_3072)
.L_3072:
        /*0114*/ 	.word	0x00000080
        /*0118*/ 	.word	0x00000001
        /*011c*/ 	.word	0x00000001


	//----- nvinfo : EIATTR_CRS_STACK_SIZE
	.align		4
.L_3073:
        /*0120*/ 	.byte	0x04, 0x1e
        /*0122*/ 	.short	(.L_3075 - .L_3074)
.L_3074:
        /*0124*/ 	.word	0x00000000


	//----- nvinfo : EIATTR_CBANK_PARAM_SIZE
	.align		4
.L_3075:
        /*0128*/ 	.byte	0x03, 0x19
        /*012a*/ 	.short	0x002c


	//----- nvinfo : EIATTR_PARAM_CBANK
	.align		4
        /*012c*/ 	.byte	0x04, 0x0a
        /*012e*/ 	.short	(.L_3077 - .L_3076)
	.align		4
.L_3076:
        /*0130*/ 	.word	index@(.nv.constant0._ZN2at6native27unrolled_elementwise_kernelIZZZNS0_15log_kernel_cudaERNS_18TensorIteratorBaseEENKUlvE0_clEvENKUlvE1_clEvEUlN3c104HalfEE_St5arrayIPcLm2EELi4E23TrivialOffsetCalculatorILi1EjESD_NS0_6memory12LoadWithCastILi1EEENSE_13StoreWithCastILi1EEEEEviT_T0_T2_T3_T4_T5_)
        /*0134*/ 	.short	0x0210
        /*0136*/ 	.short	0x002c


	//----- nvinfo : EIATTR_SW_WAR
	.align		4
.L_3077:
        /*0138*/ 	.byte	0x04, 0x36
        /*013a*/ 	.short	(.L_3079 - .L_3078)
.L_3078:
        /*013c*/ 	.word	0x00000008
.L_3079:


//--------------------- .nv.info._ZN2at6native18elementwise_kernelILi128ELi4EZNS0_22gpu_kernel_impl_nocastIZZZNS0_15log_kernel_cudaERNS_18TensorIteratorBaseEENKUlvE0_clEvENKUlvE1_clEvEUlN3c104HalfEE_EEvS4_RKT_EUliE_EEviT1_ --------------------------
	.section	.nv.info._ZN2at6native18elementwise_kernelILi128ELi4EZNS0_22gpu_kernel_impl_nocastIZZZNS0_15log_kernel_cudaERNS_18TensorIteratorBaseEENKUlvE0_clEvENKUlvE1_clEvEUlN3c104HalfEE_EEvS4_RKT_EUliE_EEviT1_,"",@"SHT_CUDA_INFO"
	.sectionflags	@""
	.align	4


	//----- nvinfo : EIATTR_CUDA_API_VERSION
	.align		4
        /*0000*/ 	.byte	0x04, 0x37
        /*0002*/ 	.short	(.L_3081 - .L_3080)
.L_3080:
        /*0004*/ 	.word	0x00000082


	//----- nvinfo : EIATTR_KPARAM_INFO
	.align		4
.L_3081:
        /*0008*/ 	.byte	0x04, 0x17
        /*000a*/ 	.short	(.L_3083 - .L_3082)
.L_3082:
        /*000c*/ 	.word	0x00000000
        /*0010*/ 	.short	0x0001
        /*0012*/ 	.short	0x0008
        /*0014*/ 	.byte	0x00, 0xf0, 0x61, 0x08


	//----- nvinfo : EIATTR_KPARAM_INFO
	.align		4
.L_3083:
        /*0018*/ 	.byte	0x04, 0x17
        /*001a*/ 	.short	(.L_3085 - .L_3084)
.L_3084:
        /*001c*/ 	.word	0x00000000
        /*0020*/ 	.short	0x0000
        /*0022*/ 	.short	0x0000
        /*0024*/ 	.byte	0x00, 0xf0, 0x11, 0x00


	//----- nvinfo : EIATTR_SPARSE_MMA_MASK
	.align		4
.L_3085:
        /*0028*/ 	.byte	0x03, 0x50
        /*002a*/ 	.short	0x0000


	//----- nvinfo : EIATTR_MAXREG_COUNT
	.align		4
        /*002c*/ 	.byte	0x03, 0x1b
        /*002e*/ 	.short	0x0080


	//----- nvinfo : EIATTR_MERCURY_ISA_VERSION
	.align		4
        /*0030*/ 	.byte	0x03, 0x5f
        /*0032*/ 	.short	0x0101


	//----- nvinfo : EIATTR_EXIT_INSTR_OFFSETS
	.align		4
        /*0034*/ 	.byte	0x04, 0x1c
        /*0036*/ 	.short	(.L_3087 - .L_3086)


	//   ....[0]....
.L_3086:
        /*0038*/ 	.word	0x00003c20


	//   ....[1]....
        /*003c*/ 	.word	0x00004fd0


	//----- nvinfo : EIATTR_MAX_THREADS
	.align		4
.L_3087:
        /*0040*/ 	.byte	0x04, 0x05
        /*0042*/ 	.short	(.L_3089 - .L_3088)
.L_3088:
        /*0044*/ 	.word	0x00000080
        /*0048*/ 	.word	0x00000001
        /*004c*/ 	.word	0x00000001


	//----- nvinfo : EIATTR_CRS_STACK_SIZE
	.align		4
.L_3089:
        /*0050*/ 	.byte	0x04, 0x1e
        /*0052*/ 	.short	(.L_3091 - .L_3090)
.L_3090:
        /*0054*/ 	.word	0x00000000


	//----- nvinfo : EIATTR_CBANK_PARAM_SIZE
	.align		4
.L_3091:
        /*0058*/ 	.byte	0x03, 0x19
        /*005a*/ 	.short	0x0220


	//----- nvinfo : EIATTR_PARAM_CBANK
	.align		4
        /*005c*/ 	.byte	0x04, 0x0a
        /*005e*/ 	.short	(.L_3093 - .L_3092)
	.align		4
.L_3092:
        /*0060*/ 	.word	index@(.nv.constant0._ZN2at6native18elementwise_kernelILi128ELi4EZNS0_22gpu_kernel_impl_nocastIZZZNS0_15log_kernel_cudaERNS_18TensorIteratorBaseEENKUlvE0_clEvENKUlvE1_clEvEUlN3c104HalfEE_EEvS4_RKT_EUliE_EEviT1_)
        /*0064*/ 	.short	0x0210
        /*0066*/ 	.short	0x0220


	//----- nvinfo : EIATTR_SW_WAR
	.align		4
.L_3093:
        /*0068*/ 	.byte	0x04, 0x36
        /*006a*/ 	.short	(.L_3095 - .L_3094)
.L_3094:
        /*006c*/ 	.word	0x00000008
.L_3095:


//--------------------- .nv.info._ZN2at6native27unrolled_elementwise_kernelIZZZNS0_15log_kernel_cudaERNS_18TensorIteratorBaseEENKUlvE0_clEvENKUlvE1_clEvEUlN3c104HalfEE_St5arrayIPcLm2EELi4E23TrivialOffsetCalculatorILi1EjESD_NS0_6memory15LoadWithoutCastENSE_16StoreWithoutCastEEEviT_T0_T2_T3_T4_T5_ --------------------------
	.section	.nv.info._ZN2at6native27unrolled_elementwise_kernelIZZZNS0_15log_kernel_cudaERNS_18TensorIteratorBaseEENKUlvE0_clEvENKUlvE1_clEvEUlN3c104HalfEE_St5arrayIPcLm2EELi4E23TrivialOffsetCalculatorILi1EjESD_NS0_6memory15LoadWithoutCastENSE_16StoreWithoutCastEEEviT_T0_T2_T3_T4_T5_,"",@"SHT_CUDA_INFO"
	.sectionflags	@""
	.align	4


	//----- nvinfo : EIATTR_CUDA_API_VERSION
	.align		4
        /*0000*/ 	.byte	0x04, 0x37
        /*0002*/ 	.short	(.L_3097 - .L_3096)
.L_3096:
        /*0004*/ 	.word	0x00000082


	//----- nvinfo : EIATTR_KPARAM_INFO
	.align		4
.L_3097:
        /*0008*/ 	.byte	0x04, 0x17
        /*000a*/ 	.short	(.L_3099 - .L_3098)
.L_3098:
        /*000c*/ 	.word	0x00000000
        /*0010*/ 	.short	0x0006
        /*0012*/ 	.short	0x001b
        /*0014*/ 	.byte	0x00, 0xf0, 0x05, 0x00


	//----- nvinfo : EIATTR_KPARAM_INFO
	.align		4
.L_3099:
        /*0018*/ 	.byte	0x04, 0x17
        /*001a*/ 	.short	(.L_3101 - .L_3100)
.L_3100:
        /*001c*/ 	.word	0x00000000
        /*0020*/ 	.short	0x0005
        /*0022*/ 	.short	0x001a
        /*0024*/ 	.byte	0x00, 0xf0, 0x05, 0x00


	//----- nvinfo : EIATTR_KPARAM_INFO
	.align		4
.L_3101:
        /*0028*/ 	.byte	0x04, 0x17
        /*002a*/ 	.short	(.L_3103 - .L_3102)
.L_3102:
        /*002c*/ 	.word	0x00000000
        /*0030*/ 	.short	0x0004
        /*0032*/ 	.short	0x0019
        /*0034*/ 	.byte	0x00, 0xf0, 0x05, 0x00


	//----- nvinfo : EIATTR_KPARAM_INFO
	.align		4
.L_3103:
        /*0038*/ 	.byte	0x04, 0x17
        /*003a*/ 	.short	(.L_3105 - .L_3104)
.L_3104:
        /*003c*/ 	.word	0x00000000
        /*0040*/ 	.short	0x0003
        /*0042*/ 	.short	0x0018
        /*0044*/ 	.byte	0x00, 0xf0, 0x05, 0x00


	//----- nvinfo : EIATTR_KPARAM_INFO
	.align		4
.L_3105:
        /*0048*/ 	.byte	0x04, 0x17
        /*004a*/ 	.short	(.L_3107 - .L_3106)
.L_3106:
        /*004c*/ 	.word	0x00000000
        /*0050*/ 	.short	0x0002
        /*0052*/ 	.short	0x0008
        /*0054*/ 	.byte	0x00, 0xf0, 0x41, 0x00


	//----- nvinfo : EIATTR_KPARAM_INFO
	.align		4
.L_3107:
        /*0058*/ 	.byte	0x04, 0x17
        /*005a*/ 	.short	(.L_3109 - .L_3108)
.L_3108:
        /*005c*/ 	.word	0x00000000
        /*0060*/ 	.short	0x0001
        /*0062*/ 	.short	0x0004
        /*0064*/ 	.byte	0x00, 0xf0, 0x05, 0x00


	//----- nvinfo : EIATTR_KPARAM_INFO
	.align		4
.L_3109:
        /*0068*/ 	.byte	0x04, 0x17
        /*006a*/ 	.short	(.L_3111 - .L_3110)
.L_3110:
        /*006c*/ 	.word	0x00000000
        /*0070*/ 	.short	0x0000
        /*0072*/ 	.short	0x0000
        /*0074*/ 	.byte	0x00, 0xf0, 0x11, 0x00


	//----- nvinfo : EIATTR_SPARSE_MMA_MASK
	.align		4
.L_3111:
        /*0078*/ 	.byte	0x03, 0x50
        /*007a*/ 	.short	0x0000


	//----- nvinfo : EIATTR_MAXREG_COUNT
	.align		4
        /*007c*/ 	.byte	0x03, 0x1b
        /*007e*/ 	.short	0x00ff


	//----- nvinfo : EIATTR_MERCURY_ISA_VERSION
	.align		4
        /*0080*/ 	.byte	0x03, 0x5f
        /*0082*/ 	.short	0x0101


	//----- nvinfo : EIATTR_EXIT_INSTR_OFFSETS
	.align		4
        /*0084*/ 	.byte	0x04, 0x1c
        /*0086*/ 	.short	(.L_3113 - .L_3112)


	//   ....[0]....
.L_3112:
        /*0088*/ 	.word	0x000004b0


	//   ....[1]....
        /*008c*/ 	.word	0x00000520


	//----- nvinfo : EIATTR_MAX_THREADS
	.align		4
.L_3113:
        /*0090*/ 	.byte	0x04, 0x05
        /*0092*/ 	.short	(.L_3115 - .L_3114)
.L_3114:
        /*0094*/ 	.word	0x00000080
        /*0098*/ 	.word	0x00000001
        /*009c*/ 	.word	0x00000001


	//----- nvinfo : EIATTR_CRS_STACK_SIZE
	.align		4
.L_3115:
        /*00a0*/ 	.byte	0x04, 0x1e
        /*00a2*/ 	.short	(.L_3117 - .L_3116)
.L_3116:
        /*00a4*/ 	.word	0x00000000


	//----- nvinfo : EIATTR_CBANK_PARAM_SIZE
	.align		4
.L_3117:
        /*00a8*/ 	.byte	0x03, 0x19
        /*00aa*/ 	.short	0x001c


	//----- nvinfo : EIATTR_PARAM_CBANK
	.align		4
        /*00ac*/ 	.byte	0x04, 0x0a
        /*00ae*/ 	.short	(.L_3119 - .L_3118)
	.align		4
.L_3118:
        /*00b0*/ 	.word	index@(.nv.constant0._ZN2at6native27unrolled_elementwise_kernelIZZZNS0_15log_kernel_cudaERNS_18TensorIteratorBaseEENKUlvE0_clEvENKUlvE1_clEvEUlN3c104HalfEE_St5arrayIPcLm2EELi4E23TrivialOffsetCalculatorILi1EjESD_NS0_6memory15LoadWithoutCastENSE_16StoreWithoutCastEEEviT_T0_T2_T3_T4_T5_)
        /*00b4*/ 	.short	0x0210
        /*00b6*/ 	.short	0x001c


	//----- nvinfo : EIATTR_SW_WAR
	.align		4
.L_3119:
        /*00b8*/ 	.byte	0x04, 0x36
        /*00ba*/ 	.short	(.L_3121 - .L_3120)
.L_3120:
        /*00bc*/ 	.word	0x00000008
.L_3121:


//--------------------- .nv.info._ZN2at6native29vectorized_elementwise_kernelILi2EZZZNS0_15log_kernel_cudaERNS_18TensorIteratorBaseEENKUlvE0_clEvENKUlvE1_clEvEUlN3c104HalfEE_St5arrayIPcLm2EEEEviT0_T1_ --------------------------
	.section	.nv.info._ZN2at6native29vectorized_elementwise_kernelILi2EZZZNS0_15log_kernel_cudaERNS_18TensorIteratorBaseEENKUlvE0_clEvENKUlvE1_clEvEUlN3c104HalfEE_St5arrayIPcLm2EEEEviT0_T1_,"",@"SHT_CUDA_INFO"
	.sectionflags	@""
	.align	4


	//----- nvinfo : EIATTR_CUDA_API_VERSION
	.align		4
        /*0000*/ 	.byte	0x04, 0x37
        /*0002*/ 	.short	(.L_3123 - .L_3122)
.L_3122:
        /*0004*/ 	.word	0x00000082


	//----- nvinfo : EIATTR_KPARAM_INFO
	.align		4
.L_3123:
        /*0008*/ 	.byte	0x04, 0x17
        /*000a*/ 	.short	(.L_3125 - .L_3124)
.L_3124:
        /*000c*/ 	.word	0x00000000
        /*0010*/ 	.short	0x0002
        /*0012*/ 	.short	0x0008
        /*0014*/ 	.byte	0x00, 0xf0, 0x41, 0x00


	//----- nvinfo : EIATTR_KPARAM_INFO
	.align		4
.L_3125:
        /*0018*/ 	.byte	0x04, 0x17
        /*001a*/ 	.short	(.L_3127 - .L_3126)
.L_3126:
        /*001c*/ 	.word	0x00000000
        /*0020*/ 	.short	0x0001
        /*0022*/ 	.short	0x0004
        /*0024*/ 	.byte	0x00, 0xf0, 0x05, 0x00


	//----- nvinfo : EIATTR_KPARAM_INFO
	.align		4
.L_3127:
        /*0028*/ 	.byte	0x04, 0x17
        /*002a*/ 	.short	(.L_3129 - .L_3128)
.L_3128:
        /*002c*/ 	.word	0x00000000
        /*0030*/ 	.short	0x0000
        /*0032*/ 	.short	0x0000
        /*0034*/ 	.byte	0x00, 0xf0, 0x11, 0x00


	//----- nvinfo : EIATTR_SPARSE_MMA_MASK
	.align		4
.L_3129:
        /*0038*/ 	.byte	0x03, 0x50
        /*003a*/ 	.short	0x0000


	//----- nvinfo : EIATTR_MAXREG_COUNT
	.align		4
        /*003c*/ 	.byte	0x03, 0x1b
        /*003e*/ 	.short	0x00ff


	//----- nvinfo : EIATTR_MERCURY_ISA_VERSION
	.align		4
        /*0040*/ 	.byte	0x03, 0x5f
        /*0042*/ 	.short	0x0101


	//----- nvinfo : EIATTR_EXIT_INSTR_OFFSETS
	.align		4
        /*0044*/ 	.byte	0x04, 0x1c
        /*0046*/ 	.short	(.L_3131 - .L_3130)


	//   ....[0]....
.L_3130:
        /*0048*/ 	.word	0x00000330


	//   ....[1]....
        /*004c*/ 	.word	0x00000d00


	//   ....[2]....
        /*0050*/ 	.word	0x00000d50


	//----- nvinfo : EIATTR_MAX_THREADS
	.align		4
.L_3131:
        /*0054*/ 	.byte	0x04, 0x05
        /*0056*/ 	.short	(.L_3133 - .L_3132)
.L_3132:
        /*0058*/ 	.word	0x00000080
        /*005c*/ 	.word	0x00000001
        /*0060*/ 	.word	0x00000001


	//----- nvinfo : EIATTR_CRS_STACK_SIZE
	.align		4
.L_3133:
        /*0064*/ 	.byte	0x04, 0x1e
        /*0066*/ 	.short	(.L_3135 - .L_3134)
.L_3134:
        /*0068*/ 	.word	0x00000000


	//----- nvinfo : EIATTR_CBANK_PARAM_SIZE
	.align		4
.L_3135:
        /*006c*/ 	.byte	0x03, 0x19
        /*006e*/ 	.short	0x0018


	//----- nvinfo : EIATTR_PARAM_CBANK
	.align		4
        /*0070*/ 	.byte	0x04, 0x0a
        /*0072*/ 	.short	(.L_3137 - .L_3136)
	.align		4
.L_3136:
        /*0074*/ 	.word	index@(.nv.constant0._ZN2at6native29vectorized_elementwise_kernelILi2EZZZNS0_15log_kernel_cudaERNS_18TensorIteratorBaseEENKUlvE0_clEvENKUlvE1_clEvEUlN3c104HalfEE_St5arrayIPcLm2EEEEviT0_T1_)
        /*0078*/ 	.short	0x0210
        /*007a*/ 	.short	0x0018


	//----- nvinfo : EIATTR_SW_WAR
	.align		4
.L_3137:
        /*007c*/ 	.byte	0x04, 0x36
        /*007e*/ 	.short	(.L_3139 - .L_3138)
.L_3138:
        /*0080*/ 	.word	0x00000008
.L_3139:


//--------------------- .nv.info._ZN2at6native29vectorized_elementwise_kernelILi4EZZZNS0_15log_kernel_cudaERNS_18TensorIteratorBaseEENKUlvE0_clEvENKUlvE1_clEvEUlN3c104HalfEE_St5arrayIPcLm2EEEEviT0_T1_ --------------------------
	.section	.nv.info._ZN2at6native29vectorized_elementwise_kernelILi4EZZZNS0_15log_kernel_cudaERNS_18TensorIteratorBaseEENKUlvE0_clEvENKUlvE1_clEvEUlN3c104HalfEE_St5arrayIPcLm2EEEEviT0_T1_,"",@"SHT_CUDA_INFO"
	.sectionflags	@""
	.align	4


	//----- nvinfo : EIATTR_CUDA_API_VERSION
	.align		4
        /*0000*/ 	.byte	0x04, 0x37
        /*0002*/ 	.short	(.L_3141 - .L_3140)
.L_3140:
        /*0004*/ 	.word	0x00000082


	//----- nvinfo : EIATTR_KPARAM_INFO
	.align		4
.L_3141:
        /*0008*/ 	.byte	0x04, 0x17
        /*000a*/ 	.short	(.L_3143 - .L_3142)
.L_3142:
        /*000c*/ 	.word	0x00000000
        /*0010*/ 	.short	0x0002
        /*0012*/ 	.short	0x0008
        /*0014*/ 	.byte	0x00, 0xf0, 0x41, 0x00


	//----- nvinfo : EIATTR_KPARAM_INFO
	.align		4
.L_3143:
        /*0018*/ 	.byte	0x04, 0x17
        /*001a*/ 	.short	(.L_3145 - .L_3144)
.L_3144:
        /*001c*/ 	.word	0x00000000
        /*0020*/ 	.short	0x0001
        /*0022*/ 	.short	0x0004
        /*0024*/ 	.byte	0x00, 0xf0, 0x05, 0x00


	//----- nvinfo : EIATTR_KPARAM_INFO
	.align		4
.L_3145:
        /*0028*/ 	.byte	0x04, 0x17
        /*002a*/ 	.short	(.L_3147 - .L_3146)
.L_3146:
        /*002c*/ 	.word	0x00000000
        /*0030*/ 	.short	0x0000
        /*0032*/ 	.short	0x0000
        /*0034*/ 	.byte	0x00, 0xf0, 0x11, 0x00


	//----- nvinfo : EIATTR_SPARSE_MMA_MASK
	.align		4
.L_3147:
        /*0038*/ 	.byte	0x03, 0x50
        /*003a*/ 	.short	0x0000


	//----- nvinfo : EIATTR_MAXREG_COUNT
	.align		4
        /*003c*/ 	.byte	0x03, 0x1b
        /*003e*/ 	.short	0x00ff


	//----- nvinfo : EIATTR_MERCURY_ISA_VERSION
	.align		4
        /*0040*/ 	.byte	0x03, 0x5f
        /*0042*/ 	.short	0x0101


	//----- nvinfo : EIATTR_EXIT_INSTR_OFFSETS
	.align		4
        /*0044*/ 	.byte	0x04, 0x1c
        /*0046*/ 	.short	(.L_3149 - .L_3148)


	//   ....[0]....
.L_3148:
        /*0048*/ 	.word	0x000002f0


	//   ....[1]....
        /*004c*/ 	.word	0x00000cc0


	//   ....[2]....
        /*0050*/ 	.word	0x00000d10


	//----- nvinfo : EIATTR_MAX_THREADS
	.align		4
.L_3149:
        /*0054*/ 	.byte	0x04, 0x05
        /*0056*/ 	.short	(.L_3151 - .L_3150)
.L_3150:
        /*0058*/ 	.word	0x00000080
        /*005c*/ 	.word	0x00000001
        /*0060*/ 	.word	0x00000001


	//----- nvinfo : EIATTR_CRS_STACK_SIZE
	.align		4
.L_3151:
        /*0064*/ 	.byte	0x04, 0x1e
        /*0066*/ 	.short	(.L_3153 - .L_3152)
.L_3152:
        /*0068*/ 	.word	0x00000000


	//----- nvinfo : EIATTR_CBANK_PARAM_SIZE
	.align		4
.L_3153:
        /*006c*/ 	.byte	0x03, 0x19
        /*006e*/ 	.short	0x0018


	//----- nvinfo : EIATTR_PARAM_CBANK
	.align		4
        /*0070*/ 	.byte	0x04, 0x0a
        /*0072*/ 	.short	(.L_3155 - .L_3154)
	.align		4
.L_3154:
        /*0074*/ 	.word	index@(.nv.constant0._ZN2at6native29vectorized_elementwise_kernelILi4EZZZNS0_15log_kernel_cudaERNS_18TensorIteratorBaseEENKUlvE0_clEvENKUlvE1_clEvEUlN3c104HalfEE_St5arrayIPcLm2EEEEviT0_T1_)
        /*0078*/ 	.short	0x0210
        /*007a*/ 	.short	0x0018


	//----- nvinfo : EIATTR_SW_WAR
	.align		4
.L_3155:
        /*007c*/ 	.byte	0x04, 0x36
        /*007e*/ 	.short	(.L_3157 - .L_3156)
.L_3156:
        /*0080*/ 	.word	0x00000008
.L_3157:


//--------------------- .nv.info._ZN2at6native29vectorized_elementwise_kernelILi8EZZZNS0_15log_kernel_cudaERNS_18TensorIteratorBaseEENKUlvE0_clEvENKUlvE1_clEvEUlN3c104HalfEE_St5arrayIPcLm2EEEEviT0_T1_ --------------------------
	.section	.nv.info._ZN2at6native29vectorized_elementwise_kernelILi8EZZZNS0_15log_kernel_cudaERNS_18TensorIteratorBaseEENKUlvE0_clEvENKUlvE1_clEvEUlN3c104HalfEE_St5arrayIPcLm2EEEEviT0_T1_,"",@"SHT_CUDA_INFO"
	.sectionflags	@""
	.align	4


	//----- nvinfo : EIATTR_CUDA_API_VERSION
	.align		4
        /*0000*/ 	.byte	0x04, 0x37
        /*0002*/ 	.short	(.L_3159 - .L_3158)
.L_3158:
        /*0004*/ 	.word	0x00000082


	//----- nvinfo : EIATTR_KPARAM_INFO
	.align		4
.L_3159:
        /*0008*/ 	.byte	0x04, 0x17
        /*000a*/ 	.short	(.L_3161 - .L_3160)
.L_3160:
        /*000c*/ 	.word	0x00000000
        /*0010*/ 	.short	0x0002
        /*0012*/ 	.short	0x0008
        /*0014*/ 	.byte	0x00, 0xf0, 0x41, 0x00


	//----- nvinfo : EIATTR_KPARAM_INFO
	.align		4
.L_3161:
        /*0018*/ 	.byte	0x04, 0x17
        /*001a*/ 	.short	(.L_3163 - .L_3162)
.L_3162:
        /*001c*/ 	.word	0x00000000
        /*0020*/ 	.short	0x0001
        /*0022*/ 	.short	0x0004
        /*0024*/ 	.byte	0x00, 0xf0, 0x05, 0x00


	//----- nvinfo : EIATTR_KPARAM_INFO
	.align		4
.L_3163:
        /*0028*/ 	.byte	0x04, 0x17
        /*002a*/ 	.short	(.L_3165 - .L_3164)
.L_3164:
        /*002c*/ 	.word	0x00000000
        /*0030*/ 	.short	0x0000
        /*0032*/ 	.short	0x0000
        /*0034*/ 	.byte	0x00, 0xf0, 0x11, 0x00


	//----- nvinfo : EIATTR_SPARSE_MMA_MASK
	.align		4
.L_3165:
        /*0038*/ 	.byte	0x03, 0x50
        /*003a*/ 	.short	0x0000


	//----- nvinfo : EIATTR_MAXREG_COUNT
	.align		4
        /*003c*/ 	.byte	0x03, 0x1b
        /*003e*/ 	.short	0x00ff


	//----- nvinfo : EIATTR_MERCURY_ISA_VERSION
	.align		4
        /*0040*/ 	.byte	0x03, 0x5f
        /*0042*/ 	.short	0x0101


	//----- nvinfo : EIATTR_EXIT_INSTR_OFFSETS
	.align		4
        /*0044*/ 	.byte	0x04, 0x1c
        /*0046*/ 	.short	(.L_3167 - .L_3166)


	//   ....[0]....
.L_3166:
        /*0048*/ 	.word	0x000002d0


	//   ....[1]....
        /*004c*/ 	.word	0x00000ca0


	//   ....[2]....
        /*0050*/ 	.word	0x00000cf0


	//----- nvinfo : EIATTR_MAX_THREADS
	.align		4
.L_3167:
        /*0054*/ 	.byte	0x04, 0x05
        /*0056*/ 	.short	(.L_3169 - .L_3168)
.L_3168:
        /*0058*/ 	.word	0x00000080
        /*005c*/ 	.word	0x00000001
        /*0060*/ 	.word	0x00000001


	//----- nvinfo : EIATTR_CRS_STACK_SIZE
	.align		4
.L_3169:
        /*0064*/ 	.byte	0x04, 0x1e
        /*0066*/ 	.short	(.L_3171 - .L_3170)
.L_3170:
        /*0068*/ 	.word	0x00000000


	//----- nvinfo : EIATTR_CBANK_PARAM_SIZE
	.align		4
.L_3171:
        /*006c*/ 	.byte	0x03, 0x19
        /*006e*/ 	.short	0x0018


	//----- nvinfo : EIATTR_PARAM_CBANK
	.align		4
        /*0070*/ 	.byte	0x04, 0x0a
        /*0072*/ 	.short	(.L_3173 - .L_3172)
	.align		4
.L_3172:
        /*0074*/ 	.word	index@(.nv.constant0._ZN2at6native29vectorized_elementwise_kernelILi8EZZZNS0_15log_kernel_cudaERNS_18TensorIteratorBaseEENKUlvE0_clEvENKUlvE1_clEvEUlN3c104HalfEE_St5arrayIPcLm2EEEEviT0_T1_)
        /*0078*/ 	.short	0x0210
        /*007a*/ 	.short	0x0018


	//----- nvinfo : EIATTR_SW_WAR
	.align		4
.L_3173:
        /*007c*/ 	.byte	0x04, 0x36
        /*007e*/ 	.short	(.L_3175 - .L_3174)
.L_3174:
        /*0080*/ 	.word	0x00000008
.L_3175:


//--------------------- .nv.info._ZN2at6native18elementwise_kernelILi128ELi4EZNS0_15gpu_kernel_implIZZZNS0_15log_kernel_cudaERNS_18TensorIteratorBaseEENKUlvE0_clEvENKUlvE0_clEvEUlfE_EEvS4_RKT_EUliE_EEviT1_ --------------------------
	.section	.nv.info._ZN2at6native18elementwise_kernelILi128ELi4EZNS0_15gpu_kernel_implIZZZNS0_15log_kernel_cudaERNS_18TensorIteratorBaseEENKUlvE0_clEvENKUlvE0_clEvEUlfE_EEvS4_RKT_EUliE_EEviT1_,"",@"SHT_CUDA_INFO"
	.sectionflags	@""
	.align	4


	//----- nvinfo : EIATTR_CUDA_API_VERSION
	.align		4
        /*0000*/ 	.byte	0x04, 0x37
        /*0002*/ 	.short	(.L_3177 - .L_3176)
.L_3176:
        /*0004*/ 	.word	0x00000082


	//----- nvinfo : EIATTR_KPARAM_INFO
	.align		4
.L_3177:
        /*0008*/ 	.byte	0x04, 0x17
        /*000a*/ 	.short	(.L_3179 - .L_3178)
.L_3178:
        /*000c*/ 	.word	0x00000000
        /*0010*/ 	.short	0x0001
        /*0012*/ 	.short	0x0008
        /*0014*/ 	.byte	0x00, 0xf0, 0x61, 0x08


	//----- nvinfo : EIATTR_KPARAM_INFO
	.align		4
.L_3179:
        /*0018*/ 	.byte	0x04, 0x17
        /*001a*/ 	.short	(.L_3181 - .L_3180)
.L_3180:
        /*001c*/ 	.word	0x00000000
        /*0020*/ 	.short	0x0000
        /*0022*/ 	.short	0x0000
        /*0024*/ 	.byte	0x00, 0xf0, 0x11, 0x00


	//----- nvinfo : EIATTR_SPARSE_MMA_MASK
	.align		4
.L_3181:
        /*0028*/ 	.byte	0x03, 0x50
        /*002a*/ 	.short	0x0000


	//----- nvinfo : EIATTR_MAXREG_COUNT
	.align		4
        /*002c*/ 	.byte	0x03, 0x1b
        /*002e*/ 	.short	0x0080


	//----- nvinfo : EIATTR_EXTERNS
	.align		4
        /*0030*/ 	.byte	0x04, 0x0f
        /*0032*/ 	.short	(.L_3183 - .L_3182)


	//   ....[0]....
	.align		4
.L_3182:
        /*0034*/ 	.word	index@(__assertfail)


	//----- nvinfo : EIATTR_MERCURY_ISA_VERSION
	.align		4
.L_3183:
        /*0038*/ 	.byte	0x03, 0x5f
        /*003a*/ 	.short	0x0101


	//----- nvinfo : EIATTR_SYSCALL_OFFSETS
	.align		4
        /*003c*/ 	.byte	0x04, 0x46
        /*003e*/ 	.short	(.L_3185 - .L_3184)


	//   ....[0]....
.L_3184:
        /*0040*/ 	.word	0x00002150


	//   ....[1]....
        /*0044*/ 	.word	0x00002fc0


	//   ....[2]....
        /*0048*/ 	.word	0x00005150


	//   ....[3]....
        /*004c*/ 	.word	0x00005fc0


	//   ....[4]....
        /*0050*/ 	.word	0x00008140


	//   ....[5]....
        /*0054*/ 	.word	0x00008fb0


	//   ....[6]....
        /*0058*/ 	.word	0x0000b120


	//   ....[7]....
        /*005c*/ 	.word	0x0000bf90


	//----- nvinfo : EIATTR_EXIT_INSTR_OFFSETS
	.align		4
.L_3185:
        /*0060*/ 	.byte	0x04, 0x1c
        /*0062*/ 	.short	(.L_3187 - .L_3186)


	//   ....[0]....
.L_3186:
        /*0064*/ 	.word	0x00009060


	//   ....[1]....
        /*0068*/ 	.word	0x0000b2b0


	//   ....[2]....
        /*006c*/ 	.word	0x0000b2f0


	//   ....[3]....
        /*0070*/ 	.word	0x0000b380


	//   ....[4]....
        /*0074*/ 	.word	0x0000b3b0


	//   ....[5]....
        /*0078*/ 	.word	0x0000b3e0


	//   ....[6]....
        /*007c*/ 	.word	0x0000b460


	//   ....[7]....
        /*0080*/ 	.word	0x0000b490


	//   ....[8]....
        /*0084*/ 	.word	0x0000b520


	//   ....[9]....
        /*0088*/ 	.word	0x0000b560


	//   ....[10]....
        /*008c*/ 	.word	0x0000b5a0


	//   ....[11]....
        /*0090*/ 	.word	0x0000b660


	//   ....[12]....
        /*0094*/ 	.word	0x0000b6b0


	//   ....[13]....
        /*0098*/ 	.word	0x0000b830


	//   ....[14]....
        /*009c*/ 	.word	0x0000b980


	//   ....[15]....
        /*00a0*/ 	.word	0x0000b9b0


	//   ....[16]....
        /*00a4*/ 	.word	0x0000ba60


	//   ....[17]....
        /*00a8*/ 	.word	0x0000bbd0


	//   ....[18]....
        /*00ac*/ 	.word	0x0000bd40


	//   ....[19]....
        /*00b0*/ 	.word	0x0000be90


	//   ....[20]....
        /*00b4*/ 	.word	0x0000bfa0


	//   ....[21]....
        /*00b8*/ 	.word	0x0000bfd0


	//   ....[22]....
        /*00bc*/ 	.word	0x0000c000


	//----- nvinfo : EIATTR_MAX_THREADS
	.align		4
.L_3187:
        /*00c0*/ 	.byte	0x04, 0x05
        /*00c2*/ 	.short	(.L_3189 - .L_3188)
.L_3188:
        /*00c4*/ 	.word	0x00000080
        /*00c8*/ 	.word	0x00000001
        /*00cc*/ 	.word	0x00000001


	//----- nvinfo : EIATTR_CRS_STACK_SIZE
	.align		4
.L_3189:
        /*00d0*/ 	.byte	0x04, 0x1e
        /*00d2*/ 	.short	(.L_3191 - .L_3190)
.L_3190:
        /*00d4*/ 	.word	0x00000000


	//----- nvinfo : EIATTR_CBANK_PARAM_SIZE
	.align		4
.L_3191:
        /*00d8*/ 	.byte	0x03, 0x19
        /*00da*/ 	.short	0x0220


	//----- nvinfo : EIATTR_PARAM_CBANK
	.align		4
        /*00dc*/ 	.byte	0x04, 0x0a
        /*00de*/ 	.short	(.L_3193 - .L_3192)
	.align		4
.L_3192:
        /*00e0*/ 	.word	index@(.nv.constant0._ZN2at6native18elementwise_kernelILi128ELi4EZNS0_15gpu_kernel_implIZZZNS0_15log_kernel_cudaERNS_18TensorIteratorBaseEENKUlvE0_clEvENKUlvE0_clEvEUlfE_EEvS4_RKT_EUliE_EEviT1_)
        /*00e4*/ 	.short	0x0210
        /*00e6*/ 	.short	0x0220


	//----- nvinfo : EIATTR_SW_WAR
	.align		4
.L_3193:
        /*00e8*/ 	.byte	0x04, 0x36
        /*00ea*/ 	.short	(.L_3195 - .L_3194)
.L_3194:
        /*00ec*/ 	.word	0x00000008
.L_3195:


//--------------------- .nv.info._ZN2at6native27unrolled_elementwise_kernelIZZZNS0_15log_kernel_cudaERNS_18TensorIteratorBaseEENKUlvE0_clEvENKUlvE0_clEvEUlfE_St5arrayIPcLm2EELi4E23TrivialOffsetCalculatorILi1EjESB_NS0_6memory12LoadWithCastILi1EEENSC_13StoreWithCastILi1EEEEEviT_T0_T2_T3_T4_T5_ --------------------------
	.section	.nv.info._ZN2at6native27unrolled_elementwise_kernelIZZZNS0_15log_kernel_cudaERNS_18TensorIteratorBaseEENKUlvE0_clEvENKUlvE0_clEvEUlfE_St5arrayIPcLm2EELi4E23TrivialOffsetCalculatorILi1EjESB_NS0_6memory12LoadWithCastILi1EEENSC_13StoreWithCastILi1EEEEEviT_T0_T2_T3_T4_T5_,"",@"SHT_CUDA_INFO"
	.sectionflags	@""
	.align	4


	//----- nvinfo : EIATTR_CUDA_API_VERSION
	.align		4
        /*0000*/ 	.byte	0x04, 0x37
        /*0002*/ 	.short	(.L_3197 - .L_3196)
.L_3196:
        /*0004*/ 	.word	0x00000082


	//----- nvinfo : EIATTR_KPARAM_INFO
	.align		4
.L_3197:
        /*0008*/ 	.byte	0x04, 0x17
        /*000a*/ 	.short	(.L_3199 - .L_3198)
.L_3198:
        /*000c*/ 	.word	0x00000000
        /*0010*/ 	.short	0x0006
        /*0012*/ 	.short	0x0024
        /*0014*/ 	.byte	0x00, 0xf0, 0x21, 0x00


	//----- nvinfo : EIATTR_KPARAM_INFO
	.align		4
.L_3199:
        /*0018*/ 	.byte	0x04, 0x17
        /*001a*/ 	.short	(.L_3201 - .L_3200)
.L_3200:
        /*001c*/ 	.word	0x00000000
        /*0020*/ 	.short	0x0005
        /*0022*/ 	.short	0x001c
        /*0024*/ 	.byte	0x00, 0xf0, 0x21, 0x00


	//----- nvinfo : EIATTR_KPARAM_INFO
	.align		4
.L_3201:
        /*0028*/ 	.byte	0x04, 0x17
        /*002a*/ 	.short	(.L_3203 - .L_3202)
.L_3202:
        /*002c*/ 	.word	0x00000000
        /*0030*/ 	.short	0x0004
        /*0032*/ 	.short	0x0019
        /*0034*/ 	.byte	0x00, 0xf0, 0x05, 0x00


	//----- nvinfo : EIATTR_KPARAM_INFO
	.align		4
.L_3203:
        /*0038*/ 	.byte	0x04, 0x17
        /*003a*/ 	.short	(.L_3205 - .L_3204)
.L_3204:
        /*003c*/ 	.word	0x00000000
        /*0040*/ 	.short	0x0003
        /*0042*/ 	.short	0x0018
        /*0044*/ 	.byte	0x00, 0xf0, 0x05, 0x00


	//----- nvinfo : EIATTR_KPARAM_INFO
	.align		4
.L_3205:
        /*0048*/ 	.byte	0x04, 0x17
        /*004a*/ 	.short	(.L_3207 - .L_3206)
.L_3206:
        /*004c*/ 	.word	0x00000000
        /*0050*/ 	.short	0x0002
        /*0052*/ 	.short	0x0008
        /*0054*/ 	.byte	0x00, 0xf0, 0x41, 0x00


	//----- nvinfo : EIATTR_KPARAM_INFO
	.align		4
.L_3207:
        /*0058*/ 	.byte	0x04, 0x17
        /*005a*/ 	.short	(.L_3209 - .L_3208)
.L_3208:
        /*005c*/ 	.word	0x00000000
        /*0060*/ 	.short	0x0001
        /*0062*/ 	.short	0x0004
        /*0064*/ 	.byte	0x00, 0xf0, 0x05, 0x00


	//----- nvinfo : EIATTR_KPARAM_INFO
	.align		4
.L_3209:
        /*0068*/ 	.byte	0x04, 0x17
        /*006a*/ 	.short	(.L_3211 - .L_3210)
.L_3210:
        /*006c*/ 	.word	0x00000000
        /*0070*/ 	.short	0x0000
        /*0072*/ 	.short	0x0000
        /*0074*/ 	.byte	0x00, 0xf0, 0x11, 0x00


	//----- nvinfo : EIATTR_SPARSE_MMA_MASK
	.align		4
.L_3211:
        /*0078*/ 	.byte	0x03, 0x50
        /*007a*/ 	.short	0x0000


	//----- nvinfo : EIATTR_MAXREG_COUNT
	.align		4
        /*007c*/ 	.byte	0x03, 0x1b
        /*007e*/ 	.short	0x00ff


	//----- nvinfo : EIATTR_EXTERNS
	.align		4
        /*0080*/ 	.byte	0x04, 0x0f
        /*0082*/ 	.short	(.L_3213 - .L_3212)


	//   ....[0]....
	.align		4
.L_3212:
        /*0084*/ 	.word	index@(__assertfail)


	//----- nvinfo : EIATTR_MERCURY_ISA_VERSION
	.align		4
.L_3213:
        /*0088*/ 	.byte	0x03, 0x5f
        /*008a*/ 	.short	0x0101


	//----- nvinfo : EIATTR_SYSCALL_OFFSETS
	.align		4
        /*008c*/ 	.byte	0x04, 0x46
        /*008e*/ 	.short	(.L_3215 - .L_3214)


	//   ....[0]....
.L_3214:
        /*0090*/ 	.word	0x00000e80


	//   ....[1]....
        /*0094*/ 	.word	0x00001d30


	//   ....[2]....
        /*0098*/ 	.word	0x00002bf0


	//   ....[3]....
        /*009c*/ 	.word	0x00003a50


	//   ....[4]....
        /*00a0*/ 	.word	0x00004b50


	//   ....[5]....
        /*00a4*/ 	.word	0x00005a50


	//   ....[6]....
        /*00a8*/ 	.word	0x00006910


	//   ....[7]....
        /*00ac*/ 	.word	0x000077d0


	//----- nvinfo : EIATTR_EXIT_INSTR_OFFSETS
	.align		4
.L_3215:
        /*00b0*/ 	.byte	0x04, 0x1c
        /*00b2*/ 	.short	(.L_3217 - .L_3216)


	//   ....[0]....
.L_3216:
        /*00b4*/ 	.word	0x000069b0


	//   ....[1]....
        /*00b8*/ 	.word	0x00006af0


	//   ....[2]....
        /*00bc*/ 	.word	0x00006b30


	//   ....[3]....
        /*00c0*/ 	.word	0x00006bc0


	//   ....[4]....
        /*00c4*/ 	.word	0x00006bf0


	//   ....[5]....
        /*00c8*/ 	.word	0x00006c20


	//   ....[6]....
        /*00cc*/ 	.word	0x00006ca0


	//   ....[7]....
        /*00d0*/ 	.word	0x00006cd0


	//   ....[8]....
        /*00d4*/ 	.word	0x00006d60


	//   ....[9]....
        /*00d8*/ 	.word	0x00006da0


	//   ....[10]....
        /*00dc*/ 	.word	0x00006de0


	//   ....[11]....
        /*00e0*/ 	.word	0x00006ea0


	//   ....[12]....
        /*00e4*/ 	.word	0x00006ef0


	//   ....[13]....
        /*00e8*/ 	.word	0x00007070


	//   ....[14]....
        /*00ec*/ 	.word	0x000071c0


	//   ....[15]....
        /*00f0*/ 	.word	0x000071f0


	//   ....[16]....
        /*00f4*/ 	.word	0x000072a0


	//   ....[17]....
        /*00f8*/ 	.word	0x00007410


	//   ....[18]....
        /*00fc*/ 	.word	0x00007580


	//   ....[19]....
        /*0100*/ 	.word	0x000076d0


	//   ....[20]....
        /*0104*/ 	.word	0x000077e0


	//   ....[21]....
        /*0108*/ 	.word	0x00007810


	//   ....[22]....
        /*010c*/ 	.word	0x00007840


	//----- nvinfo : EIATTR_MAX_THREADS
	.align		4
.L_3217:
        /*0110*/ 	.byte	0x04, 0x05
        /*0112*/ 	.short	(.L_3219 - .L_3218)
.L_3218:
        /*0114*/ 	.word	0x00000080
        /*0118*/ 	.word	0x00000001
        /*011c*/ 	.word	0x00000001


	//----- nvinfo : EIATTR_CRS_STACK_SIZE
	.align		4
.L_3219:
        /*0120*/ 	.byte	0x04, 0x1e
        /*0122*/ 	.short	(.L_3221 - .L_3220)
.L_3220:
        /*0124*/ 	.word	0x00000000


	//----- nvinfo : EIATTR_CBANK_PARAM_SIZE
	.align		4
.L_3221:
        /*0128*/ 	.byte	0x03, 0x19
        /*012a*/ 	.short	0x002c


	//----- nvinfo : EIATTR_PARAM_CBANK
	.align		4
        /*012c*/ 	.byte	0x04, 0x0a
        /*012e*/ 	.short	(.L_3223 - .L_3222)
	.align		4
.L_3222:
        /*0130*/ 	.word	index@(.nv.constant0._ZN2at6native27unrolled_elementwise_kernelIZZZNS0_15log_kernel_cudaERNS_18TensorIteratorBaseEENKUlvE0_clEvENKUlvE0_clEvEUlfE_St5arrayIPcLm2EELi4E23TrivialOffsetCalculatorILi1EjESB_NS0_6memory12LoadWithCastILi1EEENSC_13StoreWithCastILi1EEEEEviT_T0_T2_T3_T4_T5_)
        /*0134*/ 	.short	0x0210
        /*0136*/ 	.short	0x002c


	//----- nvinfo : EIATTR_SW_WAR
	.align		4
.L_3223:
        /*0138*/ 	.byte	0x04, 0x36
        /*013a*/ 	.short	(.L_3225 - .L_3224)
.L_3224:
        /*013c*/ 	.word	0x00000008
.L_3225:


//--------------------- .nv.info._ZN2at6native18elementwise_kernelILi128ELi2EZNS0_22gpu_kernel_impl_nocastIZZZNS0_15log_kernel_cudaERNS_18TensorIteratorBaseEENKUlvE0_clEvENKUlvE0_clEvEUlfE_EEvS4_RKT_EUliE_EEviT1_ --------------------------
	.section	.nv.info._ZN2at6native18elementwise_kernelILi128ELi2EZNS0_22gpu_kernel_impl_nocastIZZZNS0_15log_kernel_cudaERNS_18TensorIteratorBaseEENKUlvE0_clEvENKUlvE0_clEvEUlfE_EEvS4_RKT_EUliE_EEviT1_,"",@"SHT_CUDA_INFO"
	.sectionflags	@""
	.align	4


	//----- nvinfo : EIATTR_CUDA_API_VERSION
	.align		4
        /*0000*/ 	.byte	0x04, 0x37
        /*0002*/ 	.short	(.L_3227 - .L_3226)
.L_3226:
        /*0004*/ 	.word	0x00000082


	//----- nvinfo : EIATTR_KPARAM_INFO
	.align		4
.L_3227:
        /*0008*/ 	.byte	0x04, 0x17
        /*000a*/ 	.short	(.L_3229 - .L_3228)
.L_3228:
        /*000c*/ 	.word	0x00000000
        /*0010*/ 	.short	0x0001
        /*0012*/ 	.short	0x0008
        /*0014*/ 	.byte	0x00, 0xf0, 0x61, 0x08


	//----- nvinfo : EIATTR_KPARAM_INFO
	.align		4
.L_3229:
        /*0018*/ 	.byte	0x04, 0x17
        /*001a*/ 	.short	(.L_3231 - .L_3230)
.L_3230:
        /*001c*/ 	.word	0x00000000
        /*0020*/ 	.short	0x0000
        /*0022*/ 	.short	0x0000
        /*0024*/ 	.byte	0x00, 0xf0, 0x11, 0x00


	//----- nvinfo : EIATTR_SPARSE_MMA_MASK
	.align		4
.L_3231:
        /*0028*/ 	.byte	0x03, 0x50
        /*002a*/ 	.short	0x0000


	//----- nvinfo : EIATTR_MAXREG_COUNT
	.align		4
        /*002c*/ 	.byte	0x03, 0x1b
        /*002e*/ 	.short	0x0080


	//----- nvinfo : EIATTR_MERCURY_ISA_VERSION
	.align		4
        /*0030*/ 	.byte	0x03, 0x5f
        /*0032*/ 	.short	0x0101


	//----- nvinfo : EIATTR_EXIT_INSTR_OFFSETS
	.align		4
        /*0034*/ 	.byte	0x04, 0x1c
        /*0036*/ 	.short	(.L_3233 - .L_3232)


	//   ....[0]....
.L_3232:
        /*0038*/ 	.word	0x00001450


	//   ....[1]....
        /*003c*/ 	.word	0x000027f0


	//----- nvinfo : EIATTR_MAX_THREADS
	.align		4
.L_3233:
        /*0040*/ 	.byte	0x04, 0x05
        /*0042*/ 	.short	(.L_3235 - .L_3234)
.L_3234:
        /*0044*/ 	.word	0x00000080
        /*0048*/ 	.word	0x00000001
        /*004c*/ 	.word	0x00000001


	//----- nvinfo : EIATTR_CRS_STACK_SIZE
	.align		4
.L_3235:
        /*0050*/ 	.byte	0x04, 0x1e
        /*0052*/ 	.short	(.L_3237 - .L_3236)
.L_3236:
        /*0054*/ 	.word	0x00000000


	//----- nvinfo : EIATTR_CBANK_PARAM_SIZE
	.align		4
.L_3237:
        /*0058*/ 	.byte	0x03, 0x19
        /*005a*/ 	.short	0x0220


	//----- nvinfo : EIATTR_PARAM_CBANK
	.align		4
        /*005c*/ 	.byte	0x04, 0x0a
        /*005e*/ 	.short	(.L_3239 - .L_3238)
	.align		4
.L_3238:
        /*0060*/ 	.word	index@(.nv.constant0._ZN2at6native18elementwise_kernelILi128ELi2EZNS0_22gpu_kernel_impl_nocastIZZZNS0_15log_kernel_cudaERNS_18TensorIteratorBaseEENKUlvE0_clEvENKUlvE0_clEvEUlfE_EEvS4_RKT_EUliE_EEviT1_)
        /*0064*/ 	.short	0x0210
        /*0066*/ 	.short	0x0220


	//----- nvinfo : EIATTR_SW_WAR
	.align		4
.L_3239:
        /*0068*/ 	.byte	0x04, 0x36
        /*006a*/ 	.short	(.L_3241 - .L_3240)
.L_3240:
        /*006c*/ 	.word	0x00000008
.L_3241:


//--------------------- .nv.info._ZN2at6native27unrolled_elementwise_kernelIZZZNS0_15log_kernel_cudaERNS_18TensorIteratorBaseEENKUlvE0_clEvENKUlvE0_clEvEUlfE_St5arrayIPcLm2EELi4E23TrivialOffsetCalculatorILi1EjESB_NS0_6memory15LoadWithoutCastENSC_16StoreWithoutCastEEEviT_T0_T2_T3_T4_T5_ --------------------------
	.section	.nv.info._ZN2at6native27unrolled_elementwise_kernelIZZZNS0_15log_kernel_cudaERNS_18TensorIteratorBaseEENKUlvE0_clEvENKUlvE0_clEvEUlfE_St5arrayIPcLm2EELi4E23TrivialOffsetCalculatorILi1EjESB_NS0_6memory15LoadWithoutCastENSC_16StoreWithoutCastEEEviT_T0_T2_T3_T4_T5_,"",@"SHT_CUDA_INFO"
	.sectionflags	@""
	.align	4


	//----- nvinfo : EIATTR_CUDA_API_VERSION
	.align		4
        /*0000*/ 	.byte	0x04, 0x37
        /*0002*/ 	.short	(.L_3243 - .L_3242)
.L_3242:
        /*0004*/ 	.word	0x00000082


	//----- nvinfo : EIATTR_KPARAM_INFO
	.align		4
.L_3243:
        /*0008*/ 	.byte	0x04, 0x17
        /*000a*/ 	.short	(.L_3245 - .L_3244)
.L_3244:
        /*000c*/ 	.word	0x00000000
        /*0010*/ 	.short	0x0006
        /*0012*/ 	.short	0x001b
        /*0014*/ 	.byte	0x00, 0xf0, 0x05, 0x00


	//----- nvinfo : EIATTR_KPARAM_INFO
	.align		4
.L_3245:
        /*0018*/ 	.byte	0x04, 0x17
        /*001a*/ 	.short	(.L_3247 - .L_3246)
.L_3246:
        /*001c*/ 	.word	0x00000000
        /*0020*/ 	.short	0x0005
        /*0022*/ 	.short	0x001a
        /*0024*/ 	.byte	0x00, 0xf0, 0x05, 0x00


	//----- nvinfo : EIATTR_KPARAM_INFO
	.align		4
.L_3247:
        /*0028*/ 	.byte	0x04, 0x17
        /*002a*/ 	.short	(.L_3249 - .L_3248)
.L_3248:
        /*002c*/ 	.word	0x00000000
        /*0030*/ 	.short	0x0004
        /*0032*/ 	.short	0x0019
        /*0034*/ 	.byte	0x00, 0xf0, 0x05, 0x00


	//----- nvinfo : EIATTR_KPARAM_INFO
	.align		4
.L_3249:
        /*0038*/ 	.byte	0x04, 0x17
        /*003a*/ 	.short	(.L_3251 - .L_3250)
.L_3250:
        /*003c*/ 	.word	0x00000000
        /*0040*/ 	.short	0x0003
        /*0042*/ 	.short	0x0018
        /*0044*/ 	.byte	0x00, 0xf0, 0x05, 0x00


	//----- nvinfo : EIATTR_KPARAM_INFO
	.align		4
.L_3251:
        /*0048*/ 	.byte	0x04, 0x17
        /*004a*/ 	.short	(.L_3253 - .L_3252)
.L_3252:
        /*004c*/ 	.word	0x00000000
        /*0050*/ 	.short	0x0002
        /*0052*/ 	.short	0x0008
        /*0054*/ 	.byte	0x00, 0xf0, 0x41, 0x00


	//----- nvinfo : EIATTR_KPARAM_INFO
	.align		4
.L_3253:
        /*0058*/ 	.byte	0x04, 0x17
        /*005a*/ 	.short	(.L_3255 - .L_3254)
.L_3254:
        /*005c*/ 	.word	0x00000000
        /*0060*/ 	.short	0x0001
        /*0062*/ 	.short	0x0004
        /*0064*/ 	.byte	0x00, 0xf0, 0x05, 0x00


	//----- nvinfo : EIATTR_KPARAM_INFO
	.align		4
.L_3255:
        /*0068*/ 	.byte	0x04, 0x17
        /*006a*/ 	.short	(.L_3257 - .L_3256)
.L_3256:
        /*006c*/ 	.word	0x00000000
        /*0070*/ 	.short	0x0000
        /*0072*/ 	.short	0x0000
        /*0074*/ 	.byte	0x00, 0xf0, 0x11, 0x00


	//----- nvinfo : EIATTR_SPARSE_MMA_MASK
	.align		4
.L_3257:
        /*0078*/ 	.byte	0x03, 0x50
        /*007a*/ 	.short	0x0000


	//----- nvinfo : EIATTR_MAXREG_COUNT
	.align		4
        /*007c*/ 	.byte	0x03, 0x1b
        /*007e*/ 	.short	0x00ff


	//----- nvinfo : EIATTR_MERCURY_ISA_VERSION
	.align		4
        /*0080*/ 	.byte	0x03, 0x5f
        /*0082*/ 	.short	0x0101


	//----- nvinfo : EIATTR_EXIT_INSTR_OFFSETS
	.align		4
        /*0084*/ 	.byte	0x04, 0x1c
        /*0086*/ 	.short	(.L_3259 - .L_3258)


	//   ....[0]....
.L_3258:
        /*0088*/ 	.word	0x00000430


	//   ....[1]....
        /*008c*/ 	.word	0x000004a0


	//----- nvinfo : EIATTR_MAX_THREADS
	.align		4
.L_3259:
        /*0090*/ 	.byte	0x04, 0x05
        /*0092*/ 	.short	(.L_3261 - .L_3260)
.L_3260:
        /*0094*/ 	.word	0x00000080
        /*0098*/ 	.word	0x00000001
        /*009c*/ 	.word	0x00000001


	//----- nvinfo : EIATTR_CRS_STACK_SIZE
	.align		4
.L_3261:
        /*00a0*/ 	.byte	0x04, 0x1e
        /*00a2*/ 	.short	(.L_3263 - .L_3262)
.L_3262:
        /*00a4*/ 	.word	0x00000000


	//----- nvinfo : EIATTR_CBANK_PARAM_SIZE
	.align		4
.L_3263:
        /*00a8*/ 	.byte	0x03, 0x19
        /*00aa*/ 	.short	0x001c


	//----- nvinfo : EIATTR_PARAM_CBANK
	.align		4
        /*00ac*/ 	.byte	0x04, 0x0a
        /*00ae*/ 	.short	(.L_3265 - .L_3264)
	.align		4
.L_3264:
        /*00b0*/ 	.word	index@(.nv.constant0._ZN2at6native27unrolled_elementwise_kernelIZZZNS0_15log_kernel_cudaERNS_18TensorIteratorBaseEENKUlvE0_clEvENKUlvE0_clEvEUlfE_St5arrayIPcLm2EELi4E23TrivialOffsetCalculatorILi1EjESB_NS0_6memory15LoadWithoutCastENSC_16StoreWithoutCastEEEviT_T0_T2_T3_T4_T5_)
        /*00b4*/ 	.short	0x0210
        /*00b6*/ 	.short	0x001c


	//----- nvinfo : EIATTR_SW_WAR
	.align		4
.L_3265:
        /*00b8*/ 	.byte	0x04, 0x36
        /*00ba*/ 	.short	(.L_3267 - .L_3266)
.L_3266:
        /*00bc*/ 	.word	0x00000008
.L_3267:


//--------------------- .nv.info._ZN2at6native29vectorized_elementwise_kernelILi2EZZZNS0_15log_kernel_cudaERNS_18TensorIteratorBaseEENKUlvE0_clEvENKUlvE0_clEvEUlfE_St5arrayIPcLm2EEEEviT0_T1_ --------------------------
	.section	.nv.info._ZN2at6native29vectorized_elementwise_kernelILi2EZZZNS0_15log_kernel_cudaERNS_18TensorIteratorBaseEENKUlvE0_clEvENKUlvE0_clEvEUlfE_St5arrayIPcLm2EEEEviT0_T1_,"",@"SHT_CUDA_INFO"
	.sectionflags	@""
	.align	4


	//----- nvinfo : EIATTR_CUDA_API_VERSION
	.align		4
        /*0000*/ 	.byte	0x04, 0x37
        /*0002*/ 	.short	(.L_3269 - .L_3268)
.L_3268:
        /*0004*/ 	.word	0x00000082


	//----- nvinfo : EIATTR_KPARAM_INFO
	.align		4
.L_3269:
        /*0008*/ 	.byte	0x04, 0x17
        /*000a*/ 	.short	(.L_3271 - .L_3270)
.L_3270:
        /*000c*/ 	.word	0x00000000
        /*0010*/ 	.short	0x0002
        /*0012*/ 	.short	0x0008
        /*0014*/ 	.byte	0x00, 0xf0, 0x41, 0x00


	//----- nvinfo : EIATTR_KPARAM_INFO
	.align		4
.L_3271:
        /*0018*/ 	.byte	0x04, 0x17
        /*001a*/ 	.short	(.L_3273 - .L_3272)
.L_3272:
        /*001c*/ 	.word	0x00000000
        /*0020*/ 	.short	0x0001
        /*0022*/ 	.short	0x0004
        /*0024*/ 	.byte	0x00, 0xf0, 0x05, 0x00


	//----- nvinfo : EIATTR_KPARAM_INFO
	.align		4
.L_3273:
        /*0028*/ 	.byte	0x04, 0x17
        /*002a*/ 	.short	(.L_3275 - .L_3274)
.L_3274:
        /*002c*/ 	.word	0x00000000
        /*0030*/ 	.short	0x0000
        /*0032*/ 	.short	0x0000
        /*0034*/ 	.byte	0x00, 0xf0, 0x11, 0x00


	//----- nvinfo : EIATTR_SPARSE_MMA_MASK
	.align		4
.L_3275:
        /*0038*/ 	.byte	0x03, 0x50
        /*003a*/ 	.short	0x0000


	//----- nvinfo : EIATTR_MAXREG_COUNT
	.align		4
        /*003c*/ 	.byte	0x03, 0x1b
        /*003e*/ 	.short	0x00ff


	//----- nvinfo : EIATTR_MERCURY_ISA_VERSION
	.align		4
        /*0040*/ 	.byte	0x03, 0x5f
        /*0042*/ 	.short	0x0101


	//----- nvinfo : EIATTR_EXIT_INSTR_OFFSETS
	.align		4
        /*0044*/ 	.byte	0x04, 0x1c
        /*0046*/ 	.short	(.L_3277 - .L_3276)


	//   ....[0]....
.L_3276:
        /*0048*/ 	.word	0x00000270


	//   ....[1]....
        /*004c*/ 	.word	0x00000b30


	//   ....[2]....
        /*0050*/ 	.word	0x00000b80


	//----- nvinfo : EIATTR_MAX_THREADS
	.align		4
.L_3277:
        /*0054*/ 	.byte	0x04, 0x05
        /*0056*/ 	.short	(.L_3279 - .L_3278)
.L_3278:
        /*0058*/ 	.word	0x00000080
        /*005c*/ 	.word	0x00000001
        /*0060*/ 	.word	0x00000001


	//----- nvinfo : EIATTR_CRS_STACK_SIZE
	.align		4
.L_3279:
        /*0064*/ 	.byte	0x04, 0x1e
        /*0066*/ 	.short	(.L_3281 - .L_3280)
.L_3280:
        /*0068*/ 	.word	0x00000000


	//----- nvinfo : EIATTR_CBANK_PARAM_SIZE
	.align		4
.L_3281:
        /*006c*/ 	.byte	0x03, 0x19
        /*006e*/ 	.short	0x0018


	//----- nvinfo : EIATTR_PARAM_CBANK
	.align		4
        /*0070*/ 	.byte	0x04, 0x0a
        /*0072*/ 	.short	(.L_3283 - .L_3282)
	.align		4
.L_3282:
        /*0074*/ 	.word	index@(.nv.constant0._ZN2at6native29vectorized_elementwise_kernelILi2EZZZNS0_15log_kernel_cudaERNS_18TensorIteratorBaseEENKUlvE0_clEvENKUlvE0_clEvEUlfE_St5arrayIPcLm2EEEEviT0_T1_)
        /*0078*/ 	.short	0x0210
        /*007a*/ 	.short	0x0018


	//----- nvinfo : EIATTR_SW_WAR
	.align		4
.L_3283:
        /*007c*/ 	.byte	0x04, 0x36
        /*007e*/ 	.short	(.L_3285 - .L_3284)
.L_3284:
        /*0080*/ 	.word	0x00000008
.L_3285:


//--------------------- .nv.info._ZN2at6native29vectorized_elementwise_kernelILi4EZZZNS0_15log_kernel_cudaERNS_18TensorIteratorBaseEENKUlvE0_clEvENKUlvE0_clEvEUlfE_St5arrayIPcLm2EEEEviT0_T1_ --------------------------
	.section	.nv.info._ZN2at6native29vectorized_elementwise_kernelILi4EZZZNS0_15log_kernel_cudaERNS_18TensorIteratorBaseEENKUlvE0_clEvENKUlvE0_clEvEUlfE_St5arrayIPcLm2EEEEviT0_T1_,"",@"SHT_CUDA_INFO"
	.sectionflags	@""
	.align	4


	//----- nvinfo : EIATTR_CUDA_API_VERSION
	.align		4
        /*0000*/ 	.byte	0x04, 0x37
        /*0002*/ 	.short	(.L_3287 - .L_3286)
.L_3286:
        /*0004*/ 	.word	0x00000082


	//----- nvinfo : EIATTR_KPARAM_INFO
	.align		4
.L_3287:
        /*0008*/ 	.byte	0x04, 0x17
        /*000a*/ 	.short	(.L_3289 - .L_3288)
.L_3288:
        /*000c*/ 	.word	0x00000000
        /*0010*/ 	.short	0x0002
        /*0012*/ 	.short	0x0008
        /*0014*/ 	.byte	0x00, 0xf0, 0x41, 0x00


	//----- nvinfo : EIATTR_KPARAM_INFO
	.align		4
.L_3289:
        /*0018*/ 	.byte	0x04, 0x17
        /*001a*/ 	.short	(.L_3291 - .L_3290)
.L_3290:
        /*001c*/ 	.word	0x00000000
        /*0020*/ 	.short	0x0001
        /*0022*/ 	.short	0x0004
        /*0024*/ 	.byte	0x00, 0xf0, 0x05, 0x00


	//----- nvinfo : EIATTR_KPARAM_INFO
	.align		4
.L_3291:
        /*0028*/ 	.byte	0x04, 0x17
        /*002a*/ 	.short	(.L_3293 - .L_3292)
.L_3292:
        /*002c*/ 	.word	0x00000000
        /*0030*/ 	.short	0x0000
        /*0032*/ 	.short	0x0000
        /*0034*/ 	.byte	0x00, 0xf0, 0x11, 0x00


	//----- nvinfo : EIATTR_SPARSE_MMA_MASK
	.align		4
.L_3293:
        /*0038*/ 	.byte	0x03, 0x50
        /*003a*/ 	.short	0x0000


	//----- nvinfo : EIATTR_MAXREG_COUNT
	.align		4
        /*003c*/ 	.byte	0x03, 0x1b
        /*003e*/ 	.short	0x00ff


	//----- nvinfo : EIATTR_MERCURY_ISA_VERSION
	.align		4
        /*0040*/ 	.byte	0x03, 0x5f
        /*0042*/ 	.short	0x0101


	//----- nvinfo : EIATTR_EXIT_INSTR_OFFSETS
	.align		4
        /*0044*/ 	.byte	0x04, 0x1c
        /*0046*/ 	.short	(.L_3295 - .L_3294)


	//   ....[0]....
.L_3294:
        /*0048*/ 	.word	0x00000230


	//   ....[1]....
        /*004c*/ 	.word	0x00000af0


	//   ....[2]....
        /*0050*/ 	.word	0x00000b40


	//----- nvinfo : EIATTR_MAX_THREADS
	.align		4
.L_3295:
        /*0054*/ 	.byte	0x04, 0x05
        /*0056*/ 	.short	(.L_3297 - .L_3296)
.L_3296:
        /*0058*/ 	.word	0x00000080
        /*005c*/ 	.word	0x00000001
        /*0060*/ 	.word	0x00000001


	//----- nvinfo : EIATTR_CRS_STACK_SIZE
	.align		4
.L_3297:
        /*0064*/ 	.byte	0x04, 0x1e
        /*0066*/ 	.short	(.L_3299 - .L_3298)
.L_3298:
        /*0068*/ 	.word	0x00000000


	//----- nvinfo : EIATTR_CBANK_PARAM_SIZE
	.align		4
.L_3299:
        /*006c*/ 	.byte	0x03, 0x19
        /*006e*/ 	.short	0x0018


	//----- nvinfo : EIATTR_PARAM_CBANK
	.align		4
        /*0070*/ 	.byte	0x04, 0x0a
        /*0072*/ 	.short	(.L_3301 - .L_3300)
	.align		4
.L_3300:
        /*0074*/ 	.word	index@(.nv.constant0._ZN2at6native29vectorized_elementwise_kernelILi4EZZZNS0_15log_kernel_cudaERNS_18TensorIteratorBaseEENKUlvE0_clEvENKUlvE0_clEvEUlfE_St5arrayIPcLm2EEEEviT0_T1_)
        /*0078*/ 	.short	0x0210
        /*007a*/ 	.short	0x0018


	//----- nvinfo : EIATTR_SW_WAR
	.align		4
.L_3301:
        /*007c*/ 	.byte	0x04, 0x36
        /*007e*/ 	.short	(.L_3303 - .L_3302)
.L_3302:
        /*0080*/ 	.word	0x00000008
.L_3303:


//--------------------- .nv.info._ZN2at6native29vectorized_elementwise_kernelILi8EZZZNS0_15log_kernel_cudaERNS_18TensorIteratorBaseEENKUlvE0_clEvENKUlvE0_clEvEUlfE_St5arrayIPcLm2EEEEviT0_T1_ --------------------------
	.section	.nv.info._ZN2at6native29vectorized_elementwise_kernelILi8EZZZNS0_15log_kernel_cudaERNS_18TensorIteratorBaseEENKUlvE0_clEvENKUlvE0_clEvEUlfE_St5arrayIPcLm2EEEEviT0_T1_,"",@"SHT_CUDA_INFO"
	.sectionflags	@""
	.align	4


	//----- nvinfo : EIATTR_CUDA_API_VERSION
	.align		4
        /*0000*/ 	.byte	0x04, 0x37
        /*0002*/ 	.short	(.L_3305 - .L_3304)
.L_3304:
        /*0004*/ 	.word	0x00000082


	//----- nvinfo : EIATTR_KPARAM_INFO
	.align		4
.L_3305:
        /*0008*/ 	.byte	0x04, 0x17
        /*000a*/ 	.short	(.L_3307 - .L_3306)
.L_3306:
        /*000c*/ 	.word	0x00000000
        /*0010*/ 	.short	0x0002
        /*0012*/ 	.short	0x0008
        /*0014*/ 	.byte	0x00, 0xf0, 0x41, 0x00


	//----- nvinfo : EIATTR_KPARAM_INFO
	.align		4
.L_3307:
        /*0018*/ 	.byte	0x04, 0x17
        /*001a*/ 	.short	(.L_3309 - .L_3308)
.L_3308:
        /*001c*/ 	.word	0x00000000
        /*0020*/ 	.short	0x0001
        /*0022*/ 	.short	0x0004
        /*0024*/ 	.byte	0x00, 0xf0, 0x05, 0x00


	//----- nvinfo : EIATTR_KPARAM_INFO
	.align		4
.L_3309:
        /*0028*/ 	.byte	0x04, 0x17
        /*002a*/ 	.short	(.L_3311 - .L_3310)
.L_3310:
        /*002c*/ 	.word	0x00000000
        /*0030*/ 	.short	0x0000
        /*0032*/ 	.short	0x0000
        /*0034*/ 	.byte	0x00, 0xf0, 0x11, 0x00


	//----- nvinfo : EIATTR_SPARSE_MMA_MASK
	.align		4
.L_3311:
        /*0038*/ 	.byte	0x03, 0x50
        /*003a*/ 	.short	0x0000


	//----- nvinfo : EIATTR_MAXREG_COUNT
	.align		4
        /*003c*/ 	.byte	0x03, 0x1b
        /*003e*/ 	.short	0x00ff


	//----- nvinfo : EIATTR_MERCURY_ISA_VERSION
	.align		4
        /*0040*/ 	.byte	0x03, 0x5f
        /*0042*/ 	.short	0x0101


	//----- nvinfo : EIATTR_EXIT_INSTR_OFFSETS
	.align		4
        /*0044*/ 	.byte	0x04, 0x1c
        /*0046*/ 	.short	(.L_3313 - .L_3312)


	//   ....[0]....
.L_3312:
        /*0048*/ 	.word	0x00000230


	//   ....[1]....
        /*004c*/ 	.word	0x00000af0


	//   ....[2]....
        /*0050*/ 	.word	0x00000b40


	//----- nvinfo : EIATTR_MAX_THREADS
	.align		4
.L_3313:
        /*0054*/ 	.byte	0x04, 0x05
        /*0056*/ 	.short	(.L_3315 - .L_3314)
.L_3314:
        /*0058*/ 	.word	0x00000080
        /*005c*/ 	.word	0x00000001
        /*0060*/ 	.word	0x00000001


	//----- nvinfo : EIATTR_CRS_STACK_SIZE
	.align		4
.L_3315:
        /*0064*/ 	.byte	0x04, 0x1e
        /*0066*/ 	.short	(.L_3317 - .L_3316)
.L_3316:
        /*0068*/ 	.word	0x00000000


	//----- nvinfo : EIATTR_CBANK_PARAM_SIZE
	.align		4
.L_3317:
        /*006c*/ 	.byte	0x03, 0x19
        /*006e*/ 	.short	0x0018


	//----- nvinfo : EIATTR_PARAM_CBANK
	.align		4
        /*0070*/ 	.byte	0x04, 0x0a
        /*0072*/ 	.short	(.L_3319 - .L_3318)
	.align		4
.L_3318:
        /*0074*/ 	.word	index@(.nv.constant0._ZN2at6native29vectorized_elementwise_kernelILi8EZZZNS0_15log_kernel_cudaERNS_18TensorIteratorBaseEENKUlvE0_clEvENKUlvE0_clEvEUlfE_St5arrayIPcLm2EEEEviT0_T1_)
        /*0078*/ 	.short	0x0210
        /*007a*/ 	.short	0x0018


	//----- nvinfo : EIATTR_SW_WAR
	.align		4
.L_3319:
        /*007c*/ 	.byte	0x04, 0x36
        /*007e*/ 	.short	(.L_3321 - .L_3320)
.L_3320:
        /*0080*/ 	.word	0x00000008
.L_3321:


//--------------------- .nv.info._ZN2at6native18elementwise_kernelILi128ELi4EZNS0_15gpu_kernel_implIZZZNS0_15log_kernel_cudaERNS_18TensorIteratorBaseEENKUlvE0_clEvENKUlvE_clEvEUldE_EEvS4_RKT_EUliE_EEviT1_ --------------------------
	.section	.nv.info._ZN2at6native18elementwise_kernelILi128ELi4EZNS0_15gpu_kernel_implIZZZNS0_15log_kernel_cudaERNS_18TensorIteratorBaseEENKUlvE0_clEvENKUlvE_clEvEUldE_EEvS4_RKT_EUliE_EEviT1_,"",@"SHT_CUDA_INFO"
	.sectionflags	@""
	.align	4


	//----- nvinfo : EIATTR_CUDA_API_VERSION
	.align		4
        /*0000*/ 	.byte	0x04, 0x37
        /*0002*/ 	.short	(.L_3323 - .L_3322)
.L_3322:
        /*0004*/ 	.word	0x00000082


	//----- nvinfo : EIATTR_KPARAM_INFO
	.align		4
.L_3323:
        /*0008*/ 	.byte	0x04, 0x17
        /*000a*/ 	.short	(.L_3325 - .L_3324)
.L_3324:
        /*000c*/ 	.word	0x00000000
        /*0010*/ 	.short	0x0001
        /*0012*/ 	.short	0x0008
        /*0014*/ 	.byte	0x00, 0xf0, 0x61, 0x08


	//----- nvinfo : EIATTR_KPARAM_INFO
	.align		4
.L_3325:
        /*0018*/ 	.byte	0x04, 0x17
        /*001a*/ 	.short	(.L_3327 - .L_3326)
.L_3326:
        /*001c*/ 	.word	0x00000000
        /*0020*/ 	.short	0x0000
        /*0022*/ 	.short	0x0000
        /*0024*/ 	.byte	0x00, 0xf0, 0x11, 0x00


	//----- nvinfo : EIATTR_SPARSE_MMA_MASK
	.align		4
.L_3327:
        /*0028*/ 	.byte	0x03, 0x50
        /*002a*/ 	.short	0x0000


	//----- nvinfo : EIATTR_MAXREG_COUNT
	.align		4
        /*002c*/ 	.byte	0x03, 0x1b
        /*002e*/ 	.short	0x0080


	//----- nvinfo : EIATTR_EXTERNS
	.align		4
        /*0030*/ 	.byte	0x04, 0x0f
        /*0032*/ 	.short	(.L_3329 - .L_3328)


	//   ....[0]....
	.align		4
.L_3328:
        /*0034*/ 	.word	index@(__assertfail)


	//----- nvinfo : EIATTR_MERCURY_ISA_VERSION
	.align		4
.L_3329:
        /*0038*/ 	.byte	0x03, 0x5f
        /*003a*/ 	.short	0x0101


	//----- nvinfo : EIATTR_SYSCALL_OFFSETS
	.align		4
        /*003c*/ 	.byte	0x04, 0x46
        /*003e*/ 	.short	(.L_3331 - .L_3330)


	//   ....[0]....
.L_3330:
        /*0040*/ 	.word	0x00002270


	//   ....[1]....
        /*0044*/ 	.word	0x000038b0


	//   ....[2]....
        /*0048*/ 	.word	0x00005b40


	//   ....[3]....
        /*004c*/ 	.word	0x00007180


	//   ....[4]....
        /*0050*/ 	.word	0x00009400


	//   ....[5]....
        /*0054*/ 	.word	0x0000aa40


	//   ....[6]....
        /*0058*/ 	.word	0x0000ccb0


	//   ....[7]....
        /*005c*/ 	.word	0x0000e2f0


	//----- nvinfo : EIATTR_EXIT_INSTR_OFFSETS
	.align		4
.L_3331:
        /*0060*/ 	.byte	0x04, 0x1c
        /*0062*/ 	.short	(.L_3333 - .L_3332)


	//   ....[0]....
.L_3332:
        /*0064*/ 	.word	0x0000aaf0


	//   ....[1]....
        /*0068*/ 	.word	0x0000d330


	//   ....[2]....
        /*006c*/ 	.word	0x0000d370


	//   ....[3]....
        /*0070*/ 	.word	0x0000d400


	//   ....[4]....
        /*0074*/ 	.word	0x0000d430


	//   ....[5]....
        /*0078*/ 	.word	0x0000d460


	//   ....[6]....
        /*007c*/ 	.word	0x0000d530


	//   ....[7]....
        /*0080*/ 	.word	0x0000d5b0


	//   ....[8]....
        /*0084*/ 	.word	0x0000d690


	//   ....[9]....
        /*0088*/ 	.word	0x0000d720


	//   ....[10]....
        /*008c*/ 	.word	0x0000d740


	//   ....[11]....
        /*0090*/ 	.word	0x0000d800


	//   ....[12]....
        /*0094*/ 	.word	0x0000d830


	//   ....[13]....
        /*0098*/ 	.word	0x0000da00


	//   ....[14]....
        /*009c*/ 	.word	0x0000dba0


	//   ....[15]....
        /*00a0*/ 	.word	0x0000dc20


	//   ....[16]....
        /*00a4*/ 	.word	0x0000dcd0


	//   ....[17]....
        /*00a8*/ 	.word	0x0000de90


	//   ....[18]....
        /*00ac*/ 	.word	0x0000e050


	//   ....[19]....
        /*00b0*/ 	.word	0x0000e1f0


	//   ....[20]....
        /*00b4*/ 	.word	0x0000e300


	//   ....[21]....
        /*00b8*/ 	.word	0x0000e330


	//   ....[22]....
        /*00bc*/ 	.word	0x0000e360


	//----- nvinfo : EIATTR_MAX_THREADS
	.align		4
.L_3333:
        /*00c0*/ 	.byte	0x04, 0x05
        /*00c2*/ 	.short	(.L_3335 - .L_3334)
.L_3334:
        /*00c4*/ 	.word	0x00000080
        /*00c8*/ 	.word	0x00000001
        /*00cc*/ 	.word	0x00000001


	//----- nvinfo : EIATTR_CRS_STACK_SIZE
	.align		4
.L_3335:
        /*00d0*/ 	.byte	0x04, 0x1e
        /*00d2*/ 	.short	(.L_3337 - .L_3336)
.L_3336:
        /*00d4*/ 	.word	0x00000000


	//----- nvinfo : EIATTR_CBANK_PARAM_SIZE
	.align		4
.L_3337:
        /*00d8*/ 	.byte	0x03, 0x19
        /*00da*/ 	.short	0x0220


	//----- nvinfo : EIATTR_PARAM_CBANK
	.align		4
        /*00dc*/ 	.byte	0x04, 0x0a
        /*00de*/ 	.short	(.L_3339 - .L_3338)
	.align		4
.L_3338:
        /*00e0*/ 	.word	index@(.nv.constant0._ZN2at6native18elementwise_kernelILi128ELi4EZNS0_15gpu_kernel_implIZZZNS0_15log_kernel_cudaERNS_18TensorIteratorBaseEENKUlvE0_clEvENKUlvE_clEvEUldE_EEvS4_RKT_EUliE_EEviT1_)
        /*00e4*/ 	.short	0x0210
        /*00e6*/ 	.short	0x0220


	//----- nvinfo : EIATTR_SW_WAR
	.align		4
.L_3339:
        /*00e8*/ 	.byte	0x04, 0x36
        /*00ea*/ 	.short	(.L_3341 - .L_3340)
.L_3340:
        /*00ec*/ 	.word	0x00000008
.L_3341:


//--------------------- .nv.info._ZN2at6native27unrolled_elementwise_kernelIZZZNS0_15log_kernel_cudaERNS_18TensorIteratorBaseEENKUlvE0_clEvENKUlvE_clEvEUldE_St5arrayIPcLm2EELi4E23TrivialOffsetCalculatorILi1EjESB_NS0_6memory12LoadWithCastILi1EEENSC_13StoreWithCastILi1EEEEEviT_T0_T2_T3_T4_T5_ --------------------------
	.section	.nv.info._ZN2at6native27unrolled_elementwise_kernelIZZZNS0_15log_kernel_cudaERNS_18TensorIteratorBaseEENKUlvE0_clEvENKUlvE_clEvEUldE_St5arrayIPcLm2EELi4E23TrivialOffsetCalculatorILi1EjESB_NS0_6memory12LoadWithCastILi1EEENSC_13StoreWithCastILi1EEEEEviT_T0_T2_T3_T4_T5_,"",@"SHT_CUDA_INFO"
	.sectionflags	@""
	.align	4


	//----- nvinfo : EIATTR_CUDA_API_VERSION
	.align		4
        /*0000*/ 	.byte	0x04, 0x37
        /*0002*/ 	.short	(.L_3343 - .L_3342)
.L_3342:
        /*0004*/ 	.word	0x00000082


	//----- nvinfo : EIATTR_KPARAM_INFO
	.align		4
.L_3343:
        /*0008*/ 	.byte	0x04, 0x17
        /*000a*/ 	.short	(.L_3345 - .L_3344)
.L_3344:
        /*000c*/ 	.word	0x00000000
        /*0010*/ 	.short	0x0006
        /*0012*/ 	.short	0x0024
        /*0014*/ 	.byte	0x00, 0xf0, 0x21, 0x00


	//----- nvinfo : EIATTR_KPARAM_INFO
	.align		4
.L_3345:
        /*0018*/ 	.byte	0x04, 0x17
        /*001a*/ 	.short	(.L_3347 - .L_3346)
.L_3346:
        /*001c*/ 	.word	0x00000000
        /*0020*/ 	.short	0x0005
        /*0022*/ 	.short	0x001c
        /*0024*/ 	.byte	0x00, 0xf0, 0x21, 0x00


	//----- nvinfo : EIATTR_KPARAM_INFO
	.align		4
.L_3347:
        /*0028*/ 	.byte	0x04, 0x17
        /*002a*/ 	.short	(.L_3349 - .L_3348)
.L_3348:
        /*002c*/ 	.word	0x00000000
        /*0030*/ 	.short	0x0004
        /*0032*/ 	.short	0x0019
        /*0034*/ 	.byte	0x00, 0xf0, 0x05, 0x00


	//----- nvinfo : EIATTR_KPARAM_INFO
	.align		4
.L_3349:
        /*0038*/ 	.byte	0x04, 0x17
        /*003a*/ 	.short	(.L_3351 - .L_3350)
.L_3350:
        /*003c*/ 	.word	0x00000000
        /*0040*/ 	.short	0x0003
        /*0042*/ 	.short	0x0018
        /*0044*/ 	.byte	0x00, 0xf0, 0x05, 0x00


	//----- nvinfo : EIATTR_KPARAM_INFO
	.align		4
.L_3351:
        /*0048*/ 	.byte	0x04, 0x17
        /*004a*/ 	.short	(.L_3353 - .L_3352)
.L_3352:
        /*004c*/ 	.word	0x00000000
        /*0050*/ 	.short	0x0002
        /*0052*/ 	.short	0x0008
        /*0054*/ 	.byte	0x00, 0xf0, 0x41, 0x00


	//----- nvinfo : EIATTR_KPARAM_INFO
	.align		4
.L_3353:
        /*0058*/ 	.byte	0x04, 0x17
        /*005a*/ 	.short	(.L_3355 - .L_3354)
.L_3354:
        /*005c*/ 	.word	0x00000000
        /*0060*/ 	.short	0x0001
        /*0062*/ 	.short	0x0004
        /*0064*/ 	.byte	0x00, 0xf0, 0x05, 0x00


	//----- nvinfo : EIATTR_KPARAM_INFO
	.align		4
.L_3355:
        /*0068*/ 	.byte	0x04, 0x17
        /*006a*/ 	.short	(.L_3357 - .L_3356)
.L_3356:
        /*006c*/ 	.word	0x00000000
        /*0070*/ 	.short	0x0000
        /*0072*/ 	.short	0x0000
        /*0074*/ 	.byte	0x00, 0xf0, 0x11, 0x00


	//----- nvinfo : EIATTR_SPARSE_MMA_MASK
	.align		4
.L_3357:
        /*0078*/ 	.byte	0x03, 0x50
        /*007a*/ 	.short	0x0000


	//----- nvinfo : EIATTR_MAXREG_COUNT
	.align		4
        /*007c*/ 	.byte	0x03, 0x1b
        /*007e*/ 	.short	0x00ff


	//----- nvinfo : EIATTR_EXTERNS
	.align		4
        /*0080*/ 	.byte	0x04, 0x0f
        /*0082*/ 	.short	(.L_3359 - .L_3358)


	//   ....[0]....
	.align		4
.L_3358:
        /*0084*/ 	.word	index@(__assertfail)


	//----- nvinfo : EIATTR_MERCURY_ISA_VERSION
	.align		4
.L_3359:
        /*0088*/ 	.byte	0x03, 0x5f
        /*008a*/ 	.short	0x0101


	//----- nvinfo : EIATTR_SYSCALL_OFFSETS
	.align		4
        /*008c*/ 	.byte	0x04, 0x46
        /*008e*/ 	.short	(.L_3361 - .L_3360)


	//   ....[0]....
.L_3360:
        /*0090*/ 	.word	0x00000f80


	//   ....[1]....
        /*0094*/ 	.word	0x00001f20


	//   ....[2]....
        /*0098*/ 	.word	0x00002ed0


	//   ....[3]....
        /*009c*/ 	.word	0x00003e50


	//   ....[4]....
        /*00a0*/ 	.word	0x00006600


	//   ....[5]....
        /*00a4*/ 	.word	0x000077c0


	//   ....[6]....
        /*00a8*/ 	.word	0x00008940


	//   ....[7]....
        /*00ac*/ 	.word	0x00009ae0


	//----- nvinfo : EIATTR_EXIT_INSTR_OFFSETS
	.align		4
.L_3361:
        /*00b0*/ 	.byte	0x04, 0x1c
        /*00b2*/ 	.short	(.L_3363 - .L_3362)


	//   ....[0]....
.L_3362:
        /*00b4*/ 	.word	0x000089e0


	//   ....[1]....
        /*00b8*/ 	.word	0x00008b20


	//   ....[2]....
        /*00bc*/ 	.word	0x00008b60


	//   ....[3]....
        /*00c0*/ 	.word	0x00008bf0


	//   ....[4]....
        /*00c4*/ 	.word	0x00008c20


	//   ....[5]....
        /*00c8*/ 	.word	0x00008c50


	//   ....[6]....
        /*00cc*/ 	.word	0x00008d20


	//   ....[7]....
        /*00d0*/ 	.word	0x00008da0


	//   ....[8]....
        /*00d4*/ 	.word	0x00008e80


	//   ....[9]....
        /*00d8*/ 	.word	0x00008f10


	//   ....[10]....
        /*00dc*/ 	.word	0x00008f30


	//   ....[11]....
        /*00e0*/ 	.word	0x00008ff0


	//   ....[12]....
        /*00e4*/ 	.word	0x00009020


	//   ....[13]....
        /*00e8*/ 	.word	0x000091f0


	//   ....[14]....
        /*00ec*/ 	.word	0x00009390


	//   ....[15]....
        /*00f0*/ 	.word	0x00009410


	//   ....[16]....
        /*00f4*/ 	.word	0x000094c0


	//   ....[17]....
        /*00f8*/ 	.word	0x00009680


	//   ....[18]....
        /*00fc*/ 	.word	0x00009840


	//   ....[19]....
        /*0100*/ 	.word	0x000099e0


	//   ....[20]....
        /*0104*/ 	.word	0x00009af0


	//   ....[21]....
        /*0108*/ 	.word	0x00009b20


	//   ....[22]....
        /*010c*/ 	.word	0x00009b50


	//----- nvinfo : EIATTR_MAX_THREADS
	.align		4
.L_3363:
        /*0110*/ 	.byte	0x04, 0x05
        /*0112*/ 	.short	(.L_3365 - .L_3364)
.L_3364:
        /*0114*/ 	.word	0x00000080
        /*0118*/ 	.word	0x00000001
        /*011c*/ 	.word	0x00000001


	//----- nvinfo : EIATTR_CRS_STACK_SIZE
	.align		4
.L_3365:
        /*0120*/ 	.byte	0x04, 0x1e
        /*0122*/ 	.short	(.L_3367 - .L_3366)
.L_3366:
        /*0124*/ 	.word	0x00000000


	//----- nvinfo : EIATTR_CBANK_PARAM_SIZE
	.align		4
.L_3367:
        /*0128*/ 	.byte	0x03, 0x19
        /*012a*/ 	.short	0x002c


	//----- nvinfo : EIATTR_PARAM_CBANK
	.align		4
        /*012c*/ 	.byte	0x04, 0x0a
        /*012e*/ 	.short	(.L_3369 - .L_3368)
	.align		4
.L_3368:
        /*0130*/ 	.word	index@(.nv.constant0._ZN2at6native27unrolled_elementwise_kernelIZZZNS0_15log_kernel_cudaERNS_18TensorIteratorBaseEENKUlvE0_clEvENKUlvE_clEvEUldE_St5arrayIPcLm2EELi4E23TrivialOffsetCalculatorILi1EjESB_NS0_6memory12LoadWithCastILi1EEENSC_13StoreWithCastILi1EEEEEviT_T0_T2_T3_T4_T5_)
        /*0134*/ 	.short	0x0210
        /*0136*/ 	.short	0x002c


	//----- nvinfo : EIATTR_SW_WAR
	.align		4
.L_3369:
        /*0138*/ 	.byte	0x04, 0x36
        /*013a*/ 	.short	(.L_3371 - .L_3370)
.L_3370:
        /*013c*/ 	.word	0x00000008
.L_3371:


//--------------------- .nv.info._ZN2at6native18elementwise_kernelILi128ELi2EZNS0_22gpu_kernel_impl_nocastIZZZNS0_15log_kernel_cudaERNS_18TensorIteratorBaseEENKUlvE0_clEvENKUlvE_clEvEUldE_EEvS4_RKT_EUliE_EEviT1_ --------------------------
	.section	.nv.info._ZN2at6native18elementwise_kernelILi128ELi2EZNS0_22gpu_kernel_impl_nocastIZZZNS0_15log_kernel_cudaERNS_18TensorIteratorBaseEENKUlvE0_clEvENKUlvE_clEvEUldE_EEvS4_RKT_EUliE_EEviT1_,"",@"SHT_CUDA_INFO"
	.sectionflags	@""
	.align	4


	//----- nvinfo : EIATTR_CUDA_API_VERSION
	.align		4
        /*0000*/ 	.byte	0x04, 0x37
        /*0002*/ 	.short	(.L_3373 - .L_3372)
.L_3372:
        /*0004*/ 	.word	0x00000082


	//----- nvinfo : EIATTR_KPARAM_INFO
	.align		4
.L_3373:
        /*0008*/ 	.byte	0x04, 0x17
        /*000a*/ 	.short	(.L_3375 - .L_3374)
.L_3374:
        /*000c*/ 	.word	0x00000000
        /*0010*/ 	.short	0x0001
        /*0012*/ 	.short	0x0008
        /*0014*/ 	.byte	0x00, 0xf0, 0x61, 0x08


	//----- nvinfo : EIATTR_KPARAM_INFO
	.align		4
.L_3375:
        /*0018*/ 	.byte	0x04, 0x17
        /*001a*/ 	.short	(.L_3377 - .L_3376)
.L_3376:
        /*001c*/ 	.word	0x00000000
        /*0020*/ 	.short	0x0000
        /*0022*/ 	.short	0x0000
        /*0024*/ 	.byte	0x00, 0xf0, 0x11, 0x00


	//----- nvinfo : EIATTR_SPARSE_MMA_MASK
	.align		4
.L_3377:
        /*0028*/ 	.byte	0x03, 0x50
        /*002a*/ 	.short	0x0000


	//----- nvinfo : EIATTR_MAXREG_COUNT
	.align		4
        /*002c*/ 	.byte	0x03, 0x1b
        /*002e*/ 	.short	0x0080


	//----- nvinfo : EIATTR_MERCURY_ISA_VERSION
	.align		4
        /*0030*/ 	.byte	0x03, 0x5f
        /*0032*/ 	.short	0x0101


	//----- nvinfo : EIATTR_EXIT_INSTR_OFFSETS
	.align		4
        /*0034*/ 	.byte	0x04, 0x1c
        /*0036*/ 	.short	(.L_3379 - .L_3378)


	//   ....[0]....
.L_3378:
        /*0038*/ 	.word	0x00001970


	//   ....[1]....
        /*003c*/ 	.word	0x00003200


	//----- nvinfo : EIATTR_MAX_THREADS
	.align		4
.L_3379:
        /*0040*/ 	.byte	0x04, 0x05
        /*0042*/ 	.short	(.L_3381 - .L_3380)
.L_3380:
        /*0044*/ 	.word	0x00000080
        /*0048*/ 	.word	0x00000001
        /*004c*/ 	.word	0x00000001


	//----- nvinfo : EIATTR_CRS_STACK_SIZE
	.align		4
.L_3381:
        /*0050*/ 	.byte	0x04, 0x1e
        /*0052*/ 	.short	(.L_3383 - .L_3382)
.L_3382:
        /*0054*/ 	.word	0x00000000


	//----- nvinfo : EIATTR_CBANK_PARAM_SIZE
	.align		4
.L_3383:
        /*0058*/ 	.byte	0x03, 0x19
        /*005a*/ 	.short	0x0220


	//----- nvinfo : EIATTR_PARAM_CBANK
	.align		4
        /*005c*/ 	.byte	0x04, 0x0a
        /*005e*/ 	.short	(.L_3385 - .L_3384)
	.align		4
.L_3384:
        /*0060*/ 	.word	index@(.nv.constant0._ZN2at6native18elementwise_kernelILi128ELi2EZNS0_22gpu_kernel_impl_nocastIZZZNS0_15log_kernel_cudaERNS_18TensorIteratorBaseEENKUlvE0_clEvENKUlvE_clEvEUldE_EEvS4_RKT_EUliE_EEviT1_)
        /*0064*/ 	.short	0x0210
        /*0066*/ 	.short	0x0220


	//----- nvinfo : EIATTR_SW_WAR
	.align		4
.L_3385:
        /*0068*/ 	.byte	0x04, 0x36
        /*006a*/ 	.short	(.L_3387 - .L_3386)
.L_3386:
        /*006c*/ 	.word	0x00000008
.L_3387:


//--------------------- .nv.info._ZN2at6native27unrolled_elementwise_kernelIZZZNS0_15log_kernel_cudaERNS_18TensorIteratorBaseEENKUlvE0_clEvENKUlvE_clEvEUldE_St5arrayIPcLm2EELi4E23TrivialOffsetCalculatorILi1EjESB_NS0_6memory15LoadWithoutCastENSC_16StoreWithoutCastEEEviT_T0_T2_T3_T4_T5_ --------------------------
	.section	.nv.info._ZN2at6native27unrolled_elementwise_kernelIZZZNS0_15log_kernel_cudaERNS_18TensorIteratorBaseEENKUlvE0_clEvENKUlvE_clEvEUldE_St5arrayIPcLm2EELi4E23TrivialOffsetCalculatorILi1EjESB_NS0_6memory15LoadWithoutCastENSC_16StoreWithoutCastEEEviT_T0_T2_T3_T4_T5_,"",@"SHT_CUDA_INFO"
	.sectionflags	@""
	.align	4


	//----- nvinfo : EIATTR_CUDA_API_VERSION
	.align		4
        /*0000*/ 	.byte	0x04, 0x37
        /*0002*/ 	.short	(.L_3389 - .L_3388)
.L_3388:
        /*0004*/ 	.word	0x00000082


	//----- nvinfo : EIATTR_KPARAM_INFO
	.align		4
.L_3389:
        /*0008*/ 	.byte	0x04, 0x17
        /*000a*/ 	.short	(.L_3391 - .L_3390)
.L_3390:
        /*000c*/ 	.word	0x00000000
        /*0010*/ 	.short	0x0006
        /*0012*/ 	.short	0x001b
        /*0014*/ 	.byte	0x00, 0xf0, 0x05, 0x00


	//----- nvinfo : EIATTR_KPARAM_INFO
	.align		4
.L_3391:
        /*0018*/ 	.byte	0x04, 0x17
        /*001a*/ 	.short	(.L_3393 - .L_3392)
.L_3392:
        /*001c*/ 	.word	0x00000000
        /*0020*/ 	.short	0x0005
        /*0022*/ 	.short	0x001a
        /*0024*/ 	.byte	0x00, 0xf0, 0x05, 0x00


	//----- nvinfo : EIATTR_KPARAM_INFO
	.align		4
.L_3393:
        /*0028*/ 	.byte	0x04, 0x17
        /*002a*/ 	.short	(.L_3395 - .L_3394)
.L_3394:
        /*002c*/ 	.word	0x00000000
        /*0030*/ 	.short	0x0004
        /*0032*/ 	.short	0x0019
        /*0034*/ 	.byte	0x00, 0xf0, 0x05, 0x00


	//----- nvinfo : EIATTR_KPARAM_INFO
	.align		4
.L_3395:
        /*0038*/ 	.byte	0x04, 0x17
        /*003a*/ 	.short	(.L_3397 - .L_3396)
.L_3396:
        /*003c*/ 	.word	0x00000000
        /*0040*/ 	.short	0x0003
        /*0042*/ 	.short	0x0018
        /*0044*/ 	.byte	0x00, 0xf0, 0x05, 0x00


	//----- nvinfo : EIATTR_KPARAM_INFO
	.align		4
.L_3397:
        /*0048*/ 	.byte	0x04, 0x17
        /*004a*/ 	.short	(.L_3399 - .L_3398)
.L_3398:
        /*004c*/ 	.word	0x00000000
        /*0050*/ 	.short	0x0002
        /*0052*/ 	.short	0x0008
        /*0054*/ 	.byte	0x00, 0xf0, 0x41, 0x00


	//----- nvinfo : EIATTR_KPARAM_INFO
	.align		4
.L_3399:
        /*0058*/ 	.byte	0x04, 0x17
        /*005a*/ 	.short	(.L_3401 - .L_3400)
.L_3400:
        /*005c*/ 	.word	0x00000000
        /*0060*/ 	.short	0x0001
        /*0062*/ 	.short	0x0004
        /*0064*/ 	.byte	0x00, 0xf0, 0x05, 0x00


	//----- nvinfo : EIATTR_KPARAM_INFO
	.align		4
.L_3401:
        /*0068*/ 	.byte	0x04, 0x17
        /*006a*/ 	.short	(.L_3403 - .L_3402)
.L_3402:
        /*006c*/ 	.word	0x00000000
        /*0070*/ 	.short	0x0000
        /*0072*/ 	.short	0x0000
        /*0074*/ 	.byte	0x00, 0xf0, 0x11, 0x00


	//----- nvinfo : EIATTR_SPARSE_MMA_MASK
	.align		4
.L_3403:
        /*0078*/ 	.byte	0x03, 0x50
        /*007a*/ 	.short	0x0000


	//----- nvinfo : EIATTR_MAXREG_COUNT
	.align		4
        /*007c*/ 	.byte	0x03, 0x1b
        /*007e*/ 	.short	0x00ff


	//----- nvinfo : EIATTR_MERCURY_ISA_VERSION
	.align		4
        /*0080*/ 	.byte	0x03, 0x5f
        /*0082*/ 	.short	0x0101


	//----- nvinfo : EIATTR_EXIT_INSTR_OFFSETS
	.align		4
        /*0084*/ 	.byte	0x04, 0x1c
        /*0086*/ 	.short	(.L_3405 - .L_3404)


	//   ....[0]....
.L_3404:
        /*0088*/ 	.word	0x00001830


	//   ....[1]....
        /*008c*/ 	.word	0x00001880


	//----- nvinfo : EIATTR_MAX_THREADS
	.align		4
.L_3405:
        /*0090*/ 	.byte	0x04, 0x05
        /*0092*/ 	.short	(.L_3407 - .L_3406)
.L_3406:
        /*0094*/ 	.word	0x00000080
        /*0098*/ 	.word	0x00000001
        /*009c*/ 	.word	0x00000001


	//----- nvinfo : EIATTR_CRS_STACK_SIZE
	.align		4
.L_3407:
        /*00a0*/ 	.byte	0x04, 0x1e
        /*00a2*/ 	.short	(.L_3409 - .L_3408)
.L_3408:
        /*00a4*/ 	.word	0x00000000


	//----- nvinfo : EIATTR_CBANK_PARAM_SIZE
	.align		4
.L_3409:
        /*00a8*/ 	.byte	0x03, 0x19
        /*00aa*/ 	.short	0x001c


	//----- nvinfo : EIATTR_PARAM_CBANK
	.align		4
        /*00ac*/ 	.byte	0x04, 0x0a
        /*00ae*/ 	.short	(.L_3411 - .L_3410)
	.align		4
.L_3410:
        /*00b0*/ 	.word	index@(.nv.constant0._ZN2at6native27unrolled_elementwise_kernelIZZZNS0_15log_kernel_cudaERNS_18TensorIteratorBaseEENKUlvE0_clEvENKUlvE_clEvEUldE_St5arrayIPcLm2EELi4E23TrivialOffsetCalculatorILi1EjESB_NS0_6memory15LoadWithoutCastENSC_16StoreWithoutCastEEEviT_T0_T2_T3_T4_T5_)
        /*00b4*/ 	.short	0x0210
        /*00b6*/ 	.short	0x001c


	//----- nvinfo : EIATTR_SW_WAR
	.align		4
.L_3411:
        /*00b8*/ 	.byte	0x04, 0x36
        /*00ba*/ 	.short	(.L_3413 - .L_3412)
.L_3412:
        /*00bc*/ 	.word	0x00000008
.L_3413:


//--------------------- .nv.info._ZN2at6native29vectorized_elementwise_kernelILi2EZZZNS0_15log_kernel_cudaERNS_18TensorIteratorBaseEENKUlvE0_clEvENKUlvE_clEvEUldE_St5arrayIPcLm2EEEEviT0_T1_ --------------------------
	.section	.nv.info._ZN2at6native29vectorized_elementwise_kernelILi2EZZZNS0_15log_kernel_cudaERNS_18TensorIteratorBaseEENKUlvE0_clEvENKUlvE_clEvEUldE_St5arrayIPcLm2EEEEviT0_T1_,"",@"SHT_CUDA_INFO"
	.sectionflags	@""
	.align	4


	//----- nvinfo : EIATTR_CUDA_API_VERSION
	.align		4
        /*0000*/ 	.byte	0x04, 0x37
        /*0002*/ 	.short	(.L_3415 - .L_3414)
.L_3414:
        /*0004*/ 	.word	0x00000082


	//----- nvinfo : EIATTR_KPARAM_INFO
	.align		4
.L_3415:
        /*0008*/ 	.byte	0x04, 0x17
        /*000a*/ 	.short	(.L_3417 - .L_3416)
.L_3416:
        /*000c*/ 	.word	0x00000000
        /*0010*/ 	.short	0x0002
        /*0012*/ 	.short	0x0008
        /*0014*/ 	.byte	0x00, 0xf0, 0x41, 0x00


	//----- nvinfo : EIATTR_KPARAM_INFO
	.align		4
.L_3417:
        /*0018*/ 	.byte	0x04, 0x17
        /*001a*/ 	.short	(.L_3419 - .L_3418)
.L_3418:
        /*001c*/ 	.word	0x00000000
        /*0020*/ 	.short	0x0001
        /*0022*/ 	.short	0x0004
        /*0024*/ 	.byte	0x00, 0xf0, 0x05, 0x00


	//----- nvinfo : EIATTR_KPARAM_INFO
	.align		4
.L_3419:
        /*0028*/ 	.byte	0x04, 0x17
        /*002a*/ 	.short	(.L_3421 - .L_3420)
.L_3420:
        /*002c*/ 	.word	0x00000000
        /*0030*/ 	.short	0x0000
        /*0032*/ 	.short	0x0000
        /*0034*/ 	.byte	0x00, 0xf0, 0x11, 0x00


	//----- nvinfo : EIATTR_SPARSE_MMA_MASK
	.align		4
.L_3421:
        /*0038*/ 	.byte	0x03, 0x50
        /*003a*/ 	.short	0x0000


	//----- nvinfo : EIATTR_MAXREG_COUNT
	.align		4
        /*003c*/ 	.byte	0x03, 0x1b
        /*003e*/ 	.short	0x00ff


	//----- nvinfo : EIATTR_MERCURY_ISA_VERSION
	.align		4
        /*0040*/ 	.byte	0x03, 0x5f
        /*0042*/ 	.short	0x0101


	//----- nvinfo : EIATTR_EXIT_INSTR_OFFSETS
	.align		4
        /*0044*/ 	.byte	0x04, 0x1c
        /*0046*/ 	.short	(.L_3423 - .L_3422)


	//   ....[0]....
.L_3422:
        /*0048*/ 	.word	0x00002a90


	//   ....[1]....
        /*004c*/ 	.word	0x00005b90


	//   ....[2]....
        /*0050*/ 	.word	0x00005be0


	//----- nvinfo : EIATTR_MAX_THREADS
	.align		4
.L_3423:
        /*0054*/ 	.byte	0x04, 0x05
        /*0056*/ 	.short	(.L_3425 - .L_3424)
.L_3424:
        /*0058*/ 	.word	0x00000080
        /*005c*/ 	.word	0x00000001
        /*0060*/ 	.word	0x00000001


	//----- nvinfo : EIATTR_CRS_STACK_SIZE
	.align		4
.L_3425:
        /*0064*/ 	.byte	0x04, 0x1e
        /*0066*/ 	.short	(.L_3427 - .L_3426)
.L_3426:
        /*0068*/ 	.word	0x00000000


	//----- nvinfo : EIATTR_CBANK_PARAM_SIZE
	.align		4
.L_3427:
        /*006c*/ 	.byte	0x03, 0x19
        /*006e*/ 	.short	0x0018


	//----- nvinfo : EIATTR_PARAM_CBANK
	.align		4
        /*0070*/ 	.byte	0x04, 0x0a
        /*0072*/ 	.short	(.L_3429 - .L_3428)
	.align		4
.L_3428:
        /*0074*/ 	.word	index@(.nv.constant0._ZN2at6native29vectorized_elementwise_kernelILi2EZZZNS0_15log_kernel_cudaERNS_18TensorIteratorBaseEENKUlvE0_clEvENKUlvE_clEvEUldE_St5arrayIPcLm2EEEEviT0_T1_)
        /*0078*/ 	.short	0x0210
        /*007a*/ 	.short	0x0018


	//----- nvinfo : EIATTR_SW_WAR
	.align		4
.L_3429:
        /*007c*/ 	.byte	0x04, 0x36
        /*007e*/ 	.short	(.L_3431 - .L_3430)
.L_3430:
        /*0080*/ 	.word	0x00000008
.L_3431:


//--------------------- .nv.info._ZN2at6native29vectorized_elementwise_kernelILi4EZZZNS0_15log_kernel_cudaERNS_18TensorIteratorBaseEENKUlvE0_clEvENKUlvE_clEvEUldE_St5arrayIPcLm2EEEEviT0_T1_ --------------------------
	.section	.nv.info._ZN2at6native29vectorized_elementwise_kernelILi4EZZZNS0_15log_kernel_cudaERNS_18TensorIteratorBaseEENKUlvE0_clEvENKUlvE_clEvEUldE_St5arrayIPcLm2EEEEviT0_T1_,"",@"SHT_CUDA_INFO"
	.sectionflags	@""
	.align	4


	//----- nvinfo : EIATTR_CUDA_API_VERSION
	.align		4
        /*0000*/ 	.byte	0x04, 0x37
        /*0002*/ 	.short	(.L_3433 - .L_3432)
.L_3432:
        /*0004*/ 	.word	0x00000082


	//----- nvinfo : EIATTR_KPARAM_INFO
	.align		4
.L_3433:
        /*0008*/ 	.byte	0x04, 0x17
        /*000a*/ 	.short	(.L_3435 - .L_3434)
.L_3434:
        /*000c*/ 	.word	0x00000000
        /*0010*/ 	.short	0x0002
        /*0012*/ 	.short	0x0008
        /*0014*/ 	.byte	0x00, 0xf0, 0x41, 0x00


	//----- nvinfo : EIATTR_KPARAM_INFO
	.align		4
.L_3435:
        /*0018*/ 	.byte	0x04, 0x17
        /*001a*/ 	.short	(.L_3437 - .L_3436)
.L_3436:
        /*001c*/ 	.word	0x00000000
        /*0020*/ 	.short	0x0001
        /*0022*/ 	.short	0x0004
        /*0024*/ 	.byte	0x00, 0xf0, 0x05, 0x00


	//----- nvinfo : EIATTR_KPARAM_INFO
	.align		4
.L_3437:
        /*0028*/ 	.byte	0x04, 0x17
        /*002a*/ 	.short	(.L_3439 - .L_3438)
.L_3438:
        /*002c*/ 	.word	0x00000000
        /*0030*/ 	.short	0x0000
        /*0032*/ 	.short	0x0000
        /*0034*/ 	.byte	0x00, 0xf0, 0x11, 0x00


	//----- nvinfo : EIATTR_SPARSE_MMA_MASK
	.align		4
.L_3439:
        /*0038*/ 	.byte	0x03, 0x50
        /*003a*/ 	.short	0x0000


	//----- nvinfo : EIATTR_MAXREG_COUNT
	.align		4
        /*003c*/ 	.byte	0x03, 0x1b
        /*003e*/ 	.short	0x00ff


	//----- nvinfo : EIATTR_MERCURY_ISA_VERSION
	.align		4
        /*0040*/ 	.byte	0x03, 0x5f
        /*0042*/ 	.short	0x0101


	//----- nvinfo : EIATTR_EXIT_INSTR_OFFSETS
	.align		4
        /*0044*/ 	.byte	0x04, 0x1c
        /*0046*/ 	.short	(.L_3441 - .L_3440)


	//   ....[0]....
.L_3440:
        /*0048*/ 	.word	0x00002a90


	//   ....[1]....
        /*004c*/ 	.word	0x00005b90


	//   ....[2]....
        /*0050*/ 	.word	0x00005be0


	//----- nvinfo : EIATTR_MAX_THREADS
	.align		4
.L_3441:
        /*0054*/ 	.byte	0x04, 0x05
        /*0056*/ 	.short	(.L_3443 - .L_3442)
.L_3442:
        /*0058*/ 	.word	0x00000080
        /*005c*/ 	.word	0x00000001
        /*0060*/ 	.word	0x00000001


	//----- nvinfo : EIATTR_CRS_STACK_SIZE
	.align		4
.L_3443:
        /*0064*/ 	.byte	0x04, 0x1e
        /*0066*/ 	.short	(.L_3445 - .L_3444)
.L_3444:
        /*0068*/ 	.word	0x00000000


	//----- nvinfo : EIATTR_CBANK_PARAM_SIZE
	.align		4
.L_3445:
        /*006c*/ 	.byte	0x03, 0x19
        /*006e*/ 	.short	0x0018


	//----- nvinfo : EIATTR_PARAM_CBANK
	.align		4
        /*0070*/ 	.byte	0x04, 0x0a
        /*0072*/ 	.short	(.L_3447 - .L_3446)
	.align		4
.L_3446:
        /*0074*/ 	.word	index@(.nv.constant0._ZN2at6native29vectorized_elementwise_kernelILi4EZZZNS0_15log_kernel_cudaERNS_18TensorIteratorBaseEENKUlvE0_clEvENKUlvE_clEvEUldE_St5arrayIPcLm2EEEEviT0_T1_)
        /*0078*/ 	.short	0x0210
        /*007a*/ 	.short	0x0018


	//----- nvinfo : EIATTR_SW_WAR
	.align		4
.L_3447:
        /*007c*/ 	.byte	0x04, 0x36
        /*007e*/ 	.short	(.L_3449 - .L_3448)
.L_3448:
        /*0080*/ 	.word	0x00000008
.L_3449:


//--------------------- .nv.info._ZN2at6native29vectorized_elementwise_kernelILi8EZZZNS0_15log_kernel_cudaERNS_18TensorIteratorBaseEENKUlvE0_clEvENKUlvE_clEvEUldE_St5arrayIPcLm2EEEEviT0_T1_ --------------------------
	.section	.nv.info._ZN2at6native29vectorized_elementwise_kernelILi8EZZZNS0_15log_kernel_cudaERNS_18TensorIteratorBaseEENKUlvE0_clEvENKUlvE_clEvEUldE_St5arrayIPcLm2EEEEviT0_T1_,"",@"SHT_CUDA_INFO"
	.sectionflags	@""
	.align	4


	//----- nvinfo : EIATTR_CUDA_API_VERSION
	.align		4
        /*0000*/ 	.byte	0x04, 0x37
        /*0002*/ 	.short	(.L_3451 - .L_3450)
.L_3450:
        /*0004*/ 	.word	0x00000082


	//----- nvinfo : EIATTR_KPARAM_INFO
	.align		4
.L_3451:
        /*0008*/ 	.byte	0x04, 0x17
        /*000a*/ 	.short	(.L_3453 - .L_3452)
.L_3452:
        /*000c*/ 	.word	0x00000000
        /*0010*/ 	.short	0x0002
        /*0012*/ 	.short	0x0008
        /*0014*/ 	.byte	0x00, 0xf0, 0x41, 0x00


	//----- nvinfo : EIATTR_KPARAM_INFO
	.align		4
.L_3453:
        /*0018*/ 	.byte	0x04, 0x17
        /*001a*/ 	.short	(.L_3455 - .L_3454)
.L_3454:
        /*001c*/ 	.word	0x00000000
        /*0020*/ 	.short	0x0001
        /*0022*/ 	.short	0x0004
        /*0024*/ 	.byte	0x00, 0xf0, 0x05, 0x00


	//----- nvinfo : EIATTR_KPARAM_INFO
	.align		4
.L_3455:
        /*0028*/ 	.byte	0x04, 0x17
        /*002a*/ 	.short	(.L_3457 - .L_3456)
.L_3456:
        /*002c*/ 	.word	0x00000000
        /*0030*/ 	.short	0x0000
        /*0032*/ 	.short	0x0000
        /*0034*/ 	.byte	0x00, 0xf0, 0x11, 0x00


	//----- nvinfo : EIATTR_SPARSE_MMA_MASK
	.align		4
.L_3457:
        /*0038*/ 	.byte	0x03, 0x50
        /*003a*/ 	.short	0x0000


	//----- nvinfo : EIATTR_MAXREG_COUNT
	.align		4
        /*003c*/ 	.byte	0x03, 0x1b
        /*003e*/ 	.short	0x00ff


	//----- nvinfo : EIATTR_MERCURY_ISA_VERSION
	.align		4
        /*0040*/ 	.byte	0x03, 0x5f
        /*0042*/ 	.short	0x0101


	//----- nvinfo : EIATTR_EXIT_INSTR_OFFSETS
	.align		4
        /*0044*/ 	.byte	0x04, 0x1c
        /*0046*/ 	.short	(.L_3459 - .L_3458)


	//   ....[0]....
.L_3458:
        /*0048*/ 	.word	0x00002a90


	//   ....[1]....
        /*004c*/ 	.word	0x00005b90


	//   ....[2]....
        /*0050*/ 	.word	0x00005be0


	//----- nvinfo : EIATTR_MAX_THREADS
	.align		4
.L_3459:
        /*0054*/ 	.byte	0x04, 0x05
        /*0056*/ 	.short	(.L_3461 - .L_3460)
.L_3460:
        /*0058*/ 	.word	0x00000080
        /*005c*/ 	.word	0x00000001
        /*0060*/ 	.word	0x00000001


	//----- nvinfo : EIATTR_CRS_STACK_SIZE
	.align		4
.L_3461:
        /*0064*/ 	.byte	0x04, 0x1e
        /*0066*/ 	.short	(.L_3463 - .L_3462)
.L_3462:
        /*0068*/ 	.word	0x00000000


	//----- nvinfo : EIATTR_CBANK_PARAM_SIZE
	.align		4
.L_3463:
        /*006c*/ 	.byte	0x03, 0x19
        /*006e*/ 	.short	0x0018


	//----- nvinfo : EIATTR_PARAM_CBANK
	.align		4
        /*0070*/ 	.byte	0x04, 0x0a
        /*0072*/ 	.short	(.L_3465 - .L_3464)
	.align		4
.L_3464:
        /*0074*/ 	.word	index@(.nv.constant0._ZN2at6native29vectorized_elementwise_kernelILi8EZZZNS0_15log_kernel_cudaERNS_18TensorIteratorBaseEENKUlvE0_clEvENKUlvE_clEvEUldE_St5arrayIPcLm2EEEEviT0_T1_)
        /*0078*/ 	.short	0x0210
        /*007a*/ 	.short	0x0018


	//----- nvinfo : EIATTR_SW_WAR
	.align		4
.L_3465:
        /*007c*/ 	.byte	0x04, 0x36
        /*007e*/ 	.short	(.L_3467 - .L_3466)
.L_3466:
        /*0080*/ 	.word	0x00000008
.L_3467:


//--------------------- .nv.callgraph             --------------------------
	.section	.nv.callgraph,"",@"SHT_CUDA_CALLGRAPH"
	.align	4
	.sectionentsize	8
	.align		4
        /*0000*/ 	.word	0x00000000
	.align		4
        /*0004*/ 	.word	0xffffffff
	.align		4
        /*0008*/ 	.word	index@(_ZN2at6native18elementwise_kernelILi128ELi4EZNS0_15gpu_kernel_implIZZZNS0_16log2_kernel_cudaERNS_18TensorIteratorBaseEENKUlvE0_clEvENKUlvE2_clEvEUlN3c108BFloat16EE_EEvS4_RKT_EUliE_EEviT1_)
	.align		4
        /*000c*/ 	.word	index@(__assertfail)
	.align		4
        /*0010*/ 	.word	index@(_ZN2at6native27unrolled_elementwise_kernelIZZZNS0_16log2_kernel_cudaERNS_18TensorIteratorBaseEENKUlvE0_clEvENKUlvE2_clEvEUlN3c108BFloat16EE_St5arrayIPcLm2EELi4E23TrivialOffsetCalculatorILi1EjESD_NS0_6memory12LoadWithCastILi1EEENSE_13StoreWithCastILi1EEEEEviT_T0_T2_T3_T4_T5_)
	.align		4
        /*0014*/ 	.word	index@(__assertfail)
	.align		4
        /*0018*/ 	.word	index@(_ZN2at6native18elementwise_kernelILi128ELi4EZNS0_15gpu_kernel_implIZZZNS0_16log2_kernel_cudaERNS_18TensorIteratorBaseEENKUlvE0_clEvENKUlvE1_clEvEUlN3c104HalfEE_EEvS4_RKT_EUliE_EEviT1_)
	.align		4
        /*001c*/ 	.word	index@(__assertfail)
	.align		4
        /*0020*/ 	.word	index@(_ZN2at6native27unrolled_elementwise_kernelIZZZNS0_16log2_kernel_cudaERNS_18TensorIteratorBaseEENKUlvE0_clEvENKUlvE1_clEvEUlN3c104HalfEE_St5arrayIPcLm2EELi4E23TrivialOffsetCalculatorILi1EjESD_NS0_6memory12LoadWithCastILi1EEENSE_13StoreWithCastILi1EEEEEviT_T0_T2_T3_T4_T5_)
	.align		4
        /*0024*/ 	.word	index@(__assertfail)
	.align		4
        /*0028*/ 	.word	index@(_ZN2at6native18elementwise_kernelILi128ELi4EZNS0_15gpu_kernel_implIZZZNS0_16log2_kernel_cudaERNS_18TensorIteratorBaseEENKUlvE0_clEvENKUlvE0_clEvEUlfE_EEvS4_RKT_EUliE_EEviT1_)
	.align		4
        /*002c*/ 	.word	index@(__assertfail)
	.align		4
        /*0030*/ 	.word	index@(_ZN2at6native27unrolled_elementwise_kernelIZZZNS0_16log2_kernel_cudaERNS_18TensorIteratorBaseEENKUlvE0_clEvENKUlvE0_clEvEUlfE_St5arrayIPcLm2EELi4E23TrivialOffsetCalculatorILi1EjESB_NS0_6memory12LoadWithCastILi1EEENSC_13StoreWithCastILi1EEEEEviT_T0_T2_T3_T4_T5_)
	.align		4
        /*0034*/ 	.word	index@(__assertfail)
	.align		4
        /*0038*/ 	.word	index@(_ZN2at6native18elementwise_kernelILi128ELi4EZNS0_15gpu_kernel_implIZZZNS0_16log2_kernel_cudaERNS_18TensorIteratorBaseEENKUlvE0_clEvENKUlvE_clEvEUldE_EEvS4_RKT_EUliE_EEviT1_)
	.align		4
        /*003c*/ 	.word	index@(__assertfail)
	.align		4
        /*0040*/ 	.word	index@(_ZN2at6native27unrolled_elementwise_kernelIZZZNS0_16log2_kernel_cudaERNS_18TensorIteratorBaseEENKUlvE0_clEvENKUlvE_clEvEUldE_St5arrayIPcLm2EELi4E23TrivialOffsetCalculatorILi1EjESB_NS0_6memory12LoadWithCastILi1EEENSC_13StoreWithCastILi1EEEEEviT_T0_T2_T3_T4_T5_)
	.align		4
        /*0044*/ 	.word	index@(__assertfail)
	.align		4
        /*0048*/ 	.word	index@(_ZN2at6native18elementwise_kernelILi128ELi4EZNS0_15gpu_kernel_implIZZZNS0_17log1p_kernel_cudaERNS_18TensorIteratorBaseEENKUlvE_clEvENKUlvE4_clEvEUlN3c108BFloat16EE_EEvS4_RKT_EUliE_EEviT1_)
	.align		4
        /*004c*/ 	.word	index@(__assertfail)
	.align		4
        /*0050*/ 	.word	index@(_ZN2at6native27unrolled_elementwise_kernelIZZZNS0_17log1p_kernel_cudaERNS_18TensorIteratorBaseEENKUlvE_clEvENKUlvE4_clEvEUlN3c108BFloat16EE_St5arrayIPcLm2EELi4E23TrivialOffsetCalculatorILi1EjESD_NS0_6memory12LoadWithCastILi1EEENSE_13StoreWithCastILi1EEEEEviT_T0_T2_T3_T4_T5_)
	.align		4
        /*0054*/ 	.word	index@(__assertfail)
	.align		4
        /*0058*/ 	.word	index@(_ZN2at6native18elementwise_kernelILi128ELi4EZNS0_15gpu_kernel_implIZZZNS0_17log1p_kernel_cudaERNS_18TensorIteratorBaseEENKUlvE_clEvENKUlvE3_clEvEUlN3c104HalfEE_EEvS4_RKT_EUliE_EEviT1_)
	.align		4
        /*005c*/ 	.word	index@(__assertfail)
	.align		4
        /*0060*/ 	.word	index@(_ZN2at6native27unrolled_elementwise_kernelIZZZNS0_17log1p_kernel_cudaERNS_18TensorIteratorBaseEENKUlvE_clEvENKUlvE3_clEvEUlN3c104HalfEE_St5arrayIPcLm2EELi4E23TrivialOffsetCalculatorILi1EjESD_NS0_6memory12LoadWithCastILi1EEENSE_13StoreWithCastILi1EEEEEviT_T0_T2_T3_T4_T5_)
	.align		4
        /*0064*/ 	.word	index@(__assertfail)
	.align		4
        /*0068*/ 	.word	index@(_ZN2at6native18elementwise_kernelILi128ELi4EZNS0_15gpu_kernel_implIZZZNS0_17log1p_kernel_cudaERNS_18TensorIteratorBaseEENKUlvE_clEvENKUlvE2_clEvEUlN3c107complexIfEEE_EEvS4_RKT_EUliE_EEviT1_)
	.align		4
        /*006c*/ 	.word	index@(__assertfail)
	.align		4
        /*0070*/ 	.word	index@(_ZN2at6native27unrolled_elementwise_kernelIZZZNS0_17log1p_kernel_cudaERNS_18TensorIteratorBaseEENKUlvE_clEvENKUlvE2_clEvEUlN3c107complexIfEEE_St5arrayIPcLm2EELi4E23TrivialOffsetCalculatorILi1EjESE_NS0_6memory12LoadWithCastILi1EEENSF_13StoreWithCastILi1EEEEEviT_T0_T2_T3_T4_T5_)
	.align		4
        /*0074*/ 	.word	index@(__assertfail)
	.align		4
        /*0078*/ 	.word	index@(_ZN2at6native18elementwise_kernelILi128ELi4EZNS0_15gpu_kernel_implIZZZNS0_17log1p_kernel_cudaERNS_18TensorIteratorBaseEENKUlvE_clEvENKUlvE1_clEvEUlN3c107complexIdEEE_EEvS4_RKT_EUliE_EEviT1_)
	.align		4
        /*007c*/ 	.word	index@(__assertfail)
	.align		4
        /*0080*/ 	.word	index@(_ZN2at6native27unrolled_elementwise_kernelIZZZNS0_17log1p_kernel_cudaERNS_18TensorIteratorBaseEENKUlvE_clEvENKUlvE1_clEvEUlN3c107complexIdEEE_St5arrayIPcLm2EELi4E23TrivialOffsetCalculatorILi1EjESE_NS0_6memory12LoadWithCastILi1EEENSF_13StoreWithCastILi1EEEEEviT_T0_T2_T3_T4_T5_)
	.align		4
        /*0084*/ 	.word	index@(__assertfail)
	.align		4
        /*0088*/ 	.word	index@(_ZN2at6native18elementwise_kernelILi128ELi4EZNS0_15gpu_kernel_implIZZZNS0_17log1p_kernel_cudaERNS_18TensorIteratorBaseEENKUlvE_clEvENKUlvE0_clEvEUlfE_EEvS4_RKT_EUliE_EEviT1_)
	.align		4
        /*008c*/ 	.word	index@(__assertfail)
	.align		4
        /*0090*/ 	.word	index@(_ZN2at6native27unrolled_elementwise_kernelIZZZNS0_17log1p_kernel_cudaERNS_18TensorIteratorBaseEENKUlvE_clEvENKUlvE0_clEvEUlfE_St5arrayIPcLm2EELi4E23TrivialOffsetCalculatorILi1EjESB_NS0_6memory12LoadWithCastILi1EEENSC_13StoreWithCastILi1EEEEEviT_T0_T2_T3_T4_T5_)
	.align		4
        /*0094*/ 	.word	index@(__assertfail)
	.align		4
        /*0098*/ 	.word	index@(_ZN2at6native18elementwise_kernelILi128ELi4EZNS0_15gpu_kernel_implIZZZNS0_17log1p_kernel_cudaERNS_18TensorIteratorBaseEENKUlvE_clEvENKUlvE_clEvEUldE_EEvS4_RKT_EUliE_EEviT1_)
	.align		4
        /*009c*/ 	.word	index@(__assertfail)
	.align		4
        /*00a0*/ 	.word	index@(_ZN2at6native27unrolled_elementwise_kernelIZZZNS0_17log1p_kernel_cudaERNS_18TensorIteratorBaseEENKUlvE_clEvENKUlvE_clEvEUldE_St5arrayIPcLm2EELi4E23TrivialOffsetCalculatorILi1EjESB_NS0_6memory12LoadWithCastILi1EEENSC_13StoreWithCastILi1EEEEEviT_T0_T2_T3_T4_T5_)
	.align		4
        /*00a4*/ 	.word	index@(__assertfail)
	.align		4
        /*00a8*/ 	.word	index@(_ZN2at6native18elementwise_kernelILi128ELi4EZNS0_15gpu_kernel_implIZZZNS0_17log10_kernel_cudaERNS_18TensorIteratorBaseEENKUlvE0_clEvENKUlvE2_clEvEUlN3c108BFloat16EE_EEvS4_RKT_EUliE_EEviT1_)
	.align		4
        /*00ac*/ 	.word	index@(__assertfail)
	.align		4
        /*00b0*/ 	.word	index@(_ZN2at6native27unrolled_elementwise_kernelIZZZNS0_17log10_kernel_cudaERNS_18TensorIteratorBaseEENKUlvE0_clEvENKUlvE2_clEvEUlN3c108BFloat16EE_St5arrayIPcLm2EELi4E23TrivialOffsetCalculatorILi1EjESD_NS0_6memory12LoadWithCastILi1EEENSE_13StoreWithCastILi1EEEEEviT_T0_T2_T3_T4_T5_)
	.align		4
        /*00b4*/ 	.word	index@(__assertfail)
	.align		4
        /*00b8*/ 	.word	index@(_ZN2at6native18elementwise_kernelILi128ELi4EZNS0_15gpu_kernel_implIZZZNS0_17log10_kernel_cudaERNS_18TensorIteratorBaseEENKUlvE0_clEvENKUlvE1_clEvEUlN3c104HalfEE_EEvS4_RKT_EUliE_EEviT1_)
	.align		4
        /*00bc*/ 	.word	index@(__assertfail)
	.align		4
        /*00c0*/ 	.word	index@(_ZN2at6native27unrolled_elementwise_kernelIZZZNS0_17log10_kernel_cudaERNS_18TensorIteratorBaseEENKUlvE0_clEvENKUlvE1_clEvEUlN3c104HalfEE_St5arrayIPcLm2EELi4E23TrivialOffsetCalculatorILi1EjESD_NS0_6memory12LoadWithCastILi1EEENSE_13StoreWithCastILi1EEEEEviT_T0_T2_T3_T4_T5_)
	.align		4
        /*00c4*/ 	.word	index@(__assertfail)
	.align		4
        /*00c8*/ 	.word	index@(_ZN2at6native18elementwise_kernelILi128ELi4EZNS0_15gpu_kernel_implIZZZNS0_17log10_kernel_cudaERNS_18TensorIteratorBaseEENKUlvE0_clEvENKUlvE0_clEvEUlfE_EEvS4_RKT_EUliE_EEviT1_)
	.align		4
        /*00cc*/ 	.word	index@(__assertfail)
	.align		4
        /*00d0*/ 	.word	index@(_ZN2at6native27unrolled_elementwise_kernelIZZZNS0_17log10_kernel_cudaERNS_18TensorIteratorBaseEENKUlvE0_clEvENKUlvE0_clEvEUlfE_St5arrayIPcLm2EELi4E23TrivialOffsetCalculatorILi1EjESB_NS0_6memory12LoadWithCastILi1EEENSC_13StoreWithCastILi1EEEEEviT_T0_T2_T3_T4_T5_)
	.align		4
        /*00d4*/ 	.word	index@(__assertfail)
	.align		4
        /*00d8*/ 	.word	index@(_ZN2at6native18elementwise_kernelILi128ELi4EZNS0_15gpu_kernel_implIZZZNS0_17log10_kernel_cudaERNS_18TensorIteratorBaseEENKUlvE0_clEvENKUlvE_clEvEUldE_EEvS4_RKT_EUliE_EEviT1_)
	.align		4
        /*00dc*/ 	.word	index@(__assertfail)
	.align		4
        /*00e0*/ 	.word	index@(_ZN2at6native27unrolled_elementwise_kernelIZZZNS0_17log10_kernel_cudaERNS_18TensorIteratorBaseEENKUlvE0_clEvENKUlvE_clEvEUldE_St5arrayIPcLm2EELi4E23TrivialOffsetCalculatorILi1EjESB_NS0_6memory12LoadWithCastILi1EEENSC_13StoreWithCastILi1EEEEEviT_T0_T2_T3_T4_T5_)
	.align		4
        /*00e4*/ 	.word	index@(__assertfail)
	.align		4
        /*00e8*/ 	.word	index@(_ZN2at6native18elementwise_kernelILi128ELi4EZNS0_15gpu_kernel_implIZZZNS0_15log_kernel_cudaERNS_18TensorIteratorBaseEENKUlvE0_clEvENKUlvE2_clEvEUlN3c108BFloat16EE_EEvS4_RKT_EUliE_EEviT1_)
	.align		4
        /*00ec*/ 	.word	index@(__assertfail)
	.align		4
        /*00f0*/ 	.word	index@(_ZN2at6native27unrolled_elementwise_kernelIZZZNS0_15log_kernel_cudaERNS_18TensorIteratorBaseEENKUlvE0_clEvENKUlvE2_clEvEUlN3c108BFloat16EE_St5arrayIPcLm2EELi4E23TrivialOffsetCalculatorILi1EjESD_NS0_6memory12LoadWithCastILi1EEENSE_13StoreWithCastILi1EEEEEviT_T0_T2_T3_T4_T5_)
	.align		4
        /*00f4*/ 	.word	index@(__assertfail)
	.align		4
        /*00f8*/ 	.word	index@(_ZN2at6native18elementwise_kernelILi128ELi4EZNS0_15gpu_kernel_implIZZZNS0_15log_kernel_cudaERNS_18TensorIteratorBaseEENKUlvE0_clEvENKUlvE1_clEvEUlN3c104HalfEE_EEvS4_RKT_EUliE_EEviT1_)
	.align		4
        /*00fc*/ 	.word	index@(__assertfail)
	.align		4
        /*0100*/ 	.word	index@(_ZN2at6native27unrolled_elementwise_kernelIZZZNS0_15log_kernel_cudaERNS_18TensorIteratorBaseEENKUlvE0_clEvENKUlvE1_clEvEUlN3c104HalfEE_St5arrayIPcLm2EELi4E23TrivialOffsetCalculatorILi1EjESD_NS0_6memory12LoadWithCastILi1EEENSE_13StoreWithCastILi1EEEEEviT_T0_T2_T3_T4_T5_)
	.align		4
        /*0104*/ 	.word	index@(__assertfail)
	.align		4
        /*0108*/ 	.word	index@(_ZN2at6native18elementwise_kernelILi128ELi4EZNS0_15gpu_kernel_implIZZZNS0_15log_kernel_cudaERNS_18TensorIteratorBaseEENKUlvE0_clEvENKUlvE0_clEvEUlfE_EEvS4_RKT_EUliE_EEviT1_)
	.align		4
        /*010c*/ 	.word	index@(__assertfail)
	.align		4
        /*0110*/ 	.word	index@(_ZN2at6native27unrolled_elementwise_kernelIZZZNS0_15log_kernel_cudaERNS_18TensorIteratorBaseEENKUlvE0_clEvENKUlvE0_clEvEUlfE_St5arrayIPcLm2EELi4E23TrivialOffsetCalculatorILi1EjESB_NS0_6memory12LoadWithCastILi1EEENSC_13StoreWithCastILi1EEEEEviT_T0_T2_T3_T4_T5_)
	.align		4
        /*0114*/ 	.word	index@(__assertfail)
	.align		4
        /*0118*/ 	.word	index@(_ZN2at6native18elementwise_kernelILi128ELi4EZNS0_15gpu_kernel_implIZZZNS0_15log_kernel_cudaERNS_18TensorIteratorBaseEENKUlvE0_clEvENKUlvE_clEvEUldE_EEvS4_RKT_EUliE_EEviT1_)
	.align		4
        /*011c*/ 	.word	index@(__assertfail)
	.align		4
        /*0120*/ 	.word	index@(_ZN2at6native27unrolled_elementwise_kernelIZZZNS0_15log_kernel_cudaERNS_18TensorIteratorBaseEENKUlvE0_clEvENKUlvE_clEvEUldE_St5arrayIPcLm2EELi4E23TrivialOffsetCalculatorILi1EjESB_NS0_6memory12LoadWithCastILi1EEENSC_13StoreWithCastILi1EEEEEviT_T0_T2_T3_T4_T5_)
	.align		4
        /*0124*/ 	.word	index@(__assertfail)
	.align		4
        /*0128*/ 	.word	0x00000000
	.align		4
        /*012c*/ 	.word	0xfffffffe
	.align		4
        /*0130*/ 	.word	0x00000000
	.align		4
        /*0134*/ 	.word	0xfffffffd
	.align		4
        /*0138*/ 	.word	0x00000000
	.align		4
        /*013c*/ 	.word	0xfffffffc


//--------------------- .nv.constant4             --------------------------
	.section	.nv.constant4,"a",@progbits
	.align	8
	.align		8
.nv.constant4:
        /*0000*/ 	.dword	__assertfail
	.align		8
        /*0008*/ 	.dword	__unnamed_1
	.align		8
        /*0010*/ 	.dword	__unnamed_2
	.align		8
        /*0018*/ 	.dword	__unnamed_3
	.align		8
        /*0020*/ 	.dword	__unnamed_4
	.align		8
        /*0028*/ 	.dword	__unnamed_5
	.align		8
        /*0030*/ 	.dword	__unnamed_6
	.align		8
        /*0038*/ 	.dword	__unnamed_7
	.align		8
        /*0040*/ 	.dword	__unnamed_8
	.align		8
        /*0048*/ 	.dword	__unnamed_9
	.align		8
        /*0050*/ 	.dword	__unnamed_10
	.align		8
        /*0058*/ 	.dword	__unnamed_11
	.align		8
        /*0060*/ 	.dword	__unnamed_12
	.align		8
        /*0068*/ 	.dword	_ZN49_INTERNAL_50dea9bf_18_UnaryLogKernels_cu_24870cf94cuda3std3__45__cpo5beginE
	.align		8
        /*0070*/ 	.dword	_ZN49_INTERNAL_50dea9bf_18_UnaryLogKernels_cu_24870cf94cuda3std3__45__cpo3endE
	.align		8
        /*0078*/ 	.dword	_ZN49_INTERNAL_50dea9bf_18_UnaryLogKernels_cu_24870cf94cuda3std3__45__cpo6cbeginE
	.align		8
        /*0080*/ 	.dword	_ZN49_INTERNAL_50dea9bf_18_UnaryLogKernels_cu_24870cf94cuda3std3__45__cpo4cendE
	.align		8
        /*0088*/ 	.dword	_ZN49_INTERNAL_50dea9bf_18_UnaryLogKernels_cu_24870cf94cuda3std3__45__cpo6rbeginE
	.align		8
        /*0090*/ 	.dword	_ZN49_INTERNAL_50dea9bf_18_UnaryLogKernels_cu_24870cf94cuda3std3__45__cpo4rendE
	.align		8
        /*0098*/ 	.dword	_ZN49_INTERNAL_50dea9bf_18_UnaryLogKernels_cu_24870cf94cuda3std3__45__cpo7crbeginE
	.align		8
        /*00a0*/ 	.dword	_ZN49_INTERNAL_50dea9bf_18_UnaryLogKernels_cu_24870cf94cuda3std3__45__cpo5crendE
	.align		8
        /*00a8*/ 	.dword	_ZN49_INTERNAL_50dea9bf_18_UnaryLogKernels_cu_24870cf94cuda3std3__451_GLOBAL__N__50dea9bf_18_UnaryLogKernels_cu_24870cf96ignoreE
	.align		8
        /*00b0*/ 	.dword	_ZN49_INTERNAL_50dea9bf_18_UnaryLogKernels_cu_24870cf94cuda3std3__419piecewise_constructE
	.align		8
        /*00b8*/ 	.dword	_ZN49_INTERNAL_50dea9bf_18_UnaryLogKernels_cu_24870cf94cuda3std3__48in_placeE
	.align		8
        /*00c0*/ 	.dword	_ZN49_INTERNAL_50dea9bf_18_UnaryLogKernels_cu_24870cf94cuda3std3__420unreachable_sentinelE
	.align		8
        /*00c8*/ 	.dword	_ZN49_INTERNAL_50dea9bf_18_UnaryLogKernels_cu_24870cf94cuda3std6ranges3__45__cpo4swapE
	.align		8
        /*00d0*/ 	.dword	_ZN49_INTERNAL_50dea9bf_18_UnaryLogKernels_cu_24870cf94cuda3std6ranges3__45__cpo9iter_moveE
	.align		8
        /*00d8*/ 	.dword	_ZN49_INTERNAL_50dea9bf_18_UnaryLogKernels_cu_24870cf94cuda3std6ranges3__45__cpo5beginE
	.align		8
        /*00e0*/ 	.dword	_ZN49_INTERNAL_50dea9bf_18_UnaryLogKernels_cu_24870cf94cuda3std6ranges3__45__cpo3endE
	.align		8
        /*00e8*/ 	.dword	_ZN49_INTERNAL_50dea9bf_18_UnaryLogKernels_cu_24870cf94cuda3std6ranges3__45__cpo6cbeginE
	.align		8
        /*00f0*/ 	.dword	_ZN49_INTERNAL_50dea9bf_18_UnaryLogKernels_cu_24870cf94cuda3std6ranges3__45__cpo4cendE
	.align		8
        /*00f8*/ 	.dword	_ZN49_INTERNAL_50dea9bf_18_UnaryLogKernels_cu_24870cf94cuda3std6ranges3__45__cpo7advanceE
	.align		8
        /*0100*/ 	.dword	_ZN49_INTERNAL_50dea9bf_18_UnaryLogKernels_cu_24870cf94cuda3std6ranges3__45__cpo9iter_swapE
	.align		8
        /*0108*/ 	.dword	_ZN49_INTERNAL_50dea9bf_18_UnaryLogKernels_cu_24870cf94cuda3std6ranges3__45__cpo4nextE
	.align		8
        /*0110*/ 	.dword	_ZN49_INTERNAL_50dea9bf_18_UnaryLogKernels_cu_24870cf94cuda3std6ranges3__45__cpo4prevE
	.align		8
        /*0118*/ 	.dword	_ZN49_INTERNAL_50dea9bf_18_UnaryLogKernels_cu_24870cf94cuda3std6ranges3__45__cpo4dataE
	.align		8
        /*0120*/ 	.dword	_ZN49_INTERNAL_50dea9bf_18_UnaryLogKernels_cu_24870cf94cuda3std6ranges3__45__cpo5cdataE
	.align		8
        /*0128*/ 	.dword	_ZN49_INTERNAL_50dea9bf_18_UnaryLogKernels_cu_24870cf94cuda3std6ranges3__45__cpo4sizeE
	.align		8
        /*0130*/ 	.dword	_ZN49_INTERNAL_50dea9bf_18_UnaryLogKernels_cu_24870cf94cuda3std6ranges3__45__cpo5ssizeE
	.align		8
        /*0138*/ 	.dword	_ZN49_INTERNAL_50dea9bf_18_UnaryLogKernels_cu_24870cf94cuda3std6ranges3__45__cpo8distanceE
	.align		8
        /*0140*/ 	.dword	_ZN49_INTERNAL_50dea9bf_18_UnaryLogKernels_cu_24870cf96thrust23THRUST_300001_SM_900_NS6system6detail10sequential3seqE
	.align		8
        /*0148*/ 	.dword	$str$8
	.align		8
        /*0150*/ 	.dword	$str$9


//--------------------- .text._ZN2at6native18elementwise_kernelILi128ELi4EZNS0_15gpu_kernel_implIZZZNS0_16log2_kernel_cudaERNS_18TensorIteratorBaseEENKUlvE0_clEvENKUlvE2_clEvEUlN3c108BFloat16EE_EEvS4_RKT_EUliE_EEviT1_ --------------------------
	.section	.text._ZN2at6native18elementwise_kernelILi128ELi4EZNS0_15gpu_kernel_implIZZZNS0_16log2_kernel_cudaERNS_18TensorIteratorBaseEENKUlvE0_clEvENKUlvE2_clEvEUlN3c108BFloat16EE_EEvS4_RKT_EUliE_EEviT1_,"ax",@progbits
	.align	128
        .global         _ZN2at6native18elementwise_kernelILi128ELi4EZNS0_15gpu_kernel_implIZZZNS0_16log2_kernel_cudaERNS_18TensorIteratorBaseEENKUlvE0_clEvENKUlvE2_clEvEUlN3c108BFloat16EE_EEvS4_RKT_EUliE_EEviT1_
        .type           _ZN2at6native18elementwise_kernelILi128ELi4EZNS0_15gpu_kernel_implIZZZNS0_16log2_kernel_cudaERNS_18TensorIteratorBaseEENKUlvE0_clEvENKUlvE2_clEvEUlN3c108BFloat16EE_EEvS4_RKT_EUliE_EEviT1_,@function
        .size           _ZN2at6native18elementwise_kernelILi128ELi4EZNS0_15gpu_kernel_implIZZZNS0_16log2_kernel_cudaERNS_18TensorIteratorBaseEENKUlvE0_clEvENKUlvE2_clEvEUlN3c108BFloat16EE_EEvS4_RKT_EUliE_EEviT1_,(.L_x_13251 - _ZN2at6native18elementwise_kernelILi128ELi4EZNS0_15gpu_kernel_implIZZZNS0_16log2_kernel_cudaERNS_18TensorIteratorBaseEENKUlvE0_clEvENKUlvE2_clEvEUlN3c108BFloat16EE_EEvS4_RKT_EUliE_EEviT1_)
        .other          _ZN2at6native18elementwise_kernelILi128ELi4EZNS0_15gpu_kernel_implIZZZNS0_16log2_kernel_cudaERNS_18TensorIteratorBaseEENKUlvE0_clEvENKUlvE2_clEvEUlN3c108BFloat16EE_EEvS4_RKT_EUliE_EEviT1_,@"STO_CUDA_ENTRY STV_DEFAULT"
_ZN2at6native18elementwise_kernelILi128ELi4EZNS0_15gpu_kernel_implIZZZNS0_16log2_kernel_cudaERNS_18TensorIteratorBaseEENKUlvE0_clEvENKUlvE2_clEvEUlN3c108BFloat16EE_EEvS4_RKT_EUliE_EEviT1_:
.text._ZN2at6native18elementwise_kernelILi128ELi4EZNS0_15gpu_kernel_implIZZZNS0_16log2_kernel_cudaERNS_18TensorIteratorBaseEENKUlvE0_clEvENKUlvE2_clEvEUlN3c108BFloat16EE_EEvS4_RKT_EUliE_EEviT1_:
[----:B------:R-:W0:Y:S01]  /*0000*/  LDC R1, c[0x0][0x28] ;  /* 0x00000a00ff017b82 */ /* 0x000e220000000800 */
[----:B------:R-:W1:Y:S01]  /*0010*/  S2R R23, SR_CTAID.X ;  /* 0x0000000000177919 */ /* 0x000e620000002500 */
[----:B------:R-:W-:Y:S01]  /*0020*/  ULDC UR4, c[0x0][0x210] ;  /* 0x0000840000047ab9 */ /* 0x000fe20000000800 */
[----:B------:R-:W-:Y:S01]  /*0030*/  ULDC.64 UR36, c[0x0][0x208] ;  /* 0x0000820000247ab9 */ /* 0x000fe20000000a00 */
[----:B------:R-:W-:Y:S01]  /*0040*/  BSSY B6, `(.L_x_0) ;  /* 0x000032d000067945 */ /* 0x000fe20003800000 */
[----:B------:R-:W1:Y:S02]  /*0050*/  S2R R18, SR_TID.X ;  /* 0x0000000000127919 */ /* 0x000e640000002100 */
[----:B-1----:R-:W-:-:S05]  /*0060*/  IMAD R19, R23, 0x200, R18 ;  /* 0x0000020017137824 */ /* 0x002fca00078e0212 */
[----:B------:R-:W-:-:S13]  /*0070*/  ISETP.GE.AND P0, PT, R19, UR4, PT ;  /* 0x0000000413007c0c */ /* 0x000fda000bf06270 */
[----:B0-----:R-:W-:Y:S05]  /*0080*/  @P0 BRA `(.L_x_1) ;  /* 0x0000003000a00947 */ /* 0x001fea0003800000 */
[----:B------:R-:W0:Y:S01]  /*0090*/  LDC R6, c[0x0][0x218] ;  /* 0x00008600ff067b82 */ /* 0x000e220000000800 */
[----:B------:R-:W-:Y:S02]  /*00a0*/  IMAD.MOV.U32 R0, RZ, RZ, RZ ;  /* 0x000000ffff007224 */ /* 0x000fe400078e00ff */
[----:B------:R-:W-:Y:S01]  /*00b0*/  IMAD.MOV.U32 R16, RZ, RZ, RZ ;  /* 0x000000ffff107224 */ /* 0x000fe200078e00ff */
[----:B0-----:R-:W-:-:S13]  /*00c0*/  ISETP.NE.AND P0, PT, R6, RZ, PT ;  /* 0x000000ff0600720c */ /* 0x001fda0003f05270 */
[----:B------:R-:W-:Y:S05]  /*00d0*/  @!P0 BRA `(.L_x_2) ;  /* 0x0000001000ac8947 */ /* 0x000fea0003800000 */
[----:B------:R-:W-:Y:S01]  /*00e0*/  IMAD.MOV.U32 R2, RZ, RZ, RZ ;  /* 0x000000ffff027224 */ /* 0x000fe200078e00ff */
[----:B------:R-:W-:Y:S01]  /*00f0*/  ULDC.64 UR4, c[0x0][0x220] ;  /* 0x0000880000047ab9 */ /* 0x000fe20000000a00 */
[----:B------:R-:W-:Y:S01]  /*0100*/  IMAD.MOV.U32 R3, RZ, RZ, R19 ;  /* 0x000000ffff037224 */ /* 0x000fe200078e0013 */
[----:B------:R-:W-:Y:S01]  /*0110*/  ISETP.NE.AND P0, PT, R6, 0x1, PT ;  /* 0x000000010600780c */ /* 0x000fe20003f05270 */
[----:B------:R-:W-:Y:S01]  /*0120*/  IMAD.HI.U32 R2, R19, UR4, R2 ;  /* 0x0000000413027c27 */ /* 0x000fe2000f8e0002 */
[----:B------:R-:W-:-:S04]  /*0130*/  ULDC UR4, c[0x0][0x21c] ;  /* 0x0000870000047ab9 */ /* 0x000fc80000000800 */
[----:B------:R-:W-:-:S05]  /*0140*/  SHF.R.U32.HI R3, RZ, UR5, R2 ;  /* 0x00000005ff037c19 */ /* 0x000fca0008011602 */
[----:B------:R-:W-:-:S04]  /*0150*/  IMAD.MOV R0, RZ, RZ, -R3 ;  /* 0x000000ffff007224 */ /* 0x000fc800078e0a03 */
[----:B------:R-:W-:Y:S01]  /*0160*/  IMAD R0, R0, UR4, R19 ;  /* 0x0000000400007c24 */ /* 0x000fe2000f8e0213 */
[----:B------:R-:W-:-:S03]  /*0170*/  ULDC.64 UR4, c[0x0][0x348] ;  /* 0x0000d20000047ab9 */ /* 0x000fc60000000a00 */
[C---:B------:R-:W-:Y:S02]  /*0180*/  IMAD R16, R0.reuse, UR4, RZ ;  /* 0x0000000400107c24 */ /* 0x040fe4000f8e02ff */
[----:B------:R-:W-:Y:S01]  /*0190*/  IMAD R0, R0, UR5, RZ ;  /* 0x0000000500007c24 */ /* 0x000fe2000f8e02ff */
[----:B------:R-:W-:Y:S06]  /*01a0*/  @!P0 BRA `(.L_x_2) ;  /* 0x0000001000788947 */ /* 0x000fec0003800000 */
[----:B------:R-:W-:Y:S01]  /*01b0*/  IMAD.MOV.U32 R2, RZ, RZ, RZ ;  /* 0x000000ffff027224 */ /* 0x000fe200078e00ff */
[----:B------:R-:W-:Y:S01]  /*01c0*/  ULDC.64 UR6, c[0x0][0x228] ;  /* 0x00008a0000067ab9 */ /* 0x000fe20000000a00 */
[----:B------:R-:W-:Y:S01]  /*01d0*/  ULDC UR4, c[0x0][0x230] ;  /* 0x00008c0000047ab9 */ /* 0x000fe20000000800 */
[----:B------:R-:W-:Y:S01]  /*01e0*/  ISETP.NE.AND P0, PT, R6, 0x2, PT ;  /* 0x000000020600780c */ /* 0x000fe20003f05270 */
[----:B------:R-:W-:-:S05]  /*01f0*/  IMAD.HI.U32 R4, R3, UR7, R2 ;  /* 0x0000000703047c27 */ /* 0x000fca000f8e0002 */
[----:B------:R-:W-:Y:S01]  /*0200*/  SHF.R.U32.HI R5, RZ, UR4, R4 ;  /* 0x00000004ff057c19 */ /* 0x000fe20008011604 */
[----:B------:R-:W-:-:S04]  /*0210*/  ULDC.64 UR4, c[0x0][0x350] ;  /* 0x0000d40000047ab9 */ /* 0x000fc80000000a00 */
[----:B------:R-:W-:-:S04]  /*0220*/  IMAD.MOV R2, RZ, RZ, -R5 ;  /* 0x000000ffff027224 */ /* 0x000fc800078e0a05 */
[----:B------:R-:W-:-:S04]  /*0230*/  IMAD R3, R2, UR6, R3 ;  /* 0x0000000602037c24 */ /* 0x000fc8000f8e0203 */
[C---:B------:R-:W-:Y:S02]  /*0240*/  IMAD R16, R3.reuse, UR4, R16 ;  /* 0x0000000403107c24 */ /* 0x040fe4000f8e0210 */
[----:B------:R-:W-:Y:S01]  /*0250*/  IMAD R0, R3, UR5, R0 ;  /* 0x0000000503007c24 */ /* 0x000fe2000f8e0200 */
[----:B------:R-:W-:Y:S06]  /*0260*/  @!P0 BRA `(.L_x_2) ;  /* 0x0000001000488947 */ /* 0x000fec0003800000 */
[----:B------:R-:W-:Y:S01]  /*0270*/  IMAD.MOV.U32 R4, RZ, RZ, RZ ;  /* 0x000000ffff047224 */ /* 0x000fe200078e00ff */
[----:B------:R-:W-:Y:S01]  /*0280*/  ULDC.64 UR4, c[0x0][0x238] ;  /* 0x00008e0000047ab9 */ /* 0x000fe20000000a00 */
[----:B------:R-:W-:Y:S02]  /*0290*/  ISETP.NE.AND P0, PT, R6, 0x3, PT ;  /* 0x000000030600780c */ /* 0x000fe40003f05270 */
[----:B------:R-:W-:Y:S01]  /*02a0*/  IMAD.HI.U32 R2, R5, UR4, R4 ;  /* 0x0000000405027c27 */ /* 0x000fe2000f8e0004 */
[----:B------:R-:W-:-:S04]  /*02b0*/  ULDC UR4, c[0x0][0x234] ;  /* 0x00008d0000047ab9 */ /* 0x000fc80000000800 */
[----:B------:R-:W-:-:S05]  /*02c0*/  SHF.R.U32.HI R3, RZ, UR5, R2 ;  /* 0x00000005ff037c19 */ /* 0x000fca0008011602 */
[----:B------:R-:W-:-:S04]  /*02d0*/  IMAD.MOV R4, RZ, RZ, -R3 ;  /* 0x000000ffff047224 */ /* 0x000fc800078e0a03 */
[----:B------:R-:W-:Y:S01]  /*02e0*/  IMAD R5, R4, UR4, R5 ;  /* 0x0000000404057c24 */ /* 0x000fe2000f8e0205 */
[----:B------:R-:W-:-:S03]  /*02f0*/  ULDC.64 UR4, c[0x0][0x358] ;  /* 0x0000d60000047ab9 */ /* 0x000fc60000000a00 */
[C---:B------:R-:W-:Y:S02]  /*0300*/  IMAD R16, R5.reuse, UR4, R16 ;  /* 0x0000000405107c24 */ /* 0x040fe4000f8e0210 */
[----:B------:R-:W-:Y:S01]  /*0310*/  IMAD R0, R5, UR5, R0 ;  /* 0x0000000505007c24 */ /* 0x000fe2000f8e0200 */
        /* <DEDUP_REMOVED lines=254> */
[----:B------:R-:W-:-:S03]  /*1300*/  ULDC.64 UR4, c[0x0][0x340] ;  /* 0x0000d00000047ab9 */ /* 0x000fc60000000a00 */
[----:B------:R-:W-:Y:S01]  /*1310*/  IMAD.HI.U32 R2, R5, UR4, R4 ;  /* 0x0000000405027c27 */ /* 0x000fe2000f8e0004 */
[----:B------:R-:W-:-:S04]  /*1320*/  ULDC UR4, c[0x0][0x33c] ;  /* 0x0000cf0000047ab9 */ /* 0x000fc80000000800 */
[----:B------:R-:W-:-:S05]  /*1330*/  SHF.R.U32.HI R2, RZ, UR5, R2 ;  /* 0x00000005ff027c19 */ /* 0x000fca0008011602 */
[----:B------:R-:W-:-:S04]  /*1340*/  IMAD.MOV R3, RZ, RZ, -R2 ;  /* 0x000000ffff037224 */ /* 0x000fc800078e0a02 */
[----:B------:R-:W-:Y:S01]  /*1350*/  IMAD R5, R3, UR4, R5 ;  /* 0x0000000403057c24 */ /* 0x000fe2000f8e0205 */
[----:B------:R-:W-:-:S03]  /*1360*/  ULDC.64 UR4, c[0x0][0x408] ;  /* 0x0001020000047ab9 */ /* 0x000fc60000000a00 */
[C---:B------:R-:W-:Y:S02]  /*1370*/  IMAD R16, R5.reuse, UR4, R16 ;  /* 0x0000000405107c24 */ /* 0x040fe4000f8e0210 */
[----:B------:R-:W-:-:S07]  /*1380*/  IMAD R0, R5, UR5, R0 ;  /* 0x0000000505007c24 */ /* 0x000fce000f8e0200 */
.L_x_2:
[----:B------:R-:W0:Y:S01]  /*1390*/  LDC.U8 R5, c[0x0][0x422] ;  /* 0x00010880ff057b82 */ /* 0x000e220000000000 */
[----:B------:R-:W-:Y:S01]  /*13a0*/  ULDC.64 UR4, c[0x0][0x410] ;  /* 0x0001040000047ab9 */ /* 0x000fe20000000a00 */
[----:B------:R-:W-:Y:S01]  /*13b0*/  ULDC.64 UR6, c[0x0][0x418] ;  /* 0x0001060000067ab9 */ /* 0x000fe20000000a00 */
[----:B------:R-:W-:Y:S02]  /*13c0*/  IADD3 R16, P1, R16, UR4, RZ ;  /* 0x0000000410107c10 */ /* 0x000fe4000ff3e0ff */
[----:B------:R-:W-:-:S03]  /*13d0*/  IADD3 R2, P2, R0, UR6, RZ ;  /* 0x0000000600027c10 */ /* 0x000fc6000ff5e0ff */
[----:B------:R-:W-:Y:S02]  /*13e0*/  IMAD.X R17, RZ, RZ, UR5, P1 ;  /* 0x00000005ff117e24 */ /* 0x000fe400088e06ff */
[----:B------:R-:W-:Y:S01]  /*13f0*/  IMAD.X R3, RZ, RZ, UR7, P2 ;  /* 0x00000007ff037e24 */ /* 0x000fe200090e06ff */
[----:B0-----:R-:W-:-:S04]  /*1400*/  PRMT R4, R5, 0x9910, RZ ;  /* 0x0000991005047816 */ /* 0x001fc800000000ff */
[----:B------:R-:W-:-:S13]  /*1410*/  ISETP.GT.AND P0, PT, R4, 0x9, PT ;  /* 0x000000090400780c */ /* 0x000fda0003f04270 */
[----:B------:R-:W-:Y:S05]  /*1420*/  @P0 BRA `(.L_x_3) ;  /* 0x0000000400100947 */ /* 0x000fea0003800000 */
[----:B------:R-:W-:-:S13]  /*1430*/  ISETP.GT.AND P0, PT, R4, 0x4, PT ;  /* 0x000000040400780c */ /* 0x000fda0003f04270 */
[----:B------:R-:W-:Y:S05]  /*1440*/  @P0 BRA `(.L_x_4) ;  /* 0x0000000000800947 */ /* 0x000fea0003800000 */
[----:B------:R-:W-:-:S13]  /*1450*/  ISETP.GT.AND P0, PT, R4, 0x1, PT ;  /* 0x000000010400780c */ /* 0x000fda0003f04270 */
[----:B------:R-:W-:Y:S05]  /*1460*/  @P0 BRA `(.L_x_5) ;  /* 0x0000000000300947 */ /* 0x000fea0003800000 */
[----:B------:R-:W-:-:S13]  /*1470*/  ISETP.NE.AND P0, PT, R5, RZ, PT ;  /* 0x000000ff0500720c */ /* 0x000fda0003f05270 */
[----:B------:R-:W-:Y:S05]  /*1480*/  @!P0 BRA `(.L_x_6) ;  /* 0x0000000000188947 */ /* 0x000fea0003800000 */
[----:B------:R-:W-:-:S13]  /*1490*/  ISETP.NE.AND P0, PT, R4, 0x1, PT ;  /* 0x000000010400780c */ /* 0x000fda0003f05270 */
[----:B------:R-:W-:Y:S05]  /*14a0*/  @P0 BRA `(.L_x_7) ;  /* 0x0000000c004c0947 */ /* 0x000fea0003800000 */
[----:B------:R-:W2:Y:S02]  /*14b0*/  LDG.E.S8 R2, desc[UR36][R2.64] ;  /* 0x0000002402027981 */ /* 0x000ea4000c1e1300 */
[----:B--2---:R-:W0:Y:S02]  /*14c0*/  I2F.S16 R0, R2 ;  /* 0x0000000200007306 */ /* 0x004e240000101400 */
[----:B0-----:R-:W-:Y:S01]  /*14d0*/  F2FP.BF16.F32.PACK_AB R0, RZ, R0 ;  /* 0x00000000ff00723e */ /* 0x001fe200000010ff */
[----:B------:R-:W-:Y:S06]  /*14e0*/  BRA `(.L_x_8) ;  /* 0x0000000c00a07947 */ /* 0x000fec0003800000 */
.L_x_6:
[----:B------:R-:W2:Y:S02]  /*14f0*/  LDG.E.U8 R2, desc[UR36][R2.64] ;  /* 0x0000002402027981 */ /* 0x000ea4000c1e1100 */
[----:B--2---:R-:W-:-:S04]  /*1500*/  I2FP.F32.U32 R0, R2 ;  /* 0x0000000200007245 */ /* 0x004fc80000201000 */
[----:B------:R-:W-:Y:S01]  /*1510*/  F2FP.BF16.F32.PACK_AB R0, RZ, R0 ;  /* 0x00000000ff00723e */ /* 0x000fe200000010ff */
[----:B------:R-:W-:Y:S06]  /*1520*/  BRA `(.L_x_8) ;  /* 0x0000000c00907947 */ /* 0x000fec0003800000 */
.L_x_5:
[----:B------:R-:W-:-:S13]  /*1530*/  ISETP.NE.AND P0, PT, R4, 0x2, PT ;  /* 0x000000020400780c */ /* 0x000fda0003f05270 */
[----:B------:R-:W-:Y:S05]  /*1540*/  @!P0 BRA `(.L_x_9) ;  /* 0x0000000000308947 */ /* 0x000fea0003800000 */
[----:B------:R-:W-:-:S13]  /*1550*/  ISETP.NE.AND P0, PT, R4, 0x3, PT ;  /* 0x000000030400780c */ /* 0x000fda0003f05270 */
[----:B------:R-:W-:Y:S05]  /*1560*/  @!P0 BRA `(.L_x_10) ;  /* 0x0000000000188947 */ /* 0x000fea0003800000 */
[----:B------:R-:W-:-:S13]  /*1570*/  ISETP.NE.AND P0, PT, R4, 0x4, PT ;  /* 0x000000040400780c */ /* 0x000fda0003f05270 */
[----:B------:R-:W-:Y:S05]  /*1580*/  @P0 BRA `(.L_x_7) ;  /* 0x0000000c00140947 */ /* 0x000fea0003800000 */
[----:B------:R-:W2:Y:S02]  /*1590*/  LDG.E.64 R2, desc[UR36][R2.64] ;  /* 0x0000002402027981 */ /* 0x000ea4000c1e1b00 */
[----:B--2---:R-:W0:Y:S02]  /*15a0*/  I2F.S64 R0, R2 ;  /* 0x0000000200007312 */ /* 0x004e240000301400 */
[----:B0-----:R-:W-:Y:S01]  /*15b0*/  F2FP.BF16.F32.PACK_AB R0, RZ, R0 ;  /* 0x00000000ff00723e */ /* 0x001fe200000010ff */
[----:B------:R-:W-:Y:S06]  /*15c0*/  BRA `(.L_x_8) ;  /* 0x0000000c00687947 */ /* 0x000fec0003800000 */
.L_x_10:
[----:B------:R-:W2:Y:S02]  /*15d0*/  LDG.E R2, desc[UR36][R2.64] ;  /* 0x0000002402027981 */ /* 0x000ea4000c1e1900 */
[----:B--2---:R-:W-:-:S04]  /*15e0*/  I2FP.F32.S32 R0, R2 ;  /* 0x0000000200007245 */ /* 0x004fc80000201400 */
[----:B------:R-:W-:Y:S01]  /*15f0*/  F2FP.BF16.F32.PACK_AB R0, RZ, R0 ;  /* 0x00000000ff00723e */ /* 0x000fe200000010ff */
[----:B------:R-:W-:Y:S06]  /*1600*/  BRA `(.L_x_8) ;  /* 0x0000000c00587947 */ /* 0x000fec0003800000 */
.L_x_9:
[----:B------:R-:W2:Y:S02]  /*1610*/  LDG.E.U16 R2, desc[UR36][R2.64] ;  /* 0x0000002402027981 */ /* 0x000ea4000c1e1500 */
[----:B--2---:R-:W0:Y:S02]  /*1620*/  I2F.S16 R0, R2 ;  /* 0x0000000200007306 */ /* 0x004e240000101400 */
[----:B0-----:R-:W-:Y:S01]  /*1630*/  F2FP.BF16.F32.PACK_AB R0, RZ, R0 ;  /* 0x00000000ff00723e */ /* 0x001fe200000010ff */
[----:B------:R-:W-:Y:S06]  /*1640*/  BRA `(.L_x_8) ;  /* 0x0000000c00487947 */ /* 0x000fec0003800000 */
.L_x_4:
[----:B------:R-:W-:-:S13]  /*1650*/  ISETP.GT.AND P0, PT, R4, 0x6, PT ;  /* 0x000000060400780c */ /* 0x000fda0003f04270 */
[----:B------:R-:W-:Y:S05]  /*1660*/  @P0 BRA `(.L_x_11) ;  /* 0x00000000002c0947 */ /* 0x000fea0003800000 */
[----:B------:R-:W-:-:S13]  /*1670*/  ISETP.NE.AND P0, PT, R4, 0x5, PT ;  /* 0x000000050400780c */ /* 0x000fda0003f05270 */
[----:B------:R-:W-:Y:S05]  /*1680*/  @!P0 BRA `(.L_x_12) ;  /* 0x0000000000148947 */ /* 0x000fea0003800000 */
[----:B------:R-:W-:-:S13]  /*1690*/  ISETP.NE.AND P0, PT, R4, 0x6, PT ;  /* 0x000000060400780c */ /* 0x000fda0003f05270 */
[----:B------:R-:W-:Y:S05]  /*16a0*/  @P0 BRA `(.L_x_7) ;  /* 0x0000000800cc0947 */ /* 0x000fea0003800000 */
[----:B------:R-:W2:Y:S02]  /*16b0*/  LDG.E R2, desc[UR36][R2.64] ;  /* 0x0000002402027981 */ /* 0x000ea4000c1e1900 */
[----:B--2---:R-:W-:Y:S01]  /*16c0*/  F2FP.BF16.F32.PACK_AB R0, RZ, R2 ;  /* 0x00000002ff00723e */ /* 0x004fe200000010ff */
[----:B------:R-:W-:Y:S06]  /*16d0*/  BRA `(.L_x_8) ;  /* 0x0000000c00247947 */ /* 0x000fec0003800000 */
.L_x_12:
[----:B------:R-:W2:Y:S02]  /*16e0*/  LDG.E.U16 R0, desc[UR36][R2.64] ;  /* 0x0000002402007981 */ /* 0x000ea4000c1e1500 */
[----:B--2---:R-:W-:-:S05]  /*16f0*/  HADD2.F32 R0, -RZ, R0.H0_H0 ;  /* 0x20000000ff007230 */ /* 0x004fca0000004100 */
[----:B------:R-:W-:Y:S01]  /*1700*/  F2FP.BF16.F32.PACK_AB R0, RZ, R0 ;  /* 0x00000000ff00723e */ /* 0x000fe200000010ff */
[----:B------:R-:W-:Y:S06]  /*1710*/  BRA `(.L_x_8) ;  /* 0x0000000c00147947 */ /* 0x000fec0003800000 */
.L_x_11:
[----:B------:R-:W-:-:S13]  /*1720*/  ISETP.NE.AND P0, PT, R4, 0x7, PT ;  /* 0x000000070400780c */ /* 0x000fda0003f05270 */
[----:B------:R-:W-:Y:S05]  /*1730*/  @!P0 BRA `(.L_x_13) ;  /* 0x00000000002c8947 */ /* 0x000fea0003800000 */
[----:B------:R-:W-:-:S13]  /*1740*/  ISETP.NE.AND P0, PT, R4, 0x8, PT ;  /* 0x000000080400780c */ /* 0x000fda0003f05270 */
[----:B------:R-:W-:Y:S05]  /*1750*/  @!P0 BRA `(.L_x_14) ;  /* 0x0000000000148947 */ /* 0x000fea0003800000 */
[----:B------:R-:W-:-:S13]  /*1760*/  ISETP.NE.AND P0, PT, R4, 0x9, PT ;  /* 0x000000090400780c */ /* 0x000fda0003f05270 */
[----:B------:R-:W-:Y:S05]  /*1770*/  @P0 BRA `(.L_x_7) ;  /* 0x0000000800980947 */ /* 0x000fea0003800000 */
[----:B------:R-:W2:Y:S02]  /*1780*/  LDG.E R2, desc[UR36][R2.64] ;  /* 0x0000002402027981 */ /* 0x000ea4000c1e1900 */
[----:B--2---:R-:W-:Y:S01]  /*1790*/  F2FP.BF16.F32.PACK_AB R0, RZ, R2 ;  /* 0x00000002ff00723e */ /* 0x004fe200000010ff */
[----:B------:R-:W-:Y:S06]  /*17a0*/  BRA `(.L_x_8) ;  /* 0x0000000800f07947 */ /* 0x000fec0003800000 */
.L_x_14:
[----:B------:R-:W2:Y:S02]  /*17b0*/  LDG.E.U16 R2, desc[UR36][R2.64] ;  /* 0x0000002402027981 */ /* 0x000ea4000c1e1500 */
[----:B--2---:R-:W-:-:S05]  /*17c0*/  HADD2.F32 R0, -RZ, R2.H0_H0 ;  /* 0x20000002ff007230 */ /* 0x004fca0000004100 */
[----:B------:R-:W-:Y:S01]  /*17d0*/  F2FP.BF16.F32.PACK_AB R0, RZ, R0 ;  /* 0x00000000ff00723e */ /* 0x000fe200000010ff */
[----:B------:R-:W-:Y:S06]  /*17e0*/  BRA `(.L_x_8) ;  /* 0x0000000800e07947 */ /* 0x000fec0003800000 */
.L_x_13:
[----:B------:R-:W2:Y:S01]  /*17f0*/  LDG.E.64 R2, desc[UR36][R2.64] ;  /* 0x0000002402027981 */ /* 0x000ea2000c1e1b00 */
[----:B------:R-:W-:Y:S01]  /*1800*/  UMOV UR4, 0xf0000000 ;  /* 0xf000000000047882 */ /* 0x000fe20000000000 */
[----:B------:R-:W-:Y:S01]  /*1810*/  UMOV UR5, 0x380fffff ;  /* 0x380fffff00057882 */ /* 0x000fe20000000000 */
[----:B--2---:R-:W0:Y:S01]  /*1820*/  F2F.F32.F64 R0, R2 ;  /* 0x0000000200007310 */ /* 0x004e220000301000 */
[----:B------:R-:W-:-:S14]  /*1830*/  DSETP.GEU.AND P0, PT, |R2|, UR4, PT ;  /* 0x0000000402007e2a */ /* 0x000fdc000bf0e200 */
[----:B0-----:R-:W-:-:S05]  /*1840*/  @!P0 FMUL R0, R0, 1.175494350822287508e-38 ;  /* 0x0080000000008820 */ /* 0x001fca0000400000 */
[----:B------:R-:W-:Y:S01]  /*1850*/  F2FP.BF16.F32.PACK_AB R0, RZ, R0 ;  /* 0x00000000ff00723e */ /* 0x000fe200000010ff */
[----:B------:R-:W-:Y:S06]  /*1860*/  BRA `(.L_x_8) ;  /* 0x0000000800c07947 */ /* 0x000fec0003800000 */
.L_x_3:
[----:B------:R-:W-:-:S13]  /*1870*/  ISETP.GT.AND P0, PT, R4, 0x18, PT ;  /* 0x000000180400780c */ /* 0x000fda0003f04270 */
[----:B------:R-:W-:Y:S05]  /*1880*/  @P0 BRA `(.L_x_15) ;  /* 0x0000000400000947 */ /* 0x000fea0003800000 */
[----:B------:R-:W-:-:S13]  /*1890*/  ISETP.GT.AND P0, PT, R4, 0xe, PT ;  /* 0x0000000e0400780c */ /* 0x000fda0003f04270 */
[----:B------:R-:W-:Y:S05]  /*18a0*/  @P0 BRA `(.L_x_16) ;  /* 0x0000000000440947 */ /* 0x000fea0003800000 */
[----:B------:R-:W-:-:S13]  /*18b0*/  ISETP.NE.AND P0, PT, R4, 0xa, PT ;  /* 0x0000000a0400780c */ /* 0x000fda0003f05270 */
[----:B------:R-:W-:Y:S05]  /*18c0*/  @!P0 BRA `(.L_x_17) ;  /* 0x00000000001c8947 */ /* 0x000fea0003800000 */
[----:B------:R-:W-:-:S13]  /*18d0*/  ISETP.NE.AND P0, PT, R4, 0xb, PT ;  /* 0x0000000b0400780c */ /* 0x000fda0003f05270 */
[----:B------:R-:W-:Y:S05]  /*18e0*/  @P0 BRA `(.L_x_7) ;  /* 0x00000008003c0947 */ /* 0x000fea0003800000 */
[----:B------:R-:W2:Y:S02]  /*18f0*/  LDG.E.U8 R2, desc[UR36][R2.64] ;  /* 0x0000002402027981 */ /* 0x000ea4000c1e1100 */
[----:B--2---:R-:W-:-:S04]  /*1900*/  ISETP.NE.AND P0, PT, R2, RZ, PT ;  /* 0x000000ff0200720c */ /* 0x004fc80003f05270 */
[----:B------:R-:W-:-:S04]  /*1910*/  FSEL R0, RZ, 1, !P0 ;  /* 0x3f800000ff007808 */ /* 0x000fc80004000000 */
[----:B------:R-:W-:Y:S01]  /*1920*/  F2FP.BF16.F32.PACK_AB R0, RZ, R0 ;  /* 0x00000000ff00723e */ /* 0x000fe200000010ff */
[----:B------:R-:W-:Y:S06]  /*1930*/  BRA `(.L_x_8) ;  /* 0x00000008008c7947 */ /* 0x000fec0003800000 */
.L_x_17:
        /* <DEDUP_REMOVED lines=8> */
.L_x_16:
[----:B------:R-:W-:-:S13]  /*19c0*/  ISETP.NE.AND P0, PT, R4, 0xf, PT ;  /* 0x0000000f0400780c */ /* 0x000fda0003f05270 */
[----:B------:R-:W-:Y:S05]  /*19d0*/  @!P0 BRA `(.L_x_18) ;  /* 0x0000000000a48947 */ /* 0x000fea0003800000 */
[----:B------:R-:W-:-:S13]  /*19e0*/  ISETP.NE.AND P0, PT, R4, 0x17, PT ;  /* 0x000000170400780c */ /* 0x000fda0003f05270 */
[----:B------:R-:W-:Y:S05]  /*19f0*/  @!P0 BRA `(.L_x_19) ;  /* 0x0000000000608947 */ /* 0x000fea0003800000 */
[----:B------:R-:W-:-:S13]  /*1a00*/  ISETP.NE.AND P0, PT, R4, 0x18, PT ;  /* 0x000000180400780c */ /* 0x000fda0003f05270 */
[----:B------:R-:W-:Y:S05]  /*1a10*/  @P0 BRA `(.L_x_7) ;  /* 0x0000000400f00947 */ /* 0x000fea0003800000 */
[----:B------:R-:W2:Y:S01]  /*1a20*/  LDG.E.U8 R0, desc[UR36][R2.64] ;  /* 0x0000002402007981 */ /* 0x000ea2000c1e1100 */
[----:B------:R-:W-:Y:S02]  /*1a30*/  IMAD.MOV.U32 R8, RZ, RZ, -0x800000 ;  /* 0xff800000ff087424 */ /* 0x000fe400078e00ff */
[----:B--2---:R-:W-:-:S05]  /*1a40*/  IMAD.SHL.U32 R0, R0, 0x1000000, RZ ;  /* 0x0100000000007824 */ /* 0x004fca00078e00ff */
[----:B------:R-:W-:-:S04]  /*1a50*/  LOP3.LUT R4, R0, 0x7f000000, RZ, 0xc0, !PT ;  /* 0x7f00000000047812 */ /* 0x000fc800078ec0ff */
[----:B------:R-:W0:Y:S01]  /*1a60*/  FLO.U32 R5, R4 ;  /* 0x0000000400057300 */ /* 0x000e2200000e0000 */
[C---:B------:R-:W-:Y:S02]  /*1a70*/  VIADD R6, R4.reuse, 0x1000000 ;  /* 0x0100000004067836 */ /* 0x040fe40000000000 */
[----:B------:R-:W-:-:S03]  /*1a80*/  VIADD R2, R4, 0xffffffff ;  /* 0xffffffff04027836 */ /* 0x000fc60000000000 */
[----:B------:R-:W-:Y:S02]  /*1a90*/  SHF.R.S32.HI R6, RZ, 0x8, R6 ;  /* 0x00000008ff067819 */ /* 0x000fe40000011406 */
[----:B------:R-:W-:Y:S02]  /*1aa0*/  SHF.R.S32.HI R2, RZ, 0x1f, R2 ;  /* 0x0000001fff027819 */ /* 0x000fe40000011402 */
[----:B0-----:R-:W-:-:S04]  /*1ab0*/  IADD3 R5, -R5, 0x1f, RZ ;  /* 0x0000001f05057810 */ /* 0x001fc80007ffe1ff */
[C---:B------:R-:W-:Y:S01]  /*1ac0*/  ISETP.GT.U32.AND P0, PT, R5.reuse, 0x4, PT ;  /* 0x000000040500780c */ /* 0x040fe20003f04070 */
[----:B------:R-:W-:-:S05]  /*1ad0*/  VIADD R5, R5, 0xfffffffc ;  /* 0xfffffffc05057836 */ /* 0x000fca0000000000 */
[----:B------:R-:W-:-:S05]  /*1ae0*/  SEL R5, R5, RZ, P0 ;  /* 0x000000ff05057207 */ /* 0x000fca0000000000 */
[----:B------:R-:W-:Y:S01]  /*1af0*/  IMAD R8, R5, R8, 0x3c000000 ;  /* 0x3c00000005087424 */ /* 0x000fe200078e0208 */
[----:B------:R-:W-:-:S04]  /*1b00*/  SHF.L.U32 R5, R4, R5, RZ ;  /* 0x0000000504057219 */ /* 0x000fc800000006ff */
[----:B------:R-:W-:-:S04]  /*1b10*/  LEA.HI R5, R5, R8, RZ, 0x1c ;  /* 0x0000000805057211 */ /* 0x000fc800078fe0ff */
[----:B------:R-:W-:-:S04]  /*1b20*/  LOP3.LUT R5, R5, 0x7f800000, R6, 0xf8, !PT ;  /* 0x7f80000005057812 */ /* 0x000fc800078ef806 */
[----:B------:R-:W-:-:S04]  /*1b30*/  LOP3.LUT R5, R5, R2, RZ, 0x30, !PT ;  /* 0x0000000205057212 */ /* 0x000fc800078e30ff */
[----:B------:R-:W-:-:S04]  /*1b40*/  LOP3.LUT R5, R5, 0x80000000, R0, 0xf8, !PT ;  /* 0x8000000005057812 */ /* 0x000fc800078ef800 */
[----:B------:R-:W-:-:S04]  /*1b50*/  F2FP.BF16.F32.PACK_AB R5, RZ, R5 ;  /* 0x00000005ff05723e */ /* 0x000fc800000010ff */
[----:B------:R-:W-:Y:S01]  /*1b60*/  PRMT R0, R5, 0x7610, R0 ;  /* 0x0000761005007816 */ /* 0x000fe20000000000 */
[----:B------:R-:W-:Y:S06]  /*1b70*/  BRA `(.L_x_8) ;  /* 0x0000000400fc7947 */ /* 0x000fec0003800000 */
.L_x_19:
[----:B------:R-:W2:Y:S02]  /*1b80*/  LDG.E.U8 R2, desc[UR36][R2.64] ;  /* 0x0000002402027981 */ /* 0x000ea4000c1e1100 */
[C---:B--2---:R-:W-:Y:S02]  /*1b90*/  IMAD.SHL.U32 R0, R2.reuse, 0x2000000, RZ ;  /* 0x0200000002007824 */ /* 0x044fe400078e00ff */
[----:B------:R-:W-:-:S03]  /*1ba0*/  IMAD.SHL.U32 R5, R2, 0x1000000, RZ ;  /* 0x0100000002057824 */ /* 0x000fc600078e00ff */
[----:B------:R-:W-:-:S13]  /*1bb0*/  ISETP.GE.U32.AND P0, PT, R0, 0x8000000, PT ;  /* 0x080000000000780c */ /* 0x000fda0003f06070 */
[C---:B------:R-:W-:Y:S02]  /*1bc0*/  @!P0 IMAD.SHL.U32 R0, R2.reuse, 0x100, RZ ;  /* 0x0000010002008824 */ /* 0x040fe400078e00ff */
[----:B------:R-:W-:-:S03]  /*1bd0*/  @P0 IMAD.SHL.U32 R4, R2, 0x200000, RZ ;  /* 0x0020000002040824 */ /* 0x000fc600078e00ff */
[----:B------:R-:W-:Y:S02]  /*1be0*/  @!P0 LOP3.LUT R0, R0, 0x7f00, RZ, 0xc0, !PT ;  /* 0x00007f0000008812 */ /* 0x000fe400078ec0ff */
[----:B------:R-:W-:Y:S02]  /*1bf0*/  @P0 LOP3.LUT R4, R4, 0x70000000, RZ, 0xfc, !PT ;  /* 0x7000000004040812 */ /* 0x000fe400078efcff */
[----:B------:R-:W-:-:S03]  /*1c00*/  @!P0 LOP3.LUT R0, R0, 0x3f000000, RZ, 0xfc, !PT ;  /* 0x3f00000000008812 */ /* 0x000fc600078efcff */
[----:B------:R-:W-:Y:S02]  /*1c10*/  @P0 FMUL.FTZ R4, R4, 1.9259299443872358531e-34 ;  /* 0x0780000004040820 */ /* 0x000fe40000410000 */
[----:B------:R-:W-:-:S05]  /*1c20*/  @!P0 FADD.FTZ R4, R0, -0.5 ;  /* 0xbf00000000048421 */ /* 0x000fca0000010000 */
[----:B------:R-:W-:-:S04]  /*1c30*/  LOP3.LUT R4, R4, 0x80000000, R5, 0xf8, !PT ;  /* 0x8000000004047812 */ /* 0x000fc800078ef805 */
[----:B------:R-:W-:-:S04]  /*1c40*/  F2FP.BF16.F32.PACK_AB R4, RZ, R4 ;  /* 0x00000004ff04723e */ /* 0x000fc800000010ff */
[----:B------:R-:W-:Y:S01]  /*1c50*/  PRMT R0, R4, 0x7610, R0 ;  /* 0x0000761004007816 */ /* 0x000fe20000000000 */
[----:B------:R-:W-:Y:S06]  /*1c60*/  BRA `(.L_x_8) ;  /* 0x0000000400c07947 */ /* 0x000fec0003800000 */
.L_x_18:
[----:B------:R0:W5:Y:S01]  /*1c70*/  LDG.E.U16 R0, desc[UR36][R2.64] ;  /* 0x0000002402007981 */ /* 0x000162000c1e1500 */
[----:B------:R-:W-:Y:S05]  /*1c80*/  BRA `(.L_x_8) ;  /* 0x0000000400b87947 */ /* 0x000fea0003800000 */
.L_x_15:
[----:B------:R-:W-:-:S13]  /*1c90*/  ISETP.GT.AND P0, PT, R4, 0x1b, PT ;  /* 0x0000001b0400780c */ /* 0x000fda0003f04270 */
[----:B------:R-:W-:Y:S05]  /*1ca0*/  @P0 BRA `(.L_x_20) ;  /* 0x0000000400080947 */ /* 0x000fea0003800000 */
[----:B------:R-:W-:-:S13]  /*1cb0*/  ISETP.NE.AND P0, PT, R4, 0x19, PT ;  /* 0x000000190400780c */ /* 0x000fda0003f05270 */
[----:B------:R-:W-:Y:S05]  /*1cc0*/  @!P0 BRA `(.L_x_21) ;  /* 0x0000000000908947 */ /* 0x000fea0003800000 */
[----:B------:R-:W-:-:S13]  /*1cd0*/  ISETP.NE.AND P0, PT, R4, 0x1a, PT ;  /* 0x0000001a0400780c */ /* 0x000fda0003f05270 */
[----:B------:R-:W-:Y:S05]  /*1ce0*/  @!P0 BRA `(.L_x_22) ;  /* 0x0000000000188947 */ /* 0x000fea0003800000 */
[----:B------:R-:W-:-:S13]  /*1cf0*/  ISETP.NE.AND P0, PT, R4, 0x1b, PT ;  /* 0x0000001b0400780c */ /* 0x000fda0003f05270 */
[----:B------:R-:W-:Y:S05]  /*1d00*/  @P0 BRA `(.L_x_7) ;  /* 0x0000000400340947 */ /* 0x000fea0003800000 */
[----:B------:R-:W2:Y:S02]  /*1d10*/  LDG.E.U16 R0, desc[UR36][R2.64] ;  /* 0x0000002402007981 */ /* 0x000ea4000c1e1500 */
[----:B--2---:R-:W-:-:S04]  /*1d20*/  I2FP.F32.U32 R0, R0 ;  /* 0x0000000000007245 */ /* 0x004fc80000201000 */
[----:B------:R-:W-:Y:S01]  /*1d30*/  F2FP.BF16.F32.PACK_AB R0, RZ, R0 ;  /* 0x00000000ff00723e */ /* 0x000fe200000010ff */
[----:B------:R-:W-:Y:S06]  /*1d40*/  BRA `(.L_x_8) ;  /* 0x0000000400887947 */ /* 0x000fec0003800000 */
.L_x_22:
[----:B------:R-:W2:Y:S01]  /*1d50*/  LDG.E.U8 R2, desc[UR36][R2.64] ;  /* 0x0000002402027981 */ /* 0x000ea2000c1e1100 */
[----:B------:R-:W-:Y:S01]  /*1d60*/  BSSY B0, `(.L_x_23) ;  /* 0x0000018000007945 */ /* 0x000fe20003800000 */
[----:B------:R-:W-:Y:S01]  /*1d70*/  IMAD.MOV.U32 R0, RZ, RZ, RZ ;  /* 0x000000ffff007224 */ /* 0x000fe200078e00ff */
[----:B--2---:R-:W-:-:S13]  /*1d80*/  ISETP.NE.AND P0, PT, R2, RZ, PT ;  /* 0x000000ff0200720c */ /* 0x004fda0003f05270 */
[----:B------:R-:W-:Y:S05]  /*1d90*/  @!P0 BRA `(.L_x_24) ;  /* 0x0000000000508947 */ /* 0x000fea0003800000 */
[----:B------:R-:W-:-:S13]  /*1da0*/  ISETP.NE.AND P0, PT, R2, 0x80, PT ;  /* 0x000000800200780c */ /* 0x000fda0003f05270 */
[----:B------:R-:W-:Y:S01]  /*1db0*/  @!P0 IMAD.MOV.U32 R0, RZ, RZ, 0x7f800001 ;  /* 0x7f800001ff008424 */ /* 0x000fe200078e00ff */
[----:B------:R-:W-:Y:S06]  /*1dc0*/  @!P0 BRA `(.L_x_24) ;  /* 0x0000000000448947 */ /* 0x000fec0003800000 */
[C---:B------:R-:W-:Y:S01]  /*1dd0*/  LOP3.LUT P0, R0, R2.reuse, 0x78, RZ, 0xc0, !PT ;  /* 0x0000007802007812 */ /* 0x040fe2000780c0ff */
[----:B------:R-:W-:Y:S01]  /*1de0*/  BSSY B1, `(.L_x_25) ;  /* 0x000000c000017945 */ /* 0x000fe20003800000 */
[----:B------:R-:W-:Y:S02]  /*1df0*/  SHF.R.U32.HI R3, RZ, 0x7, R2 ;  /* 0x00000007ff037819 */ /* 0x000fe40000011602 */
[----:B------:R-:W-:Y:S02]  /*1e00*/  LOP3.LUT R2, R2, 0x7, RZ, 0xc0, !PT ;  /* 0x0000000702027812 */ /* 0x000fe400078ec0ff */
[----:B------:R-:W-:Y:S01]  /*1e10*/  SHF.R.U32.HI R0, RZ, 0x3, R0 ;  /* 0x00000003ff007819 */ /* 0x000fe20000011600 */
[----:B------:R-:W-:-:S06]  /*1e20*/  IMAD.U32 R4, R3, -0x80000000, RZ ;  /* 0x8000000003047824 */ /* 0x000fcc00078e00ff */
[----:B------:R-:W-:Y:S05]  /*1e30*/  @P0 BRA `(.L_x_26) ;  /* 0x0000000000180947 */ /* 0x000fea0003800000 */
[----:B------:R-:W0:Y:S02]  /*1e40*/  FLO.U32 R3, R2 ;  /* 0x0000000200037300 */ /* 0x000e2400000e0000 */
[----:B0-----:R-:W-:-:S04]  /*1e50*/  IADD3 R3, -R3, 0x1f, RZ ;  /* 0x0000001f03037810 */ /* 0x001fc80007ffe1ff */
[----:B------:R-:W-:Y:S01]  /*1e60*/  IADD3 R0, R0, 0x1d, -R3 ;  /* 0x0000001d00007810 */ /* 0x000fe20007ffe803 */
[----:B------:R-:W-:-:S05]  /*1e70*/  VIADD R5, R3, 0xffffffe4 ;  /* 0xffffffe403057836 */ /* 0x000fca0000000000 */
[----:B------:R-:W-:-:S04]  /*1e80*/  SHF.L.U32 R5, R2, R5, RZ ;  /* 0x0000000502057219 */ /* 0x000fc800000006ff */
[----:B------:R-:W-:-:S07]  /*1e90*/  LOP3.LUT R2, R5, 0x7, RZ, 0xc0, !PT ;  /* 0x0000000705027812 */ /* 0x000fce00078ec0ff */
.L_x_26:
[----:B------:R-:W-:Y:S05]  /*1ea0*/  BSYNC B1 ;  /* 0x0000000000017941 */ /* 0x000fea0003800000 */
.L_x_25:
[----:B------:R-:W-:Y:S01]  /*1eb0*/  LEA R3, R0, 0x3b800000, 0x17 ;  /* 0x3b80000000037811 */ /* 0x000fe200078eb8ff */
[----:B------:R-:W-:-:S05]  /*1ec0*/  IMAD.SHL.U32 R0, R2, 0x100000, RZ ;  /* 0x0010000002007824 */ /* 0x000fca00078e00ff */
[----:B------:R-:W-:-:S07]  /*1ed0*/  LOP3.LUT R0, R3, R0, R4, 0xfe, !PT ;  /* 0x0000000003007212 */ /* 0x000fce00078efe04 */
.L_x_24:
[----:B------:R-:W-:Y:S05]  /*1ee0*/  BSYNC B0 ;  /* 0x0000000000007941 */ /* 0x000fea0003800000 */
.L_x_23:
[----:B------:R-:W-:Y:S01]  /*1ef0*/  F2FP.BF16.F32.PACK_AB R0, RZ, R0 ;  /* 0x00000000ff00723e */ /* 0x000fe200000010ff */
[----:B------:R-:W-:Y:S06]  /*1f00*/  BRA `(.L_x_8) ;  /* 0x0000000400187947 */ /* 0x000fec0003800000 */
.L_x_21:
        /* <DEDUP_REMOVED lines=21> */
.L_x_30:
[----:B------:R-:W-:Y:S05]  /*2060*/  BSYNC B1 ;  /* 0x0000000000017941 */ /* 0x000fea0003800000 */
.L_x_29:
[----:B------:R-:W-:Y:S01]  /*2070*/  LEA R3, R0, 0x37800000, 0x17 ;  /* 0x3780000000037811 */ /* 0x000fe200078eb8ff */
[----:B------:R-:W-:-:S05]  /*2080*/  IMAD.SHL.U32 R0, R2, 0x200000, RZ ;  /* 0x0020000002007824 */ /* 0x000fca00078e00ff */
[----:B------:R-:W-:-:S07]  /*2090*/  LOP3.LUT R0, R3, R0, R4, 0xfe, !PT ;  /* 0x0000000003007212 */ /* 0x000fce00078efe04 */
.L_x_28:
[----:B------:R-:W-:Y:S05]  /*20a0*/  BSYNC B0 ;  /* 0x0000000000007941 */ /* 0x000fea0003800000 */
.L_x_27:
[----:B------:R-:W-:Y:S01]  /*20b0*/  F2FP.BF16.F32.PACK_AB R0, RZ, R0 ;  /* 0x00000000ff00723e */ /* 0x000fe200000010ff */
[----:B------:R-:W-:Y:S06]  /*20c0*/  BRA `(.L_x_8) ;  /* 0x0000000000a87947 */ /* 0x000fec0003800000 */
.L_x_20:
[----:B------:R-:W-:-:S13]  /*20d0*/  ISETP.NE.AND P0, PT, R4, 0x1c, PT ;  /* 0x0000001c0400780c */ /* 0x000fda0003f05270 */
[----:B------:R-:W-:Y:S05]  /*20e0*/  @!P0 BRA `(.L_x_31) ;  /* 0x0000000000948947 */ /* 0x000fea0003800000 */
[----:B------:R-:W-:-:S13]  /*20f0*/  ISETP.NE.AND P0, PT, R4, 0x1d, PT ;  /* 0x0000001d0400780c */ /* 0x000fda0003f05270 */
[----:B------:R-:W-:Y:S05]  /*2100*/  @!P0 BRA `(.L_x_32) ;  /* 0x00000000007c8947 */ /* 0x000fea0003800000 */
[----:B------:R-:W-:-:S13]  /*2110*/  ISETP.NE.AND P0, PT, R4, 0x2c, PT ;  /* 0x0000002c0400780c */ /* 0x000fda0003f05270 */
[----:B------:R-:W-:Y:S05]  /*2120*/  @P0 BRA `(.L_x_7) ;  /* 0x00000000002c0947 */ /* 0x000fea0003800000 */
[----:B------:R-:W2:Y:S01]  /*2130*/  LDG.E.U8 R2, desc[UR36][R2.64] ;  /* 0x0000002402027981 */ /* 0x000ea2000c1e1100 */
[----:B------:R-:W-:Y:S01]  /*2140*/  BSSY B0, `(.L_x_33) ;  /* 0x0000007000007945 */ /* 0x000fe20003800000 */
[----:B------:R-:W-:Y:S01]  /*2150*/  IMAD.MOV.U32 R0, RZ, RZ, 0x400000 ;  /* 0x00400000ff007424 */ /* 0x000fe200078e00ff */
[----:B--2---:R-:W-:-:S13]  /*2160*/  ISETP.NE.AND P0, PT, R2, RZ, PT ;  /* 0x000000ff0200720c */ /* 0x004fda0003f05270 */
[----:B------:R-:W-:Y:S05]  /*2170*/  @!P0 BRA `(.L_x_34) ;  /* 0x00000000000c8947 */ /* 0x000fea0003800000 */
[----:B------:R-:W-:-:S13]  /*2180*/  ISETP.NE.AND P0, PT, R2, 0xff, PT ;  /* 0x000000ff0200780c */ /* 0x000fda0003f05270 */
[----:B------:R-:W-:Y:S02]  /*2190*/  @!P0 IMAD.MOV.U32 R0, RZ, RZ, 0x7f800001 ;  /* 0x7f800001ff008424 */ /* 0x000fe400078e00ff */
[----:B------:R-:W-:-:S07]  /*21a0*/  @P0 IMAD.SHL.U32 R0, R2, 0x800000, RZ ;  /* 0x0080000002000824 */ /* 0x000fce00078e00ff */
.L_x_34:
[----:B------:R-:W-:Y:S05]  /*21b0*/  BSYNC B0 ;  /* 0x0000000000007941 */ /* 0x000fea0003800000 */
.L_x_33:
[----:B------:R-:W-:Y:S01]  /*21c0*/  F2FP.BF16.F32.PACK_AB R0, RZ, R0 ;  /* 0x00000000ff00723e */ /* 0x000fe200000010ff */
[----:B------:R-:W-:Y:S06]  /*21d0*/  BRA `(.L_x_8) ;  /* 0x0000000000647947 */ /* 0x000fec0003800000 */
.L_x_7:
[----:B------:R-:W-:Y:S01]  /*21e0*/  MOV R2, 0x0 ;  /* 0x0000000000027802 */ /* 0x000fe20000000f00 */
[----:B------:R-:W-:Y:S01]  /*21f0*/  ULDC.64 UR4, c[0x4][0x148] ;  /* 0x0100520000047ab9 */ /* 0x000fe20000000a00 */
[----:B------:R-:W-:Y:S01]  /*2200*/  ULDC.64 UR6, c[0x4][0x38] ;  /* 0x01000e0000067ab9 */ /* 0x000fe20000000a00 */
[----:B------:R-:W-:Y:S02]  /*2210*/  IMAD.U32 R4, RZ, RZ, UR4 ;  /* 0x00000004ff047e24 */ /* 0x000fe4000f8e00ff */
[----:B------:R-:W-:Y:S01]  /*2220*/  IMAD.U32 R5, RZ, RZ, UR5 ;  /* 0x00000005ff057e24 */ /* 0x000fe2000f8e00ff */
[----:B------:R-:W0:Y:S01]  /*2230*/  LDC.64 R2, c[0x4][R2] ;  /* 0x0100000002027b82 */ /* 0x000e220000000a00 */
[----:B------:R-:W-:Y:S01]  /*2240*/  ULDC.64 UR4, c[0x4][0x150] ;  /* 0x0100540000047ab9 */ /* 0x000fe20000000a00 */
[----:B------:R-:W-:Y:S02]  /*2250*/  IMAD.U32 R10, RZ, RZ, UR6 ;  /* 0x00000006ff0a7e24 */ /* 0x000fe4000f8e00ff */
[----:B------:R-:W-:-:S02]  /*2260*/  IMAD.U32 R6, RZ, RZ, UR4 ;  /* 0x00000004ff067e24 */ /* 0x000fc4000f8e00ff */
[----:B------:R-:W-:Y:S02]  /*2270*/  IMAD.U32 R7, RZ, RZ, UR5 ;  /* 0x00000005ff077e24 */ /* 0x000fe4000f8e00ff */
[----:B------:R-:W-:Y:S02]  /*2280*/  IMAD.U32 R11, RZ, RZ, UR7 ;  /* 0x00000007ff0b7e24 */ /* 0x000fe4000f8e00ff */
[----:B------:R-:W-:Y:S02]  /*2290*/  IMAD.MOV.U32 R8, RZ, RZ, 0x4e ;  /* 0x0000004eff087424 */ /* 0x000fe400078e00ff */
[----:B------:R-:W-:Y:S02]  /*22a0*/  IMAD.MOV.U32 R12, RZ, RZ, 0x1 ;  /* 0x00000001ff0c7424 */ /* 0x000fe400078e00ff */
[----:B------:R-:W-:-:S07]  /*22b0*/  IMAD.MOV.U32 R13, RZ, RZ, RZ ;  /* 0x000000ffff0d7224 */ /* 0x000fce00078e00ff */
[----:B------:R-:W-:-:S07]  /*22c0*/  LEPC R20, `(.L_x_35) ;  /* 0x000000001014794e */ /* 0x000fce0000000000 */
[----:B0-----:R-:W-:Y:S05]  /*22d0*/  CALL.ABS.NOINC R2 ;  /* 0x0000000002007343 */ /* 0x001fea0003c00000 */
.L_x_35:
[----:B------:R-:W-:Y:S01]  /*22e0*/  PRMT R0, RZ, 0x7610, R0 ;  /* 0x00007610ff007816 */ /* 0x000fe20000000000 */
[----:B------:R-:W-:Y:S06]  /*22f0*/  BRA `(.L_x_8) ;  /* 0x00000000001c7947 */ /* 0x000fec0003800000 */
.L_x_32:
[----:B------:R-:W2:Y:S02]  /*2300*/  LDG.E.64 R2, desc[UR36][R2.64] ;  /* 0x0000002402027981 */ /* 0x000ea4000c1e1b00 */
[----:B--2---:R-:W0:Y:S02]  /*2310*/  I2F.U64 R0, R2 ;  /* 0x0000000200007312 */ /* 0x004e240000301000 */
[----:B0-----:R-:W-:Y:S01]  /*2320*/  F2FP.BF16.F32.PACK_AB R0, RZ, R0 ;  /* 0x00000000ff00723e */ /* 0x001fe200000010ff */
[----:B------:R-:W-:Y:S06]  /*2330*/  BRA `(.L_x_8) ;  /* 0x00000000000c7947 */ /* 0x000fec0003800000 */
.L_x_31:
[----:B------:R-:W2:Y:S02]  /*2340*/  LDG.E R2, desc[UR36][R2.64] ;  /* 0x0000002402027981 */ /* 0x000ea4000c1e1900 */
[----:B--2---:R-:W-:-:S04]  /*2350*/  I2FP.F32.U32 R0, R2 ;  /* 0x0000000200007245 */ /* 0x004fc80000201000 */
[----:B------:R-:W-:-:S07]  /*2360*/  F2FP.BF16.F32.PACK_AB R0, RZ, R0 ;  /* 0x00000000ff00723e */ /* 0x000fce00000010ff */
.L_x_8:
[----:B------:R-:W0:Y:S01]  /*2370*/  LDC.U8 R4, c[0x0][0x421] ;  /* 0x00010840ff047b82 */ /* 0x000e220000000000 */
[----:B-----5:R-:W-:-:S06]  /*2380*/  IMAD.U32 R0, R0, 0x10000, RZ ;  /* 0x0001000000007824 */ /* 0x020fcc00078e00ff */
[----:B------:R-:W1:Y:S01]  /*2390*/  MUFU.LG2 R0, R0 ;  /* 0x0000000000007308 */ /* 0x000e620000000c00 */
[----:B0-----:R-:W-:-:S07]  /*23a0*/  PRMT R2, R4, 0x9910, RZ ;  /* 0x0000991004027816 */ /* 0x001fce00000000ff */
[----:B-1----:R0:W1:Y:S01]  /*23b0*/  F2F.BF16.F32 R3, R0 ;  /* 0x0000000000037304 */ /* 0x0020620000202000 */
[----:B------:R-:W-:-:S13]  /*23c0*/  ISETP.GT.AND P0, PT, R2, 0x9, PT ;  /* 0x000000090200780c */ /* 0x000fda0003f04270 */
[----:B0-----:R-:W-:Y:S05]  /*23d0*/  @P0 BRA `(.L_x_36) ;  /* 0x00000004000c0947 */ /* 0x001fea0003800000 */
        /* <DEDUP_REMOVED lines=8> */
[----:B-1----:R-:W-:-:S04]  /*2460*/  IMAD.U32 R0, R3, 0x10000, RZ ;  /* 0x0001000003007824 */ /* 0x002fc800078e00ff */
[----:B------:R-:W0:Y:S02]  /*2470*/  F2I.FTZ.TRUNC.NTZ R3, R0 ;  /* 0x0000000000037305 */ /* 0x000e24000021f100 */
[----:B0-----:R4:W-:Y:S01]  /*2480*/  STG.E.U8 desc[UR36][R16.64], R3 ;  /* 0x0000000310007986 */ /* 0x0019e2000c101124 */
[----:B------:R-:W-:Y:S05]  /*2490*/  BRA `(.L_x_41) ;  /* 0x0000000c00947947 */ /* 0x000fea0003800000 */
.L_x_39:
[----:B-1----:R-:W-:-:S06]  /*24a0*/  IMAD.U32 R3, R3, 0x10000, RZ ;  /* 0x0001000003037824 */ /* 0x002fcc00078e00ff */
[----:B------:R-:W0:Y:S02]  /*24b0*/  F2I.S64.TRUNC R2, R3 ;  /* 0x0000000300027311 */ /* 0x000e24000020d900 */
[----:B0-----:R3:W-:Y:S01]  /*24c0*/  STG.E.U8 desc[UR36][R16.64], R2 ;  /* 0x0000000210007986 */ /* 0x0017e2000c101124 */
[----:B------:R-:W-:Y:S05]  /*24d0*/  BRA `(.L_x_41) ;  /* 0x0000000c00847947 */ /* 0x000fea0003800000 */
.L_x_38:
[----:B------:R-:W-:-:S13]  /*24e0*/  ISETP.NE.AND P0, PT, R2, 0x2, PT ;  /* 0x000000020200780c */ /* 0x000fda0003f05270 */
[----:B------:R-:W-:Y:S05]  /*24f0*/  @!P0 BRA `(.L_x_42) ;  /* 0x0000000000308947 */ /* 0x000fea0003800000 */
[----:B------:R-:W-:-:S13]  /*2500*/  ISETP.NE.AND P0, PT, R2, 0x3, PT ;  /* 0x000000030200780c */ /* 0x000fda0003f05270 */
[----:B------:R-:W-:Y:S05]  /*2510*/  @!P0 BRA `(.L_x_43) ;  /* 0x0000000000188947 */ /* 0x000fea0003800000 */
[----:B------:R-:W-:-:S13]  /*2520*/  ISETP.NE.AND P0, PT, R2, 0x4, PT ;  /* 0x000000040200780c */ /* 0x000fda0003f05270 */
[----:B------:R-:W-:Y:S05]  /*2530*/  @P0 BRA `(.L_x_40) ;  /* 0x0000000c000c0947 */ /* 0x000fea0003800000 */
[----:B-1----:R-:W-:-:S06]  /*2540*/  IMAD.U32 R3, R3, 0x10000, RZ ;  /* 0x0001000003037824 */ /* 0x002fcc00078e00ff */
[----:B------:R-:W0:Y:S02]  /*2550*/  F2I.S64.TRUNC R2, R3 ;  /* 0x0000000300027311 */ /* 0x000e24000020d900 */
[----:B0-----:R0:W-:Y:S01]  /*2560*/  STG.E.64 desc[UR36][R16.64], R2 ;  /* 0x0000000210007986 */ /* 0x0011e2000c101b24 */
[----:B------:R-:W-:Y:S05]  /*2570*/  BRA `(.L_x_41) ;  /* 0x0000000c005c7947 */ /* 0x000fea0003800000 */
.L_x_43:
[----:B-1----:R-:W-:-:S06]  /*2580*/  IMAD.U32 R3, R3, 0x10000, RZ ;  /* 0x0001000003037824 */ /* 0x002fcc00078e00ff */
[----:B------:R-:W0:Y:S02]  /*2590*/  F2I.FTZ.TRUNC.NTZ R3, R3 ;  /* 0x0000000300037305 */ /* 0x000e24000021f100 */
[----:B0-----:R1:W-:Y:S01]  /*25a0*/  STG.E desc[UR36][R16.64], R3 ;  /* 0x0000000310007986 */ /* 0x0013e2000c101924 */
[----:B------:R-:W-:Y:S05]  /*25b0*/  BRA `(.L_x_41) ;  /* 0x0000000c004c7947 */ /* 0x000fea0003800000 */
.L_x_42:
[----:B-1----:R-:W-:-:S06]  /*25c0*/  IMAD.U32 R3, R3, 0x10000, RZ ;  /* 0x0001000003037824 */ /* 0x002fcc00078e00ff */
[----:B------:R-:W0:Y:S02]  /*25d0*/  F2I.FTZ.TRUNC.NTZ R3, R3 ;  /* 0x0000000300037305 */ /* 0x000e24000021f100 */
[----:B0-----:R2:W-:Y:S01]  /*25e0*/  STG.E.U16 desc[UR36][R16.64], R3 ;  /* 0x0000000310007986 */ /* 0x0015e2000c101524 */
[----:B------:R-:W-:Y:S05]  /*25f0*/  BRA `(.L_x_41) ;  /* 0x0000000c003c7947 */ /* 0x000fea0003800000 */
.L_x_37:
[----:B------:R-:W-:-:S13]  /*2600*/  ISETP.GT.AND P0, PT, R2, 0x6, PT ;  /* 0x000000060200780c */ /* 0x000fda0003f04270 */
[----:B------:R-:W-:Y:S05]  /*2610*/  @P0 BRA `(.L_x_44) ;  /* 0x00000000002c0947 */ /* 0x000fea0003800000 */
[----:B------:R-:W-:-:S13]  /*2620*/  ISETP.NE.AND P0, PT, R2, 0x5, PT ;  /* 0x000000050200780c */ /* 0x000fda0003f05270 */
[----:B------:R-:W-:Y:S05]  /*2630*/  @!P0 BRA `(.L_x_45) ;  /* 0x0000000000148947 */ /* 0x000fea0003800000 */
[----:B------:R-:W-:-:S13]  /*2640*/  ISETP.NE.AND P0, PT, R2, 0x6, PT ;  /* 0x000000060200780c */ /* 0x000fda0003f05270 */
[----:B------:R-:W-:Y:S05]  /*2650*/  @P0 BRA `(.L_x_40) ;  /* 0x0000000800c40947 */ /* 0x000fea0003800000 */
[----:B-1----:R-:W-:-:S05]  /*2660*/  IMAD.U32 R3, R3, 0x10000, RZ ;  /* 0x0001000003037824 */ /* 0x002fca00078e00ff */
[----:B------:R0:W-:Y:S01]  /*2670*/  STG.E desc[UR36][R16.64], R3 ;  /* 0x0000000310007986 */ /* 0x0001e2000c101924 */
[----:B------:R-:W-:Y:S05]  /*2680*/  BRA `(.L_x_41) ;  /* 0x0000000c00187947 */ /* 0x000fea0003800000 */
.L_x_45:
[----:B-1----:R-:W-:-:S05]  /*2690*/  IMAD.U32 R0, R3, 0x10000, RZ ;  /* 0x0001000003007824 */ /* 0x002fca00078e00ff */
[----:B------:R-:W-:-:S05]  /*26a0*/  F2FP.F16.F32.PACK_AB R0, RZ, R0 ;  /* 0x00000000ff00723e */ /* 0x000fca00000000ff */
[----:B------:R0:W-:Y:S01]  /*26b0*/  STG.E.U16 desc[UR36][R16.64], R0 ;  /* 0x0000000010007986 */ /* 0x0001e2000c101524 */
[----:B------:R-:W-:Y:S05]  /*26c0*/  BRA `(.L_x_41) ;  /* 0x0000000c00087947 */ /* 0x000fea0003800000 */
.L_x_44:
[----:B------:R-:W-:-:S13]  /*26d0*/  ISETP.NE.AND P0, PT, R2, 0x7, PT ;  /* 0x000000070200780c */ /* 0x000fda0003f05270 */
[----:B------:R-:W-:Y:S05]  /*26e0*/  @!P0 BRA `(.L_x_46) ;  /* 0x0000000000348947 */ /* 0x000fea0003800000 */
[----:B------:R-:W-:-:S13]  /*26f0*/  ISETP.NE.AND P0, PT, R2, 0x8, PT ;  /* 0x000000080200780c */ /* 0x000fda0003f05270 */
[----:B------:R-:W-:Y:S05]  /*2700*/  @!P0 BRA `(.L_x_47) ;  /* 0x0000000000188947 */ /* 0x000fea0003800000 */
[----:B------:R-:W-:-:S13]  /*2710*/  ISETP.NE.AND P0, PT, R2, 0x9, PT ;  /* 0x000000090200780c */ /* 0x000fda0003f05270 */
[----:B------:R-:W-:Y:S05]  /*2720*/  @P0 BRA `(.L_x_40) ;  /* 0x0000000800900947 */ /* 0x000fea0003800000 */
[----:B-1----:R-:W-:Y:S02]  /*2730*/  IMAD.U32 R2, R3, 0x10000, RZ ;  /* 0x0001000003027824 */ /* 0x002fe400078e00ff */
[----:B------:R-:W-:-:S05]  /*2740*/  IMAD.MOV.U32 R3, RZ, RZ, RZ ;  /* 0x000000ffff037224 */ /* 0x000fca00078e00ff */
[----:B------:R0:W-:Y:S01]  /*2750*/  STG.E.64 desc[UR36][R16.64], R2 ;  /* 0x0000000210007986 */ /* 0x0001e2000c101b24 */
[----:B------:R-:W-:Y:S05]  /*2760*/  BRA `(.L_x_41) ;  /* 0x0000000800e07947 */ /* 0x000fea0003800000 */
.L_x_47:
[----:B-1----:R-:W-:-:S05]  /*2770*/  IMAD.U32 R3, R3, 0x10000, RZ ;  /* 0x0001000003037824 */ /* 0x002fca00078e00ff */
[----:B------:R-:W-:-:S04]  /*2780*/  F2FP.F16.F32.PACK_AB R3, RZ, R3 ;  /* 0x00000003ff03723e */ /* 0x000fc800000000ff */
[----:B------:R-:W-:-:S05]  /*2790*/  PRMT R3, R3, 0x5410, RZ ;  /* 0x0000541003037816 */ /* 0x000fca00000000ff */
[----:B------:R0:W-:Y:S01]  /*27a0*/  STG.E desc[UR36][R16.64], R3 ;  /* 0x0000000310007986 */ /* 0x0001e2000c101924 */
[----:B------:R-:W-:Y:S05]  /*27b0*/  BRA `(.L_x_41) ;  /* 0x0000000800cc7947 */ /* 0x000fea0003800000 */
.L_x_46:
[----:B-1----:R-:W-:-:S04]  /*27c0*/  IMAD.U32 R2, R3, 0x10000, RZ ;  /* 0x0001000003027824 */ /* 0x002fc800078e00ff */
[----:B------:R-:W-:-:S06]  /*27d0*/  FMUL.FTZ R2, R2, 1 ;  /* 0x3f80000002027820 */ /* 0x000fcc0000410000 */
[----:B------:R-:W0:Y:S02]  /*27e0*/  F2F.F64.F32 R2, R2 ;  /* 0x0000000200027310 */ /* 0x000e240000201800 */
[----:B0-----:R0:W-:Y:S01]  /*27f0*/  STG.E.64 desc[UR36][R16.64], R2 ;  /* 0x0000000210007986 */ /* 0x0011e2000c101b24 */
[----:B------:R-:W-:Y:S05]  /*2800*/  BRA `(.L_x_41) ;  /* 0x0000000800b87947 */ /* 0x000fea0003800000 */
.L_x_36:
        /* <DEDUP_REMOVED lines=8> */
[----:B-1----:R-:W-:-:S05]  /*2890*/  IMAD.U32 R3, R3, 0x10000, RZ ;  /* 0x0001000003037824 */ /* 0x002fca00078e00ff */
[----:B------:R-:W-:-:S04]  /*28a0*/  FSETP.NEU.FTZ.AND P0, PT, R3, RZ, PT ;  /* 0x000000ff0300720b */ /* 0x000fc80003f1d000 */
[----:B------:R-:W-:-:S05]  /*28b0*/  SEL R3, RZ, 0x1, !P0 ;  /* 0x00000001ff037807 */ /* 0x000fca0004000000 */
[----:B------:R0:W-:Y:S01]  /*28c0*/  STG.E.U8 desc[UR36][R16.64], R3 ;  /* 0x0000000310007986 */ /* 0x0001e2000c101124 */
[----:B------:R-:W-:Y:S05]  /*28d0*/  BRA `(.L_x_41) ;  /* 0x0000000800847947 */ /* 0x000fea0003800000 */
.L_x_50:
[----:B-1----:R-:W-:Y:S01]  /*28e0*/  IMAD.U32 R3, R3, 0x10000, RZ ;  /* 0x0001000003037824 */ /* 0x002fe200078e00ff */
[----:B------:R-:W-:-:S03]  /*28f0*/  CS2R R6, SRZ ;  /* 0x0000000000067805 */ /* 0x000fc6000001ff00 */
[----:B------:R-:W-:-:S04]  /*2900*/  FMUL.FTZ R3, R3, 1 ;  /* 0x3f80000003037820 */ /* 0x000fc80000410000 */
[----:B------:R-:W0:Y:S02]  /*2910*/  F2F.F64.F32 R4, R3 ;  /* 0x0000000300047310 */ /* 0x000e240000201800 */
[----:B0-----:R0:W-:Y:S01]  /*2920*/  STG.E.128 desc[UR36][R16.64], R4 ;  /* 0x0000000410007986 */ /* 0x0011e2000c101d24 */
[----:B------:R-:W-:Y:S05]  /*2930*/  BRA `(.L_x_41) ;  /* 0x00000008006c7947 */ /* 0x000fea0003800000 */
.L_x_49:
[----:B------:R-:W-:-:S13]  /*2940*/  ISETP.NE.AND P0, PT, R2, 0xf, PT ;  /* 0x0000000f0200780c */ /* 0x000fda0003f05270 */
[----:B------:R-:W-:Y:S05]  /*2950*/  @!P0 BRA `(.L_x_51) ;  /* 0x0000000000b48947 */ /* 0x000fea0003800000 */
[----:B------:R-:W-:-:S13]  /*2960*/  ISETP.NE.AND P0, PT, R2, 0x17, PT ;  /* 0x000000170200780c */ /* 0x000fda0003f05270 */
[----:B------:R-:W-:Y:S05]  /*2970*/  @!P0 BRA `(.L_x_52) ;  /* 0x0000000000548947 */ /* 0x000fea0003800000 */
[----:B------:R-:W-:-:S13]  /*2980*/  ISETP.NE.AND P0, PT, R2, 0x18, PT ;  /* 0x000000180200780c */ /* 0x000fda0003f05270 */
[----:B------:R-:W-:Y:S05]  /*2990*/  @P0 BRA `(.L_x_40) ;  /* 0x0000000400f40947 */ /* 0x000fea0003800000 */
[----:B-1----:R-:W-:Y:S01]  /*29a0*/  IMAD.U32 R5, R3, 0x10000, RZ ;  /* 0x0001000003057824 */ /* 0x002fe200078e00ff */
[----:B------:R-:W-:Y:S04]  /*29b0*/  BSSY B0, `(.L_x_53) ;  /* 0x000000e000007945 */ /* 0x000fe80003800000 */
[C---:B------:R-:W-:Y:S02]  /*29c0*/  LOP3.LUT R2, R5.reuse, 0x7fffffff, RZ, 0xc0, !PT ;  /* 0x7fffffff05027812 */ /* 0x040fe400078ec0ff */
[----:B------:R-:W-:Y:S02]  /*29d0*/  LOP3.LUT R0, R5, 0x80000000, RZ, 0xc0, !PT ;  /* 0x8000000005007812 */ /* 0x000fe400078ec0ff */
[----:B------:R-:W-:Y:S02]  /*29e0*/  ISETP.GT.U32.AND P0, PT, R2, 0x43efffff, PT ;  /* 0x43efffff0200780c */ /* 0x000fe40003f04070 */
[----:B------:R-:W-:Y:S01]  /*29f0*/  SHF.R.U32.HI R3, RZ, 0x18, R0 ;  /* 0x00000018ff037819 */ /* 0x000fe20000011600 */
[----:B------:R-:W-:-:S10]  /*2a00*/  IMAD.MOV.U32 R0, RZ, RZ, 0x7f ;  /* 0x0000007fff007424 */ /* 0x000fd400078e00ff */
[----:B------:R-:W-:Y:S05]  /*2a10*/  @P0 BRA `(.L_x_54) ;  /* 0x00000000001c0947 */ /* 0x000fea0003800000 */
[----:B------:R-:W-:-:S13]  /*2a20*/  ISETP.GE.U32.AND P0, PT, R2, 0x3c800000, PT ;  /* 0x3c8000000200780c */ /* 0x000fda0003f06070 */
[----:B------:R-:W-:Y:S01]  /*2a30*/  @P0 SHF.R.U32.HI R0, RZ, 0x14, R5 ;  /* 0x00000014ff000819 */ /* 0x000fe20000011605 */
[----:B------:R-:W-:-:S03]  /*2a40*/  @!P0 FADD.FTZ R2, R2, 16384 ;  /* 0x4680000002028421 */ /* 0x000fc60000010000 */
[----:B------:R-:W-:-:S04]  /*2a50*/  @P0 LOP3.LUT R0, R0, 0x1, RZ, 0xc0, !PT ;  /* 0x0000000100000812 */ /* 0x000fc800078ec0ff */
[----:B------:R-:W-:-:S04]  /*2a60*/  @P0 IADD3 R0, R5, 0x407ffff, R0 ;  /* 0x0407ffff05000810 */ /* 0x000fc80007ffe000 */
[----:B------:R-:W-:Y:S01]  /*2a70*/  @P0 SHF.R.U32.HI R0, RZ, 0x14, R0 ;  /* 0x00000014ff000819 */ /* 0x000fe20000011600 */
[----:B------:R-:W-:-:S07]  /*2a80*/  @!P0 VIADD R0, R2, 0xb9800000 ;  /* 0xb980000002008836 */ /* 0x000fce0000000000 */
.L_x_54:
[----:B------:R-:W-:Y:S05]  /*2a90*/  BSYNC B0 ;  /* 0x0000000000007941 */ /* 0x000fea0003800000 */
.L_x_53:
[----:B------:R-:W-:-:S05]  /*2aa0*/  LOP3.LUT R3, R0, R3, RZ, 0xfc, !PT ;  /* 0x0000000300037212 */ /* 0x000fca00078efcff */
[----:B------:R0:W-:Y:S01]  /*2ab0*/  STG.E.U8 desc[UR36][R16.64], R3 ;  /* 0x0000000310007986 */ /* 0x0001e2000c101124 */
[----:B------:R-:W-:Y:S05]  /*2ac0*/  BRA `(.L_x_41) ;  /* 0x0000000800087947 */ /* 0x000fea0003800000 */
.L_x_52:
[----:B-1----:R-:W-:Y:S01]  /*2ad0*/  IMAD.U32 R3, R3, 0x10000, RZ ;  /* 0x0001000003037824 */ /* 0x002fe200078e00ff */
[----:B------:R-:W-:Y:S04]  /*2ae0*/  BSSY B0, `(.L_x_55) ;  /* 0x000000f000007945 */ /* 0x000fe80003800000 */
[----:B------:R-:W-:-:S04]  /*2af0*/  LOP3.LUT R2, R3, 0x7fffffff, RZ, 0xc0, !PT ;  /* 0x7fffffff03027812 */ /* 0x000fc800078ec0ff */
[----:B------:R-:W-:-:S13]  /*2b00*/  ISETP.GT.U32.AND P0, PT, R2, 0x477fffff, PT ;  /* 0x477fffff0200780c */ /* 0x000fda0003f04070 */
[----:B------:R-:W-:Y:S05]  /*2b10*/  @P0 BRA `(.L_x_56) ;  /* 0x0000000000200947 */ /* 0x000fea0003800000 */
[----:B------:R-:W-:-:S13]  /*2b20*/  ISETP.GE.U32.AND P0, PT, R2, 0x38800000, PT ;  /* 0x388000000200780c */ /* 0x000fda0003f06070 */
[----:B------:R-:W-:Y:S01]  /*2b30*/  @P0 SHF.R.U32.HI R0, RZ, 0x15, R3 ;  /* 0x00000015ff000819 */ /* 0x000fe20000011603 */
[----:B------:R-:W-:-:S03]  /*2b40*/  @!P0 FADD.FTZ R2, R2, 128 ;  /* 0x4300000002028421 */ /* 0x000fc60000010000 */
[----:B------:R-:W-:-:S04]  /*2b50*/  @P0 LOP3.LUT R0, R0, 0x1, RZ, 0xc0, !PT ;  /* 0x0000000100000812 */ /* 0x000fc800078ec0ff */
[----:B------:R-:W-:-:S04]  /*2b60*/  @P0 IADD3 R0, R3, 0x80fffff, R0 ;  /* 0x080fffff03000810 */ /* 0x000fc80007ffe000 */
[----:B------:R-:W-:Y:S01]  /*2b70*/  @P0 SHF.R.U32.HI R0, RZ, 0x15, R0 ;  /* 0x00000015ff000819 */ /* 0x000fe20000011600 */
[----:B------:R-:W-:Y:S01]  /*2b80*/  @!P0 VIADD R0, R2, 0xbd000000 ;  /* 0xbd00000002008836 */ /* 0x000fe20000000000 */
[----:B------:R-:W-:Y:S06]  /*2b90*/  BRA `(.L_x_57) ;  /* 0x00000000000c7947 */ /* 0x000fec0003800000 */
.L_x_56:
[----:B------:R-:W-:Y:S01]  /*2ba0*/  IMAD.MOV.U32 R0, RZ, RZ, 0x7f ;  /* 0x0000007fff007424 */ /* 0x000fe200078e00ff */
[----:B------:R-:W-:-:S04]  /*2bb0*/  ISETP.GT.U32.AND P0, PT, R2, 0x7f800000, PT ;  /* 0x7f8000000200780c */ /* 0x000fc80003f04070 */
[----:B------:R-:W-:-:S09]  /*2bc0*/  SEL R0, R0, 0x7c, P0 ;  /* 0x0000007c00007807 */ /* 0x000fd20000000000 */
.L_x_57:
[----:B------:R-:W-:Y:S05]  /*2bd0*/  BSYNC B0 ;  /* 0x0000000000007941 */ /* 0x000fea0003800000 */
.L_x_55:
[----:B------:R-:W-:-:S04]  /*2be0*/  LOP3.LUT R2, R3, 0x80000000, RZ, 0xc0, !PT ;  /* 0x8000000003027812 */ /* 0x000fc800078ec0ff */
[----:B------:R-:W-:-:S04]  /*2bf0*/  SHF.R.U32.HI R3, RZ, 0x18, R2 ;  /* 0x00000018ff037819 */ /* 0x000fc80000011602 */
[----:B------:R-:W-:-:S05]  /*2c00*/  LOP3.LUT R3, R0, R3, RZ, 0xfc, !PT ;  /* 0x0000000300037212 */ /* 0x000fca00078efcff */
[----:B------:R0:W-:Y:S01]  /*2c10*/  STG.E.U8 desc[UR36][R16.64], R3 ;  /* 0x0000000310007986 */ /* 0x0001e2000c101124 */
[----:B------:R-:W-:Y:S05]  /*2c20*/  BRA `(.L_x_41) ;  /* 0x0000000400b07947 */ /* 0x000fea0003800000 */
.L_x_51:
[----:B-1----:R0:W-:Y:S01]  /*2c30*/  STG.E.U16 desc[UR36][R16.64], R3 ;  /* 0x0000000310007986 */ /* 0x0021e2000c101524 */
[----:B------:R-:W-:Y:S05]  /*2c40*/  BRA `(.L_x_41) ;  /* 0x0000000400a87947 */ /* 0x000fea0003800000 */
.L_x_48:
        /* <DEDUP_REMOVED lines=8> */
[----:B-1----:R-:W-:-:S06]  /*2cd0*/  IMAD.U32 R3, R3, 0x10000, RZ ;  /* 0x0001000003037824 */ /* 0x002fcc00078e00ff */
[----:B------:R-:W0:Y:S02]  /*2ce0*/  F2I.FTZ.U32.TRUNC.NTZ R3, R3 ;  /* 0x0000000300037305 */ /* 0x000e24000021f000 */
[----:B0-----:R0:W-:Y:S01]  /*2cf0*/  STG.E.U16 desc[UR36][R16.64], R3 ;  /* 0x0000000310007986 */ /* 0x0011e2000c101524 */
[----:B------:R-:W-:Y:S05]  /*2d00*/  BRA `(.L_x_41) ;  /* 0x0000000400787947 */ /* 0x000fea0003800000 */
.L_x_60:
[----:B-1----:R-:W-:Y:S01]  /*2d10*/  IMAD.U32 R3, R3, 0x10000, RZ ;  /* 0x0001000003037824 */ /* 0x002fe200078e00ff */
[----:B------:R-:W-:Y:S01]  /*2d20*/  BSSY B0, `(.L_x_61) ;  /* 0x0000014000007945 */ /* 0x000fe20003800000 */
[----:B------:R-:W-:-:S03]  /*2d30*/  IMAD.MOV.U32 R8, RZ, RZ, 0x80 ;  /* 0x00000080ff087424 */ /* 0x000fc600078e00ff */
[----:B------:R-:W-:-:S04]  /*2d40*/  LOP3.LUT R2, R3, 0x7fffffff, RZ, 0xc0, !PT ;  /* 0x7fffffff03027812 */ /* 0x000fc800078ec0ff */
[----:B------:R-:W-:-:S13]  /*2d50*/  ISETP.GT.U32.AND P0, PT, R2, 0x437fffff, PT ;  /* 0x437fffff0200780c */ /* 0x000fda0003f04070 */
[----:B------:R-:W-:Y:S05]  /*2d60*/  @P0 BRA `(.L_x_62) ;  /* 0x00000000003c0947 */ /* 0x000fea0003800000 */
[----:B------:R-:W-:-:S13]  /*2d70*/  ISETP.GE.U32.AND P0, PT, R2, 0x3c000000, PT ;  /* 0x3c0000000200780c */ /* 0x000fda0003f06070 */
[----:B------:R-:W-:-:S04]  /*2d80*/  @P0 SHF.R.U32.HI R0, RZ, 0x14, R3 ;  /* 0x00000014ff000819 */ /* 0x000fc80000011603 */
[----:B------:R-:W-:-:S04]  /*2d90*/  @P0 LOP3.LUT R0, R0, 0x1, RZ, 0xc0, !PT ;  /* 0x0000000100000812 */ /* 0x000fc800078ec0ff */
[----:B------:R-:W-:-:S04]  /*2da0*/  @P0 IADD3 R0, R3, 0x487ffff, R0 ;  /* 0x0487ffff03000810 */ /* 0x000fc80007ffe000 */
[----:B------:R-:W-:-:S04]  /*2db0*/  @P0 SHF.R.U32.HI R0, RZ, 0x14, R0 ;  /* 0x00000014ff000819 */ /* 0x000fc80000011600 */
[----:B------:R-:W-:Y:S01]  /*2dc0*/  @P0 LOP3.LUT R0, R0, 0xff, RZ, 0xc0, !PT ;  /* 0x000000ff00000812 */ /* 0x000fe200078ec0ff */
[----:B------:R-:W-:Y:S06]  /*2dd0*/  @P0 BRA `(.L_x_63) ;  /* 0x0000000000100947 */ /* 0x000fec0003800000 */
[----:B------:R-:W-:Y:S01]  /*2de0*/  FADD.FTZ R0, R2, 8192 ;  /* 0x4600000002007421 */ /* 0x000fe20000010000 */
[----:B------:R-:W-:-:S04]  /*2df0*/  PRMT R8, RZ, 0x7610, R8 ;  /* 0x00007610ff087816 */ /* 0x000fc80000000008 */
[----:B------:R-:W-:-:S13]  /*2e00*/  LOP3.LUT P0, R0, R0, 0xff, RZ, 0xc0, !PT ;  /* 0x000000ff00007812 */ /* 0x000fda000780c0ff */
[----:B------:R-:W-:Y:S05]  /*2e10*/  @!P0 BRA `(.L_x_62) ;  /* 0x0000000000108947 */ /* 0x000fea0003800000 */
.L_x_63:
[----:B------:R-:W-:-:S04]  /*2e20*/  LOP3.LUT R2, R3, 0x80000000, RZ, 0xc0, !PT ;  /* 0x8000000003027812 */ /* 0x000fc800078ec0ff */
[----:B------:R-:W-:-:S04]  /*2e30*/  SHF.R.U32.HI R3, RZ, 0x18, R2 ;  /* 0x00000018ff037819 */ /* 0x000fc80000011602 */
[----:B------:R-:W-:-:S04]  /*2e40*/  LOP3.LUT R0, R0, R3, RZ, 0xfc, !PT ;  /* 0x0000000300007212 */ /* 0x000fc800078efcff */
[----:B------:R-:W-:-:S07]  /*2e50*/  PRMT R8, R0, 0x7610, R8 ;  /* 0x0000761000087816 */ /* 0x000fce0000000008 */
.L_x_62:
[----:B------:R-:W-:Y:S05]  /*2e60*/  BSYNC B0 ;  /* 0x0000000000007941 */ /* 0x000fea0003800000 */
.L_x_61:
[----:B------:R0:W-:Y:S01]  /*2e70*/  STG.E.U8 desc[UR36][R16.64], R8 ;  /* 0x0000000810007986 */ /* 0x0001e2000c101124 */
[----:B------:R-:W-:Y:S05]  /*2e80*/  BRA `(.L_x_41) ;  /* 0x0000000400187947 */ /* 0x000fea0003800000 */
.L_x_59:
        /* <DEDUP_REMOVED lines=17> */
.L_x_66:
[----:B------:R-:W-:-:S04]  /*2fa0*/  LOP3.LUT R2, R3, 0x80000000, RZ, 0xc0, !PT ;  /* 0x8000000003027812 */ /* 0x000fc800078ec0ff */
[----:B------:R-:W-:-:S04]  /*2fb0*/  SHF.R.U32.HI R3, RZ, 0x18, R2 ;  /* 0x00000018ff037819 */ /* 0x000fc80000011602 */
[----:B------:R-:W-:-:S04]  /*2fc0*/  LOP3.LUT R0, R0, R3, RZ, 0xfc, !PT ;  /* 0x0000000300007212 */ /* 0x000fc800078efcff */
[----:B------:R-:W-:-:S07]  /*2fd0*/  PRMT R8, R0, 0x7610, R8 ;  /* 0x0000761000087816 */ /* 0x000fce0000000008 */
.L_x_65:
[----:B------:R-:W-:Y:S05]  /*2fe0*/  BSYNC B0 ;  /* 0x0000000000007941 */ /* 0x000fea0003800000 */
.L_x_64:
[----:B------:R0:W-:Y:S01]  /*2ff0*/  STG.E.U8 desc[UR36][R16.64], R8 ;  /* 0x0000000810007986 */ /* 0x0001e2000c101124 */
[----:B------:R-:W-:Y:S05]  /*3000*/  BRA `(.L_x_41) ;  /* 0x0000000000b87947 */ /* 0x000fea0003800000 */
.L_x_58:
[----:B------:R-:W-:-:S13]  /*3010*/  ISETP.NE.AND P0, PT, R2, 0x1c, PT ;  /* 0x0000001c0200780c */ /* 0x000fda0003f05270 */
[----:B------:R-:W-:Y:S05]  /*3020*/  @!P0 BRA `(.L_x_67) ;  /* 0x0000000000a48947 */ /* 0x000fea0003800000 */
[----:B------:R-:W-:-:S13]  /*3030*/  ISETP.NE.AND P0, PT, R2, 0x1d, PT ;  /* 0x0000001d0200780c */ /* 0x000fda0003f05270 */
[----:B------:R-:W-:Y:S05]  /*3040*/  @!P0 BRA `(.L_x_68) ;  /* 0x00000000008c8947 */ /* 0x000fea0003800000 */
[----:B------:R-:W-:-:S13]  /*3050*/  ISETP.NE.AND P0, PT, R2, 0x2c, PT ;  /* 0x0000002c0200780c */ /* 0x000fda0003f05270 */
[----:B------:R-:W-:Y:S05]  /*3060*/  @P0 BRA `(.L_x_40) ;  /* 0x0000000000400947 */ /* 0x000fea0003800000 */
[----:B-1----:R-:W-:-:S05]  /*3070*/  IMAD.U32 R3, R3, 0x10000, RZ ;  /* 0x0001000003037824 */ /* 0x002fca00078e00ff */
[----:B------:R-:W-:-:S04]  /*3080*/  SHF.R.U32.HI R4, RZ, 0x17, R3 ;  /* 0x00000017ff047819 */ /* 0x000fc80000011603 */
[----:B------:R-:W-:-:S04]  /*3090*/  LOP3.LUT R2, R4, 0xff, RZ, 0xc0, !PT ;  /* 0x000000ff04027812 */ /* 0x000fc800078ec0ff */
[----:B------:R-:W-:-:S13]  /*30a0*/  ISETP.NE.AND P1, PT, R2, 0xff, PT ;  /* 0x000000ff0200780c */ /* 0x000fda0003f25270 */
[--C-:B------:R-:W-:Y:S02]  /*30b0*/  @P1 SHF.R.U32.HI R0, RZ, 0x16, R3.reuse ;  /* 0x00000016ff001819 */ /* 0x100fe40000011603 */
[----:B------:R-:W-:Y:S01]  /*30c0*/  @P1 LOP3.LUT P0, RZ, R2, 0x3fffff, R3, 0xf8, !PT ;  /* 0x003fffff02ff1812 */ /* 0x000fe2000780f803 */
[----:B------:R-:W-:Y:S01]  /*30d0*/  IMAD.MOV.U32 R3, RZ, RZ, 0xff ;  /* 0x000000ffff037424 */ /* 0x000fe200078e00ff */
[----:B------:R-:W-:-:S04]  /*30e0*/  @P1 LOP3.LUT R0, R0, 0x1, RZ, 0xc0, !PT ;  /* 0x0000000100001812 */ /* 0x000fc800078ec0ff */
[----:B------:R-:W-:Y:S01]  /*30f0*/  @P1 ISETP.EQ.U32.AND P2, PT, R0, 0x1, P0 ;  /* 0x000000010000180c */ /* 0x000fe20000742070 */
[----:B------:R-:W-:Y:S01]  /*3100*/  @P1 VIADD R0, R4, 0x1 ;  /* 0x0000000104001836 */ /* 0x000fe20000000000 */
[----:B------:R-:W-:Y:S02]  /*3110*/  PLOP3.LUT P0, PT, PT, PT, PT, 0x80, 0x0 ;  /* 0x000000000000781c */ /* 0x000fe40003f0f070 */
[----:B------:R-:W-:-:S13]  /*3120*/  @P1 PLOP3.LUT P0, PT, P2, PT, PT, 0x80, 0x0 ;  /* 0x000000000000181c */ /* 0x000fda000170f070 */
[----:B------:R-:W-:-:S04]  /*3130*/  @!P0 IMAD.MOV R0, RZ, RZ, R4 ;  /* 0x000000ffff008224 */ /* 0x000fc800078e0204 */
[----:B------:R-:W-:-:S05]  /*3140*/  @P1 IMAD.MOV.U32 R3, RZ, RZ, R0 ;  /* 0x000000ffff031224 */ /* 0x000fca00078e0000 */
[----:B------:R0:W-:Y:S01]  /*3150*/  STG.E.U8 desc[UR36][R16.64], R3 ;  /* 0x0000000310007986 */ /* 0x0001e2000c101124 */
[----:B------:R-:W-:Y:S05]  /*3160*/  BRA `(.L_x_41) ;  /* 0x0000000000607947 */ /* 0x000fea0003800000 */
.L_x_40:
[----:B------:R-:W-:Y:S01]  /*3170*/  MOV R2, 0x0 ;  /* 0x0000000000027802 */ /* 0x000fe20000000f00 */
[----:B------:R-:W-:Y:S01]  /*3180*/  ULDC.64 UR4, c[0x4][0x148] ;  /* 0x0100520000047ab9 */ /* 0x000fe20000000a00 */
[----:B------:R-:W-:Y:S01]  /*3190*/  ULDC.64 UR6, c[0x4][0x150] ;  /* 0x0100540000067ab9 */ /* 0x000fe20000000a00 */
[----:B------:R-:W-:Y:S02]  /*31a0*/  IMAD.U32 R4, RZ, RZ, UR4 ;  /* 0x00000004ff047e24 */ /* 0x000fe4000f8e00ff */
[----:B------:R-:W-:Y:S01]  /*31b0*/  IMAD.U32 R5, RZ, RZ, UR5 ;  /* 0x00000005ff057e24 */ /* 0x000fe2000f8e00ff */
[----:B-1----:R-:W0:Y:S01]  /*31c0*/  LDC.64 R2, c[0x4][R2] ;  /* 0x0100000002027b82 */ /* 0x002e220000000a00 */
        /* <DEDUP_REMOVED lines=10> */
.L_x_69:
[----:B------:R-:W-:Y:S05]  /*3270*/  BRA `(.L_x_41) ;  /* 0x00000000001c7947 */ /* 0x000fea0003800000 */
.L_x_68:
[----:B-1----:R-:W-:-:S06]  /*3280*/  IMAD.U32 R3, R3, 0x10000, RZ ;  /* 0x0001000003037824 */ /* 0x002fcc00078e00ff */
[----:B------:R-:W0:Y:S02]  /*3290*/  F2I.U64.TRUNC R2, R3 ;  /* 0x0000000300027311 */ /* 0x000e24000020d800 */
[----:B0-----:R0:W-:Y:S01]  /*32a0*/  STG.E.64 desc[UR36][R16.64], R2 ;  /* 0x0000000210007986 */ /* 0x0011e2000c101b24 */
[----:B------:R-:W-:Y:S05]  /*32b0*/  BRA `(.L_x_41) ;  /* 0x00000000000c7947 */ /* 0x000fea0003800000 */
.L_x_67:
[----:B-1----:R-:W-:-:S06]  /*32c0*/  IMAD.U32 R3, R3, 0x10000, RZ ;  /* 0x0001000003037824 */ /* 0x002fcc00078e00ff */
[----:B------:R-:W0:Y:S02]  /*32d0*/  F2I.FTZ.U32.TRUNC.NTZ R3, R3 ;  /* 0x0000000300037305 */ /* 0x000e24000021f000 */
[----:B0-----:R0:W-:Y:S02]  /*32e0*/  STG.E desc[UR36][R16.64], R3 ;  /* 0x0000000310007986 */ /* 0x0011e4000c101924 */
.L_x_41:
[----:B------:R-:W-:-:S04]  /*32f0*/  IMAD R18, R23, 0x200, R18 ;  /* 0x0000020017127824 */ /* 0x000fc800078e0212 */
[----:B------:R-:W-:-:S07]  /*3300*/  VIADD R19, R18, 0x80 ;  /* 0x0000008012137836 */ /* 0x000fce0000000000 */
.L_x_1:
[----:B------:R-:W-:Y:S05]  /*3310*/  BSYNC B6 ;  /* 0x0000000000067941 */ /* 0x000fea0003800000 */
.L_x_0:
[----:B------:R-:W-:Y:S01]  /*3320*/  ULDC UR4, c[0x0][0x210] ;  /* 0x0000840000047ab9 */ /* 0x000fe20000000800 */
[----:B------:R-:W-:Y:S01]  /*3330*/  BSSY B6, `(.L_x_70) ;  /* 0x0000329000067945 */ /* 0x000fe20003800000 */
[----:B------:R-:W-:-:S13]  /*3340*/  ISETP.GE.AND P0, PT, R19, UR4, PT ;  /* 0x0000000413007c0c */ /* 0x000fda000bf06270 */
[----:B------:R-:W-:Y:S05]  /*3350*/  @P0 BRA `(.L_x_71) ;  /* 0x0000003000980947 */ /* 0x000fea0003800000 */
[----:B0-----:R-:W0:Y:S01]  /*3360*/  LDC R6, c[0x0][0x218] ;  /* 0x00008600ff067b82 */ /* 0x001e220000000800 */
[----:B------:R-:W-:Y:S02]  /*3370*/  IMAD.MOV.U32 R0, RZ, RZ, RZ ;  /* 0x000000ffff007224 */ /* 0x000fe400078e00ff */
[----:B-1234-:R-:W-:Y:S01]  /*3380*/  IMAD.MOV.U32 R16, RZ, RZ, RZ ;  /* 0x000000ffff107224 */ /* 0x01efe200078e00ff */
[----:B0-----:R-:W-:-:S13]  /*3390*/  ISETP.NE.AND P0, PT, R6, RZ, PT ;  /* 0x000000ff0600720c */ /* 0x001fda0003f05270 */
[----:B------:R-:W-:Y:S05]  /*33a0*/  @!P0 BRA `(.L_x_72) ;  /* 0x0000001000a88947 */ /* 0x000fea0003800000 */
        /* <DEDUP_REMOVED lines=298> */
.L_x_72:
        /* <DEDUP_REMOVED lines=22> */
.L_x_76:
[----:B------:R-:W2:Y:S02]  /*47b0*/  LDG.E.U8 R2, desc[UR36][R2.64] ;  /* 0x0000002402027981 */ /* 0x000ea4000c1e1100 */
[----:B--2---:R-:W-:-:S04]  /*47c0*/  I2FP.F32.U32 R0, R2 ;  /* 0x0000000200007245 */ /* 0x004fc80000201000 */
[----:B------:R-:W-:Y:S01]  /*47d0*/  F2FP.BF16.F32.PACK_AB R0, RZ, R0 ;  /* 0x00000000ff00723e */ /* 0x000fe200000010ff */
[----:B------:R-:W-:Y:S06]  /*47e0*/  BRA `(.L_x_78) ;  /* 0x0000000c00907947 */ /* 0x000fec0003800000 */
.L_x_75:
        /* <DEDUP_REMOVED lines=10> */
.L_x_80:
[----:B------:R-:W2:Y:S02]  /*4890*/  LDG.E R2, desc[UR36][R2.64] ;  /* 0x0000002402027981 */ /* 0x000ea4000c1e1900 */
[----:B--2---:R-:W-:-:S04]  /*48a0*/  I2FP.F32.S32 R0, R2 ;  /* 0x0000000200007245 */ /* 0x004fc80000201400 */
[----:B------:R-:W-:Y:S01]  /*48b0*/  F2FP.BF16.F32.PACK_AB R0, RZ, R0 ;  /* 0x00000000ff00723e */ /* 0x000fe200000010ff */
[----:B------:R-:W-:Y:S06]  /*48c0*/  BRA `(.L_x_78) ;  /* 0x0000000c00587947 */ /* 0x000fec0003800000 */
.L_x_79:
[----:B------:R-:W2:Y:S02]  /*48d0*/  LDG.E.U16 R2, desc[UR36][R2.64] ;  /* 0x0000002402027981 */ /* 0x000ea4000c1e1500 */
[----:B--2---:R-:W0:Y:S02]  /*48e0*/  I2F.S16 R0, R2 ;  /* 0x0000000200007306 */ /* 0x004e240000101400 */
[----:B0-----:R-:W-:Y:S01]  /*48f0*/  F2FP.BF16.F32.PACK_AB R0, RZ, R0 ;  /* 0x00000000ff00723e */ /* 0x001fe200000010ff */
[----:B------:R-:W-:Y:S06]  /*4900*/  BRA `(.L_x_78) ;  /* 0x0000000c00487947 */ /* 0x000fec0003800000 */
.L_x_74:
        /* <DEDUP_REMOVED lines=9> */
.L_x_82:
[----:B------:R-:W2:Y:S02]  /*49a0*/  LDG.E.U16 R0, desc[UR36][R2.64] ;  /* 0x0000002402007981 */ /* 0x000ea4000c1e1500 */
[----:B--2---:R-:W-:-:S05]  /*49b0*/  HADD2.F32 R0, -RZ, R0.H0_H0 ;  /* 0x20000000ff007230 */ /* 0x004fca0000004100 */
[----:B------:R-:W-:Y:S01]  /*49c0*/  F2FP.BF16.F32.PACK_AB R0, RZ, R0 ;  /* 0x00000000ff00723e */ /* 0x000fe200000010ff */
[----:B------:R-:W-:Y:S06]  /*49d0*/  BRA `(.L_x_78) ;  /* 0x0000000c00147947 */ /* 0x000fec0003800000 */
.L_x_81:
        /* <DEDUP_REMOVED lines=9> */
.L_x_84:
[----:B------:R-:W2:Y:S02]  /*4a70*/  LDG.E.U16 R2, desc[UR36][R2.64] ;  /* 0x0000002402027981 */ /* 0x000ea4000c1e1500 */
[----:B--2---:R-:W-:-:S05]  /*4a80*/  HADD2.F32 R0, -RZ, R2.H0_H0 ;  /* 0x20000002ff007230 */ /* 0x004fca0000004100 */
[----:B------:R-:W-:Y:S01]  /*4a90*/  F2FP.BF16.F32.PACK_AB R0, RZ, R0 ;  /* 0x00000000ff00723e */ /* 0x000fe200000010ff */
[----:B------:R-:W-:Y:S06]  /*4aa0*/  BRA `(.L_x_78) ;  /* 0x0000000800e07947 */ /* 0x000fec0003800000 */
.L_x_83:
        /* <DEDUP_REMOVED lines=8> */
.L_x_73:
        /* <DEDUP_REMOVED lines=13> */
.L_x_87:
        /* <DEDUP_REMOVED lines=8> */
.L_x_86:
        /* <DEDUP_REMOVED lines=28> */
.L_x_89:
        /* <DEDUP_REMOVED lines=15> */
.L_x_88:
[----:B------:R0:W5:Y:S01]  /*4f30*/  LDG.E.U16 R0, desc[UR36][R2.64] ;  /* 0x0000002402007981 */ /* 0x000162000c1e1500 */
[----:B------:R-:W-:Y:S05]  /*4f40*/  BRA `(.L_x_78) ;  /* 0x0000000400b87947 */ /* 0x000fea0003800000 */
.L_x_85:
        /* <DEDUP_REMOVED lines=12> */
.L_x_92:
        /* <DEDUP_REMOVED lines=21> */
.L_x_96:
[----:B------:R-:W-:Y:S05]  /*5160*/  BSYNC B1 ;  /* 0x0000000000017941 */ /* 0x000fea0003800000 */
.L_x_95:
[----:B------:R-:W-:Y:S01]  /*5170*/  LEA R3, R0, 0x3b800000, 0x17 ;  /* 0x3b80000000037811 */ /* 0x000fe200078eb8ff */
[----:B------:R-:W-:-:S05]  /*5180*/  IMAD.SHL.U32 R0, R2, 0x100000, RZ ;  /* 0x0010000002007824 */ /* 0x000fca00078e00ff */
[----:B------:R-:W-:-:S07]  /*5190*/  LOP3.LUT R0, R3, R0, R4, 0xfe, !PT ;  /* 0x0000000003007212 */ /* 0x000fce00078efe04 */
.L_x_94:
[----:B------:R-:W-:Y:S05]  /*51a0*/  BSYNC B0 ;  /* 0x0000000000007941 */ /* 0x000fea0003800000 */
.L_x_93:
[----:B------:R-:W-:Y:S01]  /*51b0*/  F2FP.BF16.F32.PACK_AB R0, RZ, R0 ;  /* 0x00000000ff00723e */ /* 0x000fe200000010ff */
[----:B------:R-:W-:Y:S06]  /*51c0*/  BRA `(.L_x_78) ;  /* 0x0000000400187947 */ /* 0x000fec0003800000 */
.L_x_91:
        /* <DEDUP_REMOVED lines=21> */
.L_x_100:
[----:B------:R-:W-:Y:S05]  /*5320*/  BSYNC B1 ;  /* 0x0000000000017941 */ /* 0x000fea0003800000 */
.L_x_99:
[----:B------:R-:W-:Y:S01]  /*5330*/  LEA R3, R0, 0x37800000, 0x17 ;  /* 0x3780000000037811 */ /* 0x000fe200078eb8ff */
[----:B------:R-:W-:-:S05]  /*5340*/  IMAD.SHL.U32 R0, R2, 0x200000, RZ ;  /* 0x0020000002007824 */ /* 0x000fca00078e00ff */
[----:B------:R-:W-:-:S07]  /*5350*/  LOP3.LUT R0, R3, R0, R4, 0xfe, !PT ;  /* 0x0000000003007212 */ /* 0x000fce00078efe04 */
.L_x_98:
[----:B------:R-:W-:Y:S05]  /*5360*/  BSYNC B0 ;  /* 0x0000000000007941 */ /* 0x000fea0003800000 */
.L_x_97:
[----:B------:R-:W-:Y:S01]  /*5370*/  F2FP.BF16.F32.PACK_AB R0, RZ, R0 ;  /* 0x00000000ff00723e */ /* 0x000fe200000010ff */
[----:B------:R-:W-:Y:S06]  /*5380*/  BRA `(.L_x_78) ;  /* 0x0000000000a87947 */ /* 0x000fec0003800000 */
.L_x_90:
        /* <DEDUP_REMOVED lines=14> */
.L_x_104:
[----:B------:R-:W-:Y:S05]  /*5470*/  BSYNC B0 ;  /* 0x0000000000007941 */ /* 0x000fea0003800000 */
.L_x_103:
[----:B------:R-:W-:Y:S01]  /*5480*/  F2FP.BF16.F32.PACK_AB R0, RZ, R0 ;  /* 0x00000000ff00723e */ /* 0x000fe200000010ff */
[----:B------:R-:W-:Y:S06]  /*5490*/  BRA `(.L_x_78) ;  /* 0x0000000000647947 */ /* 0x000fec0003800000 */
.L_x_77:
        /* <DEDUP_REMOVED lines=16> */
.L_x_105:
[----:B------:R-:W-:Y:S01]  /*55a0*/  PRMT R0, RZ, 0x7610, R0 ;  /* 0x00007610ff007816 */ /* 0x000fe20000000000 */
[----:B------:R-:W-:Y:S06]  /*55b0*/  BRA `(.L_x_78) ;  /* 0x00000000001c7947 */ /* 0x000fec0003800000 */
.L_x_102:
[----:B------:R-:W2:Y:S02]  /*55c0*/  LDG.E.64 R2, desc[UR36][R2.64] ;  /* 0x0000002402027981 */ /* 0x000ea4000c1e1b00 */
[----:B--2---:R-:W0:Y:S02]  /*55d0*/  I2F.U64 R0, R2 ;  /* 0x0000000200007312 */ /* 0x004e240000301000 */
[----:B0-----:R-:W-:Y:S01]  /*55e0*/  F2FP.BF16.F32.PACK_AB R0, RZ, R0 ;  /* 0x00000000ff00723e */ /* 0x001fe200000010ff */
[----:B------:R-:W-:Y:S06]  /*55f0*/  BRA `(.L_x_78) ;  /* 0x00000000000c7947 */ /* 0x000fec0003800000 */
.L_x_101:
[----:B------:R-:W2:Y:S02]  /*5600*/  LDG.E R2, desc[UR36][R2.64] ;  /* 0x0000002402027981 */ /* 0x000ea4000c1e1900 */
[----:B--2---:R-:W-:-:S04]  /*5610*/  I2FP.F32.U32 R0, R2 ;  /* 0x0000000200007245 */ /* 0x004fc80000201000 */
[----:B------:R-:W-:-:S07]  /*5620*/  F2FP.BF16.F32.PACK_AB R0, RZ, R0 ;  /* 0x00000000ff00723e */ /* 0x000fce00000010ff */
.L_x_78:
        /* <DEDUP_REMOVED lines=19> */
.L_x_109:
[----:B-1----:R-:W-:-:S06]  /*5760*/  IMAD.U32 R3, R3, 0x10000, RZ ;  /* 0x0001000003037824 */ /* 0x002fcc00078e00ff */
[----:B------:R-:W0:Y:S02]  /*5770*/  F2I.S64.TRUNC R2, R3 ;  /* 0x0000000300027311 */ /* 0x000e24000020d900 */
[----:B0-----:R0:W-:Y:S01]  /*5780*/  STG.E.U8 desc[UR36][R16.64], R2 ;  /* 0x0000000210007986 */ /* 0x0011e2000c101124 */
[----:B------:R-:W-:Y:S05]  /*5790*/  BRA `(.L_x_111) ;  /* 0x0000000c00847947 */ /* 0x000fea0003800000 */
.L_x_108:
        /* <DEDUP_REMOVED lines=10> */
.L_x_113:
[----:B-1----:R-:W-:-:S06]  /*5840*/  IMAD.U32 R3, R3, 0x10000, RZ ;  /* 0x0001000003037824 */ /* 0x002fcc00078e00ff */
[----:B------:R-:W0:Y:S02]  /*5850*/  F2I.FTZ.TRUNC.NTZ R3, R3 ;  /* 0x0000000300037305 */ /* 0x000e24000021f100 */
[----:B0-----:R0:W-:Y:S01]  /*5860*/  STG.E desc[UR36][R16.64], R3 ;  /* 0x0000000310007986 */ /* 0x0011e2000c101924 */
[----:B------:R-:W-:Y:S05]  /*5870*/  BRA `(.L_x_111) ;  /* 0x0000000c004c7947 */ /* 0x000fea0003800000 */
.L_x_112:
[----:B-1----:R-:W-:-:S06]  /*5880*/  IMAD.U32 R3, R3, 0x10000, RZ ;  /* 0x0001000003037824 */ /* 0x002fcc00078e00ff */
[----:B------:R-:W0:Y:S02]  /*5890*/  F2I.FTZ.TRUNC.NTZ R3, R3 ;  /* 0x0000000300037305 */ /* 0x000e24000021f100 */
[----:B0-----:R0:W-:Y:S01]  /*58a0*/  STG.E.U16 desc[UR36][R16.64], R3 ;  /* 0x0000000310007986 */ /* 0x0011e2000c101524 */
[----:B------:R-:W-:Y:S05]  /*58b0*/  BRA `(.L_x_111) ;  /* 0x0000000c003c7947 */ /* 0x000fea0003800000 */
.L_x_107:
        /* <DEDUP_REMOVED lines=9> */
.L_x_115:
[----:B-1----:R-:W-:-:S05]  /*5950*/  IMAD.U32 R0, R3, 0x10000, RZ ;  /* 0x0001000003007824 */ /* 0x002fca00078e00ff */
[----:B------:R-:W-:-:S05]  /*5960*/  F2FP.F16.F32.PACK_AB R0, RZ, R0 ;  /* 0x00000000ff00723e */ /* 0x000fca00000000ff */
[----:B------:R0:W-:Y:S01]  /*5970*/  STG.E.U16 desc[UR36][R16.64], R0 ;  /* 0x0000000010007986 */ /* 0x0001e2000c101524 */
[----:B------:R-:W-:Y:S05]  /*5980*/  BRA `(.L_x_111) ;  /* 0x0000000c00087947 */ /* 0x000fea0003800000 */
.L_x_114:
        /* <DEDUP_REMOVED lines=10> */
.L_x_117:
[----:B-1----:R-:W-:-:S05]  /*5a30*/  IMAD.U32 R3, R3, 0x10000, RZ ;  /* 0x0001000003037824 */ /* 0x002fca00078e00ff */
[----:B------:R-:W-:-:S04]  /*5a40*/  F2FP.F16.F32.PACK_AB R3, RZ, R3 ;  /* 0x00000003ff03723e */ /* 0x000fc800000000ff */
[----:B------:R-:W-:-:S05]  /*5a50*/  PRMT R3, R3, 0x5410, RZ ;  /* 0x0000541003037816 */ /* 0x000fca00000000ff */
[----:B------:R0:W-:Y:S01]  /*5a60*/  STG.E desc[UR36][R16.64], R3 ;  /* 0x0000000310007986 */ /* 0x0001e2000c101924 */
[----:B------:R-:W-:Y:S05]  /*5a70*/  BRA `(.L_x_111) ;  /* 0x0000000800cc7947 */ /* 0x000fea0003800000 */
.L_x_116:
[----:B-1----:R-:W-:-:S04]  /*5a80*/  IMAD.U32 R2, R3, 0x10000, RZ ;  /* 0x0001000003027824 */ /* 0x002fc800078e00ff */
[----:B------:R-:W-:-:S06]  /*5a90*/  FMUL.FTZ R2, R2, 1 ;  /* 0x3f80000002027820 */ /* 0x000fcc0000410000 */
[----:B------:R-:W0:Y:S02]  /*5aa0*/  F2F.F64.F32 R2, R2 ;  /* 0x0000000200027310 */ /* 0x000e240000201800 */
[----:B0-----:R0:W-:Y:S01]  /*5ab0*/  STG.E.64 desc[UR36][R16.64], R2 ;  /* 0x0000000210007986 */ /* 0x0011e2000c101b24 */
[----:B------:R-:W-:Y:S05]  /*5ac0*/  BRA `(.L_x_111) ;  /* 0x0000000800b87947 */ /* 0x000fea0003800000 */
.L_x_106:
        /* <DEDUP_REMOVED lines=13> */
.L_x_120:
[----:B-1----:R-:W-:Y:S01]  /*5ba0*/  IMAD.U32 R3, R3, 0x10000, RZ ;  /* 0x0001000003037824 */ /* 0x002fe200078e00ff */
[----:B------:R-:W-:-:S03]  /*5bb0*/  CS2R R6, SRZ ;  /* 0x0000000000067805 */ /* 0x000fc6000001ff00 */
[----:B------:R-:W-:-:S04]  /*5bc0*/  FMUL.FTZ R3, R3, 1 ;  /* 0x3f80000003037820 */ /* 0x000fc80000410000 */
[----:B------:R-:W0:Y:S02]  /*5bd0*/  F2F.F64.F32 R4, R3 ;  /* 0x0000000300047310 */ /* 0x000e240000201800 */
[----:B0-----:R0:W-:Y:S01]  /*5be0*/  STG.E.128 desc[UR36][R16.64], R4 ;  /* 0x0000000410007986 */ /* 0x0011e2000c101d24 */
[----:B------:R-:W-:Y:S05]  /*5bf0*/  BRA `(.L_x_111) ;  /* 0x00000008006c7947 */ /* 0x000fea0003800000 */
.L_x_119:
        /* <DEDUP_REMOVED lines=21> */
.L_x_124:
[----:B------:R-:W-:Y:S05]  /*5d50*/  BSYNC B0 ;  /* 0x0000000000007941 */ /* 0x000fea0003800000 */
.L_x_123:
[----:B------:R-:W-:-:S05]  /*5d60*/  LOP3.LUT R3, R0, R3, RZ, 0xfc, !PT ;  /* 0x0000000300037212 */ /* 0x000fca00078efcff */
[----:B------:R0:W-:Y:S01]  /*5d70*/  STG.E.U8 desc[UR36][R16.64], R3 ;  /* 0x0000000310007986 */ /* 0x0001e2000c101124 */
[----:B------:R-:W-:Y:S05]  /*5d80*/  BRA `(.L_x_111) ;  /* 0x0000000800087947 */ /* 0x000fea0003800000 */
.L_x_122:
        /* <DEDUP_REMOVED lines=13> */
.L_x_126:
[----:B------:R-:W-:Y:S01]  /*5e60*/  IMAD.MOV.U32 R0, RZ, RZ, 0x7f ;  /* 0x0000007fff007424 */ /* 0x000fe200078e00ff */
[----:B------:R-:W-:-:S04]  /*5e70*/  ISETP.GT.U32.AND P0, PT, R2, 0x7f800000, PT ;  /* 0x7f8000000200780c */ /* 0x000fc80003f04070 */
[----:B------:R-:W-:-:S09]  /*5e80*/  SEL R0, R0, 0x7c, P0 ;  /* 0x0000007c00007807 */ /* 0x000fd20000000000 */
.L_x_127:
[----:B------:R-:W-:Y:S05]  /*5e90*/  BSYNC B0 ;  /* 0x0000000000007941 */ /* 0x000fea0003800000 */
.L_x_125:
[----:B------:R-:W-:-:S04]  /*5ea0*/  LOP3.LUT R2, R3, 0x80000000, RZ, 0xc0, !PT ;  /* 0x8000000003027812 */ /* 0x000fc800078ec0ff */
[----:B------:R-:W-:-:S04]  /*5eb0*/  SHF.R.U32.HI R3, RZ, 0x18, R2 ;  /* 0x00000018ff037819 */ /* 0x000fc80000011602 */
[----:B------:R-:W-:-:S05]  /*5ec0*/  LOP3.LUT R3, R0, R3, RZ, 0xfc, !PT ;  /* 0x0000000300037212 */ /* 0x000fca00078efcff */
[----:B------:R0:W-:Y:S01]  /*5ed0*/  STG.E.U8 desc[UR36][R16.64], R3 ;  /* 0x0000000310007986 */ /* 0x0001e2000c101124 */
[----:B------:R-:W-:Y:S05]  /*5ee0*/  BRA `(.L_x_111) ;  /* 0x0000000400b07947 */ /* 0x000fea0003800000 */
.L_x_121:
[----:B-1----:R0:W-:Y:S01]  /*5ef0*/  STG.E.U16 desc[UR36][R16.64], R3 ;  /* 0x0000000310007986 */ /* 0x0021e2000c101524 */
[----:B------:R-:W-:Y:S05]  /*5f00*/  BRA `(.L_x_111) ;  /* 0x0000000400a87947 */ /* 0x000fea0003800000 */
.L_x_118:
        /* <DEDUP_REMOVED lines=12> */
.L_x_130:
        /* <DEDUP_REMOVED lines=17> */
.L_x_133:
[----:B------:R-:W-:-:S04]  /*60e0*/  LOP3.LUT R2, R3, 0x80000000, RZ, 0xc0, !PT ;  /* 0x8000000003027812 */ /* 0x000fc800078ec0ff */
[----:B------:R-:W-:-:S04]  /*60f0*/  SHF.R.U32.HI R3, RZ, 0x18, R2 ;  /* 0x00000018ff037819 */ /* 0x000fc80000011602 */
[----:B------:R-:W-:-:S04]  /*6100*/  LOP3.LUT R0, R0, R3, RZ, 0xfc, !PT ;  /* 0x0000000300007212 */ /* 0x000fc800078efcff */
[----:B------:R-:W-:-:S07]  /*6110*/  PRMT R8, R0, 0x7610, R8 ;  /* 0x0000761000087816 */ /* 0x000fce0000000008 */
.L_x_132:
[----:B------:R-:W-:Y:S05]  /*6120*/  BSYNC B0 ;  /* 0x0000000000007941 */ /* 0x000fea0003800000 */
.L_x_131:
[----:B------:R3:W-:Y:S01]  /*6130*/  STG.E.U8 desc[UR36][R16.64], R8 ;  /* 0x0000000810007986 */ /* 0x0007e2000c101124 */
[----:B------:R-:W-:Y:S05]  /*6140*/  BRA `(.L_x_111) ;  /* 0x0000000400187947 */ /* 0x000fea0003800000 */
.L_x_129:
        /* <DEDUP_REMOVED lines=17> */
.L_x_136:
[----:B------:R-:W-:-:S04]  /*6260*/  LOP3.LUT R2, R3, 0x80000000, RZ, 0xc0, !PT ;  /* 0x8000000003027812 */ /* 0x000fc800078ec0ff */
[----:B------:R-:W-:-:S04]  /*6270*/  SHF.R.U32.HI R3, RZ, 0x18, R2 ;  /* 0x00000018ff037819 */ /* 0x000fc80000011602 */
[----:B------:R-:W-:-:S04]  /*6280*/  LOP3.LUT R0, R0, R3, RZ, 0xfc, !PT ;  /* 0x0000000300007212 */ /* 0x000fc800078efcff */
[----:B------:R-:W-:-:S07]  /*6290*/  PRMT R8, R0, 0x7610, R8 ;  /* 0x0000761000087816 */ /* 0x000fce0000000008 */
.L_x_135:
[----:B------:R-:W-:Y:S05]  /*62a0*/  BSYNC B0 ;  /* 0x0000000000007941 */ /* 0x000fea0003800000 */
.L_x_134:
[----:B------:R0:W-:Y:S01]  /*62b0*/  STG.E.U8 desc[UR36][R16.64], R8 ;  /* 0x0000000810007986 */ /* 0x0001e2000c101124 */
[----:B------:R-:W-:Y:S05]  /*62c0*/  BRA `(.L_x_111) ;  /* 0x0000000000b87947 */ /* 0x000fea0003800000 */
.L_x_128:
        /* <DEDUP_REMOVED lines=22> */
.L_x_110:
[----:B------:R-:W-:Y:S01]  /*6430*/  MOV R0, 0x0 ;  /* 0x0000000000007802 */ /* 0x000fe20000000f00 */
[----:B------:R-:W-:Y:S01]  /*6440*/  ULDC.64 UR4, c[0x4][0x148] ;  /* 0x0100520000047ab9 */ /* 0x000fe20000000a00 */
[----:B------:R-:W-:Y:S01]  /*6450*/  ULDC.64 UR6, c[0x4][0x40] ;  /* 0x0100100000067ab9 */ /* 0x000fe20000000a00 */
[----:B------:R-:W-:Y:S01]  /*6460*/  IMAD.U32 R4, RZ, RZ, UR4 ;  /* 0x00000004ff047e24 */ /* 0x000fe2000f8e00ff */
[----:B-1----:R0:W1:Y:S01]  /*6470*/  LDC.64 R2, c[0x4][R0] ;  /* 0x0100000000027b82 */ /* 0x0020620000000a00 */
[----:B------:R-:W-:Y:S01]  /*6480*/  IMAD.U32 R5, RZ, RZ, UR5 ;  /* 0x00000005ff057e24 */ /* 0x000fe2000f8e00ff */
[----:B------:R-:W-:Y:S01]  /*6490*/  ULDC.64 UR4, c[0x4][0x150] ;  /* 0x0100540000047ab9 */ /* 0x000fe20000000a00 */
[----:B------:R-:W-:Y:S02]  /*64a0*/  IMAD.U32 R10, RZ, RZ, UR6 ;  /* 0x00000006ff0a7e24 */ /* 0x000fe4000f8e00ff */
[----:B------:R-:W-:Y:S02]  /*64b0*/  IMAD.U32 R6, RZ, RZ, UR4 ;  /* 0x00000004ff067e24 */ /* 0x000fe4000f8e00ff */
[----:B------:R-:W-:-:S02]  /*64c0*/  IMAD.U32 R7, RZ, RZ, UR5 ;  /* 0x00000005ff077e24 */ /* 0x000fc4000f8e00ff */
[----:B------:R-:W-:Y:S02]  /*64d0*/  IMAD.U32 R11, RZ, RZ, UR7 ;  /* 0x00000007ff0b7e24 */ /* 0x000fe4000f8e00ff */
[----:B------:R-:W-:Y:S02]  /*64e0*/  IMAD.MOV.U32 R8, RZ, RZ, 0x65 ;  /* 0x00000065ff087424 */ /* 0x000fe400078e00ff */
[----:B------:R-:W-:Y:S02]  /*64f0*/  IMAD.MOV.U32 R12, RZ, RZ, 0x1 ;  /* 0x00000001ff0c7424 */ /* 0x000fe400078e00ff */
[----:B0-----:R-:W-:-:S07]  /*6500*/  IMAD.MOV.U32 R13, RZ, RZ, RZ ;  /* 0x000000ffff0d7224 */ /* 0x001fce00078e00ff */
[----:B------:R-:W-:-:S07]  /*6510*/  LEPC R20, `(.L_x_139) ;  /* 0x000000001014794e */ /* 0x000fce0000000000 */
[----:B-1----:R-:W-:Y:S05]  /*6520*/  CALL.ABS.NOINC R2 ;  /* 0x0000000002007343 */ /* 0x002fea0003c00000 */
.L_x_139:
[----:B------:R-:W-:Y:S05]  /*6530*/  BRA `(.L_x_111) ;  /* 0x00000000001c7947 */ /* 0x000fea0003800000 */
.L_x_138:
[----:B-1----:R-:W-:-:S06]  /*6540*/  IMAD.U32 R3, R3, 0x10000, RZ ;  /* 0x0001000003037824 */ /* 0x002fcc00078e00ff */
[----:B------:R-:W0:Y:S02]  /*6550*/  F2I.U64.TRUNC R2, R3 ;  /* 0x0000000300027311 */ /* 0x000e24000020d800 */
[----:B0-----:R2:W-:Y:S01]  /*6560*/  STG.E.64 desc[UR36][R16.64], R2 ;  /* 0x0000000210007986 */ /* 0x0015e2000c101b24 */
[----:B------:R-:W-:Y:S05]  /*6570*/  BRA `(.L_x_111) ;  /* 0x00000000000c7947 */ /* 0x000fea0003800000 */
.L_x_137:
[----:B-1----:R-:W-:-:S06]  /*6580*/  IMAD.U32 R3, R3, 0x10000, RZ ;  /* 0x0001000003037824 */ /* 0x002fcc00078e00ff */
[----:B------:R-:W0:Y:S02]  /*6590*/  F2I.FTZ.U32.TRUNC.NTZ R3, R3 ;  /* 0x0000000300037305 */ /* 0x000e24000021f000 */
[----:B0-----:R0:W-:Y:S02]  /*65a0*/  STG.E desc[UR36][R16.64], R3 ;  /* 0x0000000310007986 */ /* 0x0011e4000c101924 */
.L_x_111:
[----:B------:R-:W-:-:S07]  /*65b0*/  VIADD R19, R19, 0x80 ;  /* 0x0000008013137836 */ /* 0x000fce0000000000 */
.L_x_71:
[----:B------:R-:W-:Y:S05]  /*65c0*/  BSYNC B6 ;  /* 0x0000000000067941 */ /* 0x000fea0003800000 */
.L_x_70:
        /* <DEDUP_REMOVED lines=307> */
.L_x_142:
        /* <DEDUP_REMOVED lines=22> */
.L_x_146:
[----:B------:R-:W2:Y:S02]  /*7a60*/  LDG.E.U8 R2, desc[UR36][R2.64] ;  /* 0x0000002402027981 */ /* 0x000ea4000c1e1100 */
[----:B--2---:R-:W-:-:S04]  /*7a70*/  I2FP.F32.U32 R0, R2 ;  /* 0x0000000200007245 */ /* 0x004fc80000201000 */
[----:B------:R-:W-:Y:S01]  /*7a80*/  F2FP.BF16.F32.PACK_AB R0, RZ, R0 ;  /* 0x00000000ff00723e */ /* 0x000fe200000010ff */
[----:B------:R-:W-:Y:S06]  /*7a90*/  BRA `(.L_x_148) ;  /* 0x0000000c00907947 */ /* 0x000fec0003800000 */
.L_x_145:
        /* <DEDUP_REMOVED lines=10> */
.L_x_150:
[----:B------:R-:W2:Y:S02]  /*7b40*/  LDG.E R2, desc[UR36][R2.64] ;  /* 0x0000002402027981 */ /* 0x000ea4000c1e1900 */
[----:B--2---:R-:W-:-:S04]  /*7b50*/  I2FP.F32.S32 R0, R2 ;  /* 0x0000000200007245 */ /* 0x004fc80000201400 */
[----:B------:R-:W-:Y:S01]  /*7b60*/  F2FP.BF16.F32.PACK_AB R0, RZ, R0 ;  /* 0x00000000ff00723e */ /* 0x000fe200000010ff */
[----:B------:R-:W-:Y:S06]  /*7b70*/  BRA `(.L_x_148) ;  /* 0x0000000c00587947 */ /* 0x000fec0003800000 */
.L_x_149:
[----:B------:R-:W2:Y:S02]  /*7b80*/  LDG.E.U16 R2, desc[UR36][R2.64] ;  /* 0x0000002402027981 */ /* 0x000ea4000c1e1500 */
[----:B--2---:R-:W0:Y:S02]  /*7b90*/  I2F.S16 R0, R2 ;  /* 0x0000000200007306 */ /* 0x004e240000101400 */
[----:B0-----:R-:W-:Y:S01]  /*7ba0*/  F2FP.BF16.F32.PACK_AB R0, RZ, R0 ;  /* 0x00000000ff00723e */ /* 0x001fe200000010ff */
[----:B------:R-:W-:Y:S06]  /*7bb0*/  BRA `(.L_x_148) ;  /* 0x0000000c00487947 */ /* 0x000fec0003800000 */
.L_x_144:
        /* <DEDUP_REMOVED lines=9> */
.L_x_152:
[----:B------:R-:W2:Y:S02]  /*7c50*/  LDG.E.U16 R0, desc[UR36][R2.64] ;  /* 0x0000002402007981 */ /* 0x000ea4000c1e1500 */
[----:B--2---:R-:W-:-:S05]  /*7c60*/  HADD2.F32 R0, -RZ, R0.H0_H0 ;  /* 0x20000000ff007230 */ /* 0x004fca0000004100 */
[----:B------:R-:W-:Y:S01]  /*7c70*/  F2FP.BF16.F32.PACK_AB R0, RZ, R0 ;  /* 0x00000000ff00723e */ /* 0x000fe200000010ff */
[----:B------:R-:W-:Y:S06]  /*7c80*/  BRA `(.L_x_148) ;  /* 0x0000000c00147947 */ /* 0x000fec0003800000 */
.L_x_151:
        /* <DEDUP_REMOVED lines=9> */
.L_x_154:
[----:B------:R-:W2:Y:S02]  /*7d20*/  LDG.E.U16 R2, desc[UR36][R2.64] ;  /* 0x0000002402027981 */ /* 0x000ea4000c1e1500 */
[----:B--2---:R-:W-:-:S05]  /*7d30*/  HADD2.F32 R0, -RZ, R2.H0_H0 ;  /* 0x20000002ff007230 */ /* 0x004fca0000004100 */
[----:B------:R-:W-:Y:S01]  /*7d40*/  F2FP.BF16.F32.PACK_AB R0, RZ, R0 ;  /* 0x00000000ff00723e */ /* 0x000fe200000010ff */
[----:B------:R-:W-:Y:S06]  /*7d50*/  BRA `(.L_x_148) ;  /* 0x0000000800e07947 */ /* 0x000fec0003800000 */
.L_x_153:
        /* <DEDUP_REMOVED lines=8> */
.L_x_143:
        /* <DEDUP_REMOVED lines=13> */
.L_x_157:
        /* <DEDUP_REMOVED lines=8> */
.L_x_156:
        /* <DEDUP_REMOVED lines=28> */
.L_x_159:
        /* <DEDUP_REMOVED lines=15> */
.L_x_158:
[----:B------:R0:W5:Y:S01]  /*81e0*/  LDG.E.U16 R0, desc[UR36][R2.64] ;  /* 0x0000002402007981 */ /* 0x000162000c1e1500 */
[----:B------:R-:W-:Y:S05]  /*81f0*/  BRA `(.L_x_148) ;  /* 0x0000000400b87947 */ /* 0x000fea0003800000 */
.L_x_155:
        /* <DEDUP_REMOVED lines=12> */
.L_x_162:
        /* <DEDUP_REMOVED lines=21> */
.L_x_166:
[----:B------:R-:W-:Y:S05]  /*8410*/  BSYNC B1 ;  /* 0x0000000000017941 */ /* 0x000fea0003800000 */
.L_x_165:
[----:B------:R-:W-:Y:S01]  /*8420*/  LEA R3, R0, 0x3b800000, 0x17 ;  /* 0x3b80000000037811 */ /* 0x000fe200078eb8ff */
[----:B------:R-:W-:-:S05]  /*8430*/  IMAD.SHL.U32 R0, R2, 0x100000, RZ ;  /* 0x0010000002007824 */ /* 0x000fca00078e00ff */
[----:B------:R-:W-:-:S07]  /*8440*/  LOP3.LUT R0, R3, R0, R4, 0xfe, !PT ;  /* 0x0000000003007212 */ /* 0x000fce00078efe04 */
.L_x_164:
[----:B------:R-:W-:Y:S05]  /*8450*/  BSYNC B0 ;  /* 0x0000000000007941 */ /* 0x000fea0003800000 */
.L_x_163:
[----:B------:R-:W-:Y:S01]  /*8460*/  F2FP.BF16.F32.PACK_AB R0, RZ, R0 ;  /* 0x00000000ff00723e */ /* 0x000fe200000010ff */
[----:B------:R-:W-:Y:S06]  /*8470*/  BRA `(.L_x_148) ;  /* 0x0000000400187947 */ /* 0x000fec0003800000 */
.L_x_161:
        /* <DEDUP_REMOVED lines=21> */
.L_x_170:
[----:B------:R-:W-:Y:S05]  /*85d0*/  BSYNC B1 ;  /* 0x0000000000017941 */ /* 0x000fea0003800000 */
.L_x_169:
[----:B------:R-:W-:Y:S01]  /*85e0*/  LEA R3, R0, 0x37800000, 0x17 ;  /* 0x3780000000037811 */ /* 0x000fe200078eb8ff */
[----:B------:R-:W-:-:S05]  /*85f0*/  IMAD.SHL.U32 R0, R2, 0x200000, RZ ;  /* 0x0020000002007824 */ /* 0x000fca00078e00ff */
[----:B------:R-:W-:-:S07]  /*8600*/  LOP3.LUT R0, R3, R0, R4, 0xfe, !PT ;  /* 0x0000000003007212 */ /* 0x000fce00078efe04 */
.L_x_168:
[----:B------:R-:W-:Y:S05]  /*8610*/  BSYNC B0 ;  /* 0x0000000000007941 */ /* 0x000fea0003800000 */
.L_x_167:
[----:B------:R-:W-:Y:S01]  /*8620*/  F2FP.BF16.F32.PACK_AB R0, RZ, R0 ;  /* 0x00000000ff00723e */ /* 0x000fe200000010ff */
[----:B------:R-:W-:Y:S06]  /*8630*/  BRA `(.L_x_148) ;  /* 0x0000000000a87947 */ /* 0x000fec0003800000 */
.L_x_160:
        /* <DEDUP_REMOVED lines=14> */
.L_x_174:
[----:B------:R-:W-:Y:S05]  /*8720*/  BSYNC B0 ;  /* 0x0000000000007941 */ /* 0x000fea0003800000 */
.L_x_173:
[----:B------:R-:W-:Y:S01]  /*8730*/  F2FP.BF16.F32.PACK_AB R0, RZ, R0 ;  /* 0x00000000ff00723e */ /* 0x000fe200000010ff */
[----:B------:R-:W-:Y:S06]  /*8740*/  BRA `(.L_x_148) ;  /* 0x0000000000647947 */ /* 0x000fec0003800000 */
.L_x_147:
        /* <DEDUP_REMOVED lines=16> */
.L_x_175:
[----:B------:R-:W-:Y:S01]  /*8850*/  PRMT R0, RZ, 0x7610, R0 ;  /* 0x00007610ff007816 */ /* 0x000fe20000000000 */
[----:B------:R-:W-:Y:S06]  /*8860*/  BRA `(.L_x_148) ;  /* 0x00000000001c7947 */ /* 0x000fec0003800000 */
.L_x_172:
[----:B------:R-:W2:Y:S02]  /*8870*/  LDG.E.64 R2, desc[UR36][R2.64] ;  /* 0x0000002402027981 */ /* 0x000ea4000c1e1b00 */
[----:B--2---:R-:W0:Y:S02]  /*8880*/  I2F.U64 R0, R2 ;  /* 0x0000000200007312 */ /* 0x004e240000301000 */
[----:B0-----:R-:W-:Y:S01]  /*8890*/  F2FP.BF16.F32.PACK_AB R0, RZ, R0 ;  /* 0x00000000ff00723e */ /* 0x001fe200000010ff */
[----:B------:R-:W-:Y:S06]  /*88a0*/  BRA `(.L_x_148) ;  /* 0x00000000000c7947 */ /* 0x000fec0003800000 */
.L_x_171:
[----:B------:R-:W2:Y:S02]  /*88b0*/  LDG.E R2, desc[UR36][R2.64] ;  /* 0x0000002402027981 */ /* 0x000ea4000c1e1900 */
[----:B--2---:R-:W-:-:S04]  /*88c0*/  I2FP.F32.U32 R0, R2 ;  /* 0x0000000200007245 */ /* 0x004fc80000201000 */
[----:B------:R-:W-:-:S07]  /*88d0*/  F2FP.BF16.F32.PACK_AB R0, RZ, R0 ;  /* 0x00000000ff00723e */ /* 0x000fce00000010ff */
.L_x_148:
        /* <DEDUP_REMOVED lines=19> */
.L_x_179:
[----:B-1----:R-:W-:-:S06]  /*8a10*/  IMAD.U32 R3, R3, 0x10000, RZ ;  /* 0x0001000003037824 */ /* 0x002fcc00078e00ff */
[----:B------:R-:W0:Y:S02]  /*8a20*/  F2I.S64.TRUNC R2, R3 ;  /* 0x0000000300027311 */ /* 0x000e24000020d900 */
[----:B0-----:R3:W-:Y:S01]  /*8a30*/  STG.E.U8 desc[UR36][R16.64], R2 ;  /* 0x0000000210007986 */ /* 0x0017e2000c101124 */
[----:B------:R-:W-:Y:S05]  /*8a40*/  BRA `(.L_x_181) ;  /* 0x0000000c00847947 */ /* 0x000fea0003800000 */
.L_x_178:
        /* <DEDUP_REMOVED lines=10> */
.L_x_183:
[----:B-1----:R-:W-:-:S06]  /*8af0*/  IMAD.U32 R3, R3, 0x10000, RZ ;  /* 0x0001000003037824 */ /* 0x002fcc00078e00ff */
[----:B------:R-:W0:Y:S02]  /*8b00*/  F2I.FTZ.TRUNC.NTZ R3, R3 ;  /* 0x0000000300037305 */ /* 0x000e24000021f100 */
[----:B0-----:R2:W-:Y:S01]  /*8b10*/  STG.E desc[UR36][R16.64], R3 ;  /* 0x0000000310007986 */ /* 0x0015e2000c101924 */
[----:B------:R-:W-:Y:S05]  /*8b20*/  BRA `(.L_x_181) ;  /* 0x0000000c004c7947 */ /* 0x000fea0003800000 */
.L_x_182:
[----:B-1----:R-:W-:-:S06]  /*8b30*/  IMAD.U32 R3, R3, 0x10000, RZ ;  /* 0x0001000003037824 */ /* 0x002fcc00078e00ff */
[----:B------:R-:W0:Y:S02]  /*8b40*/  F2I.FTZ.TRUNC.NTZ R3, R3 ;  /* 0x0000000300037305 */ /* 0x000e24000021f100 */
[----:B0-----:R0:W-:Y:S01]  /*8b50*/  STG.E.U16 desc[UR36][R16.64], R3 ;  /* 0x0000000310007986 */ /* 0x0011e2000c101524 */
[----:B------:R-:W-:Y:S05]  /*8b60*/  BRA `(.L_x_181) ;  /* 0x0000000c003c7947 */ /* 0x000fea0003800000 */
.L_x_177:
        /* <DEDUP_REMOVED lines=9> */
.L_x_185:
[----:B-1----:R-:W-:-:S05]  /*8c00*/  IMAD.U32 R0, R3, 0x10000, RZ ;  /* 0x0001000003007824 */ /* 0x002fca00078e00ff */
[----:B------:R-:W-:-:S05]  /*8c10*/  F2FP.F16.F32.PACK_AB R0, RZ, R0 ;  /* 0x00000000ff00723e */ /* 0x000fca00000000ff */
[----:B------:R0:W-:Y:S01]  /*8c20*/  STG.E.U16 desc[UR36][R16.64], R0 ;  /* 0x0000000010007986 */ /* 0x0001e2000c101524 */
[----:B------:R-:W-:Y:S05]  /*8c30*/  BRA `(.L_x_181) ;  /* 0x0000000c00087947 */ /* 0x000fea0003800000 */
.L_x_184:
        /* <DEDUP_REMOVED lines=10> */
.L_x_187:
[----:B-1----:R-:W-:-:S05]  /*8ce0*/  IMAD.U32 R3, R3, 0x10000, RZ ;  /* 0x0001000003037824 */ /* 0x002fca00078e00ff */
[----:B------:R-:W-:-:S04]  /*8cf0*/  F2FP.F16.F32.PACK_AB R3, RZ, R3 ;  /* 0x00000003ff03723e */ /* 0x000fc800000000ff */
[----:B------:R-:W-:-:S05]  /*8d00*/  PRMT R3, R3, 0x5410, RZ ;  /* 0x0000541003037816 */ /* 0x000fca00000000ff */
[----:B------:R0:W-:Y:S01]  /*8d10*/  STG.E desc[UR36][R16.64], R3 ;  /* 0x0000000310007986 */ /* 0x0001e2000c101924 */
[----:B------:R-:W-:Y:S05]  /*8d20*/  BRA `(.L_x_181) ;  /* 0x0000000800cc7947 */ /* 0x000fea0003800000 */
.L_x_186:
[----:B-1----:R-:W-:-:S04]  /*8d30*/  IMAD.U32 R2, R3, 0x10000, RZ ;  /* 0x0001000003027824 */ /* 0x002fc800078e00ff */
[----:B------:R-:W-:-:S06]  /*8d40*/  FMUL.FTZ R2, R2, 1 ;  /* 0x3f80000002027820 */ /* 0x000fcc0000410000 */
[----:B------:R-:W0:Y:S02]  /*8d50*/  F2F.F64.F32 R2, R2 ;  /* 0x0000000200027310 */ /* 0x000e240000201800 */
[----:B0-----:R0:W-:Y:S01]  /*8d60*/  STG.E.64 desc[UR36][R16.64], R2 ;  /* 0x0000000210007986 */ /* 0x0011e2000c101b24 */
[----:B------:R-:W-:Y:S05]  /*8d70*/  BRA `(.L_x_181) ;  /* 0x0000000800b87947 */ /* 0x000fea0003800000 */
.L_x_176:
        /* <DEDUP_REMOVED lines=13> */
.L_x_190:
[----:B-1----:R-:W-:Y:S01]  /*8e50*/  IMAD.U32 R3, R3, 0x10000, RZ ;  /* 0x0001000003037824 */ /* 0x002fe200078e00ff */
[----:B------:R-:W-:-:S03]  /*8e60*/  CS2R R6, SRZ ;  /* 0x0000000000067805 */ /* 0x000fc6000001ff00 */
[----:B------:R-:W-:-:S04]  /*8e70*/  FMUL.FTZ R3, R3, 1 ;  /* 0x3f80000003037820 */ /* 0x000fc80000410000 */
[----:B------:R-:W0:Y:S02]  /*8e80*/  F2F.F64.F32 R4, R3 ;  /* 0x0000000300047310 */ /* 0x000e240000201800 */
[----:B0-----:R0:W-:Y:S01]  /*8e90*/  STG.E.128 desc[UR36][R16.64], R4 ;  /* 0x0000000410007986 */ /* 0x0011e2000c101d24 */
[----:B------:R-:W-:Y:S05]  /*8ea0*/  BRA `(.L_x_181) ;  /* 0x00000008006c7947 */ /* 0x000fea0003800000 */
.L_x_189:
        /* <DEDUP_REMOVED lines=21> */
.L_x_194:
[----:B------:R-:W-:Y:S05]  /*9000*/  BSYNC B0 ;  /* 0x0000000000007941 */ /* 0x000fea0003800000 */
.L_x_193:
[----:B------:R-:W-:-:S05]  /*9010*/  LOP3.LUT R3, R0, R3, RZ, 0xfc, !PT ;  /* 0x0000000300037212 */ /* 0x000fca00078efcff */
[----:B------:R0:W-:Y:S01]  /*9020*/  STG.E.U8 desc[UR36][R16.64], R3 ;  /* 0x0000000310007986 */ /* 0x0001e2000c101124 */
[----:B------:R-:W-:Y:S05]  /*9030*/  BRA `(.L_x_181) ;  /* 0x0000000800087947 */ /* 0x000fea0003800000 */
.L_x_192:
        /* <DEDUP_REMOVED lines=13> */
.L_x_196:
[----:B------:R-:W-:Y:S01]  /*9110*/  IMAD.MOV.U32 R0, RZ, RZ, 0x7f ;  /* 0x0000007fff007424 */ /* 0x000fe200078e00ff */
[----:B------:R-:W-:-:S04]  /*9120*/  ISETP.GT.U32.AND P0, PT, R2, 0x7f800000, PT ;  /* 0x7f8000000200780c */ /* 0x000fc80003f04070 */
[----:B------:R-:W-:-:S09]  /*9130*/  SEL R0, R0, 0x7c, P0 ;  /* 0x0000007c00007807 */ /* 0x000fd20000000000 */
.L_x_197:
[----:B------:R-:W-:Y:S05]  /*9140*/  BSYNC B0 ;  /* 0x0000000000007941 */ /* 0x000fea0003800000 */
.L_x_195:
[----:B------:R-:W-:-:S04]  /*9150*/  LOP3.LUT R2, R3, 0x80000000, RZ, 0xc0, !PT ;  /* 0x8000000003027812 */ /* 0x000fc800078ec0ff */
[----:B------:R-:W-:-:S04]  /*9160*/  SHF.R.U32.HI R3, RZ, 0x18, R2 ;  /* 0x00000018ff037819 */ /* 0x000fc80000011602 */
[----:B------:R-:W-:-:S05]  /*9170*/  LOP3.LUT R3, R0, R3, RZ, 0xfc, !PT ;  /* 0x0000000300037212 */ /* 0x000fca00078efcff */
[----:B------:R0:W-:Y:S01]  /*9180*/  STG.E.U8 desc[UR36][R16.64], R3 ;  /* 0x0000000310007986 */ /* 0x0001e2000c101124 */
[----:B------:R-:W-:Y:S05]  /*9190*/  BRA `(.L_x_181) ;  /* 0x0000000400b07947 */ /* 0x000fea0003800000 */
.L_x_191:
[----:B-1----:R0:W-:Y:S01]  /*91a0*/  STG.E.U16 desc[UR36][R16.64], R3 ;  /* 0x0000000310007986 */ /* 0x0021e2000c101524 */
[----:B------:R-:W-:Y:S05]  /*91b0*/  BRA `(.L_x_181) ;  /* 0x0000000400a87947 */ /* 0x000fea0003800000 */
.L_x_188:
        /* <DEDUP_REMOVED lines=12> */
.L_x_200:
        /* <DEDUP_REMOVED lines=17> */
.L_x_203:
[----:B------:R-:W-:-:S04]  /*9390*/  LOP3.LUT R2, R3, 0x80000000, RZ, 0xc0, !PT ;  /* 0x8000000003027812 */ /* 0x000fc800078ec0ff */
[----:B------:R-:W-:-:S04]  /*93a0*/  SHF.R.U32.HI R3, RZ, 0x18, R2 ;  /* 0x00000018ff037819 */ /* 0x000fc80000011602 */
[----:B------:R-:W-:-:S04]  /*93b0*/  LOP3.LUT R0, R0, R3, RZ, 0xfc, !PT ;  /* 0x0000000300007212 */ /* 0x000fc800078efcff */
[----:B------:R-:W-:-:S07]  /*93c0*/  PRMT R8, R0, 0x7610, R8 ;  /* 0x0000761000087816 */ /* 0x000fce0000000008 */
.L_x_202:
[----:B------:R-:W-:Y:S05]  /*93d0*/  BSYNC B0 ;  /* 0x0000000000007941 */ /* 0x000fea0003800000 */
.L_x_201:
[----:B------:R0:W-:Y:S01]  /*93e0*/  STG.E.U8 desc[UR36][R16.64], R8 ;  /* 0x0000000810007986 */ /* 0x0001e2000c101124 */
[----:B------:R-:W-:Y:S05]  /*93f0*/  BRA `(.L_x_181) ;  /* 0x0000000400187947 */ /* 0x000fea0003800000 */
.L_x_199:
        /* <DEDUP_REMOVED lines=17> */
.L_x_206:
[----:B------:R-:W-:-:S04]  /*9510*/  LOP3.LUT R2, R3, 0x80000000, RZ, 0xc0, !PT ;  /* 0x8000000003027812 */ /* 0x000fc800078ec0ff */
[----:B------:R-:W-:-:S04]  /*9520*/  SHF.R.U32.HI R3, RZ, 0x18, R2 ;  /* 0x00000018ff037819 */ /* 0x000fc80000011602 */
[----:B------:R-:W-:-:S04]  /*9530*/  LOP3.LUT R0, R0, R3, RZ, 0xfc, !PT ;  /* 0x0000000300007212 */ /* 0x000fc800078efcff */
[----:B------:R-:W-:-:S07]  /*9540*/  PRMT R8, R0, 0x7610, R8 ;  /* 0x0000761000087816 */ /* 0x000fce0000000008 */
.L_x_205:
[----:B------:R-:W-:Y:S05]  /*9550*/  BSYNC B0 ;  /* 0x0000000000007941 */ /* 0x000fea0003800000 */
.L_x_204:
[----:B------:R0:W-:Y:S01]  /*9560*/  STG.E.U8 desc[UR36][R16.64], R8 ;  /* 0x0000000810007986 */ /* 0x0001e2000c101124 */
[----:B------:R-:W-:Y:S05]  /*9570*/  BRA `(.L_x_181) ;  /* 0x0000000000b87947 */ /* 0x000fea0003800000 */
.L_x_198:
        /* <DEDUP_REMOVED lines=22> */
.L_x_180:
        /* <DEDUP_REMOVED lines=16> */
.L_x_209:
[----:B------:R-:W-:Y:S05]  /*97e0*/  BRA `(.L_x_181) ;  /* 0x00000000001c7947 */ /* 0x000fea0003800000 */
.L_x_208:
[----:B-1----:R-:W-:-:S06]  /*97f0*/  IMAD.U32 R3, R3, 0x10000, RZ ;  /* 0x0001000003037824 */ /* 0x002fcc00078e00ff */
[----:B------:R-:W0:Y:S02]  /*9800*/  F2I.U64.TRUNC R2, R3 ;  /* 0x0000000300027311 */ /* 0x000e24000020d800 */
[----:B0-----:R0:W-:Y:S01]  /*9810*/  STG.E.64 desc[UR36][R16.64], R2 ;  /* 0x0000000210007986 */ /* 0x0011e2000c101b24 */
[----:B------:R-:W-:Y:S05]  /*9820*/  BRA `(.L_x_181) ;  /* 0x00000000000c7947 */ /* 0x000fea0003800000 */
.L_x_207:
[----:B-1----:R-:W-:-:S06]  /*9830*/  IMAD.U32 R3, R3, 0x10000, RZ ;  /* 0x0001000003037824 */ /* 0x002fcc00078e00ff */
[----:B------:R-:W0:Y:S02]  /*9840*/  F2I.FTZ.U32.TRUNC.NTZ R3, R3 ;  /* 0x0000000300037305 */ /* 0x000e24000021f000 */
[----:B0-----:R0:W-:Y:S02]  /*9850*/  STG.E desc[UR36][R16.64], R3 ;  /* 0x0000000310007986 */ /* 0x0011e4000c101924 */
.L_x_181:
[----:B------:R-:W-:-:S07]  /*9860*/  VIADD R19, R19, 0x80 ;  /* 0x0000008013137836 */ /* 0x000fce0000000000 */
.L_x_141:
[----:B------:R-:W-:Y:S05]  /*9870*/  BSYNC B6 ;  /* 0x0000000000067941 */ /* 0x000fea0003800000 */
.L_x_140:
[----:B------:R-:W-:Y:S02]  /*9880*/  ULDC UR4, c[0x0][0x210] ;  /* 0x0000840000047ab9 */ /* 0x000fe40000000800 */
[----:B------:R-:W-:-:S13]  /*9890*/  ISETP.GE.AND P0, PT, R19, UR4, PT ;  /* 0x0000000413007c0c */ /* 0x000fda000bf06270 */
[----:B------:R-:W-:Y:S05]  /*98a0*/  @P0 EXIT ;  /* 0x000000000000094d */ /* 0x000fea0003800000 */
        /* <DEDUP_REMOVED lines=303> */
.L_x_210:
        /* <DEDUP_REMOVED lines=22> */
.L_x_214:
[----:B------:R-:W2:Y:S02]  /*ad00*/  LDG.E.U8 R2, desc[UR36][R2.64] ;  /* 0x0000002402027981 */ /* 0x000ea4000c1e1100 */
[----:B--2---:R-:W-:-:S04]  /*ad10*/  I2FP.F32.U32 R0, R2 ;  /* 0x0000000200007245 */ /* 0x004fc80000201000 */
[----:B------:R-:W-:Y:S01]  /*ad20*/  F2FP.BF16.F32.PACK_AB R0, RZ, R0 ;  /* 0x00000000ff00723e */ /* 0x000fe200000010ff */
[----:B------:R-:W-:Y:S06]  /*ad30*/  BRA `(.L_x_216) ;  /* 0x0000000c00907947 */ /* 0x000fec0003800000 */
.L_x_213:
        /* <DEDUP_REMOVED lines=10> */
.L_x_218:
[----:B------:R-:W2:Y:S02]  /*ade0*/  LDG.E R2, desc[UR36][R2.64] ;  /* 0x0000002402027981 */ /* 0x000ea4000c1e1900 */
[----:B--2---:R-:W-:-:S04]  /*adf0*/  I2FP.F32.S32 R0, R2 ;  /* 0x0000000200007245 */ /* 0x004fc80000201400 */
[----:B------:R-:W-:Y:S01]  /*ae00*/  F2FP.BF16.F32.PACK_AB R0, RZ, R0 ;  /* 0x00000000ff00723e */ /* 0x000fe200000010ff */
[----:B------:R-:W-:Y:S06]  /*ae10*/  BRA `(.L_x_216) ;  /* 0x0000000c00587947 */ /* 0x000fec0003800000 */
.L_x_217:
[----:B------:R-:W2:Y:S02]  /*ae20*/  LDG.E.U16 R2, desc[UR36][R2.64] ;  /* 0x0000002402027981 */ /* 0x000ea4000c1e1500 */
[----:B--2---:R-:W0:Y:S02]  /*ae30*/  I2F.S16 R0, R2 ;  /* 0x0000000200007306 */ /* 0x004e240000101400 */
[----:B0-----:R-:W-:Y:S01]  /*ae40*/  F2FP.BF16.F32.PACK_AB R0, RZ, R0 ;  /* 0x00000000ff00723e */ /* 0x001fe200000010ff */
[----:B------:R-:W-:Y:S06]  /*ae50*/  BRA `(.L_x_216) ;  /* 0x0000000c00487947 */ /* 0x000fec0003800000 */
.L_x_212:
        /* <DEDUP_REMOVED lines=9> */
.L_x_220:
[----:B------:R-:W2:Y:S02]  /*aef0*/  LDG.E.U16 R0, desc[UR36][R2.64] ;  /* 0x0000002402007981 */ /* 0x000ea4000c1e1500 */
[----:B--2---:R-:W-:-:S05]  /*af00*/  HADD2.F32 R0, -RZ, R0.H0_H0 ;  /* 0x20000000ff007230 */ /* 0x004fca0000004100 */
[----:B------:R-:W-:Y:S01]  /*af10*/  F2FP.BF16.F32.PACK_AB R0, RZ, R0 ;  /* 0x00000000ff00723e */ /* 0x000fe200000010ff */
[----:B------:R-:W-:Y:S06]  /*af20*/  BRA `(.L_x_216) ;  /* 0x0000000c00147947 */ /* 0x000fec0003800000 */
.L_x_219:
        /* <DEDUP_REMOVED lines=9> */
.L_x_222:
[----:B------:R-:W2:Y:S02]  /*afc0*/  LDG.E.U16 R2, desc[UR36][R2.64] ;  /* 0x0000002402027981 */ /* 0x000ea4000c1e1500 */
[----:B--2---:R-:W-:-:S05]  /*afd0*/  HADD2.F32 R0, -RZ, R2.H0_H0 ;  /* 0x20000002ff007230 */ /* 0x004fca0000004100 */
[----:B------:R-:W-:Y:S01]  /*afe0*/  F2FP.BF16.F32.PACK_AB R0, RZ, R0 ;  /* 0x00000000ff00723e */ /* 0x000fe200000010ff */
[----:B------:R-:W-:Y:S06]  /*aff0*/  BRA `(.L_x_216) ;  /* 0x0000000800e07947 */ /* 0x000fec0003800000 */
.L_x_221:
        /* <DEDUP_REMOVED lines=8> */
.L_x_211:
        /* <DEDUP_REMOVED lines=13> */
.L_x_225:
        /* <DEDUP_REMOVED lines=8> */
.L_x_224:
        /* <DEDUP_REMOVED lines=28> */
.L_x_227:
        /* <DEDUP_REMOVED lines=15> */
.L_x_226:
[----:B------:R0:W5:Y:S01]  /*b480*/  LDG.E.U16 R0, desc[UR36][R2.64] ;  /* 0x0000002402007981 */ /* 0x000162000c1e1500 */
[----:B------:R-:W-:Y:S05]  /*b490*/  BRA `(.L_x_216) ;  /* 0x0000000400b87947 */ /* 0x000fea0003800000 */
.L_x_223:
        /* <DEDUP_REMOVED lines=12> */
.L_x_230:
        /* <DEDUP_REMOVED lines=21> */
.L_x_234:
[----:B------:R-:W-:Y:S05]  /*b6b0*/  BSYNC B1 ;  /* 0x0000000000017941 */ /* 0x000fea0003800000 */
.L_x_233:
[----:B------:R-:W-:Y:S01]  /*b6c0*/  LEA R3, R0, 0x3b800000, 0x17 ;  /* 0x3b80000000037811 */ /* 0x000fe200078eb8ff */
[----:B------:R-:W-:-:S05]  /*b6d0*/  IMAD.SHL.U32 R0, R2, 0x100000, RZ ;  /* 0x0010000002007824 */ /* 0x000fca00078e00ff */
[----:B------:R-:W-:-:S07]  /*b6e0*/  LOP3.LUT R0, R3, R0, R4, 0xfe, !PT ;  /* 0x0000000003007212 */ /* 0x000fce00078efe04 */
.L_x_232:
[----:B------:R-:W-:Y:S05]  /*b6f0*/  BSYNC B0 ;  /* 0x0000000000007941 */ /* 0x000fea0003800000 */
.L_x_231:
[----:B------:R-:W-:Y:S01]  /*b700*/  F2FP.BF16.F32.PACK_AB R0, RZ, R0 ;  /* 0x00000000ff00723e */ /* 0x000fe200000010ff */
[----:B------:R-:W-:Y:S06]  /*b710*/  BRA `(.L_x_216) ;  /* 0x0000000400187947 */ /* 0x000fec0003800000 */
.L_x_229:
        /* <DEDUP_REMOVED lines=21> */
.L_x_238:
[----:B------:R-:W-:Y:S05]  /*b870*/  BSYNC B1 ;  /* 0x0000000000017941 */ /* 0x000fea0003800000 */
.L_x_237:
[----:B------:R-:W-:Y:S01]  /*b880*/  LEA R3, R0, 0x37800000, 0x17 ;  /* 0x3780000000037811 */ /* 0x000fe200078eb8ff */
[----:B------:R-:W-:-:S05]  /*b890*/  IMAD.SHL.U32 R0, R2, 0x200000, RZ ;  /* 0x0020000002007824 */ /* 0x000fca00078e00ff */
[----:B------:R-:W-:-:S07]  /*b8a0*/  LOP3.LUT R0, R3, R0, R4, 0xfe, !PT ;  /* 0x0000000003007212 */ /* 0x000fce00078efe04 */
.L_x_236:
[----:B------:R-:W-:Y:S05]  /*b8b0*/  BSYNC B0 ;  /* 0x0000000000007941 */ /* 0x000fea0003800000 */
.L_x_235:
[----:B------:R-:W-:Y:S01]  /*b8c0*/  F2FP.BF16.F32.PACK_AB R0, RZ, R0 ;  /* 0x00000000ff00723e */ /* 0x000fe200000010ff */
[----:B------:R-:W-:Y:S06]  /*b8d0*/  BRA `(.L_x_216) ;  /* 0x0000000000a87947 */ /* 0x000fec0003800000 */
.L_x_228:
        /* <DEDUP_REMOVED lines=14> */
.L_x_242:
[----:B------:R-:W-:Y:S05]  /*b9c0*/  BSYNC B0 ;  /* 0x0000000000007941 */ /* 0x000fea0003800000 */
.L_x_241:
[----:B------:R-:W-:Y:S01]  /*b9d0*/  F2FP.BF16.F32.PACK_AB R0, RZ, R0 ;  /* 0x00000000ff00723e */ /* 0x000fe200000010ff */
[----:B------:R-:W-:Y:S06]  /*b9e0*/  BRA `(.L_x_216) ;  /* 0x0000000000647947 */ /* 0x000fec0003800000 */
.L_x_215:
[----:B------:R-:W-:Y:S01]  /*b9f0*/  MOV R0, 0x0 ;  /* 0x0000000000007802 */ /* 0x000fe20000000f00 */
[----:B------:R-:W-:Y:S01]  /*ba00*/  ULDC.64 UR4, c[0x4][0x148] ;  /* 0x0100520000047ab9 */ /* 0x000fe20000000a00 */
[----:B------:R-:W-:Y:S01]  /*ba10*/  ULDC.64 UR6, c[0x4][0x38] ;  /* 0x01000e0000067ab9 */ /* 0x000fe20000000a00 */
[----:B------:R-:W-:Y:S01]  /*ba20*/  IMAD.U32 R4, RZ, RZ, UR4 ;  /* 0x00000004ff047e24 */ /* 0x000fe2000f8e00ff */
[----:B------:R0:W1:Y:S01]  /*ba30*/  LDC.64 R2, c[0x4][R0] ;  /* 0x0100000000027b82 */ /* 0x0000620000000a00 */
        /* <DEDUP_REMOVED lines=11> */
.L_x_243:
[----:B------:R-:W-:Y:S01]  /*baf0*/  PRMT R0, RZ, 0x7610, R0 ;  /* 0x00007610ff007816 */ /* 0x000fe20000000000 */
[----:B------:R-:W-:Y:S06]  /*bb00*/  BRA `(.L_x_216) ;  /* 0x00000000001c7947 */ /* 0x000fec0003800000 */
.L_x_240:
[----:B------:R-:W2:Y:S02]  /*bb10*/  LDG.E.64 R2, desc[UR36][R2.64] ;  /* 0x0000002402027981 */ /* 0x000ea4000c1e1b00 */
[----:B--2---:R-:W0:Y:S02]  /*bb20*/  I2F.U64 R0, R2 ;  /* 0x0000000200007312 */ /* 0x004e240000301000 */
[----:B0-----:R-:W-:Y:S01]  /*bb30*/  F2FP.BF16.F32.PACK_AB R0, RZ, R0 ;  /* 0x00000000ff00723e */ /* 0x001fe200000010ff */
[----:B------:R-:W-:Y:S06]  /*bb40*/  BRA `(.L_x_216) ;  /* 0x00000000000c7947 */ /* 0x000fec0003800000 */
.L_x_239:
[----:B------:R-:W2:Y:S02]  /*bb50*/  LDG.E R2, desc[UR36][R2.64] ;  /* 0x0000002402027981 */ /* 0x000ea4000c1e1900 */
[----:B--2---:R-:W-:-:S04]  /*bb60*/  I2FP.F32.U32 R0, R2 ;  /* 0x0000000200007245 */ /* 0x004fc80000201000 */
[----:B------:R-:W-:-:S07]  /*bb70*/  F2FP.BF16.F32.PACK_AB R0, RZ, R0 ;  /* 0x00000000ff00723e */ /* 0x000fce00000010ff */
.L_x_216:
        /* <DEDUP_REMOVED lines=17> */
[----:B0-----:R-:W-:Y:S01]  /*bc90*/  STG.E.U8 desc[UR36][R16.64], R3 ;  /* 0x0000000310007986 */ /* 0x001fe2000c101124 */
[----:B------:R-:W-:Y:S05]  /*bca0*/  EXIT ;  /* 0x000000000000794d */ /* 0x000fea0003800000 */
.L_x_247:
[----:B-1----:R-:W-:-:S06]  /*bcb0*/  IMAD.U32 R3, R3, 0x10000, RZ ;  /* 0x0001000003037824 */ /* 0x002fcc00078e00ff */
[----:B------:R-:W0:Y:S02]  /*bcc0*/  F2I.S64.TRUNC R2, R3 ;  /* 0x0000000300027311 */ /* 0x000e24000020d900 */
[----:B0-----:R-:W-:Y:S01]  /*bcd0*/  STG.E.U8 desc[UR36][R16.64], R2 ;  /* 0x0000000210007986 */ /* 0x001fe2000c101124 */
[----:B------:R-:W-:Y:S05]  /*bce0*/  EXIT ;  /* 0x000000000000794d */ /* 0x000fea0003800000 */
.L_x_246:
        /* <DEDUP_REMOVED lines=8> */
[----:B0-----:R-:W-:Y:S01]  /*bd70*/  STG.E.64 desc[UR36][R16.64], R2 ;  /* 0x0000000210007986 */ /* 0x001fe2000c101b24 */
[----:B------:R-:W-:Y:S05]  /*bd80*/  EXIT ;  /* 0x000000000000794d */ /* 0x000fea0003800000 */
.L_x_250:
[----:B-1----:R-:W-:-:S06]  /*bd90*/  IMAD.U32 R3, R3, 0x10000, RZ ;  /* 0x0001000003037824 */ /* 0x002fcc00078e00ff */
[----:B------:R-:W0:Y:S02]  /*bda0*/  F2I.FTZ.TRUNC.NTZ R3, R3 ;  /* 0x0000000300037305 */ /* 0x000e24000021f100 */
[----:B0-----:R-:W-:Y:S01]  /*bdb0*/  STG.E desc[UR36][R16.64], R3 ;  /* 0x0000000310007986 */ /* 0x001fe2000c101924 */
[----:B------:R-:W-:Y:S05]  /*bdc0*/  EXIT ;  /* 0x000000000000794d */ /* 0x000fea0003800000 */
.L_x_249:
[----:B-1----:R-:W-:-:S06]  /*bdd0*/  IMAD.U32 R3, R3, 0x10000, RZ ;  /* 0x0001000003037824 */ /* 0x002fcc00078e00ff */
[----:B------:R-:W0:Y:S02]  /*bde0*/  F2I.FTZ.TRUNC.NTZ R3, R3 ;  /* 0x0000000300037305 */ /* 0x000e24000021f100 */
[----:B0-----:R-:W-:Y:S01]  /*bdf0*/  STG.E.U16 desc[UR36][R16.64], R3 ;  /* 0x0000000310007986 */ /* 0x001fe2000c101524 */
[----:B------:R-:W-:Y:S05]  /*be00*/  EXIT ;  /* 0x000000000000794d */ /* 0x000fea0003800000 */
.L_x_245:
[----:B------:R-:W-:-:S13]  /*be10*/  ISETP.GT.AND P0, PT, R2, 0x6, PT ;  /* 0x000000060200780c */ /* 0x000fda0003f04270 */
[----:B------:R-:W-:Y:S05]  /*be20*/  @P0 BRA `(.L_x_251) ;  /* 0x00000000002c0947 */ /* 0x000fea0003800000 */
[----:B------:R-:W-:-:S13]  /*be30*/  ISETP.NE.AND P0, PT, R2, 0x5, PT ;  /* 0x000000050200780c */ /* 0x000fda0003f05270 */
[----:B------:R-:W-:Y:S05]  /*be40*/  @!P0 BRA `(.L_x_252) ;  /* 0x0000000000148947 */ /* 0x000fea0003800000 */
[----:B------:R-:W-:-:S13]  /*be50*/  ISETP.NE.AND P0, PT, R2, 0x6, PT ;  /* 0x000000060200780c */ /* 0x000fda0003f05270 */
[----:B------:R-:W-:Y:S05]  /*be60*/  @P0 BRA `(.L_x_248) ;  /* 0x0000000800c40947 */ /* 0x000fea0003800000 */
[----:B-1----:R-:W-:-:S05]  /*be70*/  IMAD.U32 R3, R3, 0x10000, RZ ;  /* 0x0001000003037824 */ /* 0x002fca00078e00ff */
[----:B------:R-:W-:Y:S01]  /*be80*/  STG.E desc[UR36][R16.64], R3 ;  /* 0x0000000310007986 */ /* 0x000fe2000c101924 */
[----:B------:R-:W-:Y:S05]  /*be90*/  EXIT ;  /* 0x000000000000794d */ /* 0x000fea0003800000 */
.L_x_252:
[----:B-1----:R-:W-:-:S05]  /*bea0*/  IMAD.U32 R0, R3, 0x10000, RZ ;  /* 0x0001000003007824 */ /* 0x002fca00078e00ff */
[----:B------:R-:W-:-:S05]  /*beb0*/  F2FP.F16.F32.PACK_AB R0, RZ, R0 ;  /* 0x00000000ff00723e */ /* 0x000fca00000000ff */
[----:B------:R-:W-:Y:S01]  /*bec0*/  STG.E.U16 desc[UR36][R16.64], R0 ;  /* 0x0000000010007986 */ /* 0x000fe2000c101524 */
[----:B------:R-:W-:Y:S05]  /*bed0*/  EXIT ;  /* 0x000000000000794d */ /* 0x000fea0003800000 */
.L_x_251:
        /* <DEDUP_REMOVED lines=8> */
[----:B------:R-:W-:Y:S01]  /*bf60*/  STG.E.64 desc[UR36][R16.64], R2 ;  /* 0x0000000210007986 */ /* 0x000fe2000c101b24 */
[----:B------:R-:W-:Y:S05]  /*bf70*/  EXIT ;  /* 0x000000000000794d */ /* 0x000fea0003800000 */
.L_x_254:
[----:B-1----:R-:W-:-:S05]  /*bf80*/  IMAD.U32 R3, R3, 0x10000, RZ ;  /* 0x0001000003037824 */ /* 0x002fca00078e00ff */
[----:B------:R-:W-:-:S04]  /*bf90*/  F2FP.F16.F32.PACK_AB R3, RZ, R3 ;  /* 0x00000003ff03723e */ /* 0x000fc800000000ff */
[----:B------:R-:W-:-:S05]  /*bfa0*/  PRMT R3, R3, 0x5410, RZ ;  /* 0x0000541003037816 */ /* 0x000fca00000000ff */
[----:B------:R-:W-:Y:S01]  /*bfb0*/  STG.E desc[UR36][R16.64], R3 ;  /* 0x0000000310007986 */ /* 0x000fe2000c101924 */
[----:B------:R-:W-:Y:S05]  /*bfc0*/  EXIT ;  /* 0x000000000000794d */ /* 0x000fea0003800000 */
.L_x_253:
[----:B-1----:R-:W-:-:S04]  /*bfd0*/  IMAD.U32 R2, R3, 0x10000, RZ ;  /* 0x0001000003027824 */ /* 0x002fc800078e00ff */
[----:B------:R-:W-:-:S06]  /*bfe0*/  FMUL.FTZ R2, R2, 1 ;  /* 0x3f80000002027820 */ /* 0x000fcc0000410000 */
[----:B------:R-:W0:Y:S02]  /*bff0*/  F2F.F64.F32 R2, R2 ;  /* 0x0000000200027310 */ /* 0x000e240000201800 */
[----:B0-----:R-:W-:Y:S01]  /*c000*/  STG.E.64 desc[UR36][R16.64], R2 ;  /* 0x0000000210007986 */ /* 0x001fe2000c101b24 */
[----:B------:R-:W-:Y:S05]  /*c010*/  EXIT ;  /* 0x000000000000794d */ /* 0x000fea0003800000 */
.L_x_244:
        /* <DEDUP_REMOVED lines=11> */
[----:B------:R-:W-:Y:S01]  /*c0d0*/  STG.E.U8 desc[UR36][R16.64], R3 ;  /* 0x0000000310007986 */ /* 0x000fe2000c101124 */
[----:B------:R-:W-:Y:S05]  /*c0e0*/  EXIT ;  /* 0x000000000000794d */ /* 0x000fea0003800000 */
.L_x_257:
[----:B-1----:R-:W-:Y:S01]  /*c0f0*/  IMAD.U32 R3, R3, 0x10000, RZ ;  /* 0x0001000003037824 */ /* 0x002fe200078e00ff */
[----:B------:R-:W-:-:S03]  /*c100*/  CS2R R6, SRZ ;  /* 0x0000000000067805 */ /* 0x000fc6000001ff00 */
[----:B------:R-:W-:-:S04]  /*c110*/  FMUL.FTZ R3, R3, 1 ;  /* 0x3f80000003037820 */ /* 0x000fc80000410000 */
[----:B------:R-:W0:Y:S02]  /*c120*/  F2F.F64.F32 R4, R3 ;  /* 0x0000000300047310 */ /* 0x000e240000201800 */
[----:B0-----:R-:W-:Y:S01]  /*c130*/  STG.E.128 desc[UR36][R16.64], R4 ;  /* 0x0000000410007986 */ /* 0x001fe2000c101d24 */
[----:B------:R-:W-:Y:S05]  /*c140*/  EXIT ;  /* 0x000000000000794d */ /* 0x000fea0003800000 */
.L_x_256:
        /* <DEDUP_REMOVED lines=21> */
.L_x_261:
[----:B------:R-:W-:Y:S05]  /*c2a0*/  BSYNC B0 ;  /* 0x0000000000007941 */ /* 0x000fea0003800000 */
.L_x_260:
[----:B------:R-:W-:-:S05]  /*c2b0*/  LOP3.LUT R3, R0, R3, RZ, 0xfc, !PT ;  /* 0x0000000300037212 */ /* 0x000fca00078efcff */
[----:B------:R-:W-:Y:S01]  /*c2c0*/  STG.E.U8 desc[UR36][R16.64], R3 ;  /* 0x0000000310007986 */ /* 0x000fe2000c101124 */
[----:B------:R-:W-:Y:S05]  /*c2d0*/  EXIT ;  /* 0x000000000000794d */ /* 0x000fea0003800000 */
.L_x_259:
        /* <DEDUP_REMOVED lines=13> */
.L_x_263:
[----:B------:R-:W-:Y:S01]  /*c3b0*/  IMAD.MOV.U32 R0, RZ, RZ, 0x7f ;  /* 0x0000007fff007424 */ /* 0x000fe200078e00ff */
[----:B------:R-:W-:-:S04]  /*c3c0*/  ISETP.GT.U32.AND P0, PT, R2, 0x7f800000, PT ;  /* 0x7f8000000200780c */ /* 0x000fc80003f04070 */
[----:B------:R-:W-:-:S09]  /*c3d0*/  SEL R0, R0, 0x7c, P0 ;  /* 0x0000007c00007807 */ /* 0x000fd20000000000 */
.L_x_264:
[----:B------:R-:W-:Y:S05]  /*c3e0*/  BSYNC B0 ;  /* 0x0000000000007941 */ /* 0x000fea0003800000 */
.L_x_262:
[----:B------:R-:W-:-:S04]  /*c3f0*/  LOP3.LUT R2, R3, 0x80000000, RZ, 0xc0, !PT ;  /* 0x8000000003027812 */ /* 0x000fc800078ec0ff */
[----:B------:R-:W-:-:S04]  /*c400*/  SHF.R.U32.HI R3, RZ, 0x18, R2 ;  /* 0x00000018ff037819 */ /* 0x000fc80000011602 */
[----:B------:R-:W-:-:S05]  /*c410*/  LOP3.LUT R3, R0, R3, RZ, 0xfc, !PT ;  /* 0x0000000300037212 */ /* 0x000fca00078efcff */
[----:B------:R-:W-:Y:S01]  /*c420*/  STG.E.U8 desc[UR36][R16.64], R3 ;  /* 0x0000000310007986 */ /* 0x000fe2000c101124 */
[----:B------:R-:W-:Y:S05]  /*c430*/  EXIT ;  /* 0x000000000000794d */ /* 0x000fea0003800000 */
.L_x_258:
[----:B-1----:R-:W-:Y:S01]  /*c440*/  STG.E.U16 desc[UR36][R16.64], R3 ;  /* 0x0000000310007986 */ /* 0x002fe2000c101524 */
[----:B------:R-:W-:Y:S05]  /*c450*/  EXIT ;  /* 0x000000000000794d */ /* 0x000fea0003800000 */
.L_x_255:
        /* <DEDUP_REMOVED lines=10> */
[----:B0-----:R-:W-:Y:S01]  /*c500*/  STG.E.U16 desc[UR36][R16.64], R3 ;  /* 0x0000000310007986 */ /* 0x001fe2000c101524 */
[----:B------:R-:W-:Y:S05]  /*c510*/  EXIT ;  /* 0x000000000000794d */ /* 0x000fea0003800000 */
.L_x_267:
        /* <DEDUP_REMOVED lines=17> */
.L_x_270:
[----:B------:R-:W-:-:S04]  /*c630*/  LOP3.LUT R2, R3, 0x80000000, RZ, 0xc0, !PT ;  /* 0x8000000003027812 */ /* 0x000fc800078ec0ff */
[----:B------:R-:W-:-:S04]  /*c640*/  SHF.R.U32.HI R3, RZ, 0x18, R2 ;  /* 0x00000018ff037819 */ /* 0x000fc80000011602 */
[----:B------:R-:W-:-:S04]  /*c650*/  LOP3.LUT R0, R0, R3, RZ, 0xfc, !PT ;  /* 0x0000000300007212 */ /* 0x000fc800078efcff */
[----:B------:R-:W-:-:S07]  /*c660*/  PRMT R8, R0, 0x7610, R8 ;  /* 0x0000761000087816 */ /* 0x000fce0000000008 */
.L_x_269:
[----:B------:R-:W-:Y:S05]  /*c670*/  BSYNC B0 ;  /* 0x0000000000007941 */ /* 0x000fea0003800000 */
.L_x_268:
[----:B------:R-:W-:Y:S01]  /*c680*/  STG.E.U8 desc[UR36][R16.64], R8 ;  /* 0x0000000810007986 */ /* 0x000fe2000c101124 */
[----:B------:R-:W-:Y:S05]  /*c690*/  EXIT ;  /* 0x000000000000794d */ /* 0x000fea0003800000 */
.L_x_266:
        /* <DEDUP_REMOVED lines=17> */
.L_x_273:
[----:B------:R-:W-:-:S04]  /*c7b0*/  LOP3.LUT R2, R3, 0x80000000, RZ, 0xc0, !PT ;  /* 0x8000000003027812 */ /* 0x000fc800078ec0ff */
[----:B------:R-:W-:-:S04]  /*c7c0*/  SHF.R.U32.HI R3, RZ, 0x18, R2 ;  /* 0x00000018ff037819 */ /* 0x000fc80000011602 */
[----:B------:R-:W-:-:S04]  /*c7d0*/  LOP3.LUT R0, R0, R3, RZ, 0xfc, !PT ;  /* 0x0000000300007212 */ /* 0x000fc800078efcff */
[----:B------:R-:W-:-:S07]  /*c7e0*/  PRMT R8, R0, 0x7610, R8 ;  /* 0x0000761000087816 */ /* 0x000fce0000000008 */
.L_x_272:
[----:B------:R-:W-:Y:S05]  /*c7f0*/  BSYNC B0 ;  /* 0x0000000000007941 */ /* 0x000fea0003800000 */
.L_x_271:
[----:B------:R-:W-:Y:S01]  /*c800*/  STG.E.U8 desc[UR36][R16.64], R8 ;  /* 0x0000000810007986 */ /* 0x000fe2000c101124 */
[----:B------:R-:W-:Y:S05]  /*c810*/  EXIT ;  /* 0x000000000000794d */ /* 0x000fea0003800000 */
.L_x_265:
        /* <DEDUP_REMOVED lines=20> */
[----:B------:R-:W-:Y:S01]  /*c960*/  STG.E.U8 desc[UR36][R16.64], R3 ;  /* 0x0000000310007986 */ /* 0x000fe2000c101124 */
[----:B------:R-:W-:Y:S05]  /*c970*/  EXIT ;  /* 0x000000000000794d */ /* 0x000fea0003800000 */
.L_x_248:
        /* <DEDUP_REMOVED lines=16> */
.L_x_276:
[----:B------:R-:W-:Y:S05]  /*ca80*/  EXIT ;  /* 0x000000000000794d */ /* 0x000fea0003800000 */
.L_x_275:
[----:B-1----:R-:W-:-:S06]  /*ca90*/  IMAD.U32 R3, R3, 0x10000, RZ ;  /* 0x0001000003037824 */ /* 0x002fcc00078e00ff */
[----:B------:R-:W0:Y:S02]  /*caa0*/  F2I.U64.TRUNC R2, R3 ;  /* 0x0000000300027311 */ /* 0x000e24000020d800 */
[----:B0-----:R-:W-:Y:S01]  /*cab0*/  STG.E.64 desc[UR36][R16.64], R2 ;  /* 0x0000000210007986 */ /* 0x001fe2000c101b24 */
[----:B------:R-:W-:Y:S05]  /*cac0*/  EXIT ;  /* 0x000000000000794d */ /* 0x000fea0003800000 */
.L_x_274:
[----:B-1----:R-:W-:-:S06]  /*cad0*/  IMAD.U32 R3, R3, 0x10000, RZ ;  /* 0x0001000003037824 */ /* 0x002fcc00078e00ff */
[----:B------:R-:W0:Y:S02]  /*cae0*/  F2I.FTZ.U32.TRUNC.NTZ R3, R3 ;  /* 0x0000000300037305 */ /* 0x000e24000021f000 */
[----:B0-----:R-:W-:Y:S01]  /*caf0*/  STG.E desc[UR36][R16.64], R3 ;  /* 0x0000000310007986 */ /* 0x001fe2000c101924 */
[----:B------:R-:W-:Y:S05]  /*cb00*/  EXIT ;  /* 0x000000000000794d */ /* 0x000fea0003800000 */
.L_x_277:
[----:B------:R-:W-:-:S00]  /*cb10*/  BRA `(.L_x_277) ;  /* 0xfffffffc00fc7947 */ /* 0x000fc0000383ffff */
[----:B------:R-:W-:-:S00]  /*cb20*/  NOP ;  /* 0x0000000000007918 */ /* 0x000fc00000000000 */
        /* <DEDUP_REMOVED lines=13> */
.L_x_13251:


//--------------------- .text._ZN2at6native27unrolled_elementwise_kernelIZZZNS0_16log2_kernel_cudaERNS_18TensorIteratorBaseEENKUlvE0_clEvENKUlvE2_clEvEUlN3c108BFloat16EE_St5arrayIPcLm2EELi4E23TrivialOffsetCalculatorILi1EjESD_NS0_6memory12LoadWithCastILi1EEENSE_13StoreWithCastILi1EEEEEviT_T0_T2_T3_T4_T5_ --------------------------
	.section	.text._ZN2at6native27unrolled_elementwise_kernelIZZZNS0_16log2_kernel_cudaERNS_18TensorIteratorBaseEENKUlvE0_clEvENKUlvE2_clEvEUlN3c108BFloat16EE_St5arrayIPcLm2EELi4E23TrivialOffsetCalculatorILi1EjESD_NS0_6memory12LoadWithCastILi1EEENSE_13StoreWithCastILi1EEEEEviT_T0_T2_T3_T4_T5_,"ax",@progbits
	.align	128
        .global         _ZN2at6native27unrolled_elementwise_kernelIZZZNS0_16log2_kernel_cudaERNS_18TensorIteratorBaseEENKUlvE0_clEvENKUlvE2_clEvEUlN3c108BFloat16EE_St5arrayIPcLm2EELi4E23TrivialOffsetCalculatorILi1EjESD_NS0_6memory12LoadWithCastILi1EEENSE_13StoreWithCastILi1EEEEEviT_T0_T2_T3_T4_T5_
        .type           _ZN2at6native27unrolled_elementwise_kernelIZZZNS0_16log2_kernel_cudaERNS_18TensorIteratorBaseEENKUlvE0_clEvENKUlvE2_clEvEUlN3c108BFloat16EE_St5arrayIPcLm2EELi4E23TrivialOffsetCalculatorILi1EjESD_NS0_6memory12LoadWithCastILi1EEENSE_13StoreWithCastILi1EEEEEviT_T0_T2_T3_T4_T5_,@function
        .size           _ZN2at6native27unrolled_elementwise_kernelIZZZNS0_16log2_kernel_cudaERNS_18TensorIteratorBaseEENKUlvE0_clEvENKUlvE2_clEvEUlN3c108BFloat16EE_St5arrayIPcLm2EELi4E23TrivialOffsetCalculatorILi1EjESD_NS0_6memory12LoadWithCastILi1EEENSE_13StoreWithCastILi1EEEEEviT_T0_T2_T3_T4_T5_,(.L_x_13252 - _ZN2at6native27unrolled_elementwise_kernelIZZZNS0_16log2_kernel_cudaERNS_18TensorIteratorBaseEENKUlvE0_clEvENKUlvE2_clEvEUlN3c108BFloat16EE_St5arrayIPcLm2EELi4E23TrivialOffsetCalculatorILi1EjESD_NS0_6memory12LoadWithCastILi1EEENSE_13StoreWithCastILi1EEEEEviT_T0_T2_T3_T4_T5_)
        .other          _ZN2at6native27unrolled_elementwise_kernelIZZZNS0_16log2_kernel_cudaERNS_18TensorIteratorBaseEENKUlvE0_clEvENKUlvE2_clEvEUlN3c108BFloat16EE_St5arrayIPcLm2EELi4E23TrivialOffsetCalculatorILi1EjESD_NS0_6memory12LoadWithCastILi1EEENSE_13StoreWithCastILi1EEEEEviT_T0_T2_T3_T4_T5_,@"STO_CUDA_ENTRY STV_DEFAULT"
_ZN2at6native27unrolled_elementwise_kernelIZZZNS0_16log2_kernel_cudaERNS_18TensorIteratorBaseEENKUlvE0_clEvENKUlvE2_clEvEUlN3c108BFloat16EE_St5arrayIPcLm2EELi4E23TrivialOffsetCalculatorILi1EjESD_NS0_6memory12LoadWithCastILi1EEENSE_13StoreWithCastILi1EEEEEviT_T0_T2_T3_T4_T5_:
.text._ZN2at6native27unrolled_elementwise_kernelIZZZNS0_16log2_kernel_cudaERNS_18TensorIteratorBaseEENKUlvE0_clEvENKUlvE2_clEvEUlN3c108BFloat16EE_St5arrayIPcLm2EELi4E23TrivialOffsetCalculatorILi1EjESD_NS0_6memory12LoadWithCastILi1EEENSE_13StoreWithCastILi1EEEEEviT_T0_T2_T3_T4_T5_:
[----:B------:R-:W0:Y:S01]  /*0000*/  LDC R1, c[0x0][0x28] ;  /* 0x00000a00ff017b82 */ /* 0x000e220000000800 */
[----:B------:R-:W1:Y:S07]  /*0010*/  S2R R2, SR_CTAID.X ;  /* 0x0000000000027919 */ /* 0x000e6e0000002500 */
[----:B------:R-:W1:Y:S01]  /*0020*/  LDC R3, c[0x0][0x210] ;  /* 0x00008400ff037b82 */ /* 0x000e620000000800 */
[----:B------:R-:W-:Y:S01]  /*0030*/  ULDC.64 UR36, c[0x0][0x208] ;  /* 0x0000820000247ab9 */ /* 0x000fe20000000a00 */
[----:B------:R-:W-:Y:S01]  /*0040*/  BSSY B6, `(.L_x_278) ;  /* 0x0000118000067945 */ /* 0x000fe20003800000 */
[----:B------:R-:W2:Y:S01]  /*0050*/  S2R R23, SR_TID.X ;  /* 0x0000000000177919 */ /* 0x000ea20000002100 */
[----:B------:R-:W-:-:S02]  /*0060*/  PRMT R17, RZ, 0x7610, R17 ;  /* 0x00007610ff117816 */ /* 0x000fc40000000011 */
[----:B------:R-:W-:Y:S02]  /*0070*/  PRMT R19, RZ, 0x7610, R19 ;  /* 0x00007610ff137816 */ /* 0x000fe40000000013 */
[----:B------:R-:W3:Y:S01]  /*0080*/  LDC.U8 R22, c[0x0][0x22c] ;  /* 0x00008b00ff167b82 */ /* 0x000ee20000000000 */
[----:B-1----:R-:W-:-:S05]  /*0090*/  IMAD R16, R2, -0x200, R3 ;  /* 0xfffffe0002107824 */ /* 0x002fca00078e0203 */
[----:B--2---:R-:W-:-:S13]  /*00a0*/  ISETP.GE.AND P0, PT, R23, R16, PT ;  /* 0x000000101700720c */ /* 0x004fda0003f06270 */
[----:B0--3--:R-:W-:Y:S05]  /*00b0*/  @P0 BRA `(.L_x_279) ;  /* 0x0000001000400947 */ /* 0x009fea0003800000 */
[----:B------:R-:W0:Y:S01]  /*00c0*/  LDC.64 R4, c[0x0][0x220] ;  /* 0x00008800ff047b82 */ /* 0x000e220000000a00 */
[----:B------:R-:W-:Y:S01]  /*00d0*/  PRMT R0, R22, 0x9910, RZ ;  /* 0x0000991016007816 */ /* 0x000fe200000000ff */
[----:B------:R-:W-:Y:S01]  /*00e0*/  IMAD R23, R2, 0x200, R23 ;  /* 0x0000020002177824 */ /* 0x000fe200078e0217 */
[----:B------:R-:W-:Y:S02]  /*00f0*/  ULDC UR4, c[0x0][0x230] ;  /* 0x00008c0000047ab9 */ /* 0x000fe40000000800 */
[----:B------:R-:W-:Y:S01]  /*0100*/  ISETP.GT.AND P0, PT, R0, 0x9, PT ;  /* 0x000000090000780c */ /* 0x000fe20003f04270 */
[----:B------:R-:W-:-:S05]  /*0110*/  IMAD R23, R23, UR4, RZ ;  /* 0x0000000417177c24 */ /* 0x000fca000f8e02ff */
[----:B0-----:R-:W-:-:S05]  /*0120*/  IADD3 R4, P1, R23, R4, RZ ;  /* 0x0000000417047210 */ /* 0x001fca0007f3e0ff */
[----:B------:R-:W-:Y:S02]  /*0130*/  IMAD.X R5, RZ, RZ, R5, P1 ;  /* 0x000000ffff057224 */ /* 0x000fe400008e0605 */
[----:B------:R-:W-:Y:S06]  /*0140*/  @P0 BRA `(.L_x_280) ;  /* 0x0000000400300947 */ /* 0x000fec0003800000 */
        /* <DEDUP_REMOVED lines=10> */
[----:B0-----:R-:W-:-:S04]  /*01f0*/  F2FP.BF16.F32.PACK_AB R0, RZ, R0 ;  /* 0x00000000ff00723e */ /* 0x001fc800000010ff */
[----:B------:R-:W-:Y:S01]  /*0200*/  PRMT R19, R0, 0x7610, R19 ;  /* 0x0000761000137816 */ /* 0x000fe20000000013 */
[----:B------:R-:W-:Y:S06]  /*0210*/  BRA `(.L_x_285) ;  /* 0x0000000c00e07947 */ /* 0x000fec0003800000 */
.L_x_283:
[----:B------:R-:W2:Y:S02]  /*0220*/  LDG.E.U8 R4, desc[UR36][R4.64] ;  /* 0x0000002404047981 */ /* 0x000ea4000c1e1100 */
[----:B--2---:R-:W-:-:S04]  /*0230*/  I2FP.F32.U32 R0, R4 ;  /* 0x0000000400007245 */ /* 0x004fc80000201000 */
[----:B------:R-:W-:-:S04]  /*0240*/  F2FP.BF16.F32.PACK_AB R0, RZ, R0 ;  /* 0x00000000ff00723e */ /* 0x000fc800000010ff */
[----:B------:R-:W-:Y:S01]  /*0250*/  PRMT R19, R0, 0x7610, R19 ;  /* 0x0000761000137816 */ /* 0x000fe20000000013 */
[----:B------:R-:W-:Y:S06]  /*0260*/  BRA `(.L_x_285) ;  /* 0x0000000c00cc7947 */ /* 0x000fec0003800000 */
.L_x_282:
        /* <DEDUP_REMOVED lines=8> */
[----:B0-----:R-:W-:-:S04]  /*02f0*/  F2FP.BF16.F32.PACK_AB R0, RZ, R0 ;  /* 0x00000000ff00723e */ /* 0x001fc800000010ff */
[----:B------:R-:W-:Y:S01]  /*0300*/  PRMT R19, R0, 0x7610, R19 ;  /* 0x0000761000137816 */ /* 0x000fe20000000013 */
[----:B------:R-:W-:Y:S06]  /*0310*/  BRA `(.L_x_285) ;  /* 0x0000000c00a07947 */ /* 0x000fec0003800000 */
.L_x_287:
[----:B------:R-:W2:Y:S02]  /*0320*/  LDG.E R4, desc[UR36][R4.64] ;  /* 0x0000002404047981 */ /* 0x000ea4000c1e1900 */
[----:B--2---:R-:W-:-:S04]  /*0330*/  I2FP.F32.S32 R0, R4 ;  /* 0x0000000400007245 */ /* 0x004fc80000201400 */
[----:B------:R-:W-:-:S04]  /*0340*/  F2FP.BF16.F32.PACK_AB R0, RZ, R0 ;  /* 0x00000000ff00723e */ /* 0x000fc800000010ff */
[----:B------:R-:W-:Y:S01]  /*0350*/  PRMT R19, R0, 0x7610, R19 ;  /* 0x0000761000137816 */ /* 0x000fe20000000013 */
[----:B------:R-:W-:Y:S06]  /*0360*/  BRA `(.L_x_285) ;  /* 0x0000000c008c7947 */ /* 0x000fec0003800000 */
.L_x_286:
[----:B------:R-:W2:Y:S02]  /*0370*/  LDG.E.U16 R4, desc[UR36][R4.64] ;  /* 0x0000002404047981 */ /* 0x000ea4000c1e1500 */
[----:B--2---:R-:W0:Y:S02]  /*0380*/  I2F.S16 R0, R4 ;  /* 0x0000000400007306 */ /* 0x004e240000101400 */
[----:B0-----:R-:W-:-:S04]  /*0390*/  F2FP.BF16.F32.PACK_AB R0, RZ, R0 ;  /* 0x00000000ff00723e */ /* 0x001fc800000010ff */
[----:B------:R-:W-:Y:S01]  /*03a0*/  PRMT R19, R0, 0x7610, R19 ;  /* 0x0000761000137816 */ /* 0x000fe20000000013 */
[----:B------:R-:W-:Y:S06]  /*03b0*/  BRA `(.L_x_285) ;  /* 0x0000000c00787947 */ /* 0x000fec0003800000 */
.L_x_281:
        /* <DEDUP_REMOVED lines=9> */
.L_x_289:
[----:B------:R-:W2:Y:S02]  /*0450*/  LDG.E.U16 R0, desc[UR36][R4.64] ;  /* 0x0000002404007981 */ /* 0x000ea4000c1e1500 */
[----:B--2---:R-:W-:-:S05]  /*0460*/  HADD2.F32 R0, -RZ, R0.H0_H0 ;  /* 0x20000000ff007230 */ /* 0x004fca0000004100 */
[----:B------:R-:W-:-:S04]  /*0470*/  F2FP.BF16.F32.PACK_AB R0, RZ, R0 ;  /* 0x00000000ff00723e */ /* 0x000fc800000010ff */
[----:B------:R-:W-:Y:S01]  /*0480*/  PRMT R19, R0, 0x7610, R19 ;  /* 0x0000761000137816 */ /* 0x000fe20000000013 */
[----:B------:R-:W-:Y:S06]  /*0490*/  BRA `(.L_x_285) ;  /* 0x0000000c00407947 */ /* 0x000fec0003800000 */
.L_x_288:
        /* <DEDUP_REMOVED lines=9> */
.L_x_291:
[----:B------:R-:W2:Y:S02]  /*0530*/  LDG.E.U16 R4, desc[UR36][R4.64] ;  /* 0x0000002404047981 */ /* 0x000ea4000c1e1500 */
[----:B--2---:R-:W-:-:S05]  /*0540*/  HADD2.F32 R0, -RZ, R4.H0_H0 ;  /* 0x20000004ff007230 */ /* 0x004fca0000004100 */
[----:B------:R-:W-:-:S04]  /*0550*/  F2FP.BF16.F32.PACK_AB R0, RZ, R0 ;  /* 0x00000000ff00723e */ /* 0x000fc800000010ff */
[----:B------:R-:W-:Y:S01]  /*0560*/  PRMT R19, R0, 0x7610, R19 ;  /* 0x0000761000137816 */ /* 0x000fe20000000013 */
[----:B------:R-:W-:Y:S06]  /*0570*/  BRA `(.L_x_285) ;  /* 0x0000000c00087947 */ /* 0x000fec0003800000 */
.L_x_290:
[----:B------:R-:W2:Y:S01]  /*0580*/  LDG.E.64 R4, desc[UR36][R4.64] ;  /* 0x0000002404047981 */ /* 0x000ea2000c1e1b00 */
[----:B------:R-:W-:Y:S01]  /*0590*/  UMOV UR4, 0xf0000000 ;  /* 0xf000000000047882 */ /* 0x000fe20000000000 */
[----:B------:R-:W-:Y:S01]  /*05a0*/  UMOV UR5, 0x380fffff ;  /* 0x380fffff00057882 */ /* 0x000fe20000000000 */
[----:B--2---:R-:W0:Y:S01]  /*05b0*/  F2F.F32.F64 R0, R4 ;  /* 0x0000000400007310 */ /* 0x004e220000301000 */
[----:B------:R-:W-:-:S14]  /*05c0*/  DSETP.GEU.AND P0, PT, |R4|, UR4, PT ;  /* 0x0000000404007e2a */ /* 0x000fdc000bf0e200 */
[----:B0-----:R-:W-:-:S05]  /*05d0*/  @!P0 FMUL R0, R0, 1.175494350822287508e-38 ;  /* 0x0080000000008820 */ /* 0x001fca0000400000 */
[----:B------:R-:W-:-:S04]  /*05e0*/  F2FP.BF16.F32.PACK_AB R0, RZ, R0 ;  /* 0x00000000ff00723e */ /* 0x000fc800000010ff */
[----:B------:R-:W-:Y:S01]  /*05f0*/  PRMT R19, R0, 0x7610, R19 ;  /* 0x0000761000137816 */ /* 0x000fe20000000013 */
[----:B------:R-:W-:Y:S06]  /*0600*/  BRA `(.L_x_285) ;  /* 0x0000000800e47947 */ /* 0x000fec0003800000 */
.L_x_280:
        /* <DEDUP_REMOVED lines=11> */
[----:B------:R-:W-:-:S04]  /*06c0*/  F2FP.BF16.F32.PACK_AB R0, RZ, R0 ;  /* 0x00000000ff00723e */ /* 0x000fc800000010ff */
[----:B------:R-:W-:Y:S01]  /*06d0*/  PRMT R19, R0, 0x7610, R19 ;  /* 0x0000761000137816 */ /* 0x000fe20000000013 */
[----:B------:R-:W-:Y:S06]  /*06e0*/  BRA `(.L_x_285) ;  /* 0x0000000800ac7947 */ /* 0x000fec0003800000 */
.L_x_294:
        /* <DEDUP_REMOVED lines=9> */
.L_x_293:
        /* <DEDUP_REMOVED lines=28> */
.L_x_296:
[----:B------:R-:W2:Y:S02]  /*0940*/  LDG.E.U8 R4, desc[UR36][R4.64] ;  /* 0x0000002404047981 */ /* 0x000ea4000c1e1100 */
[----:B--2---:R-:W-:-:S05]  /*0950*/  IMAD.SHL.U32 R0, R4, 0x2000000, RZ ;  /* 0x0200000004007824 */ /* 0x004fca00078e00ff */
[----:B------:R-:W-:-:S13]  /*0960*/  ISETP.GE.U32.AND P0, PT, R0, 0x8000000, PT ;  /* 0x080000000000780c */ /* 0x000fda0003f06070 */
[C---:B------:R-:W-:Y:S02]  /*0970*/  @P0 IMAD.SHL.U32 R3, R4.reuse, 0x200000, RZ ;  /* 0x0020000004030824 */ /* 0x040fe400078e00ff */
[----:B------:R-:W-:-:S03]  /*0980*/  @!P0 IMAD.SHL.U32 R0, R4, 0x100, RZ ;  /* 0x0000010004008824 */ /* 0x000fc600078e00ff */
[----:B------:R-:W-:Y:S02]  /*0990*/  @P0 LOP3.LUT R3, R3, 0xfe00000, RZ, 0xc0, !PT ;  /* 0x0fe0000003030812 */ /* 0x000fe400078ec0ff */
[----:B------:R-:W-:Y:S02]  /*09a0*/  @!P0 LOP3.LUT R0, R0, 0x7f00, RZ, 0xc0, !PT ;  /* 0x00007f0000008812 */ /* 0x000fe400078ec0ff */
[----:B------:R-:W-:Y:S02]  /*09b0*/  @P0 LOP3.LUT R3, R3, 0x70000000, RZ, 0xfc, !PT ;  /* 0x7000000003030812 */ /* 0x000fe400078efcff */
[----:B------:R-:W-:-:S03]  /*09c0*/  @!P0 LOP3.LUT R0, R0, 0x3f000000, RZ, 0xfc, !PT ;  /* 0x3f00000000008812 */ /* 0x000fc600078efcff */
[----:B------:R-:W-:Y:S02]  /*09d0*/  @P0 FMUL.FTZ R3, R3, 1.9259299443872358531e-34 ;  /* 0x0780000003030820 */ /* 0x000fe40000410000 */
[----:B------:R-:W-:Y:S01]  /*09e0*/  @!P0 FADD.FTZ R3, R0, -0.5 ;  /* 0xbf00000000038421 */ /* 0x000fe20000010000 */
[----:B------:R-:W-:-:S05]  /*09f0*/  IMAD.SHL.U32 R0, R4, 0x1000000, RZ ;  /* 0x0100000004007824 */ /* 0x000fca00078e00ff */
[----:B------:R-:W-:-:S04]  /*0a00*/  LOP3.LUT R0, R3, 0x80000000, R0, 0xf8, !PT ;  /* 0x8000000003007812 */ /* 0x000fc800078ef800 */
[----:B------:R-:W-:-:S04]  /*0a10*/  F2FP.BF16.F32.PACK_AB R0, RZ, R0 ;  /* 0x00000000ff00723e */ /* 0x000fc800000010ff */
[----:B------:R-:W-:Y:S01]  /*0a20*/  PRMT R19, R0, 0x7610, R19 ;  /* 0x0000761000137816 */ /* 0x000fe20000000013 */
[----:B------:R-:W-:Y:S06]  /*0a30*/  BRA `(.L_x_285) ;  /* 0x0000000400d87947 */ /* 0x000fec0003800000 */
.L_x_295:
[----:B------:R0:W5:Y:S01]  /*0a40*/  LDG.E.U16 R19, desc[UR36][R4.64] ;  /* 0x0000002404137981 */ /* 0x000162000c1e1500 */
[----:B------:R-:W-:Y:S05]  /*0a50*/  BRA `(.L_x_285) ;  /* 0x0000000400d07947 */ /* 0x000fea0003800000 */
.L_x_292:
        /* <DEDUP_REMOVED lines=10> */
[----:B------:R-:W-:-:S04]  /*0b00*/  F2FP.BF16.F32.PACK_AB R0, RZ, R0 ;  /* 0x00000000ff00723e */ /* 0x000fc800000010ff */
[----:B------:R-:W-:Y:S01]  /*0b10*/  PRMT R19, R0, 0x7610, R19 ;  /* 0x0000761000137816 */ /* 0x000fe20000000013 */
[----:B------:R-:W-:Y:S06]  /*0b20*/  BRA `(.L_x_285) ;  /* 0x00000004009c7947 */ /* 0x000fec0003800000 */
.L_x_299:
        /* <DEDUP_REMOVED lines=21> */
.L_x_303:
[----:B------:R-:W-:Y:S05]  /*0c80*/  BSYNC B1 ;  /* 0x0000000000017941 */ /* 0x000fea0003800000 */
.L_x_302:
[----:B------:R-:W-:Y:S01]  /*0c90*/  LEA R5, R0, 0x3b800000, 0x17 ;  /* 0x3b80000000057811 */ /* 0x000fe200078eb8ff */
[----:B------:R-:W-:-:S05]  /*0ca0*/  IMAD.SHL.U32 R0, R3, 0x100000, RZ ;  /* 0x0010000003007824 */ /* 0x000fca00078e00ff */
[----:B------:R-:W-:-:S07]  /*0cb0*/  LOP3.LUT R0, R5, R0, R6, 0xfe, !PT ;  /* 0x0000000005007212 */ /* 0x000fce00078efe06 */
.L_x_301:
[----:B------:R-:W-:Y:S05]  /*0cc0*/  BSYNC B0 ;  /* 0x0000000000007941 */ /* 0x000fea0003800000 */
.L_x_300:
[----:B------:R-:W-:-:S04]  /*0cd0*/  F2FP.BF16.F32.PACK_AB R0, RZ, R0 ;  /* 0x00000000ff00723e */ /* 0x000fc800000010ff */
[----:B------:R-:W-:Y:S01]  /*0ce0*/  PRMT R19, R0, 0x7610, R19 ;  /* 0x0000761000137816 */ /* 0x000fe20000000013 */
[----:B------:R-:W-:Y:S06]  /*0cf0*/  BRA `(.L_x_285) ;  /* 0x0000000400287947 */ /* 0x000fec0003800000 */
.L_x_298:
        /* <DEDUP_REMOVED lines=21> */
.L_x_307:
[----:B------:R-:W-:Y:S05]  /*0e50*/  BSYNC B1 ;  /* 0x0000000000017941 */ /* 0x000fea0003800000 */
.L_x_306:
[----:B------:R-:W-:Y:S01]  /*0e60*/  LEA R5, R0, 0x37800000, 0x17 ;  /* 0x3780000000057811 */ /* 0x000fe200078eb8ff */
[----:B------:R-:W-:-:S05]  /*0e70*/  IMAD.SHL.U32 R0, R3, 0x200000, RZ ;  /* 0x0020000003007824 */ /* 0x000fca00078e00ff */
[----:B------:R-:W-:-:S07]  /*0e80*/  LOP3.LUT R0, R5, R0, R6, 0xfe, !PT ;  /* 0x0000000005007212 */ /* 0x000fce00078efe06 */
.L_x_305:
[----:B------:R-:W-:Y:S05]  /*0e90*/  BSYNC B0 ;  /* 0x0000000000007941 */ /* 0x000fea0003800000 */
.L_x_304:
[----:B------:R-:W-:-:S04]  /*0ea0*/  F2FP.BF16.F32.PACK_AB R0, RZ, R0 ;  /* 0x00000000ff00723e */ /* 0x000fc800000010ff */
[----:B------:R-:W-:Y:S01]  /*0eb0*/  PRMT R19, R0, 0x7610, R19 ;  /* 0x0000761000137816 */ /* 0x000fe20000000013 */
[----:B------:R-:W-:Y:S06]  /*0ec0*/  BRA `(.L_x_285) ;  /* 0x0000000000b47947 */ /* 0x000fec0003800000 */
.L_x_297:
        /* <DEDUP_REMOVED lines=14> */
.L_x_311:
[----:B------:R-:W-:Y:S05]  /*0fb0*/  BSYNC B0 ;  /* 0x0000000000007941 */ /* 0x000fea0003800000 */
.L_x_310:
[----:B------:R-:W-:-:S04]  /*0fc0*/  F2FP.BF16.F32.PACK_AB R0, RZ, R0 ;  /* 0x00000000ff00723e */ /* 0x000fc800000010ff */
[----:B------:R-:W-:Y:S01]  /*0fd0*/  PRMT R19, R0, 0x7610, R19 ;  /* 0x0000761000137816 */ /* 0x000fe20000000013 */
[----:B------:R-:W-:Y:S06]  /*0fe0*/  BRA `(.L_x_285) ;  /* 0x00000000006c7947 */ /* 0x000fec0003800000 */
.L_x_284:
        /* <DEDUP_REMOVED lines=16> */
.L_x_312:
[----:B------:R-:W-:Y:S01]  /*10f0*/  PRMT R19, RZ, 0x7610, R19 ;  /* 0x00007610ff137816 */ /* 0x000fe20000000013 */
[----:B------:R-:W-:Y:S06]  /*1100*/  BRA `(.L_x_285) ;  /* 0x0000000000247947 */ /* 0x000fec0003800000 */
.L_x_309:
[----:B------:R-:W2:Y:S02]  /*1110*/  LDG.E.64 R4, desc[UR36][R4.64] ;  /* 0x0000002404047981 */ /* 0x000ea4000c1e1b00 */
[----:B--2---:R-:W0:Y:S02]  /*1120*/  I2F.U64 R0, R4 ;  /* 0x0000000400007312 */ /* 0x004e240000301000 */
[----:B0-----:R-:W-:-:S04]  /*1130*/  F2FP.BF16.F32.PACK_AB R0, RZ, R0 ;  /* 0x00000000ff00723e */ /* 0x001fc800000010ff */
[----:B------:R-:W-:Y:S01]  /*1140*/  PRMT R19, R0, 0x7610, R19 ;  /* 0x0000761000137816 */ /* 0x000fe20000000013 */
[----:B------:R-:W-:Y:S06]  /*1150*/  BRA `(.L_x_285) ;  /* 0x0000000000107947 */ /* 0x000fec0003800000 */
.L_x_308:
[----:B------:R-:W2:Y:S02]  /*1160*/  LDG.E R4, desc[UR36][R4.64] ;  /* 0x0000002404047981 */ /* 0x000ea4000c1e1900 */
[----:B--2---:R-:W-:-:S04]  /*1170*/  I2FP.F32.U32 R0, R4 ;  /* 0x0000000400007245 */ /* 0x004fc80000201000 */
[----:B------:R-:W-:-:S04]  /*1180*/  F2FP.BF16.F32.PACK_AB R0, RZ, R0 ;  /* 0x00000000ff00723e */ /* 0x000fc800000010ff */
[----:B------:R-:W-:-:S07]  /*1190*/  PRMT R19, R0, 0x7610, R19 ;  /* 0x0000761000137816 */ /* 0x000fce0000000013 */
.L_x_285:
[----:B------:R-:W1:Y:S02]  /*11a0*/  S2R R23, SR_TID.X ;  /* 0x0000000000177919 */ /* 0x000e640000002100 */
[----:B-1----:R-:W-:-:S07]  /*11b0*/  VIADD R23, R23, 0x80 ;  /* 0x0000008017177836 */ /* 0x002fce0000000000 */
.L_x_279:
[----:B------:R-:W-:Y:S05]  /*11c0*/  BSYNC B6 ;  /* 0x0000000000067941 */ /* 0x000fea0003800000 */
.L_x_278:
[----:B------:R-:W-:Y:S01]  /*11d0*/  ISETP.GE.AND P0, PT, R23, R16, PT ;  /* 0x000000101700720c */ /* 0x000fe20003f06270 */
[----:B------:R-:W-:-:S12]  /*11e0*/  BSSY B6, `(.L_x_313) ;  /* 0x0000111000067945 */ /* 0x000fd80003800000 */
[----:B------:R-:W-:Y:S05]  /*11f0*/  @P0 BRA `(.L_x_314) ;  /* 0x00000010003c0947 */ /* 0x000fea0003800000 */
[----:B0-----:R-:W0:Y:S01]  /*1200*/  LDC.64 R4, c[0x0][0x220] ;  /* 0x00008800ff047b82 */ /* 0x001e220000000a00 */
[----:B------:R-:W-:Y:S01]  /*1210*/  IMAD R0, R2, 0x200, R23 ;  /* 0x0000020002007824 */ /* 0x000fe200078e0217 */
[----:B------:R-:W-:Y:S01]  /*1220*/  PRMT R6, R22, 0x9910, RZ ;  /* 0x0000991016067816 */ /* 0x000fe200000000ff */
[----:B------:R-:W-:Y:S02]  /*1230*/  ULDC UR4, c[0x0][0x230] ;  /* 0x00008c0000047ab9 */ /* 0x000fe40000000800 */
[----:B------:R-:W-:Y:S02]  /*1240*/  IMAD R3, R0, UR4, RZ ;  /* 0x0000000400037c24 */ /* 0x000fe4000f8e02ff */
[----:B------:R-:W-:-:S05]  /*1250*/  IMAD.MOV.U32 R0, RZ, RZ, R6 ;  /* 0x000000ffff007224 */ /* 0x000fca00078e0006 */
[----:B------:R-:W-:Y:S02]  /*1260*/  ISETP.GT.AND P1, PT, R0, 0x9, PT ;  /* 0x000000090000780c */ /* 0x000fe40003f24270 */
[----:B0-----:R-:W-:-:S05]  /*1270*/  IADD3 R4, P0, R3, R4, RZ ;  /* 0x0000000403047210 */ /* 0x001fca0007f1e0ff */
[----:B------:R-:W-:-:S06]  /*1280*/  IMAD.X R5, RZ, RZ, R5, P0 ;  /* 0x000000ffff057224 */ /* 0x000fcc00000e0605 */
        /* <DEDUP_REMOVED lines=14> */
.L_x_318:
[----:B------:R-:W2:Y:S02]  /*1370*/  LDG.E.U8 R4, desc[UR36][R4.64] ;  /* 0x0000002404047981 */ /* 0x000ea4000c1e1100 */
[----:B--2---:R-:W-:-:S04]  /*1380*/  I2FP.F32.U32 R0, R4 ;  /* 0x0000000400007245 */ /* 0x004fc80000201000 */
[----:B------:R-:W-:-:S04]  /*1390*/  F2FP.BF16.F32.PACK_AB R0, RZ, R0 ;  /* 0x00000000ff00723e */ /* 0x000fc800000010ff */
[----:B------:R-:W-:Y:S01]  /*13a0*/  PRMT R17, R0, 0x7610, R17 ;  /* 0x0000761000117816 */ /* 0x000fe20000000011 */
[----:B------:R-:W-:Y:S06]  /*13b0*/  BRA `(.L_x_320) ;  /* 0x0000000c00c87947 */ /* 0x000fec0003800000 */
.L_x_317:
        /* <DEDUP_REMOVED lines=11> */
.L_x_322:
[----:B------:R-:W2:Y:S02]  /*1470*/  LDG.E R4, desc[UR36][R4.64] ;  /* 0x0000002404047981 */ /* 0x000ea4000c1e1900 */
[----:B--2---:R-:W-:-:S04]  /*1480*/  I2FP.F32.S32 R0, R4 ;  /* 0x0000000400007245 */ /* 0x004fc80000201400 */
[----:B------:R-:W-:-:S04]  /*1490*/  F2FP.BF16.F32.PACK_AB R0, RZ, R0 ;  /* 0x00000000ff00723e */ /* 0x000fc800000010ff */
[----:B------:R-:W-:Y:S01]  /*14a0*/  PRMT R17, R0, 0x7610, R17 ;  /* 0x0000761000117816 */ /* 0x000fe20000000011 */
[----:B------:R-:W-:Y:S06]  /*14b0*/  BRA `(.L_x_320) ;  /* 0x0000000c00887947 */ /* 0x000fec0003800000 */
.L_x_321:
[----:B------:R-:W2:Y:S02]  /*14c0*/  LDG.E.U16 R4, desc[UR36][R4.64] ;  /* 0x0000002404047981 */ /* 0x000ea4000c1e1500 */
[----:B--2---:R-:W0:Y:S02]  /*14d0*/  I2F.S16 R0, R4 ;  /* 0x0000000400007306 */ /* 0x004e240000101400 */
[----:B0-----:R-:W-:-:S04]  /*14e0*/  F2FP.BF16.F32.PACK_AB R0, RZ, R0 ;  /* 0x00000000ff00723e */ /* 0x001fc800000010ff */
[----:B------:R-:W-:Y:S01]  /*14f0*/  PRMT R17, R0, 0x7610, R17 ;  /* 0x0000761000117816 */ /* 0x000fe20000000011 */
[----:B------:R-:W-:Y:S06]  /*1500*/  BRA `(.L_x_320) ;  /* 0x0000000c00747947 */ /* 0x000fec0003800000 */
.L_x_316:
        /* <DEDUP_REMOVED lines=9> */
.L_x_324:
[----:B------:R-:W2:Y:S02]  /*15a0*/  LDG.E.U16 R0, desc[UR36][R4.64] ;  /* 0x0000002404007981 */ /* 0x000ea4000c1e1500 */
[----:B--2---:R-:W-:-:S05]  /*15b0*/  HADD2.F32 R0, -RZ, R0.H0_H0 ;  /* 0x20000000ff007230 */ /* 0x004fca0000004100 */
[----:B------:R-:W-:-:S04]  /*15c0*/  F2FP.BF16.F32.PACK_AB R0, RZ, R0 ;  /* 0x00000000ff00723e */ /* 0x000fc800000010ff */
[----:B------:R-:W-:Y:S01]  /*15d0*/  PRMT R17, R0, 0x7610, R17 ;  /* 0x0000761000117816 */ /* 0x000fe20000000011 */
[----:B------:R-:W-:Y:S06]  /*15e0*/  BRA `(.L_x_320) ;  /* 0x0000000c003c7947 */ /* 0x000fec0003800000 */
.L_x_323:
        /* <DEDUP_REMOVED lines=9> */
.L_x_326:
[----:B------:R-:W2:Y:S02]  /*1680*/  LDG.E.U16 R4, desc[UR36][R4.64] ;  /* 0x0000002404047981 */ /* 0x000ea4000c1e1500 */
[----:B--2---:R-:W-:-:S05]  /*1690*/  HADD2.F32 R0, -RZ, R4.H0_H0 ;  /* 0x20000004ff007230 */ /* 0x004fca0000004100 */
[----:B------:R-:W-:-:S04]  /*16a0*/  F2FP.BF16.F32.PACK_AB R0, RZ, R0 ;  /* 0x00000000ff00723e */ /* 0x000fc800000010ff */
[----:B------:R-:W-:Y:S01]  /*16b0*/  PRMT R17, R0, 0x7610, R17 ;  /* 0x0000761000117816 */ /* 0x000fe20000000011 */
[----:B------:R-:W-:Y:S06]  /*16c0*/  BRA `(.L_x_320) ;  /* 0x0000000c00047947 */ /* 0x000fec0003800000 */
.L_x_325:
        /* <DEDUP_REMOVED lines=9> */
.L_x_315:
        /* <DEDUP_REMOVED lines=14> */
.L_x_329:
        /* <DEDUP_REMOVED lines=9> */
.L_x_328:
        /* <DEDUP_REMOVED lines=28> */
.L_x_331:
[----:B------:R-:W2:Y:S02]  /*1a90*/  LDG.E.U8 R4, desc[UR36][R4.64] ;  /* 0x0000002404047981 */ /* 0x000ea4000c1e1100 */
[----:B--2---:R-:W-:-:S05]  /*1aa0*/  IMAD.SHL.U32 R0, R4, 0x2000000, RZ ;  /* 0x0200000004007824 */ /* 0x004fca00078e00ff */
[----:B------:R-:W-:-:S13]  /*1ab0*/  ISETP.GE.U32.AND P0, PT, R0, 0x8000000, PT ;  /* 0x080000000000780c */ /* 0x000fda0003f06070 */
[C---:B------:R-:W-:Y:S02]  /*1ac0*/  @!P0 IMAD.SHL.U32 R0, R4.reuse, 0x100, RZ ;  /* 0x0000010004008824 */ /* 0x040fe400078e00ff */
[----:B------:R-:W-:-:S03]  /*1ad0*/  @P0 IMAD.SHL.U32 R3, R4, 0x200000, RZ ;  /* 0x0020000004030824 */ /* 0x000fc600078e00ff */
        /* <DEDUP_REMOVED lines=10> */
.L_x_330:
[----:B------:R0:W5:Y:S01]  /*1b80*/  LDG.E.U16 R17, desc[UR36][R4.64] ;  /* 0x0000002404117981 */ /* 0x000162000c1e1500 */
[----:B------:R-:W-:Y:S05]  /*1b90*/  BRA `(.L_x_320) ;  /* 0x0000000400d07947 */ /* 0x000fea0003800000 */
.L_x_327:
        /* <DEDUP_REMOVED lines=13> */
.L_x_334:
        /* <DEDUP_REMOVED lines=21> */
.L_x_338:
[----:B------:R-:W-:Y:S05]  /*1dc0*/  BSYNC B1 ;  /* 0x0000000000017941 */ /* 0x000fea0003800000 */
.L_x_337:
[----:B------:R-:W-:Y:S01]  /*1dd0*/  LEA R5, R0, 0x3b800000, 0x17 ;  /* 0x3b80000000057811 */ /* 0x000fe200078eb8ff */
[----:B------:R-:W-:-:S05]  /*1de0*/  IMAD.SHL.U32 R0, R3, 0x100000, RZ ;  /* 0x0010000003007824 */ /* 0x000fca00078e00ff */
[----:B------:R-:W-:-:S07]  /*1df0*/  LOP3.LUT R0, R5, R0, R6, 0xfe, !PT ;  /* 0x0000000005007212 */ /* 0x000fce00078efe06 */
.L_x_336:
[----:B------:R-:W-:Y:S05]  /*1e00*/  BSYNC B0 ;  /* 0x0000000000007941 */ /* 0x000fea0003800000 */
.L_x_335:
[----:B------:R-:W-:-:S04]  /*1e10*/  F2FP.BF16.F32.PACK_AB R0, RZ, R0 ;  /* 0x00000000ff00723e */ /* 0x000fc800000010ff */
[----:B------:R-:W-:Y:S01]  /*1e20*/  PRMT R17, R0, 0x7610, R17 ;  /* 0x0000761000117816 */ /* 0x000fe20000000011 */
[----:B------:R-:W-:Y:S06]  /*1e30*/  BRA `(.L_x_320) ;  /* 0x0000000400287947 */ /* 0x000fec0003800000 */
.L_x_333:
        /* <DEDUP_REMOVED lines=21> */
.L_x_342:
[----:B------:R-:W-:Y:S05]  /*1f90*/  BSYNC B1 ;  /* 0x0000000000017941 */ /* 0x000fea0003800000 */
.L_x_341:
[----:B------:R-:W-:Y:S01]  /*1fa0*/  LEA R5, R0, 0x37800000, 0x17 ;  /* 0x3780000000057811 */ /* 0x000fe200078eb8ff */
[----:B------:R-:W-:-:S05]  /*1fb0*/  IMAD.SHL.U32 R0, R3, 0x200000, RZ ;  /* 0x0020000003007824 */ /* 0x000fca00078e00ff */
[----:B------:R-:W-:-:S07]  /*1fc0*/  LOP3.LUT R0, R5, R0, R6, 0xfe, !PT ;  /* 0x0000000005007212 */ /* 0x000fce00078efe06 */
.L_x_340:
[----:B------:R-:W-:Y:S05]  /*1fd0*/  BSYNC B0 ;  /* 0x0000000000007941 */ /* 0x000fea0003800000 */
.L_x_339:
[----:B------:R-:W-:-:S04]  /*1fe0*/  F2FP.BF16.F32.PACK_AB R0, RZ, R0 ;  /* 0x00000000ff00723e */ /* 0x000fc800000010ff */
[----:B------:R-:W-:Y:S01]  /*1ff0*/  PRMT R17, R0, 0x7610, R17 ;  /* 0x0000761000117816 */ /* 0x000fe20000000011 */
[----:B------:R-:W-:Y:S06]  /*2000*/  BRA `(.L_x_320) ;  /* 0x0000000000b47947 */ /* 0x000fec0003800000 */
.L_x_332:
        /* <DEDUP_REMOVED lines=14> */
.L_x_346:
[----:B------:R-:W-:Y:S05]  /*20f0*/  BSYNC B0 ;  /* 0x0000000000007941 */ /* 0x000fea0003800000 */
.L_x_345:
[----:B------:R-:W-:-:S04]  /*2100*/  F2FP.BF16.F32.PACK_AB R0, RZ, R0 ;  /* 0x00000000ff00723e */ /* 0x000fc800000010ff */
[----:B------:R-:W-:Y:S01]  /*2110*/  PRMT R17, R0, 0x7610, R17 ;  /* 0x0000761000117816 */ /* 0x000fe20000000011 */
[----:B------:R-:W-:Y:S06]  /*2120*/  BRA `(.L_x_320) ;  /* 0x00000000006c7947 */ /* 0x000fec0003800000 */
.L_x_319:
        /* <DEDUP_REMOVED lines=15> */
[----:B0----5:R-:W-:Y:S05]  /*2220*/  CALL.ABS.NOINC R14 ;  /* 0x000000000e007343 */ /* 0x021fea0003c00000 */
.L_x_347:
[----:B------:R-:W-:Y:S01]  /*2230*/  PRMT R17, RZ, 0x7610, R17 ;  /* 0x00007610ff117816 */ /* 0x000fe20000000011 */
[----:B------:R-:W-:Y:S06]  /*2240*/  BRA `(.L_x_320) ;  /* 0x0000000000247947 */ /* 0x000fec0003800000 */
.L_x_344:
[----:B------:R-:W2:Y:S02]  /*2250*/  LDG.E.64 R4, desc[UR36][R4.64] ;  /* 0x0000002404047981 */ /* 0x000ea4000c1e1b00 */
[----:B--2---:R-:W0:Y:S02]  /*2260*/  I2F.U64 R0, R4 ;  /* 0x0000000400007312 */ /* 0x004e240000301000 */
[----:B0-----:R-:W-:-:S04]  /*2270*/  F2FP.BF16.F32.PACK_AB R0, RZ, R0 ;  /* 0x00000000ff00723e */ /* 0x001fc800000010ff */
[----:B------:R-:W-:Y:S01]  /*2280*/  PRMT R17, R0, 0x7610, R17 ;  /* 0x0000761000117816 */ /* 0x000fe20000000011 */
[----:B------:R-:W-:Y:S06]  /*2290*/  BRA `(.L_x_320) ;  /* 0x0000000000107947 */ /* 0x000fec0003800000 */
.L_x_343:
[----:B------:R-:W2:Y:S02]  /*22a0*/  LDG.E R4, desc[UR36][R4.64] ;  /* 0x0000002404047981 */ /* 0x000ea4000c1e1900 */
[----:B--2---:R-:W-:-:S04]  /*22b0*/  I2FP.F32.U32 R0, R4 ;  /* 0x0000000400007245 */ /* 0x004fc80000201000 */
[----:B------:R-:W-:-:S04]  /*22c0*/  F2FP.BF16.F32.PACK_AB R0, RZ, R0 ;  /* 0x00000000ff00723e */ /* 0x000fc800000010ff */
[----:B------:R-:W-:-:S07]  /*22d0*/  PRMT R17, R0, 0x7610, R17 ;  /* 0x0000761000117816 */ /* 0x000fce0000000011 */
.L_x_320:
[----:B------:R-:W-:-:S07]  /*22e0*/  VIADD R23, R23, 0x80 ;  /* 0x0000008017177836 */ /* 0x000fce0000000000 */
.L_x_314:
[----:B------:R-:W-:Y:S05]  /*22f0*/  BSYNC B6 ;  /* 0x0000000000067941 */ /* 0x000fea0003800000 */
.L_x_313:
[----:B------:R-:W-:Y:S01]  /*2300*/  ISETP.GE.AND P0, PT, R23, R16, PT ;  /* 0x000000101700720c */ /* 0x000fe20003f06270 */
[----:B------:R-:W-:Y:S01]  /*2310*/  BSSY B6, `(.L_x_348) ;  /* 0x0000113000067945 */ /* 0x000fe20003800000 */
[----:B------:R-:W-:Y:S02]  /*2320*/  PRMT R18, RZ, 0x7610, R18 ;  /* 0x00007610ff127816 */ /* 0x000fe40000000012 */
[----:B------:R-:W-:-:S09]  /*2330*/  PRMT R24, RZ, 0x7610, R24 ;  /* 0x00007610ff187816 */ /* 0x000fd20000000018 */
        /* <DEDUP_REMOVED lines=24> */
.L_x_353:
[----:B------:R-:W2:Y:S02]  /*24c0*/  LDG.E.U8 R4, desc[UR36][R4.64] ;  /* 0x0000002404047981 */ /* 0x000ea4000c1e1100 */
[----:B--2---:R-:W-:-:S04]  /*24d0*/  I2FP.F32.U32 R0, R4 ;  /* 0x0000000400007245 */ /* 0x004fc80000201000 */
[----:B------:R-:W-:-:S04]  /*24e0*/  F2FP.BF16.F32.PACK_AB R0, RZ, R0 ;  /* 0x00000000ff00723e */ /* 0x000fc800000010ff */
[----:B------:R-:W-:Y:S01]  /*24f0*/  PRMT R24, R0, 0x7610, R24 ;  /* 0x0000761000187816 */ /* 0x000fe20000000018 */
[----:B------:R-:W-:Y:S06]  /*2500*/  BRA `(.L_x_355) ;  /* 0x0000000c00c87947 */ /* 0x000fec0003800000 */
.L_x_352:
        /* <DEDUP_REMOVED lines=11> */
.L_x_357:
[----:B------:R-:W2:Y:S02]  /*25c0*/  LDG.E R4, desc[UR36][R4.64] ;  /* 0x0000002404047981 */ /* 0x000ea4000c1e1900 */
[----:B--2---:R-:W-:-:S04]  /*25d0*/  I2FP.F32.S32 R0, R4 ;  /* 0x0000000400007245 */ /* 0x004fc80000201400 */
[----:B------:R-:W-:-:S04]  /*25e0*/  F2FP.BF16.F32.PACK_AB R0, RZ, R0 ;  /* 0x00000000ff00723e */ /* 0x000fc800000010ff */
[----:B------:R-:W-:Y:S01]  /*25f0*/  PRMT R24, R0, 0x7610, R24 ;  /* 0x0000761000187816 */ /* 0x000fe20000000018 */
[----:B------:R-:W-:Y:S06]  /*2600*/  BRA `(.L_x_355) ;  /* 0x0000000c00887947 */ /* 0x000fec0003800000 */
.L_x_356:
[----:B------:R-:W2:Y:S02]  /*2610*/  LDG.E.U16 R4, desc[UR36][R4.64] ;  /* 0x0000002404047981 */ /* 0x000ea4000c1e1500 */
[----:B--2---:R-:W0:Y:S02]  /*2620*/  I2F.S16 R0, R4 ;  /* 0x0000000400007306 */ /* 0x004e240000101400 */
[----:B0-----:R-:W-:-:S04]  /*2630*/  F2FP.BF16.F32.PACK_AB R0, RZ, R0 ;  /* 0x00000000ff00723e */ /* 0x001fc800000010ff */
[----:B------:R-:W-:Y:S01]  /*2640*/  PRMT R24, R0, 0x7610, R24 ;  /* 0x0000761000187816 */ /* 0x000fe20000000018 */
[----:B------:R-:W-:Y:S06]  /*2650*/  BRA `(.L_x_355) ;  /* 0x0000000c00747947 */ /* 0x000fec0003800000 */
.L_x_351:
        /* <DEDUP_REMOVED lines=9> */
.L_x_359:
[----:B------:R-:W2:Y:S02]  /*26f0*/  LDG.E.U16 R0, desc[UR36][R4.64] ;  /* 0x0000002404007981 */ /* 0x000ea4000c1e1500 */
[----:B--2---:R-:W-:-:S05]  /*2700*/  HADD2.F32 R0, -RZ, R0.H0_H0 ;  /* 0x20000000ff007230 */ /* 0x004fca0000004100 */
[----:B------:R-:W-:-:S04]  /*2710*/  F2FP.BF16.F32.PACK_AB R0, RZ, R0 ;  /* 0x00000000ff00723e */ /* 0x000fc800000010ff */
[----:B------:R-:W-:Y:S01]  /*2720*/  PRMT R24, R0, 0x7610, R24 ;  /* 0x0000761000187816 */ /* 0x000fe20000000018 */
[----:B------:R-:W-:Y:S06]  /*2730*/  BRA `(.L_x_355) ;  /* 0x0000000c003c7947 */ /* 0x000fec0003800000 */
.L_x_358:
        /* <DEDUP_REMOVED lines=9> */
.L_x_361:
[----:B------:R-:W2:Y:S02]  /*27d0*/  LDG.E.U16 R4, desc[UR36][R4.64] ;  /* 0x0000002404047981 */ /* 0x000ea4000c1e1500 */
[----:B--2---:R-:W-:-:S05]  /*27e0*/  HADD2.F32 R0, -RZ, R4.H0_H0 ;  /* 0x20000004ff007230 */ /* 0x004fca0000004100 */
[----:B------:R-:W-:-:S04]  /*27f0*/  F2FP.BF16.F32.PACK_AB R0, RZ, R0 ;  /* 0x00000000ff00723e */ /* 0x000fc800000010ff */
[----:B------:R-:W-:Y:S01]  /*2800*/  PRMT R24, R0, 0x7610, R24 ;  /* 0x0000761000187816 */ /* 0x000fe20000000018 */
[----:B------:R-:W-:Y:S06]  /*2810*/  BRA `(.L_x_355) ;  /* 0x0000000c00047947 */ /* 0x000fec0003800000 */
.L_x_360:
        /* <DEDUP_REMOVED lines=9> */
.L_x_350:
        /* <DEDUP_REMOVED lines=14> */
.L_x_364:
        /* <DEDUP_REMOVED lines=9> */
.L_x_363:
        /* <DEDUP_REMOVED lines=28> */
.L_x_366:
        /* <DEDUP_REMOVED lines=15> */
.L_x_365:
[----:B------:R0:W5:Y:S01]  /*2cd0*/  LDG.E.U16 R24, desc[UR36][R4.64] ;  /* 0x0000002404187981 */ /* 0x000162000c1e1500 */
[----:B------:R-:W-:Y:S05]  /*2ce0*/  BRA `(.L_x_355) ;  /* 0x0000000400d07947 */ /* 0x000fea0003800000 */
.L_x_362:
        /* <DEDUP_REMOVED lines=13> */
.L_x_369:
        /* <DEDUP_REMOVED lines=21> */
.L_x_373:
[----:B------:R-:W-:Y:S05]  /*2f10*/  BSYNC B1 ;  /* 0x0000000000017941 */ /* 0x000fea0003800000 */
.L_x_372:
[----:B------:R-:W-:Y:S01]  /*2f20*/  LEA R5, R0, 0x3b800000, 0x17 ;  /* 0x3b80000000057811 */ /* 0x000fe200078eb8ff */
[----:B------:R-:W-:-:S05]  /*2f30*/  IMAD.SHL.U32 R0, R3, 0x100000, RZ ;  /* 0x0010000003007824 */ /* 0x000fca00078e00ff */
[----:B------:R-:W-:-:S07]  /*2f40*/  LOP3.LUT R0, R5, R0, R6, 0xfe, !PT ;  /* 0x0000000005007212 */ /* 0x000fce00078efe06 */
.L_x_371:
[----:B------:R-:W-:Y:S05]  /*2f50*/  BSYNC B0 ;  /* 0x0000000000007941 */ /* 0x000fea0003800000 */
.L_x_370:
[----:B------:R-:W-:-:S04]  /*2f60*/  F2FP.BF16.F32.PACK_AB R0, RZ, R0 ;  /* 0x00000000ff00723e */ /* 0x000fc800000010ff */
[----:B------:R-:W-:Y:S01]  /*2f70*/  PRMT R24, R0, 0x7610, R24 ;  /* 0x0000761000187816 */ /* 0x000fe20000000018 */
[----:B------:R-:W-:Y:S06]  /*2f80*/  BRA `(.L_x_355) ;  /* 0x0000000400287947 */ /* 0x000fec0003800000 */
.L_x_368:
        /* <DEDUP_REMOVED lines=21> */
.L_x_377:
[----:B------:R-:W-:Y:S05]  /*30e0*/  BSYNC B1 ;  /* 0x0000000000017941 */ /* 0x000fea0003800000 */
.L_x_376:
[----:B------:R-:W-:Y:S01]  /*30f0*/  LEA R5, R0, 0x37800000, 0x17 ;  /* 0x3780000000057811 */ /* 0x000fe200078eb8ff */
[----:B------:R-:W-:-:S05]  /*3100*/  IMAD.SHL.U32 R0, R3, 0x200000, RZ ;  /* 0x0020000003007824 */ /* 0x000fca00078e00ff */
[----:B------:R-:W-:-:S07]  /*3110*/  LOP3.LUT R0, R5, R0, R6, 0xfe, !PT ;  /* 0x0000000005007212 */ /* 0x000fce00078efe06 */
.L_x_375:
[----:B------:R-:W-:Y:S05]  /*3120*/  BSYNC B0 ;  /* 0x0000000000007941 */ /* 0x000fea0003800000 */
.L_x_374:
[----:B------:R-:W-:-:S04]  /*3130*/  F2FP.BF16.F32.PACK_AB R0, RZ, R0 ;  /* 0x00000000ff00723e */ /* 0x000fc800000010ff */
[----:B------:R-:W-:Y:S01]  /*3140*/  PRMT R24, R0, 0x7610, R24 ;  /* 0x0000761000187816 */ /* 0x000fe20000000018 */
[----:B------:R-:W-:Y:S06]  /*3150*/  BRA `(.L_x_355) ;  /* 0x0000000000b47947 */ /* 0x000fec0003800000 */
.L_x_367:
        /* <DEDUP_REMOVED lines=14> */
.L_x_381:
[----:B------:R-:W-:Y:S05]  /*3240*/  BSYNC B0 ;  /* 0x0000000000007941 */ /* 0x000fea0003800000 */
.L_x_380:
[----:B------:R-:W-:-:S04]  /*3250*/  F2FP.BF16.F32.PACK_AB R0, RZ, R0 ;  /* 0x00000000ff00723e */ /* 0x000fc800000010ff */
[----:B------:R-:W-:Y:S01]  /*3260*/  PRMT R24, R0, 0x7610, R24 ;  /* 0x0000761000187816 */ /* 0x000fe20000000018 */
[----:B------:R-:W-:Y:S06]  /*3270*/  BRA `(.L_x_355) ;  /* 0x00000000006c7947 */ /* 0x000fec0003800000 */
.L_x_354:
        /* <DEDUP_REMOVED lines=16> */
.L_x_382:
[----:B------:R-:W-:Y:S01]  /*3380*/  PRMT R24, RZ, 0x7610, R24 ;  /* 0x00007610ff187816 */ /* 0x000fe20000000018 */
[----:B------:R-:W-:Y:S06]  /*3390*/  BRA `(.L_x_355) ;  /* 0x0000000000247947 */ /* 0x000fec0003800000 */
.L_x_379:
[----:B------:R-:W2:Y:S02]  /*33a0*/  LDG.E.64 R4, desc[UR36][R4.64] ;  /* 0x0000002404047981 */ /* 0x000ea4000c1e1b00 */
[----:B--2---:R-:W0:Y:S02]  /*33b0*/  I2F.U64 R0, R4 ;  /* 0x0000000400007312 */ /* 0x004e240000301000 */
[----:B0-----:R-:W-:-:S04]  /*33c0*/  F2FP.BF16.F32.PACK_AB R0, RZ, R0 ;  /* 0x00000000ff00723e */ /* 0x001fc800000010ff */
[----:B------:R-:W-:Y:S01]  /*33d0*/  PRMT R24, R0, 0x7610, R24 ;  /* 0x0000761000187816 */ /* 0x000fe20000000018 */
[----:B------:R-:W-:Y:S06]  /*33e0*/  BRA `(.L_x_355) ;  /* 0x0000000000107947 */ /* 0x000fec0003800000 */
.L_x_378:
[----:B------:R-:W2:Y:S02]  /*33f0*/  LDG.E R4, desc[UR36][R4.64] ;  /* 0x0000002404047981 */ /* 0x000ea4000c1e1900 */
[----:B--2---:R-:W-:-:S04]  /*3400*/  I2FP.F32.U32 R0, R4 ;  /* 0x0000000400007245 */ /* 0x004fc80000201000 */
[----:B------:R-:W-:-:S04]  /*3410*/  F2FP.BF16.F32.PACK_AB R0, RZ, R0 ;  /* 0x00000000ff00723e */ /* 0x000fc800000010ff */
[----:B------:R-:W-:-:S07]  /*3420*/  PRMT R24, R0, 0x7610, R24 ;  /* 0x0000761000187816 */ /* 0x000fce0000000018 */
.L_x_355:
[----:B------:R-:W-:-:S07]  /*3430*/  VIADD R23, R23, 0x80 ;  /* 0x0000008017177836 */ /* 0x000fce0000000000 */
.L_x_349:
[----:B------:R-:W-:Y:S05]  /*3440*/  BSYNC B6 ;  /* 0x0000000000067941 */ /* 0x000fea0003800000 */
.L_x_348:
[----:B------:R-:W-:Y:S01]  /*3450*/  ISETP.GE.AND P0, PT, R23, R16, PT ;  /* 0x000000101700720c */ /* 0x000fe20003f06270 */
[----:B------:R-:W-:-:S12]  /*3460*/  BSSY B6, `(.L_x_383) ;  /* 0x000010f000067945 */ /* 0x000fd80003800000 */
[----:B------:R-:W-:Y:S05]  /*3470*/  @P0 BRA `(.L_x_384) ;  /* 0x0000001000340947 */ /* 0x000fea0003800000 */
[----:B0-----:R-:W0:Y:S01]  /*3480*/  LDC.64 R4, c[0x0][0x220] ;  /* 0x00008800ff047b82 */ /* 0x001e220000000a00 */
        /* <DEDUP_REMOVED lines=21> */
.L_x_388:
[----:B------:R-:W2:Y:S02]  /*35e0*/  LDG.E.U8 R4, desc[UR36][R4.64] ;  /* 0x0000002404047981 */ /* 0x000ea4000c1e1100 */
[----:B--2---:R-:W-:-:S04]  /*35f0*/  I2FP.F32.U32 R0, R4 ;  /* 0x0000000400007245 */ /* 0x004fc80000201000 */
[----:B------:R-:W-:-:S04]  /*3600*/  F2FP.BF16.F32.PACK_AB R0, RZ, R0 ;  /* 0x00000000ff00723e */ /* 0x000fc800000010ff */
[----:B------:R-:W-:Y:S01]  /*3610*/  PRMT R18, R0, 0x7610, R18 ;  /* 0x0000761000127816 */ /* 0x000fe20000000012 */
[----:B------:R-:W-:Y:S06]  /*3620*/  BRA `(.L_x_384) ;  /* 0x0000000c00c87947 */ /* 0x000fec0003800000 */
.L_x_387:
        /* <DEDUP_REMOVED lines=11> */
.L_x_391:
[----:B------:R-:W2:Y:S02]  /*36e0*/  LDG.E R4, desc[UR36][R4.64] ;  /* 0x0000002404047981 */ /* 0x000ea4000c1e1900 */
[----:B--2---:R-:W-:-:S04]  /*36f0*/  I2FP.F32.S32 R0, R4 ;  /* 0x0000000400007245 */ /* 0x004fc80000201400 */
[----:B------:R-:W-:-:S04]  /*3700*/  F2FP.BF16.F32.PACK_AB R0, RZ, R0 ;  /* 0x00000000ff00723e */ /* 0x000fc800000010ff */
[----:B------:R-:W-:Y:S01]  /*3710*/  PRMT R18, R0, 0x7610, R18 ;  /* 0x0000761000127816 */ /* 0x000fe20000000012 */
[----:B------:R-:W-:Y:S06]  /*3720*/  BRA `(.L_x_384) ;  /* 0x0000000c00887947 */ /* 0x000fec0003800000 */
.L_x_390:
[----:B------:R-:W2:Y:S02]  /*3730*/  LDG.E.U16 R4, desc[UR36][R4.64] ;  /* 0x0000002404047981 */ /* 0x000ea4000c1e1500 */
[----:B--2---:R-:W0:Y:S02]  /*3740*/  I2F.S16 R0, R4 ;  /* 0x0000000400007306 */ /* 0x004e240000101400 */
[----:B0-----:R-:W-:-:S04]  /*3750*/  F2FP.BF16.F32.PACK_AB R0, RZ, R0 ;  /* 0x00000000ff00723e */ /* 0x001fc800000010ff */
[----:B------:R-:W-:Y:S01]  /*3760*/  PRMT R18, R0, 0x7610, R18 ;  /* 0x0000761000127816 */ /* 0x000fe20000000012 */
[----:B------:R-:W-:Y:S06]  /*3770*/  BRA `(.L_x_384) ;  /* 0x0000000c00747947 */ /* 0x000fec0003800000 */
.L_x_386:
        /* <DEDUP_REMOVED lines=9> */
.L_x_393:
[----:B------:R-:W2:Y:S02]  /*3810*/  LDG.E.U16 R0, desc[UR36][R4.64] ;  /* 0x0000002404007981 */ /* 0x000ea4000c1e1500 */
[----:B--2---:R-:W-:-:S05]  /*3820*/  HADD2.F32 R0, -RZ, R0.H0_H0 ;  /* 0x20000000ff007230 */ /* 0x004fca0000004100 */
[----:B------:R-:W-:-:S04]  /*3830*/  F2FP.BF16.F32.PACK_AB R0, RZ, R0 ;  /* 0x00000000ff00723e */ /* 0x000fc800000010ff */
[----:B------:R-:W-:Y:S01]  /*3840*/  PRMT R18, R0, 0x7610, R18 ;  /* 0x0000761000127816 */ /* 0x000fe20000000012 */
[----:B------:R-:W-:Y:S06]  /*3850*/  BRA `(.L_x_384) ;  /* 0x0000000c003c7947 */ /* 0x000fec0003800000 */
.L_x_392:
        /* <DEDUP_REMOVED lines=9> */
.L_x_395:
[----:B------:R-:W2:Y:S02]  /*38f0*/  LDG.E.U16 R4, desc[UR36][R4.64] ;  /* 0x0000002404047981 */ /* 0x000ea4000c1e1500 */
[----:B--2---:R-:W-:-:S05]  /*3900*/  HADD2.F32 R0, -RZ, R4.H0_H0 ;  /* 0x20000004ff007230 */ /* 0x004fca0000004100 */
[----:B------:R-:W-:-:S04]  /*3910*/  F2FP.BF16.F32.PACK_AB R0, RZ, R0 ;  /* 0x00000000ff00723e */ /* 0x000fc800000010ff */
[----:B------:R-:W-:Y:S01]  /*3920*/  PRMT R18, R0, 0x7610, R18 ;  /* 0x0000761000127816 */ /* 0x000fe20000000012 */
[----:B------:R-:W-:Y:S06]  /*3930*/  BRA `(.L_x_384) ;  /* 0x0000000c00047947 */ /* 0x000fec0003800000 */
.L_x_394:
        /* <DEDUP_REMOVED lines=9> */
.L_x_385:
        /* <DEDUP_REMOVED lines=14> */
.L_x_398:
        /* <DEDUP_REMOVED lines=9> */
.L_x_397:
        /* <DEDUP_REMOVED lines=28> */
.L_x_400:
        /* <DEDUP_REMOVED lines=15> */
.L_x_399:
[----:B------:R1:W5:Y:S01]  /*3df0*/  LDG.E.U16 R18, desc[UR36][R4.64] ;  /* 0x0000002404127981 */ /* 0x000362000c1e1500 */
[----:B------:R-:W-:Y:S05]  /*3e00*/  BRA `(.L_x_384) ;  /* 0x0000000400d07947 */ /* 0x000fea0003800000 */
.L_x_396:
        /* <DEDUP_REMOVED lines=13> */
.L_x_403:
        /* <DEDUP_REMOVED lines=21> */
.L_x_407:
[----:B------:R-:W-:Y:S05]  /*4030*/  BSYNC B1 ;  /* 0x0000000000017941 */ /* 0x000fea0003800000 */
.L_x_406:
[----:B------:R-:W-:Y:S01]  /*4040*/  LEA R5, R0, 0x3b800000, 0x17 ;  /* 0x3b80000000057811 */ /* 0x000fe200078eb8ff */
[----:B------:R-:W-:-:S05]  /*4050*/  IMAD.SHL.U32 R0, R3, 0x100000, RZ ;  /* 0x0010000003007824 */ /* 0x000fca00078e00ff */
[----:B------:R-:W-:-:S07]  /*4060*/  LOP3.LUT R0, R5, R0, R6, 0xfe, !PT ;  /* 0x0000000005007212 */ /* 0x000fce00078efe06 */
.L_x_405:
[----:B------:R-:W-:Y:S05]  /*4070*/  BSYNC B0 ;  /* 0x0000000000007941 */ /* 0x000fea0003800000 */
.L_x_404:
[----:B------:R-:W-:-:S04]  /*4080*/  F2FP.BF16.F32.PACK_AB R0, RZ, R0 ;  /* 0x00000000ff00723e */ /* 0x000fc800000010ff */
[----:B------:R-:W-:Y:S01]  /*4090*/  PRMT R18, R0, 0x7610, R18 ;  /* 0x0000761000127816 */ /* 0x000fe20000000012 */
[----:B------:R-:W-:Y:S06]  /*40a0*/  BRA `(.L_x_384) ;  /* 0x0000000400287947 */ /* 0x000fec0003800000 */
.L_x_402:
        /* <DEDUP_REMOVED lines=21> */
.L_x_411:
[----:B------:R-:W-:Y:S05]  /*4200*/  BSYNC B1 ;  /* 0x0000000000017941 */ /* 0x000fea0003800000 */
.L_x_410:
[----:B------:R-:W-:Y:S01]  /*4210*/  LEA R5, R0, 0x37800000, 0x17 ;  /* 0x3780000000057811 */ /* 0x000fe200078eb8ff */
[----:B------:R-:W-:-:S05]  /*4220*/  IMAD.SHL.U32 R0, R3, 0x200000, RZ ;  /* 0x0020000003007824 */ /* 0x000fca00078e00ff */
[----:B------:R-:W-:-:S07]  /*4230*/  LOP3.LUT R0, R5, R0, R6, 0xfe, !PT ;  /* 0x0000000005007212 */ /* 0x000fce00078efe06 */
.L_x_409:
[----:B------:R-:W-:Y:S05]  /*4240*/  BSYNC B0 ;  /* 0x0000000000007941 */ /* 0x000fea0003800000 */
.L_x_408:
[----:B------:R-:W-:-:S04]  /*4250*/  F2FP.BF16.F32.PACK_AB R0, RZ, R0 ;  /* 0x00000000ff00723e */ /* 0x000fc800000010ff */
[----:B------:R-:W-:Y:S01]  /*4260*/  PRMT R18, R0, 0x7610, R18 ;  /* 0x0000761000127816 */ /* 0x000fe20000000012 */
[----:B------:R-:W-:Y:S06]  /*4270*/  BRA `(.L_x_384) ;  /* 0x0000000000b47947 */ /* 0x000fec0003800000 */
.L_x_401:
        /* <DEDUP_REMOVED lines=14> */
.L_x_415:
[----:B------:R-:W-:Y:S05]  /*4360*/  BSYNC B0 ;  /* 0x0000000000007941 */ /* 0x000fea0003800000 */
.L_x_414:
[----:B------:R-:W-:-:S04]  /*4370*/  F2FP.BF16.F32.PACK_AB R0, RZ, R0 ;  /* 0x00000000ff00723e */ /* 0x000fc800000010ff */
[----:B------:R-:W-:Y:S01]  /*4380*/  PRMT R18, R0, 0x7610, R18 ;  /* 0x0000761000127816 */ /* 0x000fe20000000012 */
[----:B------:R-:W-:Y:S06]  /*4390*/  BRA `(.L_x_384) ;  /* 0x00000000006c7947 */ /* 0x000fec0003800000 */
.L_x_389:
        /* <DEDUP_REMOVED lines=16> */
.L_x_416:
[----:B------:R-:W-:Y:S01]  /*44a0*/  PRMT R18, RZ, 0x7610, R18 ;  /* 0x00007610ff127816 */ /* 0x000fe20000000012 */
[----:B------:R-:W-:Y:S06]  /*44b0*/  BRA `(.L_x_384) ;  /* 0x0000000000247947 */ /* 0x000fec0003800000 */
.L_x_413:
[----:B------:R-:W2:Y:S02]  /*44c0*/  LDG.E.64 R4, desc[UR36][R4.64] ;  /* 0x0000002404047981 */ /* 0x000ea4000c1e1b00 */
[----:B--2---:R-:W0:Y:S02]  /*44d0*/  I2F.U64 R0, R4 ;  /* 0x0000000400007312 */ /* 0x004e240000301000 */
[----:B0-----:R-:W-:-:S04]  /*44e0*/  F2FP.BF16.F32.PACK_AB R0, RZ, R0 ;  /* 0x00000000ff00723e */ /* 0x001fc800000010ff */
[----:B------:R-:W-:Y:S01]  /*44f0*/  PRMT R18, R0, 0x7610, R18 ;  /* 0x0000761000127816 */ /* 0x000fe20000000012 */
[----:B------:R-:W-:Y:S06]  /*4500*/  BRA `(.L_x_384) ;  /* 0x0000000000107947 */ /* 0x000fec0003800000 */
.L_x_412:
[----:B------:R-:W2:Y:S02]  /*4510*/  LDG.E R4, desc[UR36][R4.64] ;  /* 0x0000002404047981 */ /* 0x000ea4000c1e1900 */
[----:B--2---:R-:W-:-:S04]  /*4520*/  I2FP.F32.U32 R0, R4 ;  /* 0x0000000400007245 */ /* 0x004fc80000201000 */
[----:B------:R-:W-:-:S04]  /*4530*/  F2FP.BF16.F32.PACK_AB R0, RZ, R0 ;  /* 0x00000000ff00723e */ /* 0x000fc800000010ff */
[----:B------:R-:W-:-:S07]  /*4540*/  PRMT R18, R0, 0x7610, R18 ;  /* 0x0000761000127816 */ /* 0x000fce0000000012 */
.L_x_384:
[----:B------:R-:W-:Y:S05]  /*4550*/  BSYNC B6 ;  /* 0x0000000000067941 */ /* 0x000fea0003800000 */
.L_x_383:
[----:B------:R-:W0:Y:S01]  /*4560*/  S2R R25, SR_TID.X ;  /* 0x0000000000197919 */ /* 0x000e220000002100 */
[----:B------:R-:W-:Y:S01]  /*4570*/  BSSY B6, `(.L_x_417) ;  /* 0x0000127000067945 */ /* 0x000fe20003800000 */
[C---:B01----:R-:W-:Y:S01]  /*4580*/  VIADD R5, R25.reuse, 0x100 ;  /* 0x0000010019057836 */ /* 0x043fe20000000000 */
[C---:B------:R-:W-:Y:S01]  /*4590*/  ISETP.GE.AND P3, PT, R25.reuse, R16, PT ;  /* 0x000000101900720c */ /* 0x040fe20003f66270 */
[----:B------:R-:W-:-:S03]  /*45a0*/  VIADD R23, R25, 0x80 ;  /* 0x0000008019177836 */ /* 0x000fc60000000000 */
[-C--:B------:R-:W-:Y:S01]  /*45b0*/  ISETP.GE.AND P1, PT, R5, R16.reuse, PT ;  /* 0x000000100500720c */ /* 0x080fe20003f26270 */
[----:B------:R-:W-:Y:S01]  /*45c0*/  VIADD R5, R25, 0x180 ;  /* 0x0000018019057836 */ /* 0x000fe20000000000 */
[----:B------:R-:W-:-:S04]  /*45d0*/  ISETP.GE.AND P0, PT, R23, R16, PT ;  /* 0x000000101700720c */ /* 0x000fc80003f06270 */
[----:B------:R-:W-:-:S03]  /*45e0*/  ISETP.GE.AND P2, PT, R5, R16, PT ;  /* 0x000000100500720c */ /* 0x000fc60003f46270 */
[----:B-----5:R-:W-:-:S04]  /*45f0*/  @!P3 IMAD.U32 R0, R19, 0x10000, RZ ;  /* 0x000100001300b824 */ /* 0x020fc800078e00ff */
[----:B------:R-:W-:Y:S02]  /*4600*/  @!P1 IMAD.U32 R24, R24, 0x10000, RZ ;  /* 0x0001000018189824 */ /* 0x000fe400078e00ff */
[----:B------:R-:W-:Y:S01]  /*4610*/  @!P0 IMAD.U32 R4, R17, 0x10000, RZ ;  /* 0x0001000011048824 */ /* 0x000fe200078e00ff */
[----:B------:R-:W0:Y:S03]  /*4620*/  @!P3 MUFU.LG2 R0, R0 ;  /* 0x000000000000b308 */ /* 0x000e260000000c00 */
[----:B------:R-:W-:Y:S02]  /*4630*/  @!P2 IMAD.U32 R5, R18, 0x10000, RZ ;  /* 0x000100001205a824 */ /* 0x000fe400078e00ff */
[----:B------:R-:W1:Y:S03]  /*4640*/  LDC.U8 R18, c[0x0][0x234] ;  /* 0x00008d00ff127b82 */ /* 0x000e660000000000 */
[----:B------:R-:W2:Y:S08]  /*4650*/  @!P1 MUFU.LG2 R24, R24 ;  /* 0x0000001800189308 */ /* 0x000eb00000000c00 */
[----:B------:R-:W3:Y:S08]  /*4660*/  @!P2 MUFU.LG2 R5, R5 ;  /* 0x000000050005a308 */ /* 0x000ef00000000c00 */
[----:B------:R-:W4:Y:S08]  /*4670*/  @!P0 MUFU.LG2 R4, R4 ;  /* 0x0000000400048308 */ /* 0x000f300000000c00 */
[----:B0-----:R0:W0:Y:S08]  /*4680*/  @!P3 F2F.BF16.F32 R3, R0 ;  /* 0x000000000003b304 */ /* 0x0010300000202000 */
[----:B--2---:R2:W0:Y:S08]  /*4690*/  @!P1 F2F.BF16.F32 R17, R24 ;  /* 0x0000001800119304 */ /* 0x0044300000202000 */
[----:B---3--:R2:W3:Y:S08]  /*46a0*/  @!P2 F2F.BF16.F32 R19, R5 ;  /* 0x000000050013a304 */ /* 0x0084f00000202000 */
[----:B----4-:R2:W4:Y:S01]  /*46b0*/  @!P0 F2F.BF16.F32 R22, R4 ;  /* 0x0000000400168304 */ /* 0x0105220000202000 */
[----:B01----:R-:W-:Y:S05]  /*46c0*/  @P3 BRA `(.L_x_418) ;  /* 0x0000001000443947 */ /* 0x003fea0003800000 */
[----:B------:R-:W0:Y:S01]  /*46d0*/  LDC.64 R8, c[0x0][0x218] ;  /* 0x00008600ff087b82 */ /* 0x000e220000000a00 */
[----:B------:R-:W-:Y:S01]  /*46e0*/  IMAD R0, R2, 0x200, R25 ;  /* 0x0000020002007824 */ /* 0x000fe200078e0219 */
[----:B--2---:R-:W-:Y:S01]  /*46f0*/  PRMT R4, R18, 0x9910, RZ ;  /* 0x0000991012047816 */ /* 0x004fe200000000ff */
        /* <DEDUP_REMOVED lines=15> */
[----:B------:R-:W-:Y:S02]  /*47f0*/  IMAD.U32 R3, R3, 0x10000, RZ ;  /* 0x0001000003037824 */ /* 0x000fe400078e00ff */
[----:B------:R-:W-:-:S04]  /*4800*/  IMAD.MOV.U32 R25, RZ, RZ, R23 ;  /* 0x000000ffff197224 */ /* 0x000fc800078e0017 */
[----:B------:R-:W0:Y:S02]  /*4810*/  F2I.FTZ.TRUNC.NTZ R3, R3 ;  /* 0x0000000300037305 */ /* 0x000e24000021f100 */
[----:B0-----:R0:W-:Y:S01]  /*4820*/  STG.E.U8 desc[UR36][R8.64], R3 ;  /* 0x0000000308007986 */ /* 0x0011e2000c101124 */
[----:B------:R-:W-:Y:S05]  /*4830*/  BRA `(.L_x_418) ;  /* 0x0000000c00e87947 */ /* 0x000fea0003800000 */
.L_x_422:
[----:B------:R-:W-:Y:S02]  /*4840*/  IMAD.U32 R5, R3, 0x10000, RZ ;  /* 0x0001000003057824 */ /* 0x000fe400078e00ff */
[----:B------:R-:W-:-:S04]  /*4850*/  IMAD.MOV.U32 R25, RZ, RZ, R23 ;  /* 0x000000ffff197224 */ /* 0x000fc800078e0017 */
[----:B------:R-:W0:Y:S02]  /*4860*/  F2I.S64.TRUNC R4, R5 ;  /* 0x0000000500047311 */ /* 0x000e24000020d900 */
[----:B0-----:R0:W-:Y:S01]  /*4870*/  STG.E.U8 desc[UR36][R8.64], R4 ;  /* 0x0000000408007986 */ /* 0x0011e2000c101124 */
[----:B------:R-:W-:Y:S05]  /*4880*/  BRA `(.L_x_418) ;  /* 0x0000000c00d47947 */ /* 0x000fea0003800000 */
.L_x_421:
[----:B------:R-:W-:-:S13]  /*4890*/  ISETP.NE.AND P0, PT, R0, 0x2, PT ;  /* 0x000000020000780c */ /* 0x000fda0003f05270 */
[----:B------:R-:W-:Y:S05]  /*48a0*/  @!P0 BRA `(.L_x_424) ;  /* 0x0000000000388947 */ /* 0x000fea0003800000 */
[----:B------:R-:W-:-:S13]  /*48b0*/  ISETP.NE.AND P0, PT, R0, 0x3, PT ;  /* 0x000000030000780c */ /* 0x000fda0003f05270 */
[----:B------:R-:W-:Y:S05]  /*48c0*/  @!P0 BRA `(.L_x_425) ;  /* 0x00000000001c8947 */ /* 0x000fea0003800000 */
[----:B------:R-:W-:-:S13]  /*48d0*/  ISETP.NE.AND P0, PT, R0, 0x4, PT ;  /* 0x000000040000780c */ /* 0x000fda0003f05270 */
[----:B------:R-:W-:Y:S05]  /*48e0*/  @P0 BRA `(.L_x_423) ;  /* 0x0000000c00500947 */ /* 0x000fea0003800000 */
[----:B------:R-:W-:Y:S02]  /*48f0*/  IMAD.U32 R4, R3, 0x10000, RZ ;  /* 0x0001000003047824 */ /* 0x000fe400078e00ff */
[----:B------:R-:W-:-:S04]  /*4900*/  IMAD.MOV.U32 R25, RZ, RZ, R23 ;  /* 0x000000ffff197224 */ /* 0x000fc800078e0017 */
[----:B------:R-:W0:Y:S02]  /*4910*/  F2I.S64.TRUNC R4, R4 ;  /* 0x0000000400047311 */ /* 0x000e24000020d900 */
[----:B0-----:R0:W-:Y:S01]  /*4920*/  STG.E.64 desc[UR36][R8.64], R4 ;  /* 0x0000000408007986 */ /* 0x0011e2000c101b24 */
[----:B------:R-:W-:Y:S05]  /*4930*/  BRA `(.L_x_418) ;  /* 0x0000000c00a87947 */ /* 0x000fea0003800000 */
.L_x_425:
[----:B------:R-:W-:Y:S02]  /*4940*/  IMAD.U32 R3, R3, 0x10000, RZ ;  /* 0x0001000003037824 */ /* 0x000fe400078e00ff */
[----:B------:R-:W-:-:S04]  /*4950*/  IMAD.MOV.U32 R25, RZ, RZ, R23 ;  /* 0x000000ffff197224 */ /* 0x000fc800078e0017 */
[----:B------:R-:W0:Y:S02]  /*4960*/  F2I.FTZ.TRUNC.NTZ R3, R3 ;  /* 0x0000000300037305 */ /* 0x000e24000021f100 */
[----:B0-----:R0:W-:Y:S01]  /*4970*/  STG.E desc[UR36][R8.64], R3 ;  /* 0x0000000308007986 */ /* 0x0011e2000c101924 */
[----:B------:R-:W-:Y:S05]  /*4980*/  BRA `(.L_x_418) ;  /* 0x0000000c00947947 */ /* 0x000fea0003800000 */
.L_x_424:
[----:B------:R-:W-:Y:S02]  /*4990*/  IMAD.U32 R3, R3, 0x10000, RZ ;  /* 0x0001000003037824 */ /* 0x000fe400078e00ff */
[----:B------:R-:W-:-:S04]  /*49a0*/  IMAD.MOV.U32 R25, RZ, RZ, R23 ;  /* 0x000000ffff197224 */ /* 0x000fc800078e0017 */
[----:B------:R-:W0:Y:S02]  /*49b0*/  F2I.FTZ.TRUNC.NTZ R3, R3 ;  /* 0x0000000300037305 */ /* 0x000e24000021f100 */
[----:B0-----:R0:W-:Y:S01]  /*49c0*/  STG.E.U16 desc[UR36][R8.64], R3 ;  /* 0x0000000308007986 */ /* 0x0011e2000c101524 */
[----:B------:R-:W-:Y:S05]  /*49d0*/  BRA `(.L_x_418) ;  /* 0x0000000c00807947 */ /* 0x000fea0003800000 */
.L_x_420:
[----:B------:R-:W-:-:S13]  /*49e0*/  ISETP.GT.AND P0, PT, R0, 0x6, PT ;  /* 0x000000060000780c */ /* 0x000fda0003f04270 */
[----:B------:R-:W-:Y:S05]  /*49f0*/  @P0 BRA `(.L_x_426) ;  /* 0x0000000000340947 */ /* 0x000fea0003800000 */
[----:B------:R-:W-:-:S13]  /*4a00*/  ISETP.NE.AND P0, PT, R0, 0x5, PT ;  /* 0x000000050000780c */ /* 0x000fda0003f05270 */
[----:B------:R-:W-:Y:S05]  /*4a10*/  @!P0 BRA `(.L_x_427) ;  /* 0x0000000000188947 */ /* 0x000fea0003800000 */
[----:B------:R-:W-:-:S13]  /*4a20*/  ISETP.NE.AND P0, PT, R0, 0x6, PT ;  /* 0x000000060000780c */ /* 0x000fda0003f05270 */
[----:B------:R-:W-:Y:S05]  /*4a30*/  @P0 BRA `(.L_x_423) ;  /* 0x0000000800fc0947 */ /* 0x000fea0003800000 */
[----:B------:R-:W-:Y:S02]  /*4a40*/  IMAD.U32 R3, R3, 0x10000, RZ ;  /* 0x0001000003037824 */ /* 0x000fe400078e00ff */
[----:B------:R-:W-:-:S03]  /*4a50*/  IMAD.MOV.U32 R25, RZ, RZ, R23 ;  /* 0x000000ffff197224 */ /* 0x000fc600078e0017 */
[----:B------:R0:W-:Y:S01]  /*4a60*/  STG.E desc[UR36][R8.64], R3 ;  /* 0x0000000308007986 */ /* 0x0001e2000c101924 */
[----:B------:R-:W-:Y:S05]  /*4a70*/  BRA `(.L_x_418) ;  /* 0x0000000c00587947 */ /* 0x000fea0003800000 */
.L_x_427:
[----:B------:R-:W-:Y:S02]  /*4a80*/  IMAD.U32 R0, R3, 0x10000, RZ ;  /* 0x0001000003007824 */ /* 0x000fe400078e00ff */
[----:B------:R-:W-:-:S03]  /*4a90*/  IMAD.MOV.U32 R25, RZ, RZ, R23 ;  /* 0x000000ffff197224 */ /* 0x000fc600078e0017 */
[----:B------:R-:W-:-:S05]  /*4aa0*/  F2FP.F16.F32.PACK_AB R0, RZ, R0 ;  /* 0x00000000ff00723e */ /* 0x000fca00000000ff */
[----:B------:R0:W-:Y:S01]  /*4ab0*/  STG.E.U16 desc[UR36][R8.64], R0 ;  /* 0x0000000008007986 */ /* 0x0001e2000c101524 */
[----:B------:R-:W-:Y:S05]  /*4ac0*/  BRA `(.L_x_418) ;  /* 0x0000000c00447947 */ /* 0x000fea0003800000 */
.L_x_426:
[----:B------:R-:W-:-:S13]  /*4ad0*/  ISETP.NE.AND P0, PT, R0, 0x7, PT ;  /* 0x000000070000780c */ /* 0x000fda0003f05270 */
[----:B------:R-:W-:Y:S05]  /*4ae0*/  @!P0 BRA `(.L_x_428) ;  /* 0x00000000003c8947 */ /* 0x000fea0003800000 */
[----:B------:R-:W-:-:S13]  /*4af0*/  ISETP.NE.AND P0, PT, R0, 0x8, PT ;  /* 0x000000080000780c */ /* 0x000fda0003f05270 */
[----:B------:R-:W-:Y:S05]  /*4b00*/  @!P0 BRA `(.L_x_429) ;  /* 0x00000000001c8947 */ /* 0x000fea0003800000 */
[----:B------:R-:W-:-:S13]  /*4b10*/  ISETP.NE.AND P0, PT, R0, 0x9, PT ;  /* 0x000000090000780c */ /* 0x000fda0003f05270 */
[----:B------:R-:W-:Y:S05]  /*4b20*/  @P0 BRA `(.L_x_423) ;  /* 0x0000000800c00947 */ /* 0x000fea0003800000 */
[----:B------:R-:W-:Y:S02]  /*4b30*/  IMAD.U32 R4, R3, 0x10000, RZ ;  /* 0x0001000003047824 */ /* 0x000fe400078e00ff */
[----:B------:R-:W-:Y:S02]  /*4b40*/  IMAD.MOV.U32 R5, RZ, RZ, RZ ;  /* 0x000000ffff057224 */ /* 0x000fe400078e00ff */
[----:B------:R-:W-:-:S03]  /*4b50*/  IMAD.MOV.U32 R25, RZ, RZ, R23 ;  /* 0x000000ffff197224 */ /* 0x000fc600078e0017 */
[----:B------:R0:W-:Y:S01]  /*4b60*/  STG.E.64 desc[UR36][R8.64], R4 ;  /* 0x0000000408007986 */ /* 0x0001e2000c101b24 */
[----:B------:R-:W-:Y:S05]  /*4b70*/  BRA `(.L_x_418) ;  /* 0x0000000c00187947 */ /* 0x000fea0003800000 */
.L_x_429:
[----:B------:R-:W-:Y:S02]  /*4b80*/  IMAD.U32 R3, R3, 0x10000, RZ ;  /* 0x0001000003037824 */ /* 0x000fe400078e00ff */
[----:B------:R-:W-:-:S03]  /*4b90*/  IMAD.MOV.U32 R25, RZ, RZ, R23 ;  /* 0x000000ffff197224 */ /* 0x000fc600078e0017 */
[----:B------:R-:W-:-:S04]  /*4ba0*/  F2FP.F16.F32.PACK_AB R3, RZ, R3 ;  /* 0x00000003ff03723e */ /* 0x000fc800000000ff */
[----:B------:R-:W-:-:S05]  /*4bb0*/  PRMT R3, R3, 0x5410, RZ ;  /* 0x0000541003037816 */ /* 0x000fca00000000ff */
[----:B------:R0:W-:Y:S01]  /*4bc0*/  STG.E desc[UR36][R8.64], R3 ;  /* 0x0000000308007986 */ /* 0x0001e2000c101924 */
[----:B------:R-:W-:Y:S05]  /*4bd0*/  BRA `(.L_x_418) ;  /* 0x0000000c00007947 */ /* 0x000fea0003800000 */
.L_x_428:
[----:B------:R-:W-:Y:S02]  /*4be0*/  IMAD.U32 R4, R3, 0x10000, RZ ;  /* 0x0001000003047824 */ /* 0x000fe400078e00ff */
[----:B------:R-:W-:Y:S02]  /*4bf0*/  IMAD.MOV.U32 R25, RZ, RZ, R23 ;  /* 0x000000ffff197224 */ /* 0x000fe400078e0017 */
[----:B------:R-:W-:-:S06]  /*4c00*/  FMUL.FTZ R4, R4, 1 ;  /* 0x3f80000004047820 */ /* 0x000fcc0000410000 */
[----:B------:R-:W0:Y:S02]  /*4c10*/  F2F.F64.F32 R4, R4 ;  /* 0x0000000400047310 */ /* 0x000e240000201800 */
[----:B0-----:R0:W-:Y:S01]  /*4c20*/  STG.E.64 desc[UR36][R8.64], R4 ;  /* 0x0000000408007986 */ /* 0x0011e2000c101b24 */
[----:B------:R-:W-:Y:S05]  /*4c30*/  BRA `(.L_x_418) ;  /* 0x0000000800e87947 */ /* 0x000fea0003800000 */
.L_x_419:
        /* <DEDUP_REMOVED lines=10> */
[----:B------:R-:W-:-:S04]  /*4ce0*/  FSETP.NEU.FTZ.AND P0, PT, R3, RZ, PT ;  /* 0x000000ff0300720b */ /* 0x000fc80003f1d000 */
[----:B------:R-:W-:-:S05]  /*4cf0*/  SEL R3, RZ, 0x1, !P0 ;  /* 0x00000001ff037807 */ /* 0x000fca0004000000 */
[----:B------:R0:W-:Y:S01]  /*4d00*/  STG.E.U8 desc[UR36][R8.64], R3 ;  /* 0x0000000308007986 */ /* 0x0001e2000c101124 */
[----:B------:R-:W-:Y:S05]  /*4d10*/  BRA `(.L_x_418) ;  /* 0x0000000800b07947 */ /* 0x000fea0003800000 */
.L_x_432:
[----:B------:R-:W-:Y:S01]  /*4d20*/  IMAD.U32 R3, R3, 0x10000, RZ ;  /* 0x0001000003037824 */ /* 0x000fe200078e00ff */
[----:B------:R-:W-:Y:S01]  /*4d30*/  CS2R R6, SRZ ;  /* 0x0000000000067805 */ /* 0x000fe2000001ff00 */
[----:B------:R-:W-:Y:S02]  /*4d40*/  IMAD.MOV.U32 R25, RZ, RZ, R23 ;  /* 0x000000ffff197224 */ /* 0x000fe400078e0017 */
[----:B------:R-:W-:-:S04]  /*4d50*/  FMUL.FTZ R3, R3, 1 ;  /* 0x3f80000003037820 */ /* 0x000fc80000410000 */
[----:B------:R-:W0:Y:S02]  /*4d60*/  F2F.F64.F32 R4, R3 ;  /* 0x0000000300047310 */ /* 0x000e240000201800 */
[----:B0-----:R0:W-:Y:S01]  /*4d70*/  STG.E.128 desc[UR36][R8.64], R4 ;  /* 0x0000000408007986 */ /* 0x0011e2000c101d24 */
[----:B------:R-:W-:Y:S05]  /*4d80*/  BRA `(.L_x_418) ;  /* 0x0000000800947947 */ /* 0x000fea0003800000 */
.L_x_431:
[----:B------:R-:W-:-:S13]  /*4d90*/  ISETP.NE.AND P0, PT, R0, 0xf, PT ;  /* 0x0000000f0000780c */ /* 0x000fda0003f05270 */
[----:B------:R-:W-:Y:S05]  /*4da0*/  @!P0 BRA `(.L_x_433) ;  /* 0x0000000000bc8947 */ /* 0x000fea0003800000 */
[----:B------:R-:W-:-:S13]  /*4db0*/  ISETP.NE.AND P0, PT, R0, 0x17, PT ;  /* 0x000000170000780c */ /* 0x000fda0003f05270 */
[----:B------:R-:W-:Y:S05]  /*4dc0*/  @!P0 BRA `(.L_x_434) ;  /* 0x0000000000588947 */ /* 0x000fea0003800000 */
[----:B------:R-:W-:-:S13]  /*4dd0*/  ISETP.NE.AND P0, PT, R0, 0x18, PT ;  /* 0x000000180000780c */ /* 0x000fda0003f05270 */
[----:B------:R-:W-:Y:S05]  /*4de0*/  @P0 BRA `(.L_x_423) ;  /* 0x0000000800100947 */ /* 0x000fea0003800000 */
[----:B------:R-:W-:Y:S01]  /*4df0*/  IMAD.U32 R7, R3, 0x10000, RZ ;  /* 0x0001000003077824 */ /* 0x000fe200078e00ff */
        /* <DEDUP_REMOVED lines=14> */
.L_x_436:
[----:B------:R-:W-:Y:S05]  /*4ee0*/  BSYNC B0 ;  /* 0x0000000000007941 */ /* 0x000fea0003800000 */
.L_x_435:
[----:B------:R-:W-:Y:S01]  /*4ef0*/  LOP3.LUT R5, R0, R5, RZ, 0xfc, !PT ;  /* 0x0000000500057212 */ /* 0x000fe200078efcff */
[----:B------:R-:W-:-:S04]  /*4f00*/  IMAD.MOV.U32 R25, RZ, RZ, R23 ;  /* 0x000000ffff197224 */ /* 0x000fc800078e0017 */
[----:B------:R0:W-:Y:S01]  /*4f10*/  STG.E.U8 desc[UR36][R8.64], R5 ;  /* 0x0000000508007986 */ /* 0x0001e2000c101124 */
[----:B------:R-:W-:Y:S05]  /*4f20*/  BRA `(.L_x_418) ;  /* 0x00000008002c7947 */ /* 0x000fea0003800000 */
.L_x_434:
[----:B------:R-:W-:Y:S01]  /*4f30*/  IMAD.U32 R5, R3, 0x10000, RZ ;  /* 0x0001000003057824 */ /* 0x000fe200078e00ff */
        /* <DEDUP_REMOVED lines=12> */
.L_x_438:
[----:B------:R-:W-:Y:S01]  /*5000*/  IMAD.MOV.U32 R0, RZ, RZ, 0x7f ;  /* 0x0000007fff007424 */ /* 0x000fe200078e00ff */
[----:B------:R-:W-:-:S04]  /*5010*/  ISETP.GT.U32.AND P0, PT, R3, 0x7f800000, PT ;  /* 0x7f8000000300780c */ /* 0x000fc80003f04070 */
[----:B------:R-:W-:-:S09]  /*5020*/  SEL R0, R0, 0x7c, P0 ;  /* 0x0000007c00007807 */ /* 0x000fd20000000000 */
.L_x_439:
[----:B------:R-:W-:Y:S05]  /*5030*/  BSYNC B0 ;  /* 0x0000000000007941 */ /* 0x000fea0003800000 */
.L_x_437:
[----:B------:R-:W-:Y:S01]  /*5040*/  LOP3.LUT R3, R5, 0x80000000, RZ, 0xc0, !PT ;  /* 0x8000000005037812 */ /* 0x000fe200078ec0ff */
[----:B------:R-:W-:-:S03]  /*5050*/  IMAD.MOV.U32 R25, RZ, RZ, R23 ;  /* 0x000000ffff197224 */ /* 0x000fc600078e0017 */
[----:B------:R-:W-:-:S04]  /*5060*/  SHF.R.U32.HI R3, RZ, 0x18, R3 ;  /* 0x00000018ff037819 */ /* 0x000fc80000011603 */
[----:B------:R-:W-:-:S05]  /*5070*/  LOP3.LUT R3, R0, R3, RZ, 0xfc, !PT ;  /* 0x0000000300037212 */ /* 0x000fca00078efcff */
[----:B------:R0:W-:Y:S01]  /*5080*/  STG.E.U8 desc[UR36][R8.64], R3 ;  /* 0x0000000308007986 */ /* 0x0001e2000c101124 */
[----:B------:R-:W-:Y:S05]  /*5090*/  BRA `(.L_x_418) ;  /* 0x0000000400d07947 */ /* 0x000fea0003800000 */
.L_x_433:
[----:B------:R0:W-:Y:S01]  /*50a0*/  STG.E.U16 desc[UR36][R8.64], R3 ;  /* 0x0000000308007986 */ /* 0x0001e2000c101524 */
[----:B------:R-:W-:Y:S01]  /*50b0*/  IMAD.MOV.U32 R25, RZ, RZ, R23 ;  /* 0x000000ffff197224 */ /* 0x000fe200078e0017 */
[----:B------:R-:W-:Y:S06]  /*50c0*/  BRA `(.L_x_418) ;  /* 0x0000000400c47947 */ /* 0x000fec0003800000 */
.L_x_430:
        /* <DEDUP_REMOVED lines=10> */
[----:B------:R-:W0:Y:S02]  /*5170*/  F2I.FTZ.U32.TRUNC.NTZ R3, R3 ;  /* 0x0000000300037305 */ /* 0x000e24000021f000 */
[----:B0-----:R0:W-:Y:S01]  /*5180*/  STG.E.U16 desc[UR36][R8.64], R3 ;  /* 0x0000000308007986 */ /* 0x0011e2000c101524 */
[----:B------:R-:W-:Y:S05]  /*5190*/  BRA `(.L_x_418) ;  /* 0x0000000400907947 */ /* 0x000fea0003800000 */
.L_x_442:
[----:B------:R-:W-:Y:S01]  /*51a0*/  IMAD.U32 R5, R3, 0x10000, RZ ;  /* 0x0001000003057824 */ /* 0x000fe200078e00ff */
        /* <DEDUP_REMOVED lines=16> */
.L_x_445:
[----:B------:R-:W-:-:S04]  /*52b0*/  LOP3.LUT R3, R5, 0x80000000, RZ, 0xc0, !PT ;  /* 0x8000000005037812 */ /* 0x000fc800078ec0ff */
[----:B------:R-:W-:-:S04]  /*52c0*/  SHF.R.U32.HI R3, RZ, 0x18, R3 ;  /* 0x00000018ff037819 */ /* 0x000fc80000011603 */
[----:B------:R-:W-:-:S04]  /*52d0*/  LOP3.LUT R0, R0, R3, RZ, 0xfc, !PT ;  /* 0x0000000300007212 */ /* 0x000fc800078efcff */
[----:B------:R-:W-:-:S07]  /*52e0*/  PRMT R4, R0, 0x7610, R4 ;  /* 0x0000761000047816 */ /* 0x000fce0000000004 */
.L_x_444:
[----:B------:R-:W-:Y:S05]  /*52f0*/  BSYNC B0 ;  /* 0x0000000000007941 */ /* 0x000fea0003800000 */
.L_x_443:
[----:B------:R0:W-:Y:S01]  /*5300*/  STG.E.U8 desc[UR36][R8.64], R4 ;  /* 0x0000000408007986 */ /* 0x0001e2000c101124 */
[----:B------:R-:W-:Y:S01]  /*5310*/  IMAD.MOV.U32 R25, RZ, RZ, R23 ;  /* 0x000000ffff197224 */ /* 0x000fe200078e0017 */
[----:B------:R-:W-:Y:S06]  /*5320*/  BRA `(.L_x_418) ;  /* 0x00000004002c7947 */ /* 0x000fec0003800000 */
.L_x_441:
        /* <DEDUP_REMOVED lines=17> */
.L_x_448:
[----:B------:R-:W-:-:S04]  /*5440*/  LOP3.LUT R3, R5, 0x80000000, RZ, 0xc0, !PT ;  /* 0x8000000005037812 */ /* 0x000fc800078ec0ff */
[----:B------:R-:W-:-:S04]  /*5450*/  SHF.R.U32.HI R3, RZ, 0x18, R3 ;  /* 0x00000018ff037819 */ /* 0x000fc80000011603 */
[----:B------:R-:W-:-:S04]  /*5460*/  LOP3.LUT R0, R0, R3, RZ, 0xfc, !PT ;  /* 0x0000000300007212 */ /* 0x000fc800078efcff */
[----:B------:R-:W-:-:S07]  /*5470*/  PRMT R4, R0, 0x7610, R4 ;  /* 0x0000761000047816 */ /* 0x000fce0000000004 */
.L_x_447:
[----:B------:R-:W-:Y:S05]  /*5480*/  BSYNC B0 ;  /* 0x0000000000007941 */ /* 0x000fea0003800000 */
.L_x_446:
[----:B------:R0:W-:Y:S01]  /*5490*/  STG.E.U8 desc[UR36][R8.64], R4 ;  /* 0x0000000408007986 */ /* 0x0001e2000c101124 */
[----:B------:R-:W-:Y:S01]  /*54a0*/  IMAD.MOV.U32 R25, RZ, RZ, R23 ;  /* 0x000000ffff197224 */ /* 0x000fe200078e0017 */
[----:B------:R-:W-:Y:S06]  /*54b0*/  BRA `(.L_x_418) ;  /* 0x0000000000c87947 */ /* 0x000fec0003800000 */
.L_x_440:
[----:B------:R-:W-:-:S13]  /*54c0*/  ISETP.NE.AND P0, PT, R0, 0x1c, PT ;  /* 0x0000001c0000780c */ /* 0x000fda0003f05270 */
[----:B------:R-:W-:Y:S05]  /*54d0*/  @!P0 BRA `(.L_x_449) ;  /* 0x0000000000b08947 */ /* 0x000fea0003800000 */
[----:B------:R-:W-:-:S13]  /*54e0*/  ISETP.NE.AND P0, PT, R0, 0x1d, PT ;  /* 0x0000001d0000780c */ /* 0x000fda0003f05270 */
[----:B------:R-:W-:Y:S05]  /*54f0*/  @!P0 BRA `(.L_x_450) ;  /* 0x0000000000948947 */ /* 0x000fea0003800000 */
[----:B------:R-:W-:-:S13]  /*5500*/  ISETP.NE.AND P0, PT, R0, 0x2c, PT ;  /* 0x0000002c0000780c */ /* 0x000fda0003f05270 */
[----:B------:R-:W-:Y:S05]  /*5510*/  @P0 BRA `(.L_x_423) ;  /* 0x0000000000440947 */ /* 0x000fea0003800000 */
[----:B------:R-:W-:Y:S02]  /*5520*/  IMAD.U32 R4, R3, 0x10000, RZ ;  /* 0x0001000003047824 */ /* 0x000fe400078e00ff */
[----:B------:R-:W-:-:S03]  /*5530*/  IMAD.MOV.U32 R25, RZ, RZ, R23 ;  /* 0x000000ffff197224 */ /* 0x000fc600078e0017 */
        /* <DEDUP_REMOVED lines=15> */
.L_x_423:
        /* <DEDUP_REMOVED lines=15> */
[----:B0--34-:R-:W-:Y:S05]  /*5720*/  CALL.ABS.NOINC R14 ;  /* 0x000000000e007343 */ /* 0x019fea0003c00000 */
.L_x_451:
[----:B------:R-:W-:Y:S01]  /*5730*/  IMAD.MOV.U32 R25, RZ, RZ, R23 ;  /* 0x000000ffff197224 */ /* 0x000fe200078e0017 */
[----:B------:R-:W-:Y:S06]  /*5740*/  BRA `(.L_x_418) ;  /* 0x0000000000247947 */ /* 0x000fec0003800000 */
.L_x_450:
[----:B------:R-:W-:Y:S02]  /*5750*/  IMAD.U32 R4, R3, 0x10000, RZ ;  /* 0x0001000003047824 */ /* 0x000fe400078e00ff */
[----:B------:R-:W-:-:S04]  /*5760*/  IMAD.MOV.U32 R25, RZ, RZ, R23 ;  /* 0x000000ffff197224 */ /* 0x000fc800078e0017 */
[----:B------:R-:W0:Y:S02]  /*5770*/  F2I.U64.TRUNC R4, R4 ;  /* 0x0000000400047311 */ /* 0x000e24000020d800 */
[----:B0-----:R0:W-:Y:S01]  /*5780*/  STG.E.64 desc[UR36][R8.64], R4 ;  /* 0x0000000408007986 */ /* 0x0011e2000c101b24 */
[----:B------:R-:W-:Y:S05]  /*5790*/  BRA `(.L_x_418) ;  /* 0x0000000000107947 */ /* 0x000fea0003800000 */
.L_x_449:
[----:B------:R-:W-:Y:S02]  /*57a0*/  IMAD.U32 R3, R3, 0x10000, RZ ;  /* 0x0001000003037824 */ /* 0x000fe400078e00ff */
[----:B------:R-:W-:-:S04]  /*57b0*/  IMAD.MOV.U32 R25, RZ, RZ, R23 ;  /* 0x000000ffff197224 */ /* 0x000fc800078e0017 */
[----:B------:R-:W0:Y:S02]  /*57c0*/  F2I.FTZ.U32.TRUNC.NTZ R3, R3 ;  /* 0x0000000300037305 */ /* 0x000e24000021f000 */
[----:B0-----:R0:W-:Y:S02]  /*57d0*/  STG.E desc[UR36][R8.64], R3 ;  /* 0x0000000308007986 */ /* 0x0011e4000c101924 */
.L_x_418:
[----:B------:R-:W-:Y:S05]  /*57e0*/  BSYNC B6 ;  /* 0x0000000000067941 */ /* 0x000fea0003800000 */
.L_x_417:
[----:B------:R-:W-:Y:S01]  /*57f0*/  ISETP.GE.AND P0, PT, R25, R16, PT ;  /* 0x000000101900720c */ /* 0x000fe20003f06270 */
[----:B------:R-:W-:-:S12]  /*5800*/  BSSY B6, `(.L_x_452) ;  /* 0x00001fc000067945 */ /* 0x000fd80003800000 */
[----:B------:R-:W-:Y:S05]  /*5810*/  @P0 BRA `(.L_x_453) ;  /* 0x0000001c00e80947 */ /* 0x000fea0003800000 */
[----:B01----:R-:W0:Y:S01]  /*5820*/  LDC.64 R8, c[0x0][0x218] ;  /* 0x00008600ff087b82 */ /* 0x003e220000000a00 */
        /* <DEDUP_REMOVED lines=17> */
[----:B----4-:R-:W-:-:S04]  /*5940*/  IMAD.U32 R22, R22, 0x10000, RZ ;  /* 0x0001000016167824 */ /* 0x010fc800078e00ff */
[----:B------:R-:W0:Y:S02]  /*5950*/  F2I.FTZ.TRUNC.NTZ R3, R22 ;  /* 0x0000001600037305 */ /* 0x000e24000021f100 */
[----:B0-----:R0:W-:Y:S01]  /*5960*/  STG.E.U8 desc[UR36][R8.64], R3 ;  /* 0x0000000308007986 */ /* 0x0011e2000c101124 */
[----:B------:R-:W-:Y:S05]  /*5970*/  BRA `(.L_x_459) ;  /* 0x0000000c00947947 */ /* 0x000fea0003800000 */
.L_x_457:
[----:B----4-:R-:W-:-:S06]  /*5980*/  IMAD.U32 R5, R22, 0x10000, RZ ;  /* 0x0001000016057824 */ /* 0x010fcc00078e00ff */
[----:B------:R-:W0:Y:S02]  /*5990*/  F2I.S64.TRUNC R4, R5 ;  /* 0x0000000500047311 */ /* 0x000e24000020d900 */
[----:B0-----:R0:W-:Y:S01]  /*59a0*/  STG.E.U8 desc[UR36][R8.64], R4 ;  /* 0x0000000408007986 */ /* 0x0011e2000c101124 */
[----:B------:R-:W-:Y:S05]  /*59b0*/  BRA `(.L_x_459) ;  /* 0x0000000c00847947 */ /* 0x000fea0003800000 */
.L_x_456:
[----:B------:R-:W-:-:S13]  /*59c0*/  ISETP.NE.AND P0, PT, R0, 0x2, PT ;  /* 0x000000020000780c */ /* 0x000fda0003f05270 */
[----:B------:R-:W-:Y:S05]  /*59d0*/  @!P0 BRA `(.L_x_460) ;  /* 0x0000000000308947 */ /* 0x000fea0003800000 */
[----:B------:R-:W-:-:S13]  /*59e0*/  ISETP.NE.AND P0, PT, R0, 0x3, PT ;  /* 0x000000030000780c */ /* 0x000fda0003f05270 */
[----:B------:R-:W-:Y:S05]  /*59f0*/  @!P0 BRA `(.L_x_461) ;  /* 0x0000000000188947 */ /* 0x000fea0003800000 */
[----:B------:R-:W-:-:S13]  /*5a00*/  ISETP.NE.AND P0, PT, R0, 0x4, PT ;  /* 0x000000040000780c */ /* 0x000fda0003f05270 */
[----:B------:R-:W-:Y:S05]  /*5a10*/  @P0 BRA `(.L_x_458) ;  /* 0x0000000c000c0947 */ /* 0x000fea0003800000 */
[----:B----4-:R-:W-:-:S06]  /*5a20*/  IMAD.U32 R4, R22, 0x10000, RZ ;  /* 0x0001000016047824 */ /* 0x010fcc00078e00ff */
[----:B------:R-:W0:Y:S02]  /*5a30*/  F2I.S64.TRUNC R4, R4 ;  /* 0x0000000400047311 */ /* 0x000e24000020d900 */
[----:B0-----:R0:W-:Y:S01]  /*5a40*/  STG.E.64 desc[UR36][R8.64], R4 ;  /* 0x0000000408007986 */ /* 0x0011e2000c101b24 */
[----:B------:R-:W-:Y:S05]  /*5a50*/  BRA `(.L_x_459) ;  /* 0x0000000c005c7947 */ /* 0x000fea0003800000 */
.L_x_461:
[----:B----4-:R-:W-:-:S04]  /*5a60*/  IMAD.U32 R22, R22, 0x10000, RZ ;  /* 0x0001000016167824 */ /* 0x010fc800078e00ff */
[----:B------:R-:W0:Y:S02]  /*5a70*/  F2I.FTZ.TRUNC.NTZ R3, R22 ;  /* 0x0000001600037305 */ /* 0x000e24000021f100 */
[----:B0-----:R0:W-:Y:S01]  /*5a80*/  STG.E desc[UR36][R8.64], R3 ;  /* 0x0000000308007986 */ /* 0x0011e2000c101924 */
[----:B------:R-:W-:Y:S05]  /*5a90*/  BRA `(.L_x_459) ;  /* 0x0000000c004c7947 */ /* 0x000fea0003800000 */
.L_x_460:
[----:B----4-:R-:W-:-:S04]  /*5aa0*/  IMAD.U32 R22, R22, 0x10000, RZ ;  /* 0x0001000016167824 */ /* 0x010fc800078e00ff */
[----:B------:R-:W0:Y:S02]  /*5ab0*/  F2I.FTZ.TRUNC.NTZ R3, R22 ;  /* 0x0000001600037305 */ /* 0x000e24000021f100 */
[----:B0-----:R0:W-:Y:S01]  /*5ac0*/  STG.E.U16 desc[UR36][R8.64], R3 ;  /* 0x0000000308007986 */ /* 0x0011e2000c101524 */
[----:B------:R-:W-:Y:S05]  /*5ad0*/  BRA `(.L_x_459) ;  /* 0x0000000c003c7947 */ /* 0x000fea0003800000 */
.L_x_455:
[----:B------:R-:W-:-:S13]  /*5ae0*/  ISETP.GT.AND P0, PT, R0, 0x6, PT ;  /* 0x000000060000780c */ /* 0x000fda0003f04270 */
[----:B------:R-:W-:Y:S05]  /*5af0*/  @P0 BRA `(.L_x_462) ;  /* 0x00000000002c0947 */ /* 0x000fea0003800000 */
[----:B------:R-:W-:-:S13]  /*5b00*/  ISETP.NE.AND P0, PT, R0, 0x5, PT ;  /* 0x000000050000780c */ /* 0x000fda0003f05270 */
[----:B------:R-:W-:Y:S05]  /*5b10*/  @!P0 BRA `(.L_x_463) ;  /* 0x0000000000148947 */ /* 0x000fea0003800000 */
[----:B------:R-:W-:-:S13]  /*5b20*/  ISETP.NE.AND P0, PT, R0, 0x6, PT ;  /* 0x000000060000780c */ /* 0x000fda0003f05270 */
[----:B------:R-:W-:Y:S05]  /*5b30*/  @P0 BRA `(.L_x_458) ;  /* 0x0000000800c40947 */ /* 0x000fea0003800000 */
[----:B----4-:R-:W-:-:S05]  /*5b40*/  IMAD.U32 R3, R22, 0x10000, RZ ;  /* 0x0001000016037824 */ /* 0x010fca00078e00ff */
[----:B------:R0:W-:Y:S01]  /*5b50*/  STG.E desc[UR36][R8.64], R3 ;  /* 0x0000000308007986 */ /* 0x0001e2000c101924 */
[----:B------:R-:W-:Y:S05]  /*5b60*/  BRA `(.L_x_459) ;  /* 0x0000000c00187947 */ /* 0x000fea0003800000 */
.L_x_463:
[----:B----4-:R-:W-:-:S05]  /*5b70*/  IMAD.U32 R0, R22, 0x10000, RZ ;  /* 0x0001000016007824 */ /* 0x010fca00078e00ff */
[----:B------:R-:W-:-:S05]  /*5b80*/  F2FP.F16.F32.PACK_AB R0, RZ, R0 ;  /* 0x00000000ff00723e */ /* 0x000fca00000000ff */
[----:B------:R0:W-:Y:S01]  /*5b90*/  STG.E.U16 desc[UR36][R8.64], R0 ;  /* 0x0000000008007986 */ /* 0x0001e2000c101524 */
[----:B------:R-:W-:Y:S05]  /*5ba0*/  BRA `(.L_x_459) ;  /* 0x0000000c00087947 */ /* 0x000fea0003800000 */
.L_x_462:
[----:B------:R-:W-:-:S13]  /*5bb0*/  ISETP.NE.AND P0, PT, R0, 0x7, PT ;  /* 0x000000070000780c */ /* 0x000fda0003f05270 */
[----:B------:R-:W-:Y:S05]  /*5bc0*/  @!P0 BRA `(.L_x_464) ;  /* 0x0000000000348947 */ /* 0x000fea0003800000 */
[----:B------:R-:W-:-:S13]  /*5bd0*/  ISETP.NE.AND P0, PT, R0, 0x8, PT ;  /* 0x000000080000780c */ /* 0x000fda0003f05270 */
[----:B------:R-:W-:Y:S05]  /*5be0*/  @!P0 BRA `(.L_x_465) ;  /* 0x0000000000188947 */ /* 0x000fea0003800000 */
[----:B------:R-:W-:-:S13]  /*5bf0*/  ISETP.NE.AND P0, PT, R0, 0x9, PT ;  /* 0x000000090000780c */ /* 0x000fda0003f05270 */
[----:B------:R-:W-:Y:S05]  /*5c00*/  @P0 BRA `(.L_x_458) ;  /* 0x0000000800900947 */ /* 0x000fea0003800000 */
[----:B----4-:R-:W-:Y:S02]  /*5c10*/  IMAD.U32 R22, R22, 0x10000, RZ ;  /* 0x0001000016167824 */ /* 0x010fe400078e00ff */
[----:B------:R-:W-:-:S05]  /*5c20*/  IMAD.MOV.U32 R23, RZ, RZ, RZ ;  /* 0x000000ffff177224 */ /* 0x000fca00078e00ff */
[----:B------:R0:W-:Y:S01]  /*5c30*/  STG.E.64 desc[UR36][R8.64], R22 ;  /* 0x0000001608007986 */ /* 0x0001e2000c101b24 */
[----:B------:R-:W-:Y:S05]  /*5c40*/  BRA `(.L_x_459) ;  /* 0x0000000800e07947 */ /* 0x000fea0003800000 */
.L_x_465:
[----:B----4-:R-:W-:-:S05]  /*5c50*/  IMAD.U32 R22, R22, 0x10000, RZ ;  /* 0x0001000016167824 */ /* 0x010fca00078e00ff */
[----:B------:R-:W-:-:S04]  /*5c60*/  F2FP.F16.F32.PACK_AB R3, RZ, R22 ;  /* 0x00000016ff03723e */ /* 0x000fc800000000ff */
[----:B------:R-:W-:-:S05]  /*5c70*/  PRMT R3, R3, 0x5410, RZ ;  /* 0x0000541003037816 */ /* 0x000fca00000000ff */
[----:B------:R0:W-:Y:S01]  /*5c80*/  STG.E desc[UR36][R8.64], R3 ;  /* 0x0000000308007986 */ /* 0x0001e2000c101924 */
[----:B------:R-:W-:Y:S05]  /*5c90*/  BRA `(.L_x_459) ;  /* 0x0000000800cc7947 */ /* 0x000fea0003800000 */
.L_x_464:
[----:B----4-:R-:W-:-:S04]  /*5ca0*/  IMAD.U32 R4, R22, 0x10000, RZ ;  /* 0x0001000016047824 */ /* 0x010fc800078e00ff */
[----:B------:R-:W-:-:S06]  /*5cb0*/  FMUL.FTZ R4, R4, 1 ;  /* 0x3f80000004047820 */ /* 0x000fcc0000410000 */
[----:B------:R-:W0:Y:S02]  /*5cc0*/  F2F.F64.F32 R4, R4 ;  /* 0x0000000400047310 */ /* 0x000e240000201800 */
[----:B0-----:R0:W-:Y:S01]  /*5cd0*/  STG.E.64 desc[UR36][R8.64], R4 ;  /* 0x0000000408007986 */ /* 0x0011e2000c101b24 */
[----:B------:R-:W-:Y:S05]  /*5ce0*/  BRA `(.L_x_459) ;  /* 0x0000000800b87947 */ /* 0x000fea0003800000 */
.L_x_454:
        /* <DEDUP_REMOVED lines=8> */
[----:B----4-:R-:W-:-:S05]  /*5d70*/  IMAD.U32 R22, R22, 0x10000, RZ ;  /* 0x0001000016167824 */ /* 0x010fca00078e00ff */
[----:B------:R-:W-:-:S04]  /*5d80*/  FSETP.NEU.FTZ.AND P0, PT, R22, RZ, PT ;  /* 0x000000ff1600720b */ /* 0x000fc80003f1d000 */
[----:B------:R-:W-:-:S05]  /*5d90*/  SEL R3, RZ, 0x1, !P0 ;  /* 0x00000001ff037807 */ /* 0x000fca0004000000 */
[----:B------:R0:W-:Y:S01]  /*5da0*/  STG.E.U8 desc[UR36][R8.64], R3 ;  /* 0x0000000308007986 */ /* 0x0001e2000c101124 */
[----:B------:R-:W-:Y:S05]  /*5db0*/  BRA `(.L_x_459) ;  /* 0x0000000800847947 */ /* 0x000fea0003800000 */
.L_x_468:
[----:B----4-:R-:W-:Y:S01]  /*5dc0*/  IMAD.U32 R22, R22, 0x10000, RZ ;  /* 0x0001000016167824 */ /* 0x010fe200078e00ff */
[----:B------:R-:W-:-:S03]  /*5dd0*/  CS2R R6, SRZ ;  /* 0x0000000000067805 */ /* 0x000fc6000001ff00 */
[----:B------:R-:W-:-:S06]  /*5de0*/  FMUL.FTZ R4, R22, 1 ;  /* 0x3f80000016047820 */ /* 0x000fcc0000410000 */
[----:B------:R-:W0:Y:S02]  /*5df0*/  F2F.F64.F32 R4, R4 ;  /* 0x0000000400047310 */ /* 0x000e240000201800 */
[----:B0-----:R0:W-:Y:S01]  /*5e00*/  STG.E.128 desc[UR36][R8.64], R4 ;  /* 0x0000000408007986 */ /* 0x0011e2000c101d24 */
[----:B------:R-:W-:Y:S05]  /*5e10*/  BRA `(.L_x_459) ;  /* 0x00000008006c7947 */ /* 0x000fea0003800000 */
.L_x_467:
[----:B------:R-:W-:-:S13]  /*5e20*/  ISETP.NE.AND P0, PT, R0, 0xf, PT ;  /* 0x0000000f0000780c */ /* 0x000fda0003f05270 */
[----:B------:R-:W-:Y:S05]  /*5e30*/  @!P0 BRA `(.L_x_469) ;  /* 0x0000000000b48947 */ /* 0x000fea0003800000 */
[----:B------:R-:W-:-:S13]  /*5e40*/  ISETP.NE.AND P0, PT, R0, 0x17, PT ;  /* 0x000000170000780c */ /* 0x000fda0003f05270 */
[----:B------:R-:W-:Y:S05]  /*5e50*/  @!P0 BRA `(.L_x_470) ;  /* 0x0000000000548947 */ /* 0x000fea0003800000 */
[----:B------:R-:W-:-:S13]  /*5e60*/  ISETP.NE.AND P0, PT, R0, 0x18, PT ;  /* 0x000000180000780c */ /* 0x000fda0003f05270 */
[----:B------:R-:W-:Y:S05]  /*5e70*/  @P0 BRA `(.L_x_458) ;  /* 0x0000000400f40947 */ /* 0x000fea0003800000 */
[----:B----4-:R-:W-:Y:S01]  /*5e80*/  IMAD.U32 R7, R22, 0x10000, RZ ;  /* 0x0001000016077824 */ /* 0x010fe200078e00ff */
        /* <DEDUP_REMOVED lines=14> */
.L_x_472:
[----:B------:R-:W-:Y:S05]  /*5f70*/  BSYNC B0 ;  /* 0x0000000000007941 */ /* 0x000fea0003800000 */
.L_x_471:
[----:B------:R-:W-:-:S05]  /*5f80*/  LOP3.LUT R5, R0, R5, RZ, 0xfc, !PT ;  /* 0x0000000500057212 */ /* 0x000fca00078efcff */
[----:B------:R0:W-:Y:S01]  /*5f90*/  STG.E.U8 desc[UR36][R8.64], R5 ;  /* 0x0000000508007986 */ /* 0x0001e2000c101124 */
[----:B------:R-:W-:Y:S05]  /*5fa0*/  BRA `(.L_x_459) ;  /* 0x0000000800087947 */ /* 0x000fea0003800000 */
.L_x_470:
[----:B----4-:R-:W-:Y:S01]  /*5fb0*/  IMAD.U32 R5, R22, 0x10000, RZ ;  /* 0x0001000016057824 */ /* 0x010fe200078e00ff */
        /* <DEDUP_REMOVED lines=12> */
.L_x_474:
[----:B------:R-:W-:Y:S01]  /*6080*/  IMAD.MOV.U32 R0, RZ, RZ, 0x7f ;  /* 0x0000007fff007424 */ /* 0x000fe200078e00ff */
[----:B------:R-:W-:-:S04]  /*6090*/  ISETP.GT.U32.AND P0, PT, R3, 0x7f800000, PT ;  /* 0x7f8000000300780c */ /* 0x000fc80003f04070 */
[----:B------:R-:W-:-:S09]  /*60a0*/  SEL R0, R0, 0x7c, P0 ;  /* 0x0000007c00007807 */ /* 0x000fd20000000000 */
.L_x_475:
[----:B------:R-:W-:Y:S05]  /*60b0*/  BSYNC B0 ;  /* 0x0000000000007941 */ /* 0x000fea0003800000 */
.L_x_473:
[----:B------:R-:W-:-:S04]  /*60c0*/  LOP3.LUT R3, R5, 0x80000000, RZ, 0xc0, !PT ;  /* 0x8000000005037812 */ /* 0x000fc800078ec0ff */
[----:B------:R-:W-:-:S04]  /*60d0*/  SHF.R.U32.HI R3, RZ, 0x18, R3 ;  /* 0x00000018ff037819 */ /* 0x000fc80000011603 */
[----:B------:R-:W-:-:S05]  /*60e0*/  LOP3.LUT R3, R0, R3, RZ, 0xfc, !PT ;  /* 0x0000000300037212 */ /* 0x000fca00078efcff */
[----:B------:R0:W-:Y:S01]  /*60f0*/  STG.E.U8 desc[UR36][R8.64], R3 ;  /* 0x0000000308007986 */ /* 0x0001e2000c101124 */
[----:B------:R-:W-:Y:S05]  /*6100*/  BRA `(.L_x_459) ;  /* 0x0000000400b07947 */ /* 0x000fea0003800000 */
.L_x_469:
[----:B----4-:R0:W-:Y:S01]  /*6110*/  STG.E.U16 desc[UR36][R8.64], R22 ;  /* 0x0000001608007986 */ /* 0x0101e2000c101524 */
[----:B------:R-:W-:Y:S05]  /*6120*/  BRA `(.L_x_459) ;  /* 0x0000000400a87947 */ /* 0x000fea0003800000 */
.L_x_466:
        /* <DEDUP_REMOVED lines=8> */
[----:B----4-:R-:W-:-:S06]  /*61b0*/  IMAD.U32 R3, R22, 0x10000, RZ ;  /* 0x0001000016037824 */ /* 0x010fcc00078e00ff */
[----:B------:R-:W0:Y:S02]  /*61c0*/  F2I.FTZ.U32.TRUNC.NTZ R3, R3 ;  /* 0x0000000300037305 */ /* 0x000e24000021f000 */
[----:B0-----:R0:W-:Y:S01]  /*61d0*/  STG.E.U16 desc[UR36][R8.64], R3 ;  /* 0x0000000308007986 */ /* 0x0011e2000c101524 */
[----:B------:R-:W-:Y:S05]  /*61e0*/  BRA `(.L_x_459) ;  /* 0x0000000400787947 */ /* 0x000fea0003800000 */
.L_x_478:
[----:B----4-:R-:W-:Y:S01]  /*61f0*/  IMAD.U32 R5, R22, 0x10000, RZ ;  /* 0x0001000016057824 */ /* 0x010fe200078e00ff */
        /* <DEDUP_REMOVED lines=16> */
.L_x_481:
[----:B------:R-:W-:-:S04]  /*6300*/  LOP3.LUT R3, R5, 0x80000000, RZ, 0xc0, !PT ;  /* 0x8000000005037812 */ /* 0x000fc800078ec0ff */
[----:B------:R-:W-:-:S04]  /*6310*/  SHF.R.U32.HI R3, RZ, 0x18, R3 ;  /* 0x00000018ff037819 */ /* 0x000fc80000011603 */
[----:B------:R-:W-:-:S04]  /*6320*/  LOP3.LUT R0, R0, R3, RZ, 0xfc, !PT ;  /* 0x0000000300007212 */ /* 0x000fc800078efcff */
[----:B------:R-:W-:-:S07]  /*6330*/  PRMT R4, R0, 0x7610, R4 ;  /* 0x0000761000047816 */ /* 0x000fce0000000004 */
.L_x_480:
[----:B------:R-:W-:Y:S05]  /*6340*/  BSYNC B0 ;  /* 0x0000000000007941 */ /* 0x000fea0003800000 */
.L_x_479:
[----:B------:R4:W-:Y:S01]  /*6350*/  STG.E.U8 desc[UR36][R8.64], R4 ;  /* 0x0000000408007986 */ /* 0x0009e2000c101124 */
[----:B------:R-:W-:Y:S05]  /*6360*/  BRA `(.L_x_459) ;  /* 0x0000000400187947 */ /* 0x000fea0003800000 */
.L_x_477:
        /* <DEDUP_REMOVED lines=17> */
.L_x_484:
[----:B------:R-:W-:-:S04]  /*6480*/  LOP3.LUT R3, R5, 0x80000000, RZ, 0xc0, !PT ;  /* 0x8000000005037812 */ /* 0x000fc800078ec0ff */
[----:B------:R-:W-:-:S04]  /*6490*/  SHF.R.U32.HI R3, RZ, 0x18, R3 ;  /* 0x00000018ff037819 */ /* 0x000fc80000011603 */
[----:B------:R-:W-:-:S04]  /*64a0*/  LOP3.LUT R0, R0, R3, RZ, 0xfc, !PT ;  /* 0x0000000300007212 */ /* 0x000fc800078efcff */
[----:B------:R-:W-:-:S07]  /*64b0*/  PRMT R4, R0, 0x7610, R4 ;  /* 0x0000761000047816 */ /* 0x000fce0000000004 */
.L_x_483:
[----:B------:R-:W-:Y:S05]  /*64c0*/  BSYNC B0 ;  /* 0x0000000000007941 */ /* 0x000fea0003800000 */
.L_x_482:
[----:B------:R0:W-:Y:S01]  /*64d0*/  STG.E.U8 desc[UR36][R8.64], R4 ;  /* 0x0000000408007986 */ /* 0x0001e2000c101124 */
[----:B------:R-:W-:Y:S05]  /*64e0*/  BRA `(.L_x_459) ;  /* 0x0000000000b87947 */ /* 0x000fea0003800000 */
.L_x_476:
[----:B------:R-:W-:-:S13]  /*64f0*/  ISETP.NE.AND P0, PT, R0, 0x1c, PT ;  /* 0x0000001c0000780c */ /* 0x000fda0003f05270 */
[----:B------:R-:W-:Y:S05]  /*6500*/  @!P0 BRA `(.L_x_485) ;  /* 0x0000000000a48947 */ /* 0x000fea0003800000 */
[----:B------:R-:W-:-:S13]  /*6510*/  ISETP.NE.AND P0, PT, R0, 0x1d, PT ;  /* 0x0000001d0000780c */ /* 0x000fda0003f05270 */
[----:B------:R-:W-:Y:S05]  /*6520*/  @!P0 BRA `(.L_x_486) ;  /* 0x00000000008c8947 */ /* 0x000fea0003800000 */
[----:B------:R-:W-:-:S13]  /*6530*/  ISETP.NE.AND P0, PT, R0, 0x2c, PT ;  /* 0x0000002c0000780c */ /* 0x000fda0003f05270 */
[----:B------:R-:W-:Y:S05]  /*6540*/  @P0 BRA `(.L_x_458) ;  /* 0x0000000000400947 */ /* 0x000fea0003800000 */
[----:B----4-:R-:W-:-:S05]  /*6550*/  IMAD.U32 R22, R22, 0x10000, RZ ;  /* 0x0001000016167824 */ /* 0x010fca00078e00ff */
        /* <DEDUP_REMOVED lines=15> */
.L_x_458:
        /* <DEDUP_REMOVED lines=16> */
.L_x_487:
[----:B------:R-:W-:Y:S05]  /*6750*/  BRA `(.L_x_459) ;  /* 0x00000000001c7947 */ /* 0x000fea0003800000 */
.L_x_486:
[----:B----4-:R-:W-:-:S06]  /*6760*/  IMAD.U32 R4, R22, 0x10000, RZ ;  /* 0x0001000016047824 */ /* 0x010fcc00078e00ff */
[----:B------:R-:W0:Y:S02]  /*6770*/  F2I.U64.TRUNC R4, R4 ;  /* 0x0000000400047311 */ /* 0x000e24000020d800 */
[----:B0-----:R2:W-:Y:S01]  /*6780*/  STG.E.64 desc[UR36][R8.64], R4 ;  /* 0x0000000408007986 */ /* 0x0015e2000c101b24 */
[----:B------:R-:W-:Y:S05]  /*6790*/  BRA `(.L_x_459) ;  /* 0x00000000000c7947 */ /* 0x000fea0003800000 */
.L_x_485:
[----:B----4-:R-:W-:-:S04]  /*67a0*/  IMAD.U32 R22, R22, 0x10000, RZ ;  /* 0x0001000016167824 */ /* 0x010fc800078e00ff */
[----:B------:R-:W0:Y:S02]  /*67b0*/  F2I.FTZ.U32.TRUNC.NTZ R3, R22 ;  /* 0x0000001600037305 */ /* 0x000e24000021f000 */
[----:B0-----:R0:W-:Y:S02]  /*67c0*/  STG.E desc[UR36][R8.64], R3 ;  /* 0x0000000308007986 */ /* 0x0011e4000c101924 */
.L_x_459:
[----:B------:R-:W-:-:S05]  /*67d0*/  VIADD R25, R25, 0x80 ;  /* 0x0000008019197836 */ /* 0x000fca0000000000 */
[----:B------:R-:W-:-:S13]  /*67e0*/  ISETP.GE.AND P0, PT, R25, R16, PT ;  /* 0x000000101900720c */ /* 0x000fda0003f06270 */
[----:B------:R-:W-:Y:S05]  /*67f0*/  @P0 BRA `(.L_x_453) ;  /* 0x0000000c00f00947 */ /* 0x000fea0003800000 */
[----:B012-4-:R-:W0:Y:S01]  /*6800*/  LDC.64 R8, c[0x0][0x218] ;  /* 0x00008600ff087b82 */ /* 0x017e220000000a00 */
        /* <DEDUP_REMOVED lines=17> */
[----:B------:R-:W-:-:S06]  /*6920*/  IMAD.U32 R17, R17, 0x10000, RZ ;  /* 0x0001000011117824 */ /* 0x000fcc00078e00ff */
[----:B------:R-:W0:Y:S02]  /*6930*/  F2I.FTZ.TRUNC.NTZ R17, R17 ;  /* 0x0000001100117305 */ /* 0x000e24000021f100 */
[----:B0-----:R0:W-:Y:S01]  /*6940*/  STG.E.U8 desc[UR36][R8.64], R17 ;  /* 0x0000001108007986 */ /* 0x0011e2000c101124 */
[----:B------:R-:W-:Y:S05]  /*6950*/  BRA `(.L_x_493) ;  /* 0x0000000c00947947 */ /* 0x000fea0003800000 */
.L_x_491:
[----:B------:R-:W-:-:S06]  /*6960*/  IMAD.U32 R5, R17, 0x10000, RZ ;  /* 0x0001000011057824 */ /* 0x000fcc00078e00ff */
[----:B------:R-:W0:Y:S02]  /*6970*/  F2I.S64.TRUNC R4, R5 ;  /* 0x0000000500047311 */ /* 0x000e24000020d900 */
[----:B0-----:R4:W-:Y:S01]  /*6980*/  STG.E.U8 desc[UR36][R8.64], R4 ;  /* 0x0000000408007986 */ /* 0x0019e2000c101124 */
[----:B------:R-:W-:Y:S05]  /*6990*/  BRA `(.L_x_493) ;  /* 0x0000000c00847947 */ /* 0x000fea0003800000 */
.L_x_490:
[----:B------:R-:W-:-:S13]  /*69a0*/  ISETP.NE.AND P0, PT, R0, 0x2, PT ;  /* 0x000000020000780c */ /* 0x000fda0003f05270 */
[----:B------:R-:W-:Y:S05]  /*69b0*/  @!P0 BRA `(.L_x_494) ;  /* 0x0000000000308947 */ /* 0x000fea0003800000 */
[----:B------:R-:W-:-:S13]  /*69c0*/  ISETP.NE.AND P0, PT, R0, 0x3, PT ;  /* 0x000000030000780c */ /* 0x000fda0003f05270 */
[----:B------:R-:W-:Y:S05]  /*69d0*/  @!P0 BRA `(.L_x_495) ;  /* 0x0000000000188947 */ /* 0x000fea0003800000 */
[----:B------:R-:W-:-:S13]  /*69e0*/  ISETP.NE.AND P0, PT, R0, 0x4, PT ;  /* 0x000000040000780c */ /* 0x000fda0003f05270 */
[----:B------:R-:W-:Y:S05]  /*69f0*/  @P0 BRA `(.L_x_492) ;  /* 0x0000000c000c0947 */ /* 0x000fea0003800000 */
[----:B------:R-:W-:-:S06]  /*6a00*/  IMAD.U32 R4, R17, 0x10000, RZ ;  /* 0x0001000011047824 */ /* 0x000fcc00078e00ff */
[----:B------:R-:W0:Y:S02]  /*6a10*/  F2I.S64.TRUNC R4, R4 ;  /* 0x0000000400047311 */ /* 0x000e24000020d900 */
[----:B0-----:R1:W-:Y:S01]  /*6a20*/  STG.E.64 desc[UR36][R8.64], R4 ;  /* 0x0000000408007986 */ /* 0x0013e2000c101b24 */
[----:B------:R-:W-:Y:S05]  /*6a30*/  BRA `(.L_x_493) ;  /* 0x0000000c005c7947 */ /* 0x000fea0003800000 */
.L_x_495:
[----:B------:R-:W-:-:S06]  /*6a40*/  IMAD.U32 R17, R17, 0x10000, RZ ;  /* 0x0001000011117824 */ /* 0x000fcc00078e00ff */
[----:B------:R-:W0:Y:S02]  /*6a50*/  F2I.FTZ.TRUNC.NTZ R17, R17 ;  /* 0x0000001100117305 */ /* 0x000e24000021f100 */
[----:B0-----:R2:W-:Y:S01]  /*6a60*/  STG.E desc[UR36][R8.64], R17 ;  /* 0x0000001108007986 */ /* 0x0015e2000c101924 */
[----:B------:R-:W-:Y:S05]  /*6a70*/  BRA `(.L_x_493) ;  /* 0x0000000c004c7947 */ /* 0x000fea0003800000 */
.L_x_494:
[----:B------:R-:W-:-:S06]  /*6a80*/  IMAD.U32 R17, R17, 0x10000, RZ ;  /* 0x0001000011117824 */ /* 0x000fcc00078e00ff */
[----:B------:R-:W0:Y:S02]  /*6a90*/  F2I.FTZ.TRUNC.NTZ R17, R17 ;  /* 0x0000001100117305 */ /* 0x000e24000021f100 */
[----:B0-----:R0:W-:Y:S01]  /*6aa0*/  STG.E.U16 desc[UR36][R8.64], R17 ;  /* 0x0000001108007986 */ /* 0x0011e2000c101524 */
[----:B------:R-:W-:Y:S05]  /*6ab0*/  BRA `(.L_x_493) ;  /* 0x0000000c003c7947 */ /* 0x000fea0003800000 */
.L_x_489:
[----:B------:R-:W-:-:S13]  /*6ac0*/  ISETP.GT.AND P0, PT, R0, 0x6, PT ;  /* 0x000000060000780c */ /* 0x000fda0003f04270 */
[----:B------:R-:W-:Y:S05]  /*6ad0*/  @P0 BRA `(.L_x_496) ;  /* 0x00000000002c0947 */ /* 0x000fea0003800000 */
[----:B------:R-:W-:-:S13]  /*6ae0*/  ISETP.NE.AND P0, PT, R0, 0x5, PT ;  /* 0x000000050000780c */ /* 0x000fda0003f05270 */
[----:B------:R-:W-:Y:S05]  /*6af0*/  @!P0 BRA `(.L_x_497) ;  /* 0x0000000000148947 */ /* 0x000fea0003800000 */
[----:B------:R-:W-:-:S13]  /*6b00*/  ISETP.NE.AND P0, PT, R0, 0x6, PT ;  /* 0x000000060000780c */ /* 0x000fda0003f05270 */
[----:B------:R-:W-:Y:S05]  /*6b10*/  @P0 BRA `(.L_x_492) ;  /* 0x0000000800c40947 */ /* 0x000fea0003800000 */
[----:B------:R-:W-:-:S05]  /*6b20*/  IMAD.U32 R17, R17, 0x10000, RZ ;  /* 0x0001000011117824 */ /* 0x000fca00078e00ff */
[----:B------:R0:W-:Y:S01]  /*6b30*/  STG.E desc[UR36][R8.64], R17 ;  /* 0x0000001108007986 */ /* 0x0001e2000c101924 */
[----:B------:R-:W-:Y:S05]  /*6b40*/  BRA `(.L_x_493) ;  /* 0x0000000c00187947 */ /* 0x000fea0003800000 */
.L_x_497:
[----:B------:R-:W-:-:S05]  /*6b50*/  IMAD.U32 R0, R17, 0x10000, RZ ;  /* 0x0001000011007824 */ /* 0x000fca00078e00ff */
[----:B------:R-:W-:-:S05]  /*6b60*/  F2FP.F16.F32.PACK_AB R0, RZ, R0 ;  /* 0x00000000ff00723e */ /* 0x000fca00000000ff */
[----:B------:R0:W-:Y:S01]  /*6b70*/  STG.E.U16 desc[UR36][R8.64], R0 ;  /* 0x0000000008007986 */ /* 0x0001e2000c101524 */
[----:B------:R-:W-:Y:S05]  /*6b80*/  BRA `(.L_x_493) ;  /* 0x0000000c00087947 */ /* 0x000fea0003800000 */
.L_x_496:
[----:B------:R-:W-:-:S13]  /*6b90*/  ISETP.NE.AND P0, PT, R0, 0x7, PT ;  /* 0x000000070000780c */ /* 0x000fda0003f05270 */
[----:B------:R-:W-:Y:S05]  /*6ba0*/  @!P0 BRA `(.L_x_498) ;  /* 0x0000000000348947 */ /* 0x000fea0003800000 */
[----:B------:R-:W-:-:S13]  /*6bb0*/  ISETP.NE.AND P0, PT, R0, 0x8, PT ;  /* 0x000000080000780c */ /* 0x000fda0003f05270 */
[----:B------:R-:W-:Y:S05]  /*6bc0*/  @!P0 BRA `(.L_x_499) ;  /* 0x0000000000188947 */ /* 0x000fea0003800000 */
[----:B------:R-:W-:-:S13]  /*6bd0*/  ISETP.NE.AND P0, PT, R0, 0x9, PT ;  /* 0x000000090000780c */ /* 0x000fda0003f05270 */
[----:B------:R-:W-:Y:S05]  /*6be0*/  @P0 BRA `(.L_x_492) ;  /* 0x0000000800900947 */ /* 0x000fea0003800000 */
[----:B------:R-:W-:Y:S02]  /*6bf0*/  IMAD.U32 R4, R17, 0x10000, RZ ;  /* 0x0001000011047824 */ /* 0x000fe400078e00ff */
[----:B------:R-:W-:-:S05]  /*6c00*/  IMAD.MOV.U32 R5, RZ, RZ, RZ ;  /* 0x000000ffff057224 */ /* 0x000fca00078e00ff */
[----:B------:R0:W-:Y:S01]  /*6c10*/  STG.E.64 desc[UR36][R8.64], R4 ;  /* 0x0000000408007986 */ /* 0x0001e2000c101b24 */
[----:B------:R-:W-:Y:S05]  /*6c20*/  BRA `(.L_x_493) ;  /* 0x0000000800e07947 */ /* 0x000fea0003800000 */
.L_x_499:
[----:B------:R-:W-:-:S05]  /*6c30*/  IMAD.U32 R17, R17, 0x10000, RZ ;  /* 0x0001000011117824 */ /* 0x000fca00078e00ff */
[----:B------:R-:W-:-:S04]  /*6c40*/  F2FP.F16.F32.PACK_AB R3, RZ, R17 ;  /* 0x00000011ff03723e */ /* 0x000fc800000000ff */
[----:B------:R-:W-:-:S05]  /*6c50*/  PRMT R3, R3, 0x5410, RZ ;  /* 0x0000541003037816 */ /* 0x000fca00000000ff */
[----:B------:R0:W-:Y:S01]  /*6c60*/  STG.E desc[UR36][R8.64], R3 ;  /* 0x0000000308007986 */ /* 0x0001e2000c101924 */
[----:B------:R-:W-:Y:S05]  /*6c70*/  BRA `(.L_x_493) ;  /* 0x0000000800cc7947 */ /* 0x000fea0003800000 */
.L_x_498:
[----:B------:R-:W-:-:S04]  /*6c80*/  IMAD.U32 R4, R17, 0x10000, RZ ;  /* 0x0001000011047824 */ /* 0x000fc800078e00ff */
[----:B------:R-:W-:-:S06]  /*6c90*/  FMUL.FTZ R4, R4, 1 ;  /* 0x3f80000004047820 */ /* 0x000fcc0000410000 */
[----:B------:R-:W0:Y:S02]  /*6ca0*/  F2F.F64.F32 R4, R4 ;  /* 0x0000000400047310 */ /* 0x000e240000201800 */
[----:B0-----:R0:W-:Y:S01]  /*6cb0*/  STG.E.64 desc[UR36][R8.64], R4 ;  /* 0x0000000408007986 */ /* 0x0011e2000c101b24 */
[----:B------:R-:W-:Y:S05]  /*6cc0*/  BRA `(.L_x_493) ;  /* 0x0000000800b87947 */ /* 0x000fea0003800000 */
.L_x_488:
        /* <DEDUP_REMOVED lines=8> */
[----:B------:R-:W-:-:S05]  /*6d50*/  IMAD.U32 R17, R17, 0x10000, RZ ;  /* 0x0001000011117824 */ /* 0x000fca00078e00ff */
[----:B------:R-:W-:-:S04]  /*6d60*/  FSETP.NEU.FTZ.AND P0, PT, R17, RZ, PT ;  /* 0x000000ff1100720b */ /* 0x000fc80003f1d000 */
[----:B------:R-:W-:-:S05]  /*6d70*/  SEL R3, RZ, 0x1, !P0 ;  /* 0x00000001ff037807 */ /* 0x000fca0004000000 */
[----:B------:R0:W-:Y:S01]  /*6d80*/  STG.E.U8 desc[UR36][R8.64], R3 ;  /* 0x0000000308007986 */ /* 0x0001e2000c101124 */
[----:B------:R-:W-:Y:S05]  /*6d90*/  BRA `(.L_x_493) ;  /* 0x0000000800847947 */ /* 0x000fea0003800000 */
.L_x_502:
[----:B------:R-:W-:Y:S01]  /*6da0*/  IMAD.U32 R17, R17, 0x10000, RZ ;  /* 0x0001000011117824 */ /* 0x000fe200078e00ff */
[----:B------:R-:W-:-:S03]  /*6db0*/  CS2R R6, SRZ ;  /* 0x0000000000067805 */ /* 0x000fc6000001ff00 */
[----:B------:R-:W-:-:S06]  /*6dc0*/  FMUL.FTZ R4, R17, 1 ;  /* 0x3f80000011047820 */ /* 0x000fcc0000410000 */
[----:B------:R-:W0:Y:S02]  /*6dd0*/  F2F.F64.F32 R4, R4 ;  /* 0x0000000400047310 */ /* 0x000e240000201800 */
[----:B0-----:R0:W-:Y:S01]  /*6de0*/  STG.E.128 desc[UR36][R8.64], R4 ;  /* 0x0000000408007986 */ /* 0x0011e2000c101d24 */
[----:B------:R-:W-:Y:S05]  /*6df0*/  BRA `(.L_x_493) ;  /* 0x00000008006c7947 */ /* 0x000fea0003800000 */
.L_x_501:
        /* <DEDUP_REMOVED lines=21> */
.L_x_506:
[----:B------:R-:W-:Y:S05]  /*6f50*/  BSYNC B0 ;  /* 0x0000000000007941 */ /* 0x000fea0003800000 */
.L_x_505:
[----:B------:R-:W-:-:S05]  /*6f60*/  LOP3.LUT R5, R0, R5, RZ, 0xfc, !PT ;  /* 0x0000000500057212 */ /* 0x000fca00078efcff */
[----:B------:R0:W-:Y:S01]  /*6f70*/  STG.E.U8 desc[UR36][R8.64], R5 ;  /* 0x0000000508007986 */ /* 0x0001e2000c101124 */
[----:B------:R-:W-:Y:S05]  /*6f80*/  BRA `(.L_x_493) ;  /* 0x0000000800087947 */ /* 0x000fea0003800000 */
.L_x_504:
        /* <DEDUP_REMOVED lines=13> */
.L_x_508:
[----:B------:R-:W-:Y:S01]  /*7060*/  IMAD.MOV.U32 R0, RZ, RZ, 0x7f ;  /* 0x0000007fff007424 */ /* 0x000fe200078e00ff */
[----:B------:R-:W-:-:S04]  /*7070*/  ISETP.GT.U32.AND P0, PT, R3, 0x7f800000, PT ;  /* 0x7f8000000300780c */ /* 0x000fc80003f04070 */
[----:B------:R-:W-:-:S09]  /*7080*/  SEL R0, R0, 0x7c, P0 ;  /* 0x0000007c00007807 */ /* 0x000fd20000000000 */
.L_x_509:
[----:B------:R-:W-:Y:S05]  /*7090*/  BSYNC B0 ;  /* 0x0000000000007941 */ /* 0x000fea0003800000 */
.L_x_507:
[----:B------:R-:W-:-:S04]  /*70a0*/  LOP3.LUT R3, R17, 0x80000000, RZ, 0xc0, !PT ;  /* 0x8000000011037812 */ /* 0x000fc800078ec0ff */
[----:B------:R-:W-:-:S04]  /*70b0*/  SHF.R.U32.HI R3, RZ, 0x18, R3 ;  /* 0x00000018ff037819 */ /* 0x000fc80000011603 */
[----:B------:R-:W-:-:S05]  /*70c0*/  LOP3.LUT R3, R0, R3, RZ, 0xfc, !PT ;  /* 0x0000000300037212 */ /* 0x000fca00078efcff */
[----:B------:R0:W-:Y:S01]  /*70d0*/  STG.E.U8 desc[UR36][R8.64], R3 ;  /* 0x0000000308007986 */ /* 0x0001e2000c101124 */
[----:B------:R-:W-:Y:S05]  /*70e0*/  BRA `(.L_x_493) ;  /* 0x0000000400b07947 */ /* 0x000fea0003800000 */
.L_x_503:
[----:B------:R0:W-:Y:S01]  /*70f0*/  STG.E.U16 desc[UR36][R8.64], R17 ;  /* 0x0000001108007986 */ /* 0x0001e2000c101524 */
[----:B------:R-:W-:Y:S05]  /*7100*/  BRA `(.L_x_493) ;  /* 0x0000000400a87947 */ /* 0x000fea0003800000 */
.L_x_500:
        /* <DEDUP_REMOVED lines=8> */
[----:B------:R-:W-:-:S06]  /*7190*/  IMAD.U32 R3, R17, 0x10000, RZ ;  /* 0x0001000011037824 */ /* 0x000fcc00078e00ff */
[----:B------:R-:W0:Y:S02]  /*71a0*/  F2I.FTZ.U32.TRUNC.NTZ R3, R3 ;  /* 0x0000000300037305 */ /* 0x000e24000021f000 */
[----:B0-----:R0:W-:Y:S01]  /*71b0*/  STG.E.U16 desc[UR36][R8.64], R3 ;  /* 0x0000000308007986 */ /* 0x0011e2000c101524 */
[----:B------:R-:W-:Y:S05]  /*71c0*/  BRA `(.L_x_493) ;  /* 0x0000000400787947 */ /* 0x000fea0003800000 */
.L_x_512:
        /* <DEDUP_REMOVED lines=17> */
.L_x_515:
[----:B------:R-:W-:-:S04]  /*72e0*/  LOP3.LUT R3, R17, 0x80000000, RZ, 0xc0, !PT ;  /* 0x8000000011037812 */ /* 0x000fc800078ec0ff */
[----:B------:R-:W-:-:S04]  /*72f0*/  SHF.R.U32.HI R3, RZ, 0x18, R3 ;  /* 0x00000018ff037819 */ /* 0x000fc80000011603 */
[----:B------:R-:W-:-:S04]  /*7300*/  LOP3.LUT R0, R0, R3, RZ, 0xfc, !PT ;  /* 0x0000000300007212 */ /* 0x000fc800078efcff */
[----:B------:R-:W-:-:S07]  /*7310*/  PRMT R4, R0, 0x7610, R4 ;  /* 0x0000761000047816 */ /* 0x000fce0000000004 */
.L_x_514:
[----:B------:R-:W-:Y:S05]  /*7320*/  BSYNC B0 ;  /* 0x0000000000007941 */ /* 0x000fea0003800000 */
.L_x_513:
[----:B------:R0:W-:Y:S01]  /*7330*/  STG.E.U8 desc[UR36][R8.64], R4 ;  /* 0x0000000408007986 */ /* 0x0001e2000c101124 */
[----:B------:R-:W-:Y:S05]  /*7340*/  BRA `(.L_x_493) ;  /* 0x0000000400187947 */ /* 0x000fea0003800000 */
.L_x_511:
        /* <DEDUP_REMOVED lines=17> */
.L_x_518:
[----:B------:R-:W-:-:S04]  /*7460*/  LOP3.LUT R3, R17, 0x80000000, RZ, 0xc0, !PT ;  /* 0x8000000011037812 */ /* 0x000fc800078ec0ff */
[----:B------:R-:W-:-:S04]  /*7470*/  SHF.R.U32.HI R3, RZ, 0x18, R3 ;  /* 0x00000018ff037819 */ /* 0x000fc80000011603 */
[----:B------:R-:W-:-:S04]  /*7480*/  LOP3.LUT R0, R0, R3, RZ, 0xfc, !PT ;  /* 0x0000000300007212 */ /* 0x000fc800078efcff */
[----:B------:R-:W-:-:S07]  /*7490*/  PRMT R4, R0, 0x7610, R4 ;  /* 0x0000761000047816 */ /* 0x000fce0000000004 */
.L_x_517:
[----:B------:R-:W-:Y:S05]  /*74a0*/  BSYNC B0 ;  /* 0x0000000000007941 */ /* 0x000fea0003800000 */
.L_x_516:
[----:B------:R0:W-:Y:S01]  /*74b0*/  STG.E.U8 desc[UR36][R8.64], R4 ;  /* 0x0000000408007986 */ /* 0x0001e2000c101124 */
[----:B------:R-:W-:Y:S05]  /*74c0*/  BRA `(.L_x_493) ;  /* 0x0000000000b87947 */ /* 0x000fea0003800000 */
.L_x_510:
[----:B------:R-:W-:-:S13]  /*74d0*/  ISETP.NE.AND P0, PT, R0, 0x1c, PT ;  /* 0x0000001c0000780c */ /* 0x000fda0003f05270 */
[----:B------:R-:W-:Y:S05]  /*74e0*/  @!P0 BRA `(.L_x_519) ;  /* 0x0000000000a48947 */ /* 0x000fea0003800000 */
[----:B------:R-:W-:-:S13]  /*74f0*/  ISETP.NE.AND P0, PT, R0, 0x1d, PT ;  /* 0x0000001d0000780c */ /* 0x000fda0003f05270 */
[----:B------:R-:W-:Y:S05]  /*7500*/  @!P0 BRA `(.L_x_520) ;  /* 0x00000000008c8947 */ /* 0x000fea0003800000 */
[----:B------:R-:W-:-:S13]  /*7510*/  ISETP.NE.AND P0, PT, R0, 0x2c, PT ;  /* 0x0000002c0000780c */ /* 0x000fda0003f05270 */
[----:B------:R-:W-:Y:S05]  /*7520*/  @P0 BRA `(.L_x_492) ;  /* 0x0000000000400947 */ /* 0x000fea0003800000 */
[----:B------:R-:W-:-:S05]  /*7530*/  IMAD.U32 R4, R17, 0x10000, RZ ;  /* 0x0001000011047824 */ /* 0x000fca00078e00ff */
        /* <DEDUP_REMOVED lines=15> */
.L_x_492:
        /* <DEDUP_REMOVED lines=15> */
[----:B0--3--:R-:W-:Y:S05]  /*7720*/  CALL.ABS.NOINC R14 ;  /* 0x000000000e007343 */ /* 0x009fea0003c00000 */
.L_x_521:
[----:B------:R-:W-:Y:S05]  /*7730*/  BRA `(.L_x_493) ;  /* 0x00000000001c7947 */ /* 0x000fea0003800000 */
.L_x_520:
[----:B------:R-:W-:-:S06]  /*7740*/  IMAD.U32 R4, R17, 0x10000, RZ ;  /* 0x0001000011047824 */ /* 0x000fcc00078e00ff */
[----:B------:R-:W0:Y:S02]  /*7750*/  F2I.U64.TRUNC R4, R4 ;  /* 0x0000000400047311 */ /* 0x000e24000020d800 */
[----:B0-----:R0:W-:Y:S01]  /*7760*/  STG.E.64 desc[UR36][R8.64], R4 ;  /* 0x0000000408007986 */ /* 0x0011e2000c101b24 */
[----:B------:R-:W-:Y:S05]  /*7770*/  BRA `(.L_x_493) ;  /* 0x00000000000c7947 */ /* 0x000fea0003800000 */
.L_x_519:
[----:B------:R-:W-:-:S06]  /*7780*/  IMAD.U32 R17, R17, 0x10000, RZ ;  /* 0x0001000011117824 */ /* 0x000fcc00078e00ff */
[----:B------:R-:W0:Y:S02]  /*7790*/  F2I.FTZ.U32.TRUNC.NTZ R17, R17 ;  /* 0x0000001100117305 */ /* 0x000e24000021f000 */
[----:B0-----:R0:W-:Y:S02]  /*77a0*/  STG.E desc[UR36][R8.64], R17 ;  /* 0x0000001108007986 */ /* 0x0011e4000c101924 */
.L_x_493:
[----:B------:R-:W-:-:S07]  /*77b0*/  VIADD R25, R25, 0x80 ;  /* 0x0000008019197836 */ /* 0x000fce0000000000 */
.L_x_453:
[----:B------:R-:W-:Y:S05]  /*77c0*/  BSYNC B6 ;  /* 0x0000000000067941 */ /* 0x000fea0003800000 */
.L_x_452:
[----:B------:R-:W-:-:S13]  /*77d0*/  ISETP.GE.AND P0, PT, R25, R16, PT ;  /* 0x000000101900720c */ /* 0x000fda0003f06270 */
[----:B------:R-:W-:Y:S05]  /*77e0*/  @P0 EXIT ;  /* 0x000000000000094d */ /* 0x000fea0003800000 */
[----:B012-4-:R-:W0:Y:S01]  /*77f0*/  LDC.64 R4, c[0x0][0x218] ;  /* 0x00008600ff047b82 */ /* 0x017e220000000a00 */
        /* <DEDUP_REMOVED lines=16> */
[----:B---3--:R-:W-:-:S06]  /*7900*/  IMAD.U32 R19, R19, 0x10000, RZ ;  /* 0x0001000013137824 */ /* 0x008fcc00078e00ff */
[----:B------:R-:W0:Y:S02]  /*7910*/  F2I.FTZ.TRUNC.NTZ R19, R19 ;  /* 0x0000001300137305 */ /* 0x000e24000021f100 */
[----:B0-----:R-:W-:Y:S01]  /*7920*/  STG.E.U8 desc[UR36][R2.64], R19 ;  /* 0x0000001302007986 */ /* 0x001fe2000c101124 */
[----:B------:R-:W-:Y:S05]  /*7930*/  EXIT ;  /* 0x000000000000794d */ /* 0x000fea0003800000 */
.L_x_525:
[----:B---3--:R-:W-:-:S06]  /*7940*/  IMAD.U32 R5, R19, 0x10000, RZ ;  /* 0x0001000013057824 */ /* 0x008fcc00078e00ff */
[----:B------:R-:W0:Y:S02]  /*7950*/  F2I.S64.TRUNC R4, R5 ;  /* 0x0000000500047311 */ /* 0x000e24000020d900 */
[----:B0-----:R-:W-:Y:S01]  /*7960*/  STG.E.U8 desc[UR36][R2.64], R4 ;  /* 0x0000000402007986 */ /* 0x001fe2000c101124 */
[----:B------:R-:W-:Y:S05]  /*7970*/  EXIT ;  /* 0x000000000000794d */ /* 0x000fea0003800000 */
.L_x_524:
[----:B------:R-:W-:-:S13]  /*7980*/  ISETP.NE.AND P0, PT, R0, 0x2, PT ;  /* 0x000000020000780c */ /* 0x000fda0003f05270 */
[----:B------:R-:W-:Y:S05]  /*7990*/  @!P0 BRA `(.L_x_527) ;  /* 0x0000000000308947 */ /* 0x000fea0003800000 */
[----:B------:R-:W-:-:S13]  /*79a0*/  ISETP.NE.AND P0, PT, R0, 0x3, PT ;  /* 0x000000030000780c */ /* 0x000fda0003f05270 */
[----:B------:R-:W-:Y:S05]  /*79b0*/  @!P0 BRA `(.L_x_528) ;  /* 0x0000000000188947 */ /* 0x000fea0003800000 */
[----:B------:R-:W-:-:S13]  /*79c0*/  ISETP.NE.AND P0, PT, R0, 0x4, PT ;  /* 0x000000040000780c */ /* 0x000fda0003f05270 */
[----:B------:R-:W-:Y:S05]  /*79d0*/  @P0 BRA `(.L_x_526) ;  /* 0x0000000c000c0947 */ /* 0x000fea0003800000 */
[----:B---3--:R-:W-:-:S06]  /*79e0*/  IMAD.U32 R4, R19, 0x10000, RZ ;  /* 0x0001000013047824 */ /* 0x008fcc00078e00ff */
[----:B------:R-:W0:Y:S02]  /*79f0*/  F2I.S64.TRUNC R4, R4 ;  /* 0x0000000400047311 */ /* 0x000e24000020d900 */
[----:B0-----:R-:W-:Y:S01]  /*7a00*/  STG.E.64 desc[UR36][R2.64], R4 ;  /* 0x0000000402007986 */ /* 0x001fe2000c101b24 */
[----:B------:R-:W-:Y:S05]  /*7a10*/  EXIT ;  /* 0x000000000000794d */ /* 0x000fea0003800000 */
.L_x_528:
[----:B---3--:R-:W-:-:S06]  /*7a20*/  IMAD.U32 R19, R19, 0x10000, RZ ;  /* 0x0001000013137824 */ /* 0x008fcc00078e00ff */
[----:B------:R-:W0:Y:S02]  /*7a30*/  F2I.FTZ.TRUNC.NTZ R19, R19 ;  /* 0x0000001300137305 */ /* 0x000e24000021f100 */
[----:B0-----:R-:W-:Y:S01]  /*7a40*/  STG.E desc[UR36][R2.64], R19 ;  /* 0x0000001302007986 */ /* 0x001fe2000c101924 */
[----:B------:R-:W-:Y:S05]  /*7a50*/  EXIT ;  /* 0x000000000000794d */ /* 0x000fea0003800000 */
.L_x_527:
[----:B---3--:R-:W-:-:S06]  /*7a60*/  IMAD.U32 R19, R19, 0x10000, RZ ;  /* 0x0001000013137824 */ /* 0x008fcc00078e00ff */
[----:B------:R-:W0:Y:S02]  /*7a70*/  F2I.FTZ.TRUNC.NTZ R19, R19 ;  /* 0x0000001300137305 */ /* 0x000e24000021f100 */
[----:B0-----:R-:W-:Y:S01]  /*7a80*/  STG.E.U16 desc[UR36][R2.64], R19 ;  /* 0x0000001302007986 */ /* 0x001fe2000c101524 */
[----:B------:R-:W-:Y:S05]  /*7a90*/  EXIT ;  /* 0x000000000000794d */ /* 0x000fea0003800000 */
.L_x_523:
[----:B------:R-:W-:-:S13]  /*7aa0*/  ISETP.GT.AND P0, PT, R0, 0x6, PT ;  /* 0x000000060000780c */ /* 0x000fda0003f04270 */
[----:B------:R-:W-:Y:S05]  /*7ab0*/  @P0 BRA `(.L_x_529) ;  /* 0x00000000002c0947 */ /* 0x000fea0003800000 */
[----:B------:R-:W-:-:S13]  /*7ac0*/  ISETP.NE.AND P0, PT, R0, 0x5, PT ;  /* 0x000000050000780c */ /* 0x000fda0003f05270 */
[----:B------:R-:W-:Y:S05]  /*7ad0*/  @!P0 BRA `(.L_x_530) ;  /* 0x0000000000148947 */ /* 0x000fea0003800000 */
[----:B------:R-:W-:-:S13]  /*7ae0*/  ISETP.NE.AND P0, PT, R0, 0x6, PT ;  /* 0x000000060000780c */ /* 0x000fda0003f05270 */
[----:B------:R-:W-:Y:S05]  /*7af0*/  @P0 BRA `(.L_x_526) ;  /* 0x0000000800c40947 */ /* 0x000fea0003800000 */
[----:B---3--:R-:W-:-:S05]  /*7b00*/  IMAD.U32 R19, R19, 0x10000, RZ ;  /* 0x0001000013137824 */ /* 0x008fca00078e00ff */
[----:B------:R-:W-:Y:S01]  /*7b10*/  STG.E desc[UR36][R2.64], R19 ;  /* 0x0000001302007986 */ /* 0x000fe2000c101924 */
[----:B------:R-:W-:Y:S05]  /*7b20*/  EXIT ;  /* 0x000000000000794d */ /* 0x000fea0003800000 */
.L_x_530:
[----:B---3--:R-:W-:-:S05]  /*7b30*/  IMAD.U32 R0, R19, 0x10000, RZ ;  /* 0x0001000013007824 */ /* 0x008fca00078e00ff */
[----:B------:R-:W-:-:S05]  /*7b40*/  F2FP.F16.F32.PACK_AB R0, RZ, R0 ;  /* 0x00000000ff00723e */ /* 0x000fca00000000ff */
[----:B------:R-:W-:Y:S01]  /*7b50*/  STG.E.U16 desc[UR36][R2.64], R0 ;  /* 0x0000000002007986 */ /* 0x000fe2000c101524 */
[----:B------:R-:W-:Y:S05]  /*7b60*/  EXIT ;  /* 0x000000000000794d */ /* 0x000fea0003800000 */
.L_x_529:
[----:B------:R-:W-:-:S13]  /*7b70*/  ISETP.NE.AND P0, PT, R0, 0x7, PT ;  /* 0x000000070000780c */ /* 0x000fda0003f05270 */
[----:B------:R-:W-:Y:S05]  /*7b80*/  @!P0 BRA `(.L_x_531) ;  /* 0x0000000000348947 */ /* 0x000fea0003800000 */
[----:B------:R-:W-:-:S13]  /*7b90*/  ISETP.NE.AND P0, PT, R0, 0x8, PT ;  /* 0x000000080000780c */ /* 0x000fda0003f05270 */
[----:B------:R-:W-:Y:S05]  /*7ba0*/  @!P0 BRA `(.L_x_532) ;  /* 0x0000000000188947 */ /* 0x000fea0003800000 */
[----:B------:R-:W-:-:S13]  /*7bb0*/  ISETP.NE.AND P0, PT, R0, 0x9, PT ;  /* 0x000000090000780c */ /* 0x000fda0003f05270 */
[----:B------:R-:W-:Y:S05]  /*7bc0*/  @P0 BRA `(.L_x_526) ;  /* 0x0000000800900947 */ /* 0x000fea0003800000 */
[----:B---3--:R-:W-:Y:S02]  /*7bd0*/  IMAD.U32 R4, R19, 0x10000, RZ ;  /* 0x0001000013047824 */ /* 0x008fe400078e00ff */
[----:B------:R-:W-:-:S05]  /*7be0*/  IMAD.MOV.U32 R5, RZ, RZ, RZ ;  /* 0x000000ffff057224 */ /* 0x000fca00078e00ff */
[----:B------:R-:W-:Y:S01]  /*7bf0*/  STG.E.64 desc[UR36][R2.64], R4 ;  /* 0x0000000402007986 */ /* 0x000fe2000c101b24 */
[----:B------:R-:W-:Y:S05]  /*7c00*/  EXIT ;  /* 0x000000000000794d */ /* 0x000fea0003800000 */
.L_x_532:
[----:B---3--:R-:W-:-:S05]  /*7c10*/  IMAD.U32 R19, R19, 0x10000, RZ ;  /* 0x0001000013137824 */ /* 0x008fca00078e00ff */
[----:B------:R-:W-:-:S04]  /*7c20*/  F2FP.F16.F32.PACK_AB R5, RZ, R19 ;  /* 0x00000013ff05723e */ /* 0x000fc800000000ff */
[----:B------:R-:W-:-:S05]  /*7c30*/  PRMT R5, R5, 0x5410, RZ ;  /* 0x0000541005057816 */ /* 0x000fca00000000ff */
[----:B------:R-:W-:Y:S01]  /*7c40*/  STG.E desc[UR36][R2.64], R5 ;  /* 0x0000000502007986 */ /* 0x000fe2000c101924 */
[----:B------:R-:W-:Y:S05]  /*7c50*/  EXIT ;  /* 0x000000000000794d */ /* 0x000fea0003800000 */
.L_x_531:
[----:B---3--:R-:W-:-:S04]  /*7c60*/  IMAD.U32 R4, R19, 0x10000, RZ ;  /* 0x0001000013047824 */ /* 0x008fc800078e00ff */
[----:B------:R-:W-:-:S06]  /*7c70*/  FMUL.FTZ R4, R4, 1 ;  /* 0x3f80000004047820 */ /* 0x000fcc0000410000 */
[----:B------:R-:W0:Y:S02]  /*7c80*/  F2F.F64.F32 R4, R4 ;  /* 0x0000000400047310 */ /* 0x000e240000201800 */
[----:B0-----:R-:W-:Y:S01]  /*7c90*/  STG.E.64 desc[UR36][R2.64], R4 ;  /* 0x0000000402007986 */ /* 0x001fe2000c101b24 */
[----:B------:R-:W-:Y:S05]  /*7ca0*/  EXIT ;  /* 0x000000000000794d */ /* 0x000fea0003800000 */
.L_x_522:
        /* <DEDUP_REMOVED lines=8> */
[----:B---3--:R-:W-:-:S05]  /*7d30*/  IMAD.U32 R19, R19, 0x10000, RZ ;  /* 0x0001000013137824 */ /* 0x008fca00078e00ff */
[----:B------:R-:W-:-:S04]  /*7d40*/  FSETP.NEU.FTZ.AND P0, PT, R19, RZ, PT ;  /* 0x000000ff1300720b */ /* 0x000fc80003f1d000 */
[----:B------:R-:W-:-:S05]  /*7d50*/  SEL R5, RZ, 0x1, !P0 ;  /* 0x00000001ff057807 */ /* 0x000fca0004000000 */
[----:B------:R-:W-:Y:S01]  /*7d60*/  STG.E.U8 desc[UR36][R2.64], R5 ;  /* 0x0000000502007986 */ /* 0x000fe2000c101124 */
[----:B------:R-:W-:Y:S05]  /*7d70*/  EXIT ;  /* 0x000000000000794d */ /* 0x000fea0003800000 */
.L_x_535:
[----:B---3--:R-:W-:Y:S01]  /*7d80*/  IMAD.U32 R19, R19, 0x10000, RZ ;  /* 0x0001000013137824 */ /* 0x008fe200078e00ff */
[----:B------:R-:W-:-:S03]  /*7d90*/  CS2R R6, SRZ ;  /* 0x0000000000067805 */ /* 0x000fc6000001ff00 */
[----:B------:R-:W-:-:S06]  /*7da0*/  FMUL.FTZ R4, R19, 1 ;  /* 0x3f80000013047820 */ /* 0x000fcc0000410000 */
[----:B------:R-:W0:Y:S02]  /*7db0*/  F2F.F64.F32 R4, R4 ;  /* 0x0000000400047310 */ /* 0x000e240000201800 */
[----:B0-----:R-:W-:Y:S01]  /*7dc0*/  STG.E.128 desc[UR36][R2.64], R4 ;  /* 0x0000000402007986 */ /* 0x001fe2000c101d24 */
[----:B------:R-:W-:Y:S05]  /*7dd0*/  EXIT ;  /* 0x000000000000794d */ /* 0x000fea0003800000 */
.L_x_534:
[----:B------:R-:W-:-:S13]  /*7de0*/  ISETP.NE.AND P0, PT, R0, 0xf, PT ;  /* 0x0000000f0000780c */ /* 0x000fda0003f05270 */
[----:B------:R-:W-:Y:S05]  /*7df0*/  @!P0 BRA `(.L_x_536) ;  /* 0x0000000000b48947 */ /* 0x000fea0003800000 */
[----:B------:R-:W-:-:S13]  /*7e00*/  ISETP.NE.AND P0, PT, R0, 0x17, PT ;  /* 0x000000170000780c */ /* 0x000fda0003f05270 */
[----:B------:R-:W-:Y:S05]  /*7e10*/  @!P0 BRA `(.L_x_537) ;  /* 0x0000000000548947 */ /* 0x000fea0003800000 */
[----:B------:R-:W-:-:S13]  /*7e20*/  ISETP.NE.AND P0, PT, R0, 0x18, PT ;  /* 0x000000180000780c */ /* 0x000fda0003f05270 */
[----:B------:R-:W-:Y:S05]  /*7e30*/  @P0 BRA `(.L_x_526) ;  /* 0x0000000400f40947 */ /* 0x000fea0003800000 */
[----:B---3--:R-:W-:Y:S01]  /*7e40*/  IMAD.U32 R19, R19, 0x10000, RZ ;  /* 0x0001000013137824 */ /* 0x008fe200078e00ff */
        /* <DEDUP_REMOVED lines=14> */
.L_x_539:
[----:B------:R-:W-:Y:S05]  /*7f30*/  BSYNC B0 ;  /* 0x0000000000007941 */ /* 0x000fea0003800000 */
.L_x_538:
[----:B------:R-:W-:-:S05]  /*7f40*/  LOP3.LUT R5, R0, R5, RZ, 0xfc, !PT ;  /* 0x0000000500057212 */ /* 0x000fca00078efcff */
[----:B------:R-:W-:Y:S01]  /*7f50*/  STG.E.U8 desc[UR36][R2.64], R5 ;  /* 0x0000000502007986 */ /* 0x000fe2000c101124 */
[----:B------:R-:W-:Y:S05]  /*7f60*/  EXIT ;  /* 0x000000000000794d */ /* 0x000fea0003800000 */
.L_x_537:
[----:B---3--:R-:W-:Y:S01]  /*7f70*/  IMAD.U32 R19, R19, 0x10000, RZ ;  /* 0x0001000013137824 */ /* 0x008fe200078e00ff */
        /* <DEDUP_REMOVED lines=12> */
.L_x_541:
[----:B------:R-:W-:Y:S01]  /*8040*/  IMAD.MOV.U32 R0, RZ, RZ, 0x7f ;  /* 0x0000007fff007424 */ /* 0x000fe200078e00ff */
[----:B------:R-:W-:-:S04]  /*8050*/  ISETP.GT.U32.AND P0, PT, R4, 0x7f800000, PT ;  /* 0x7f8000000400780c */ /* 0x000fc80003f04070 */
[----:B------:R-:W-:-:S09]  /*8060*/  SEL R0, R0, 0x7c, P0 ;  /* 0x0000007c00007807 */ /* 0x000fd20000000000 */
.L_x_542:
[----:B------:R-:W-:Y:S05]  /*8070*/  BSYNC B0 ;  /* 0x0000000000007941 */ /* 0x000fea0003800000 */
.L_x_540:
[----:B------:R-:W-:-:S04]  /*8080*/  LOP3.LUT R4, R19, 0x80000000, RZ, 0xc0, !PT ;  /* 0x8000000013047812 */ /* 0x000fc800078ec0ff */
[----:B------:R-:W-:-:S04]  /*8090*/  SHF.R.U32.HI R5, RZ, 0x18, R4 ;  /* 0x00000018ff057819 */ /* 0x000fc80000011604 */
[----:B------:R-:W-:-:S05]  /*80a0*/  LOP3.LUT R5, R0, R5, RZ, 0xfc, !PT ;  /* 0x0000000500057212 */ /* 0x000fca00078efcff */
[----:B------:R-:W-:Y:S01]  /*80b0*/  STG.E.U8 desc[UR36][R2.64], R5 ;  /* 0x0000000502007986 */ /* 0x000fe2000c101124 */
[----:B------:R-:W-:Y:S05]  /*80c0*/  EXIT ;  /* 0x000000000000794d */ /* 0x000fea0003800000 */
.L_x_536:
[----:B---3--:R-:W-:Y:S01]  /*80d0*/  STG.E.U16 desc[UR36][R2.64], R19 ;  /* 0x0000001302007986 */ /* 0x008fe2000c101524 */
[----:B------:R-:W-:Y:S05]  /*80e0*/  EXIT ;  /* 0x000000000000794d */ /* 0x000fea0003800000 */
.L_x_533:
        /* <DEDUP_REMOVED lines=8> */
[----:B---3--:R-:W-:-:S06]  /*8170*/  IMAD.U32 R5, R19, 0x10000, RZ ;  /* 0x0001000013057824 */ /* 0x008fcc00078e00ff */
[----:B------:R-:W0:Y:S02]  /*8180*/  F2I.FTZ.U32.TRUNC.NTZ R5, R5 ;  /* 0x0000000500057305 */ /* 0x000e24000021f000 */
[----:B0-----:R-:W-:Y:S01]  /*8190*/  STG.E.U16 desc[UR36][R2.64], R5 ;  /* 0x0000000502007986 */ /* 0x001fe2000c101524 */
[----:B------:R-:W-:Y:S05]  /*81a0*/  EXIT ;  /* 0x000000000000794d */ /* 0x000fea0003800000 */
.L_x_545:
[----:B---3--:R-:W-:Y:S01]  /*81b0*/  IMAD.U32 R19, R19, 0x10000, RZ ;  /* 0x0001000013137824 */ /* 0x008fe200078e00ff */
        /* <DEDUP_REMOVED lines=12> */
[----:B------:R-:W-:-:S05]  /*8280*/  FADD.FTZ R0, R5, 8192 ;  /* 0x4600000005007421 */ /* 0x000fca0000010000 */
[----:B------:R-:W-:Y:S02]  /*8290*/  LOP3.LUT P0, R4, R0, 0xff, RZ, 0xc0, !PT ;  /* 0x000000ff00047812 */ /* 0x000fe4000780c0ff */
[----:B------:R-:W-:-:S11]  /*82a0*/  PRMT R0, RZ, 0x7610, R0 ;  /* 0x00007610ff007816 */ /* 0x000fd60000000000 */
[----:B------:R-:W-:Y:S05]  /*82b0*/  @!P0 BRA `(.L_x_547) ;  /* 0x0000000000108947 */ /* 0x000fea0003800000 */
.L_x_548:
[----:B------:R-:W-:-:S04]  /*82c0*/  LOP3.LUT R0, R19, 0x80000000, RZ, 0xc0, !PT ;  /* 0x8000000013007812 */ /* 0x000fc800078ec0ff */
[----:B------:R-:W-:-:S04]  /*82d0*/  SHF.R.U32.HI R5, RZ, 0x18, R0 ;  /* 0x00000018ff057819 */ /* 0x000fc80000011600 */
[----:B------:R-:W-:-:S04]  /*82e0*/  LOP3.LUT R4, R4, R5, RZ, 0xfc, !PT ;  /* 0x0000000504047212 */ /* 0x000fc800078efcff */
[----:B------:R-:W-:-:S07]  /*82f0*/  PRMT R0, R4, 0x7610, R0 ;  /* 0x0000761004007816 */ /* 0x000fce0000000000 */
.L_x_547:
[----:B------:R-:W-:Y:S05]  /*8300*/  BSYNC B0 ;  /* 0x0000000000007941 */ /* 0x000fea0003800000 */
.L_x_546:
[----:B------:R-:W-:Y:S01]  /*8310*/  STG.E.U8 desc[UR36][R2.64], R0 ;  /* 0x0000000002007986 */ /* 0x000fe2000c101124 */
[----:B------:R-:W-:Y:S05]  /*8320*/  EXIT ;  /* 0x000000000000794d */ /* 0x000fea0003800000 */
.L_x_544:
        /* <DEDUP_REMOVED lines=17> */
.L_x_551:
[----:B------:R-:W-:-:S04]  /*8440*/  LOP3.LUT R0, R19, 0x80000000, RZ, 0xc0, !PT ;  /* 0x8000000013007812 */ /* 0x000fc800078ec0ff */
[----:B------:R-:W-:-:S04]  /*8450*/  SHF.R.U32.HI R5, RZ, 0x18, R0 ;  /* 0x00000018ff057819 */ /* 0x000fc80000011600 */
[----:B------:R-:W-:-:S04]  /*8460*/  LOP3.LUT R4, R4, R5, RZ, 0xfc, !PT ;  /* 0x0000000504047212 */ /* 0x000fc800078efcff */
[----:B------:R-:W-:-:S07]  /*8470*/  PRMT R0, R4, 0x7610, R0 ;  /* 0x0000761004007816 */ /* 0x000fce0000000000 */
.L_x_550:
[----:B------:R-:W-:Y:S05]  /*8480*/  BSYNC B0 ;  /* 0x0000000000007941 */ /* 0x000fea0003800000 */
.L_x_549:
[----:B------:R-:W-:Y:S01]  /*8490*/  STG.E.U8 desc[UR36][R2.64], R0 ;  /* 0x0000000002007986 */ /* 0x000fe2000c101124 */
[----:B------:R-:W-:Y:S05]  /*84a0*/  EXIT ;  /* 0x000000000000794d */ /* 0x000fea0003800000 */
.L_x_543:
[----:B------:R-:W-:-:S13]  /*84b0*/  ISETP.NE.AND P0, PT, R0, 0x1c, PT ;  /* 0x0000001c0000780c */ /* 0x000fda0003f05270 */
[----:B------:R-:W-:Y:S05]  /*84c0*/  @!P0 BRA `(.L_x_552) ;  /* 0x0000000000a48947 */ /* 0x000fea0003800000 */
[----:B------:R-:W-:-:S13]  /*84d0*/  ISETP.NE.AND P0, PT, R0, 0x1d, PT ;  /* 0x0000001d0000780c */ /* 0x000fda0003f05270 */
[----:B------:R-:W-:Y:S05]  /*84e0*/  @!P0 BRA `(.L_x_553) ;  /* 0x00000000008c8947 */ /* 0x000fea0003800000 */
[----:B------:R-:W-:-:S13]  /*84f0*/  ISETP.NE.AND P0, PT, R0, 0x2c, PT ;  /* 0x0000002c0000780c */ /* 0x000fda0003f05270 */
[----:B------:R-:W-:Y:S05]  /*8500*/  @P0 BRA `(.L_x_526) ;  /* 0x0000000000400947 */ /* 0x000fea0003800000 */
[----:B---3--:R-:W-:Y:S02]  /*8510*/  IMAD.U32 R19, R19, 0x10000, RZ ;  /* 0x0001000013137824 */ /* 0x008fe400078e00ff */
[----:B------:R-:W-:-:S03]  /*8520*/  IMAD.MOV.U32 R5, RZ, RZ, 0xff ;  /* 0x000000ffff057424 */ /* 0x000fc600078e00ff */
[----:B------:R-:W-:-:S04]  /*8530*/  SHF.R.U32.HI R6, RZ, 0x17, R19 ;  /* 0x00000017ff067819 */ /* 0x000fc80000011613 */
[----:B------:R-:W-:-:S04]  /*8540*/  LOP3.LUT R4, R6, 0xff, RZ, 0xc0, !PT ;  /* 0x000000ff06047812 */ /* 0x000fc800078ec0ff */
[----:B------:R-:W-:-:S13]  /*8550*/  ISETP.NE.AND P2, PT, R4, 0xff, PT ;  /* 0x000000ff0400780c */ /* 0x000fda0003f45270 */
[--C-:B------:R-:W-:Y:S02]  /*8560*/  @P2 SHF.R.U32.HI R0, RZ, 0x16, R19.reuse ;  /* 0x00000016ff002819 */ /* 0x100fe40000011613 */
[----:B------:R-:W-:Y:S02]  /*8570*/  @P2 LOP3.LUT P0, RZ, R4, 0x3fffff, R19, 0xf8, !PT ;  /* 0x003fffff04ff2812 */ /* 0x000fe4000780f813 */
        /* <DEDUP_REMOVED lines=9> */
.L_x_526:
        /* <DEDUP_REMOVED lines=15> */
[----:B-1-3--:R-:W-:Y:S05]  /*8700*/  CALL.ABS.NOINC R2 ;  /* 0x0000000002007343 */ /* 0x00afea0003c00000 */
.L_x_554:
[----:B------:R-:W-:Y:S05]  /*8710*/  EXIT ;  /* 0x000000000000794d */ /* 0x000fea0003800000 */
.L_x_553:
[----:B---3--:R-:W-:-:S06]  /*8720*/  IMAD.U32 R4, R19, 0x10000, RZ ;  /* 0x0001000013047824 */ /* 0x008fcc00078e00ff */
[----:B------:R-:W0:Y:S02]  /*8730*/  F2I.U64.TRUNC R4, R4 ;  /* 0x0000000400047311 */ /* 0x000e24000020d800 */
[----:B0-----:R-:W-:Y:S01]  /*8740*/  STG.E.64 desc[UR36][R2.64], R4 ;  /* 0x0000000402007986 */ /* 0x001fe2000c101b24 */
[----:B------:R-:W-:Y:S05]  /*8750*/  EXIT ;  /* 0x000000000000794d */ /* 0x000fea0003800000 */
.L_x_552:
[----:B---3--:R-:W-:-:S06]  /*8760*/  IMAD.U32 R19, R19, 0x10000, RZ ;  /* 0x0001000013137824 */ /* 0x008fcc00078e00ff */
[----:B------:R-:W0:Y:S02]  /*8770*/  F2I.FTZ.U32.TRUNC.NTZ R19, R19 ;  /* 0x0000001300137305 */ /* 0x000e24000021f000 */
[----:B0-----:R-:W-:Y:S01]  /*8780*/  STG.E desc[UR36][R2.64], R19 ;  /* 0x0000001302007986 */ /* 0x001fe2000c101924 */
[----:B------:R-:W-:Y:S05]  /*8790*/  EXIT ;  /* 0x000000000000794d */ /* 0x000fea0003800000 */
.L_x_555:
        /* <DEDUP_REMOVED lines=14> */
.L_x_13252:


//--------------------- .text._ZN2at6native18elementwise_kernelILi128ELi4EZNS0_22gpu_kernel_impl_nocastIZZZNS0_16log2_kernel_cudaERNS_18TensorIteratorBaseEENKUlvE0_clEvENKUlvE2_clEvEUlN3c108BFloat16EE_EEvS4_RKT_EUliE_EEviT1_ --------------------------
	.section	.text._ZN2at6native18elementwise_kernelILi128ELi4EZNS0_22gpu_kernel_impl_nocastIZZZNS0_16log2_kernel_cudaERNS_18TensorIteratorBaseEENKUlvE0_clEvENKUlvE2_clEvEUlN3c108BFloat16EE_EEvS4_RKT_EUliE_EEviT1_,"ax",@progbits
	.align	128
        .global         _ZN2at6native18elementwise_kernelILi128ELi4EZNS0_22gpu_kernel_impl_nocastIZZZNS0_16log2_kernel_cudaERNS_18TensorIteratorBaseEENKUlvE0_clEvENKUlvE2_clEvEUlN3c108BFloat16EE_EEvS4_RKT_EUliE_EEviT1_
        .type           _ZN2at6native18elementwise_kernelILi128ELi4EZNS0_22gpu_kernel_impl_nocastIZZZNS0_16log2_kernel_cudaERNS_18TensorIteratorBaseEENKUlvE0_clEvENKUlvE2_clEvEUlN3c108BFloat16EE_EEvS4_RKT_EUliE_EEviT1_,@function
        .size           _ZN2at6native18elementwise_kernelILi128ELi4EZNS0_22gpu_kernel_impl_nocastIZZZNS0_16log2_kernel_cudaERNS_18TensorIteratorBaseEENKUlvE0_clEvENKUlvE2_clEvEUlN3c108BFloat16EE_EEvS4_RKT_EUliE_EEviT1_,(.L_x_13253 - _ZN2at6native18elementwise_kernelILi128ELi4EZNS0_22gpu_kernel_impl_nocastIZZZNS0_16log2_kernel_cudaERNS_18TensorIteratorBaseEENKUlvE0_clEvENKUlvE2_clEvEUlN3c108BFloat16EE_EEvS4_RKT_EUliE_EEviT1_)
        .other          _ZN2at6native18elementwise_kernelILi128ELi4EZNS0_22gpu_kernel_impl_nocastIZZZNS0_16log2_kernel_cudaERNS_18TensorIteratorBaseEENKUlvE0_clEvENKUlvE2_clEvEUlN3c108BFloat16EE_EEvS4_RKT_EUliE_EEviT1_,@"STO_CUDA_ENTRY STV_DEFAULT"
_ZN2at6native18elementwise_kernelILi128ELi4EZNS0_22gpu_kernel_impl_nocastIZZZNS0_16log2_kernel_cudaERNS_18TensorIteratorBaseEENKUlvE0_clEvENKUlvE2_clEvEUlN3c108BFloat16EE_EEvS4_RKT_EUliE_EEviT1_:
.text._ZN2at6native18elementwise_kernelILi128ELi4EZNS0_22gpu_kernel_impl_nocastIZZZNS0_16log2_kernel_cudaERNS_18TensorIteratorBaseEENKUlvE0_clEvENKUlvE2_clEvEUlN3c108BFloat16EE_EEvS4_RKT_EUliE_EEviT1_:
[----:B------:R-:W-:Y:S01]  /*0000*/  LDC R1, c[0x0][0x28] ;  /* 0x00000a00ff017b82 */ /* 0x000fe20000000800 */
[----:B------:R-:W0:Y:S01]  /*0010*/  S2R R0, SR_CTAID.X ;  /* 0x0000000000007919 */ /* 0x000e220000002500 */
[----:B------:R-:W-:Y:S01]  /*0020*/  ULDC UR6, c[0x0][0x210] ;  /* 0x0000840000067ab9 */ /* 0x000fe20000000800 */
[----:B------:R-:W-:Y:S01]  /*0030*/  ULDC.64 UR4, c[0x0][0x208] ;  /* 0x0000820000047ab9 */ /* 0x000fe20000000a00 */
[----:B------:R-:W-:Y:S01]  /*0040*/  BSSY B0, `(.L_x_556) ;  /* 0x000013f000007945 */ /* 0x000fe20003800000 */
[----:B------:R-:W0:Y:S02]  /*0050*/  S2R R3, SR_TID.X ;  /* 0x0000000000037919 */ /* 0x000e240000002100 */
[----:B0-----:R-:W-:-:S04]  /*0060*/  LEA R0, R0, R3, 0x9 ;  /* 0x0000000300007211 */ /* 0x001fc800078e48ff */
[----:B------:R-:W-:-:S13]  /*0070*/  ISETP.GE.AND P0, PT, R0, UR6, PT ;  /* 0x0000000600007c0c */ /* 0x000fda000bf06270 */
[----:B------:R-:W-:Y:S05]  /*0080*/  @P0 BRA `(.L_x_557) ;  /* 0x0000001000e80947 */ /* 0x000fea0003800000 */
[----:B------:R-:W0:Y:S01]  /*0090*/  LDC R8, c[0x0][0x218] ;  /* 0x00008600ff087b82 */ /* 0x000e220000000800 */
[----:B------:R-:W-:Y:S02]  /*00a0*/  CS2R R2, SRZ ;  /* 0x0000000000027805 */ /* 0x000fe4000001ff00 */
[----:B0-----:R-:W-:-:S13]  /*00b0*/  ISETP.NE.AND P0, PT, R8, RZ, PT ;  /* 0x000000ff0800720c */ /* 0x001fda0003f05270 */
[----:B------:R-:W-:Y:S05]  /*00c0*/  @!P0 BRA `(.L_x_558) ;  /* 0x0000001000a88947 */ /* 0x000fea0003800000 */
[----:B------:R-:W-:Y:S01]  /*00d0*/  HFMA2.MMA R2, -RZ, RZ, 0, 0 ;  /* 0x00000000ff027435 */ /* 0x000fe200000001ff */
[----:B------:R-:W-:Y:S01]  /*00e0*/  MOV R3, R0 ;  /* 0x0000000000037202 */ /* 0x000fe20000000f00 */
[----:B------:R-:W-:Y:S01]  /*00f0*/  ULDC.64 UR8, c[0x0][0x220] ;  /* 0x0000880000087ab9 */ /* 0x000fe20000000a00 */
[----:B------:R-:W-:Y:S01]  /*0100*/  ISETP.NE.AND P0, PT, R8, 0x1, PT ;  /* 0x000000010800780c */ /* 0x000fe20003f05270 */
[----:B------:R-:W-:-:S06]  /*0110*/  ULDC UR7, c[0x0][0x21c] ;  /* 0x0000870000077ab9 */ /* 0x000fcc0000000800 */
[----:B------:R-:W-:-:S05]  /*0120*/  IMAD.HI.U32 R4, R0, UR8, R2 ;  /* 0x0000000800047c27 */ /* 0x000fca000f8e0002 */
[----:B------:R-:W-:Y:S01]  /*0130*/  SHF.R.U32.HI R5, RZ, UR9, R4 ;  /* 0x00000009ff057c19 */ /* 0x000fe20008011604 */
[----:B------:R-:W-:-:S03]  /*0140*/  ULDC.64 UR8, c[0x0][0x348] ;  /* 0x0000d20000087ab9 */ /* 0x000fc60000000a00 */
[----:B------:R-:W-:-:S05]  /*0150*/  IADD3 R3, -R5, RZ, RZ ;  /* 0x000000ff05037210 */ /* 0x000fca0007ffe1ff */
[----:B------:R-:W-:-:S04]  /*0160*/  IMAD R2, R3, UR7, R0 ;  /* 0x0000000703027c24 */ /* 0x000fc8000f8e0200 */
[C---:B------:R-:W-:Y:S02]  /*0170*/  IMAD R3, R2.reuse, UR8, RZ ;  /* 0x0000000802037c24 */ /* 0x040fe4000f8e02ff */
[----:B------:R-:W-:Y:S01]  /*0180*/  IMAD R2, R2, UR9, RZ ;  /* 0x0000000902027c24 */ /* 0x000fe2000f8e02ff */
[----:B------:R-:W-:Y:S06]  /*0190*/  @!P0 BRA `(.L_x_558) ;  /* 0x0000001000748947 */ /* 0x000fec0003800000 */
[----:B------:R-:W-:Y:S01]  /*01a0*/  MOV R4, RZ ;  /* 0x000000ff00047202 */ /* 0x000fe20000000f00 */
[----:B------:R-:W-:Y:S01]  /*01b0*/  ULDC.64 UR8, c[0x0][0x228] ;  /* 0x00008a0000087ab9 */ /* 0x000fe20000000a00 */
[----:B------:R-:W-:Y:S01]  /*01c0*/  ULDC UR7, c[0x0][0x230] ;  /* 0x00008c0000077ab9 */ /* 0x000fe20000000800 */
[----:B------:R-:W-:Y:S02]  /*01d0*/  ISETP.NE.AND P0, PT, R8, 0x2, PT ;  /* 0x000000020800780c */ /* 0x000fe40003f05270 */
[----:B------:R-:W-:-:S05]  /*01e0*/  IMAD.HI.U32 R6, R5, UR9, R4 ;  /* 0x0000000905067c27 */ /* 0x000fca000f8e0004 */
[----:B------:R-:W-:-:S04]  /*01f0*/  SHF.R.U32.HI R7, RZ, UR7, R6 ;  /* 0x00000007ff077c19 */ /* 0x000fc80008011606 */
[----:B------:R-:W-:-:S05]  /*0200*/  IADD3 R4, -R7, RZ, RZ ;  /* 0x000000ff07047210 */ /* 0x000fca0007ffe1ff */
[----:B------:R-:W-:Y:S01]  /*0210*/  IMAD R4, R4, UR8, R5 ;  /* 0x0000000804047c24 */ /* 0x000fe2000f8e0205 */
[----:B------:R-:W-:-:S03]  /*0220*/  ULDC.64 UR8, c[0x0][0x350] ;  /* 0x0000d40000087ab9 */ /* 0x000fc60000000a00 */
[C---:B------:R-:W-:Y:S02]  /*0230*/  IMAD R3, R4.reuse, UR8, R3 ;  /* 0x0000000804037c24 */ /* 0x040fe4000f8e0203 */
[----:B------:R-:W-:Y:S01]  /*0240*/  IMAD R2, R4, UR9, R2 ;  /* 0x0000000904027c24 */ /* 0x000fe2000f8e0202 */
[----:B------:R-:W-:Y:S06]  /*0250*/  @!P0 BRA `(.L_x_558) ;  /* 0x0000001000448947 */ /* 0x000fec0003800000 */
[----:B------:R-:W-:Y:S01]  /*0260*/  HFMA2.MMA R6, -RZ, RZ, 0, 0 ;  /* 0x00000000ff067435 */ /* 0x000fe200000001ff */
[----:B------:R-:W-:Y:S01]  /*0270*/  ULDC.64 UR8, c[0x0][0x238] ;  /* 0x00008e0000087ab9 */ /* 0x000fe20000000a00 */
[----:B------:R-:W-:Y:S01]  /*0280*/  ISETP.NE.AND P0, PT, R8, 0x3, PT ;  /* 0x000000030800780c */ /* 0x000fe20003f05270 */
[----:B------:R-:W-:-:S07]  /*0290*/  ULDC UR7, c[0x0][0x234] ;  /* 0x00008d0000077ab9 */ /* 0x000fce0000000800 */
[----:B------:R-:W-:-:S05]  /*02a0*/  IMAD.HI.U32 R4, R7, UR8, R6 ;  /* 0x0000000807047c27 */ /* 0x000fca000f8e0006 */
[----:B------:R-:W-:Y:S01]  /*02b0*/  SHF.R.U32.HI R5, RZ, UR9, R4 ;  /* 0x00000009ff057c19 */ /* 0x000fe20008011604 */
[----:B------:R-:W-:-:S03]  /*02c0*/  ULDC.64 UR8, c[0x0][0x358] ;  /* 0x0000d60000087ab9 */ /* 0x000fc60000000a00 */
[----:B------:R-:W-:-:S05]  /*02d0*/  IADD3 R6, -R5, RZ, RZ ;  /* 0x000000ff05067210 */ /* 0x000fca0007ffe1ff */
[----:B------:R-:W-:-:S04]  /*02e0*/  IMAD R6, R6, UR7, R7 ;  /* 0x0000000706067c24 */ /* 0x000fc8000f8e0207 */
[C---:B------:R-:W-:Y:S02]  /*02f0*/  IMAD R3, R6.reuse, UR8, R3 ;  /* 0x0000000806037c24 */ /* 0x040fe4000f8e0203 */
[----:B------:R-:W-:Y:S01]  /*0300*/  IMAD R2, R6, UR9, R2 ;  /* 0x0000000906027c24 */ /* 0x000fe2000f8e0202 */
        /* <DEDUP_REMOVED lines=13> */
[----:B------:R-:W-:Y:S01]  /*03e0*/  IMAD.MOV.U32 R6, RZ, RZ, RZ ;  /* 0x000000ffff067224 */ /* 0x000fe200078e00ff */
[----:B------:R-:W-:Y:S01]  /*03f0*/  ULDC.64 UR8, c[0x0][0x250] ;  /* 0x0000940000087ab9 */ /* 0x000fe20000000a00 */
[----:B------:R-:W-:Y:S01]  /*0400*/  ISETP.NE.AND P0, PT, R8, 0x5, PT ;  /* 0x000000050800780c */ /* 0x000fe20003f05270 */
[----:B------:R-:W-:Y:S01]  /*0410*/  ULDC UR7, c[0x0][0x24c] ;  /* 0x0000930000077ab9 */ /* 0x000fe20000000800 */
        /* <DEDUP_REMOVED lines=44> */
[----:B------:R-:W-:Y:S01]  /*06e0*/  MOV R6, RZ ;  /* 0x000000ff00067202 */ /* 0x000fe20000000f00 */
[----:B------:R-:W-:Y:S01]  /*06f0*/  ULDC.64 UR8, c[0x0][0x280] ;  /* 0x0000a00000087ab9 */ /* 0x000fe20000000a00 */
[----:B------:R-:W-:Y:S01]  /*0700*/  ISETP.NE.AND P0, PT, R8, 0x9, PT ;  /* 0x000000090800780c */ /* 0x000fe20003f05270 */
[----:B------:R-:W-:Y:S02]  /*0710*/  ULDC UR7, c[0x0][0x27c] ;  /* 0x00009f0000077ab9 */ /* 0x000fe40000000800 */
        /* <DEDUP_REMOVED lines=56> */
[----:B------:R-:W-:Y:S01]  /*0aa0*/  HFMA2.MMA R4, -RZ, RZ, 0, 0 ;  /* 0x00000000ff047435 */ /* 0x000fe200000001ff */
[----:B------:R-:W-:Y:S01]  /*0ab0*/  ULDC.64 UR8, c[0x0][0x2b8] ;  /* 0x0000ae0000087ab9 */ /* 0x000fe20000000a00 */
[----:B------:R-:W-:Y:S01]  /*0ac0*/  ULDC UR7, c[0x0][0x2c0] ;  /* 0x0000b00000077ab9 */ /* 0x000fe20000000800 */
[----:B------:R-:W-:-:S07]  /*0ad0*/  ISETP.NE.AND P0, PT, R8, 0xe, PT ;  /* 0x0000000e0800780c */ /* 0x000fce0003f05270 */
        /* <DEDUP_REMOVED lines=116> */
[----:B------:R-:W-:Y:S01]  /*1220*/  ISETP.NE.AND P0, PT, R8, 0x18, PT ;  /* 0x000000180800780c */ /* 0x000fe20003f05270 */
[----:B------:R-:W-:Y:S01]  /*1230*/  HFMA2.MMA R4, -RZ, RZ, 0, 0 ;  /* 0x00000000ff047435 */ /* 0x000fe200000001ff */
[----:B------:R-:W-:Y:S01]  /*1240*/  ULDC.64 UR8, c[0x0][0x330] ;  /* 0x0000cc0000087ab9 */ /* 0x000fe20000000a00 */
[----:B------:R-:W-:-:S08]  /*1250*/  ULDC UR7, c[0x0][0x338] ;  /* 0x0000ce0000077ab9 */ /* 0x000fd00000000800 */
[----:B------:R-:W-:Y:S02]  /*1260*/  IMAD.HI.U32 R8, R5, UR9, R4 ;  /* 0x0000000905087c27 */ /* 0x000fe4000f8e0004 */
[----:B------:R-:W0:Y:S03]  /*1270*/  @P0 LDC.64 R12, c[0x0][0x340] ;  /* 0x0000d000ff0c0b82 */ /* 0x000e260000000a00 */
[----:B------:R-:W-:Y:S02]  /*1280*/  SHF.R.U32.HI R9, RZ, UR7, R8 ;  /* 0x00000007ff097c19 */ /* 0x000fe40008011608 */
[----:B------:R-:W-:-:S03]  /*1290*/  @P0 MOV R8, RZ ;  /* 0x000000ff00080202 */ /* 0x000fc60000000f00 */
[----:B------:R-:W1:Y:S01]  /*12a0*/  @P0 LDC R15, c[0x0][0x33c] ;  /* 0x0000cf00ff0f0b82 */ /* 0x000e620000000800 */
[----:B------:R-:W-:-:S07]  /*12b0*/  IMAD.MOV R11, RZ, RZ, -R9 ;  /* 0x000000ffff0b7224 */ /* 0x000fce00078e0a09 */
[----:B------:R-:W2:Y:S01]  /*12c0*/  @P0 LDC.64 R6, c[0x0][0x408] ;  /* 0x00010200ff060b82 */ /* 0x000ea20000000a00 */
[----:B0-----:R-:W-:-:S05]  /*12d0*/  @P0 IMAD.HI.U32 R4, R9, R12, R8 ;  /* 0x0000000c09040227 */ /* 0x001fca00078e0008 */
[----:B------:R-:W-:Y:S01]  /*12e0*/  @P0 SHF.R.U32.HI R8, RZ, R13, R4 ;  /* 0x0000000dff080219 */ /* 0x000fe20000011604 */
[----:B------:R-:W-:Y:S01]  /*12f0*/  IMAD R4, R11, UR8, R5 ;  /* 0x000000080b047c24 */ /* 0x000fe2000f8e0205 */
[----:B------:R-:W-:Y:S02]  /*1300*/  ULDC.64 UR8, c[0x0][0x400] ;  /* 0x0001000000087ab9 */ /* 0x000fe40000000a00 */
[----:B------:R-:W-:Y:S01]  /*1310*/  @P0 IADD3 R8, -R8, RZ, RZ ;  /* 0x000000ff08080210 */ /* 0x000fe20007ffe1ff */
[C---:B------:R-:W-:Y:S02]  /*1320*/  IMAD R3, R4.reuse, UR8, R3 ;  /* 0x0000000804037c24 */ /* 0x040fe4000f8e0203 */
[----:B------:R-:W-:Y:S02]  /*1330*/  IMAD R2, R4, UR9, R2 ;  /* 0x0000000904027c24 */ /* 0x000fe4000f8e0202 */
[----:B-1----:R-:W-:-:S04]  /*1340*/  @P0 IMAD R8, R8, R15, R9 ;  /* 0x0000000f08080224 */ /* 0x002fc800078e0209 */
[C---:B--2---:R-:W-:Y:S02]  /*1350*/  @P0 IMAD R3, R8.reuse, R6, R3 ;  /* 0x0000000608030224 */ /* 0x044fe400078e0203 */
[----:B------:R-:W-:-:S07]  /*1360*/  @P0 IMAD R2, R8, R7, R2 ;  /* 0x0000000708020224 */ /* 0x000fce00078e0202 */
.L_x_558:
[----:B------:R-:W-:Y:S02]  /*1370*/  ULDC.64 UR8, c[0x0][0x418] ;  /* 0x0001060000087ab9 */ /* 0x000fe40000000a00 */
[----:B------:R-:W-:-:S04]  /*1380*/  IADD3 R4, P0, R2, UR8, RZ ;  /* 0x0000000802047c10 */ /* 0x000fc8000ff1e0ff */
[----:B------:R-:W-:Y:S01]  /*1390*/  IADD3.X R5, RZ, UR9, RZ, P0, !PT ;  /* 0x00000009ff057c10 */ /* 0x000fe200087fe4ff */
[----:B------:R-:W-:-:S04]  /*13a0*/  ULDC.64 UR8, c[0x0][0x410] ;  /* 0x0001040000087ab9 */ /* 0x000fc80000000a00 */
[----:B------:R-:W2:Y:S01]  /*13b0*/  LDG.E.U16 R4, desc[UR4][R4.64] ;  /* 0x0000000404047981 */ /* 0x000ea2000c1e1500 */
[----:B------:R-:W-:Y:S02]  /*13c0*/  IADD3 R2, P0, R3, UR8, RZ ;  /* 0x0000000803027c10 */ /* 0x000fe4000ff1e0ff */
[----:B------:R-:W-:Y:S02]  /*13d0*/  IADD3 R0, R0, 0x80, RZ ;  /* 0x0000008000007810 */ /* 0x000fe40007ffe0ff */
[----:B------:R-:W-:Y:S02]  /*13e0*/  IADD3.X R3, RZ, UR9, RZ, P0, !PT ;  /* 0x00000009ff037c10 */ /* 0x000fe400087fe4ff */
[----:B--2---:R-:W-:-:S06]  /*13f0*/  SHF.L.U32 R6, R4, 0x10, RZ ;  /* 0x0000001004067819 */ /* 0x004fcc00000006ff */
[----:B------:R-:W0:Y:S02]  /*1400*/  MUFU.LG2 R6, R6 ;  /* 0x0000000600067308 */ /* 0x000e240000000c00 */
[----:B0-----:R-:W-:-:S05]  /*1410*/  F2FP.BF16.F32.PACK_AB R5, RZ, R6 ;  /* 0x00000006ff05723e */ /* 0x001fca00000010ff */
[----:B------:R0:W-:Y:S02]  /*1420*/  STG.E.U16 desc[UR4][R2.64], R5 ;  /* 0x0000000502007986 */ /* 0x0001e4000c101504 */
.L_x_557:
[----:B------:R-:W-:Y:S05]  /*1430*/  BSYNC B0 ;  /* 0x0000000000007941 */ /* 0x000fea0003800000 */
.L_x_556:
[----:B------:R-:W-:Y:S01]  /*1440*/  ISETP.GE.AND P0, PT, R0, UR6, PT ;  /* 0x0000000600007c0c */ /* 0x000fe2000bf06270 */
[----:B------:R-:W-:-:S12]  /*1450*/  BSSY B0, `(.L_x_559) ;  /* 0x0000278000007945 */ /* 0x000fd80003800000 */
[----:B------:R-:W-:Y:S05]  /*1460*/  @P0 BRA `(.L_x_560) ;  /* 0x0000002400d80947 */ /* 0x000fea0003800000 */
[----:B------:R-:W1:Y:S01]  /*1470*/  LDC R8, c[0x0][0x218] ;  /* 0x00008600ff087b82 */ /* 0x000e620000000800 */
[----:B0-----:R-:W-:Y:S02]  /*1480*/  CS2R R2, SRZ ;  /* 0x0000000000027805 */ /* 0x001fe4000001ff00 */
[----:B-1----:R-:W-:-:S13]  /*1490*/  ISETP.NE.AND P0, PT, R8, RZ, PT ;  /* 0x000000ff0800720c */ /* 0x002fda0003f05270 */
        /* <DEDUP_REMOVED lines=19> */
[----:B------:R-:W-:-:S05]  /*15d0*/  SHF.R.U32.HI R7, RZ, UR7, R6 ;  /* 0x00000007ff077c19 */ /* 0x000fca0008011606 */
[----:B------:R-:W-:-:S04]  /*15e0*/  IMAD.MOV R4, RZ, RZ, -R7 ;  /* 0x000000ffff047224 */ /* 0x000fc800078e0a07 */
        /* <DEDUP_REMOVED lines=264> */
[----:B------:R-:W-:Y:S02]  /*2670*/  @P0 MOV R8, RZ ;  /* 0x000000ff00080202 */ /* 0x000fe40000000f00 */
[C---:B------:R-:W-:Y:S01]  /*2680*/  IADD3 R11, -R9.reuse, RZ, RZ ;  /* 0x000000ff090b7210 */ /* 0x040fe20007ffe1ff */
[----:B------:R-:W1:Y:S08]  /*2690*/  @P0 LDC R15, c[0x0][0x33c] ;  /* 0x0000cf00ff0f0b82 */ /* 0x000e700000000800 */
        /* <DEDUP_REMOVED lines=11> */
.L_x_561:
[----:B------:R-:W-:Y:S02]  /*2750*/  ULDC.64 UR8, c[0x0][0x418] ;  /* 0x0001060000087ab9 */ /* 0x000fe40000000a00 */
[----:B------:R-:W-:-:S04]  /*2760*/  IADD3 R4, P0, R2, UR8, RZ ;  /* 0x0000000802047c10 */ /* 0x000fc8000ff1e0ff */
[----:B------:R-:W-:Y:S01]  /*2770*/  IADD3.X R5, RZ, UR9, RZ, P0, !PT ;  /* 0x00000009ff057c10 */ /* 0x000fe200087fe4ff */
[----:B------:R-:W-:-:S04]  /*2780*/  ULDC.64 UR8, c[0x0][0x410] ;  /* 0x0001040000087ab9 */ /* 0x000fc80000000a00 */
[----:B------:R-:W2:Y:S01]  /*2790*/  LDG.E.U16 R4, desc[UR4][R4.64] ;  /* 0x0000000404047981 */ /* 0x000ea2000c1e1500 */
[----:B------:R-:W-:Y:S01]  /*27a0*/  IADD3 R2, P0, R3, UR8, RZ ;  /* 0x0000000803027c10 */ /* 0x000fe2000ff1e0ff */
[----:B------:R-:W-:-:S03]  /*27b0*/  VIADD R0, R0, 0x80 ;  /* 0x0000008000007836 */ /* 0x000fc60000000000 */
[----:B------:R-:W-:Y:S02]  /*27c0*/  IADD3.X R3, RZ, UR9, RZ, P0, !PT ;  /* 0x00000009ff037c10 */ /* 0x000fe400087fe4ff */
[----:B------:R-:W-:Y:S02]  /*27d0*/  ISETP.GE.AND P0, PT, R0, UR6, PT ;  /* 0x0000000600007c0c */ /* 0x000fe4000bf06270 */
[----:B--2---:R-:W-:-:S06]  /*27e0*/  SHF.L.U32 R6, R4, 0x10, RZ ;  /* 0x0000001004067819 */ /* 0x004fcc00000006ff */
[----:B------:R-:W0:Y:S02]  /*27f0*/  MUFU.LG2 R6, R6 ;  /* 0x0000000600067308 */ /* 0x000e240000000c00 */
[----:B0-----:R-:W-:-:S05]  /*2800*/  F2FP.BF16.F32.PACK_AB R5, RZ, R6 ;  /* 0x00000006ff05723e */ /* 0x001fca00000010ff */
[----:B------:R1:W-:Y:S01]  /*2810*/  STG.E.U16 desc[UR4][R2.64], R5 ;  /* 0x0000000502007986 */ /* 0x0003e2000c101504 */
[----:B------:R-:W-:Y:S05]  /*2820*/  @P0 BRA `(.L_x_560) ;  /* 0x0000001000e80947 */ /* 0x000fea0003800000 */
[----:B------:R-:W0:Y:S01]  /*2830*/  LDC R8, c[0x0][0x218] ;  /* 0x00008600ff087b82 */ /* 0x000e220000000800 */
[----:B-1----:R-:W-:Y:S02]  /*2840*/  CS2R R2, SRZ ;  /* 0x0000000000027805 */ /* 0x002fe4000001ff00 */
        /* <DEDUP_REMOVED lines=280> */
[----:B------:R-:W-:Y:S01]  /*39d0*/  ULDC.64 UR8, c[0x0][0x330] ;  /* 0x0000cc0000087ab9 */ /* 0x000fe20000000a00 */
[----:B------:R-:W-:Y:S01]  /*39e0*/  MOV R4, RZ ;  /* 0x000000ff00047202 */ /* 0x000fe20000000f00 */
[----:B------:R-:W-:-:S04]  /*39f0*/  ULDC UR7, c[0x0][0x338] ;  /* 0x0000ce0000077ab9 */ /* 0x000fc80000000800 */
[----:B------:R-:W-:-:S05]  /*3a00*/  IMAD.HI.U32 R8, R5, UR9, R4 ;  /* 0x0000000905087c27 */ /* 0x000fca000f8e0004 */
[----:B------:R-:W-:Y:S01]  /*3a10*/  SHF.R.U32.HI R9, RZ, UR7, R8 ;  /* 0x00000007ff097c19 */ /* 0x000fe20008011608 */
[----:B------:R-:W0:Y:S01]  /*3a20*/  @P0 LDC.64 R12, c[0x0][0x340] ;  /* 0x0000d000ff0c0b82 */ /* 0x000e220000000a00 */
[----:B------:R-:W-:Y:S02]  /*3a30*/  @P0 MOV R8, RZ ;  /* 0x000000ff00080202 */ /* 0x000fe40000000f00 */
[----:B------:R-:W-:-:S05]  /*3a40*/  IADD3 R11, -R9, RZ, RZ ;  /* 0x000000ff090b7210 */ /* 0x000fca0007ffe1ff */
        /* <DEDUP_REMOVED lines=12> */
.L_x_562:
        /* <DEDUP_REMOVED lines=8> */
[----:B--2---:R-:W-:-:S06]  /*3b90*/  SHF.L.U32 R6, R4, 0x10, RZ ;  /* 0x0000001004067819 */ /* 0x004fcc00000006ff */
[----:B------:R-:W0:Y:S02]  /*3ba0*/  MUFU.LG2 R6, R6 ;  /* 0x0000000600067308 */ /* 0x000e240000000c00 */
[----:B0-----:R-:W-:-:S05]  /*3bb0*/  F2FP.BF16.F32.PACK_AB R5, RZ, R6 ;  /* 0x00000006ff05723e */ /* 0x001fca00000010ff */
[----:B------:R2:W-:Y:S02]  /*3bc0*/  STG.E.U16 desc[UR4][R2.64], R5 ;  /* 0x0000000502007986 */ /* 0x0005e4000c101504 */
.L_x_560:
[----:B------:R-:W-:Y:S05]  /*3bd0*/  BSYNC B0 ;  /* 0x0000000000007941 */ /* 0x000fea0003800000 */
.L_x_559:
[----:B------:R-:W-:-:S13]  /*3be0*/  ISETP.GE.AND P0, PT, R0, UR6, PT ;  /* 0x0000000600007c0c */ /* 0x000fda000bf06270 */
[----:B------:R-:W-:Y:S05]  /*3bf0*/  @P0 EXIT ;  /* 0x000000000000094d */ /* 0x000fea0003800000 */
[----:B------:R-:W3:Y:S01]  /*3c00*/  LDC R8, c[0x0][0x218] ;  /* 0x00008600ff087b82 */ /* 0x000ee20000000800 */
[----:B012---:R-:W-:Y:S02]  /*3c10*/  CS2R R2, SRZ ;  /* 0x0000000000027805 */ /* 0x007fe4000001ff00 */
[----:B---3--:R-:W-:-:S13]  /*3c20*/  ISETP.NE.AND P0, PT, R8, RZ, PT ;  /* 0x000000ff0800720c */ /* 0x008fda0003f05270 */
[----:B------:R-:W-:Y:S05]  /*3c30*/  @!P0 BRA `(.L_x_563) ;  /* 0x0000001000a88947 */ /* 0x000fea0003800000 */
[----:B------:R-:W-:Y:S01]  /*3c40*/  MOV R2, RZ ;  /* 0x000000ff00027202 */ /* 0x000fe20000000f00 */
[----:B------:R-:W-:Y:S01]  /*3c50*/  ULDC.64 UR6, c[0x0][0x220] ;  /* 0x0000880000067ab9 */ /* 0x000fe20000000a00 */
[----:B------:R-:W-:Y:S02]  /*3c60*/  MOV R3, R0 ;  /* 0x0000000000037202 */ /* 0x000fe40000000f00 */
[----:B------:R-:W-:Y:S01]  /*3c70*/  ISETP.NE.AND P0, PT, R8, 0x1, PT ;  /* 0x000000010800780c */ /* 0x000fe20003f05270 */
[----:B------:R-:W-:Y:S01]  /*3c80*/  IMAD.HI.U32 R4, R0, UR6, R2 ;  /* 0x0000000600047c27 */ /* 0x000fe2000f8e0002 */
[----:B------:R-:W-:-:S04]  /*3c90*/  ULDC UR6, c[0x0][0x21c] ;  /* 0x0000870000067ab9 */ /* 0x000fc80000000800 */
[----:B------:R-:W-:-:S04]  /*3ca0*/  SHF.R.U32.HI R5, RZ, UR7, R4 ;  /* 0x00000007ff057c19 */ /* 0x000fc80008011604 */
[----:B------:R-:W-:-:S05]  /*3cb0*/  IADD3 R3, -R5, RZ, RZ ;  /* 0x000000ff05037210 */ /* 0x000fca0007ffe1ff */
[----:B------:R-:W-:Y:S01]  /*3cc0*/  IMAD R0, R3, UR6, R0 ;  /* 0x0000000603007c24 */ /* 0x000fe2000f8e0200 */
[----:B------:R-:W-:-:S03]  /*3cd0*/  ULDC.64 UR6, c[0x0][0x348] ;  /* 0x0000d20000067ab9 */ /* 0x000fc60000000a00 */
[C---:B------:R-:W-:Y:S02]  /*3ce0*/  IMAD R3, R0.reuse, UR6, RZ ;  /* 0x0000000600037c24 */ /* 0x040fe4000f8e02ff */
[----:B------:R-:W-:Y:S01]  /*3cf0*/  IMAD R2, R0, UR7, RZ ;  /* 0x0000000700027c24 */ /* 0x000fe2000f8e02ff */
[----:B------:R-:W-:Y:S06]  /*3d00*/  @!P0 BRA `(.L_x_563) ;  /* 0x0000001000748947 */ /* 0x000fec0003800000 */
[----:B------:R-:W-:Y:S01]  /*3d10*/  HFMA2.MMA R4, -RZ, RZ, 0, 0 ;  /* 0x00000000ff047435 */ /* 0x000fe200000001ff */
[----:B------:R-:W-:Y:S01]  /*3d20*/  ULDC.64 UR8, c[0x0][0x228] ;  /* 0x00008a0000087ab9 */ /* 0x000fe20000000a00 */
[----:B------:R-:W-:Y:S01]  /*3d30*/  ULDC UR6, c[0x0][0x230] ;  /* 0x00008c0000067ab9 */ /* 0x000fe20000000800 */
[----:B------:R-:W-:-:S07]  /*3d40*/  ISETP.NE.AND P0, PT, R8, 0x2, PT ;  /* 0x000000020800780c */ /* 0x000fce0003f05270 */
        /* <DEDUP_REMOVED lines=10> */
[----:B------:R-:W-:-:S03]  /*3df0*/  ISETP.NE.AND P0, PT, R8, 0x3, PT ;  /* 0x000000030800780c */ /* 0x000fc60003f05270 */
[----:B------:R-:W-:Y:S01]  /*3e00*/  IMAD.HI.U32 R4, R7, UR6, R6 ;  /* 0x0000000607047c27 */ /* 0x000fe2000f8e0006 */
[----:B------:R-:W-:-:S04]  /*3e10*/  ULDC UR6, c[0x0][0x234] ;  /* 0x00008d0000067ab9 */ /* 0x000fc80000000800 */
        /* <DEDUP_REMOVED lines=21> */
[----:B------:R-:W-:-:S08]  /*3f70*/  ISETP.NE.AND P0, PT, R8, 0x5, PT ;  /* 0x000000050800780c */ /* 0x000fd00003f05270 */
        /* <DEDUP_REMOVED lines=231> */
[----:B------:R-:W-:Y:S01]  /*4df0*/  SHF.R.U32.HI R7, RZ, UR6, R6 ;  /* 0x00000006ff077c19 */ /* 0x000fe20008011606 */
[----:B------:R-:W-:Y:S01]  /*4e00*/  ULDC.64 UR6, c[0x0][0x400] ;  /* 0x0001000000067ab9 */ /* 0x000fe20000000a00 */
[----:B------:R-:W-:Y:S02]  /*4e10*/  @P0 MOV R6, RZ ;  /* 0x000000ff00060202 */ /* 0x000fe40000000f00 */
[----:B------:R-:W-:Y:S01]  /*4e20*/  IADD3 R4, -R7, RZ, RZ ;  /* 0x000000ff07047210 */ /* 0x000fe20007ffe1ff */
[----:B------:R-:W1:Y:S04]  /*4e30*/  @P0 LDC R11, c[0x0][0x33c] ;  /* 0x0000cf00ff0b0b82 */ /* 0x000e680000000800 */
[----:B------:R-:W-:-:S04]  /*4e40*/  IMAD R4, R4, UR8, R5 ;  /* 0x0000000804047c24 */ /* 0x000fc8000f8e0205 */
[----:B------:R-:W2:Y:S01]  /*4e50*/  @P0 LDC.64 R12, c[0x0][0x408] ;  /* 0x00010200ff0c0b82 */ /* 0x000ea20000000a00 */
[C---:B------:R-:W-:Y:S02]  /*4e60*/  IMAD R3, R4.reuse, UR6, R3 ;  /* 0x0000000604037c24 */ /* 0x040fe4000f8e0203 */
[----:B------:R-:W-:Y:S02]  /*4e70*/  IMAD R2, R4, UR7, R2 ;  /* 0x0000000704027c24 */ /* 0x000fe4000f8e0202 */
[----:B0-----:R-:W-:-:S05]  /*4e80*/  @P0 IMAD.HI.U32 R0, R7, R8, R6 ;  /* 0x0000000807000227 */ /* 0x001fca00078e0006 */
[----:B------:R-:W-:-:S04]  /*4e90*/  @P0 SHF.R.U32.HI R0, RZ, R9, R0 ;  /* 0x00000009ff000219 */ /* 0x000fc80000011600 */
[----:B------:R-:W-:-:S05]  /*4ea0*/  @P0 IADD3 R6, -R0, RZ, RZ ;  /* 0x000000ff00060210 */ /* 0x000fca0007ffe1ff */
[----:B-1----:R-:W-:-:S04]  /*4eb0*/  @P0 IMAD R6, R11, R6, R7 ;  /* 0x000000060b060224 */ /* 0x002fc800078e0207 */
[C---:B--2---:R-:W-:Y:S02]  /*4ec0*/  @P0 IMAD R3, R6.reuse, R12, R3 ;  /* 0x0000000c06030224 */ /* 0x044fe400078e0203 */
[----:B------:R-:W-:-:S07]  /*4ed0*/  @P0 IMAD R2, R6, R13, R2 ;  /* 0x0000000d06020224 */ /* 0x000fce00078e0202 */
.L_x_563:
[----:B------:R-:W-:Y:S02]  /*4ee0*/  ULDC.64 UR6, c[0x0][0x418] ;  /* 0x0001060000067ab9 */ /* 0x000fe40000000a00 */
[----:B------:R-:W-:-:S04]  /*4ef0*/  IADD3 R4, P0, R2, UR6, RZ ;  /* 0x0000000602047c10 */ /* 0x000fc8000ff1e0ff */
[----:B------:R-:W-:Y:S01]  /*4f00*/  IADD3.X R5, RZ, UR7, RZ, P0, !PT ;  /* 0x00000007ff057c10 */ /* 0x000fe200087fe4ff */
[----:B------:R-:W-:-:S04]  /*4f10*/  ULDC.64 UR6, c[0x0][0x410] ;  /* 0x0001040000067ab9 */ /* 0x000fc80000000a00 */
[----:B------:R-:W2:Y:S01]  /*4f20*/  LDG.E.U16 R4, desc[UR4][R4.64] ;  /* 0x0000000404047981 */ /* 0x000ea2000c1e1500 */
[----:B------:R-:W-:-:S04]  /*4f30*/  IADD3 R2, P0, R3, UR6, RZ ;  /* 0x0000000603027c10 */ /* 0x000fc8000ff1e0ff */
[----:B------:R-:W-:Y:S02]  /*4f40*/  IADD3.X R3, RZ, UR7, RZ, P0, !PT ;  /* 0x00000007ff037c10 */ /* 0x000fe400087fe4ff */
[----:B--2---:R-:W-:-:S06]  /*4f50*/  SHF.L.U32 R0, R4, 0x10, RZ ;  /* 0x0000001004007819 */ /* 0x004fcc00000006ff */
[----:B------:R-:W0:Y:S02]  /*4f60*/  MUFU.LG2 R0, R0 ;  /* 0x0000000000007308 */ /* 0x000e240000000c00 */
[----:B0-----:R-:W-:-:S05]  /*4f70*/  F2FP.BF16.F32.PACK_AB R5, RZ, R0 ;  /* 0x00000000ff05723e */ /* 0x001fca00000010ff */
[----:B------:R-:W-:Y:S01]  /*4f80*/  STG.E.U16 desc[UR4][R2.64], R5 ;  /* 0x0000000502007986 */ /* 0x000fe2000c101504 */
[----:B------:R-:W-:Y:S05]  /*4f90*/  EXIT ;  /* 0x000000000000794d */ /* 0x000fea0003800000 */
.L_x_564:
        /* <DEDUP_REMOVED lines=14> */
.L_x_13253:


//--------------------- .text._ZN2at6native27unrolled_elementwise_kernelIZZZNS0_16log2_kernel_cudaERNS_18TensorIteratorBaseEENKUlvE0_clEvENKUlvE2_clEvEUlN3c108BFloat16EE_St5arrayIPcLm2EELi4E23TrivialOffsetCalculatorILi1EjESD_NS0_6memory15LoadWithoutCastENSE_16StoreWithoutCastEEEviT_T0_T2_T3_T4_T5_ --------------------------
	.section	.text._ZN2at6native27unrolled_elementwise_kernelIZZZNS0_16log2_kernel_cudaERNS_18TensorIteratorBaseEENKUlvE0_clEvENKUlvE2_clEvEUlN3c108BFloat16EE_St5arrayIPcLm2EELi4E23TrivialOffsetCalculatorILi1EjESD_NS0_6memory15LoadWithoutCastENSE_16StoreWithoutCastEEEviT_T0_T2_T3_T4_T5_,"ax",@progbits
	.align	128
        .global         _ZN2at6native27unrolled_elementwise_kernelIZZZNS0_16log2_kernel_cudaERNS_18TensorIteratorBaseEENKUlvE0_clEvENKUlvE2_clEvEUlN3c108BFloat16EE_St5arrayIPcLm2EELi4E23TrivialOffsetCalculatorILi1EjESD_NS0_6memory15LoadWithoutCastENSE_16StoreWithoutCastEEEviT_T0_T2_T3_T4_T5_
        .type           _ZN2at6native27unrolled_elementwise_kernelIZZZNS0_16log2_kernel_cudaERNS_18TensorIteratorBaseEENKUlvE0_clEvENKUlvE2_clEvEUlN3c108BFloat16EE_St5arrayIPcLm2EELi4E23TrivialOffsetCalculatorILi1EjESD_NS0_6memory15LoadWithoutCastENSE_16StoreWithoutCastEEEviT_T0_T2_T3_T4_T5_,@function
        .size           _ZN2at6native27unrolled_elementwise_kernelIZZZNS0_16log2_kernel_cudaERNS_18TensorIteratorBaseEENKUlvE0_clEvENKUlvE2_clEvEUlN3c108BFloat16EE_St5arrayIPcLm2EELi4E23TrivialOffsetCalculatorILi1EjESD_NS0_6memory15LoadWithoutCastENSE_16StoreWithoutCastEEEviT_T0_T2_T3_T4_T5_,(.L_x_13254 - _ZN2at6native27unrolled_elementwise_kernelIZZZNS0_16log2_kernel_cudaERNS_18TensorIteratorBaseEENKUlvE0_clEvENKUlvE2_clEvEUlN3c108BFloat16EE_St5arrayIPcLm2EELi4E23TrivialOffsetCalculatorILi1EjESD_NS0_6memory15LoadWithoutCastENSE_16StoreWithoutCastEEEviT_T0_T2_T3_T4_T5_)
        .other          _ZN2at6native27unrolled_elementwise_kernelIZZZNS0_16log2_kernel_cudaERNS_18TensorIteratorBaseEENKUlvE0_clEvENKUlvE2_clEvEUlN3c108BFloat16EE_St5arrayIPcLm2EELi4E23TrivialOffsetCalculatorILi1EjESD_NS0_6memory15LoadWithoutCastENSE_16StoreWithoutCastEEEviT_T0_T2_T3_T4_T5_,@"STO_CUDA_ENTRY STV_DEFAULT"
_ZN2at6native27unrolled_elementwise_kernelIZZZNS0_16log2_kernel_cudaERNS_18TensorIteratorBaseEENKUlvE0_clEvENKUlvE2_clEvEUlN3c108BFloat16EE_St5arrayIPcLm2EELi4E23TrivialOffsetCalculatorILi1EjESD_NS0_6memory15LoadWithoutCastENSE_16StoreWithoutCastEEEviT_T0_T2_T3_T4_T5_:
.text._ZN2at6native27unrolled_elementwise_kernelIZZZNS0_16log2_kernel_cudaERNS_18TensorIteratorBaseEENKUlvE0_clEvENKUlvE2_clEvEUlN3c108BFloat16EE_St5arrayIPcLm2EELi4E23TrivialOffsetCalculatorILi1EjESD_NS0_6memory15LoadWithoutCastENSE_16StoreWithoutCastEEEviT_T0_T2_T3_T4_T5_:
[----:B------:R-:W-:Y:S01]  /*0000*/  LDC R1, c[0x0][0x28] ;  /* 0x00000a00ff017b82 */ /* 0x000fe20000000800 */
[----:B------:R-:W0:Y:S07]  /*0010*/  S2R R0, SR_CTAID.X ;  /* 0x0000000000007919 */ /* 0x000e2e0000002500 */
[----:B------:R-:W0:Y:S01]  /*0020*/  LDC R7, c[0x0][0x210] ;  /* 0x00008400ff077b82 */ /* 0x000e220000000800 */
[----:B------:R-:W-:Y:S01]  /*0030*/  ULDC.64 UR4, c[0x0][0x208] ;  /* 0x0000820000047ab9 */ /* 0x000fe20000000a00 */
[----:B------:R-:W-:Y:S01]  /*0040*/  PRMT R8, RZ, 0x7610, R8 ;  /* 0x00007610ff087816 */ /* 0x000fe20000000008 */
[----:B------:R-:W1:Y:S01]  /*0050*/  S2R R9, SR_TID.X ;  /* 0x0000000000097919 */ /* 0x000e620000002100 */
[----:B0-----:R-:W-:-:S02]  /*0060*/  IMAD R2, R0, -0x200, R7 ;  /* 0xfffffe0000027824 */ /* 0x001fc400078e0207 */
[----:B-1----:R-:W-:-:S03]  /*0070*/  IMAD.MOV.U32 R19, RZ, RZ, R9 ;  /* 0x000000ffff137224 */ /* 0x002fc600078e0009 */
[----:B------:R-:W-:-:S13]  /*0080*/  ISETP.GE.AND P0, PT, R9, R2, PT ;  /* 0x000000020900720c */ /* 0x000fda0003f06270 */
[----:B------:R-:W-:Y:S01]  /*0090*/  @!P0 VIADD R19, R9, 0x80 ;  /* 0x0000008009138836 */ /* 0x000fe20000000000 */
[----:B------:R-:W0:Y:S01]  /*00a0*/  @!P0 LDC.64 R12, c[0x0][0x220] ;  /* 0x00008800ff0c8b82 */ /* 0x000e220000000a00 */
[----:B------:R-:W-:-:S03]  /*00b0*/  @!P0 IMAD R11, R0, 0x200, R9 ;  /* 0x00000200000b8824 */ /* 0x000fc600078e0209 */
[----:B------:R-:W-:-:S13]  /*00c0*/  ISETP.GE.AND P1, PT, R19, R2, PT ;  /* 0x000000021300720c */ /* 0x000fda0003f26270 */
[----:B------:R-:W-:Y:S01]  /*00d0*/  @!P1 IMAD R17, R0, 0x200, R19 ;  /* 0x0000020000119824 */ /* 0x000fe200078e0213 */
[----:B------:R-:W-:Y:S01]  /*00e0*/  @!P1 IADD3 R19, R19, 0x80, RZ ;  /* 0x0000008013139810 */ /* 0x000fe20007ffe0ff */
[----:B------:R-:W1:Y:S03]  /*00f0*/  @!P1 LDC.64 R14, c[0x0][0x220] ;  /* 0x00008800ff0e9b82 */ /* 0x000e660000000a00 */
[----:B------:R-:W-:Y:S01]  /*0100*/  ISETP.GE.AND P3, PT, R19, R2, PT ;  /* 0x000000021300720c */ /* 0x000fe20003f66270 */
[----:B0-----:R-:W-:Y:S01]  /*0110*/  @!P0 IMAD.WIDE.U32 R12, R11, 0x2, R12 ;  /* 0x000000020b0c8825 */ /* 0x001fe200078e000c */
[----:B------:R-:W-:-:S06]  /*0120*/  PRMT R11, RZ, 0x7610, R11 ;  /* 0x00007610ff0b7816 */ /* 0x000fcc000000000b */
[----:B------:R-:W2:Y:S05]  /*0130*/  @!P0 LDG.E.U16 R11, desc[UR4][R12.64] ;  /* 0x000000040c0b8981 */ /* 0x000eaa000c1e1500 */
[----:B------:R-:W0:Y:S01]  /*0140*/  @!P3 LDC.64 R6, c[0x0][0x220] ;  /* 0x00008800ff06bb82 */ /* 0x000e220000000a00 */
[----:B------:R-:W-:Y:S01]  /*0150*/  PRMT R18, RZ, 0x7610, R18 ;  /* 0x00007610ff127816 */ /* 0x000fe20000000012 */
[----:B-1----:R-:W-:-:S04]  /*0160*/  @!P1 IMAD.WIDE.U32 R14, R17, 0x2, R14 ;  /* 0x00000002110e9825 */ /* 0x002fc800078e000e */
[----:B------:R-:W-:Y:S01]  /*0170*/  @!P3 IMAD R17, R0, 0x200, R19 ;  /* 0x000002000011b824 */ /* 0x000fe200078e0213 */
[----:B------:R-:W3:Y:S01]  /*0180*/  @!P1 LDG.E.U16 R8, desc[UR4][R14.64] ;  /* 0x000000040e089981 */ /* 0x000ee2000c1e1500 */
[----:B------:R-:W-:Y:S02]  /*0190*/  @!P3 IADD3 R19, R19, 0x80, RZ ;  /* 0x000000801313b810 */ /* 0x000fe40007ffe0ff */
[----:B0-----:R-:W-:-:S05]  /*01a0*/  @!P3 IMAD.WIDE.U32 R6, R17, 0x2, R6 ;  /* 0x000000021106b825 */ /* 0x001fca00078e0006 */
[----:B------:R0:W4:Y:S01]  /*01b0*/  @!P3 LDG.E.U16 R18, desc[UR4][R6.64] ;  /* 0x000000040612b981 */ /* 0x000122000c1e1500 */
[----:B------:R-:W-:Y:S02]  /*01c0*/  ISETP.GE.AND P2, PT, R19, R2, PT ;  /* 0x000000021300720c */ /* 0x000fe40003f46270 */
[----:B------:R-:W-:Y:S01]  /*01d0*/  PRMT R10, RZ, 0x7610, R10 ;  /* 0x00007610ff0a7816 */ /* 0x000fe2000000000a */
[----:B0-----:R-:W0:Y:S10]  /*01e0*/  @!P0 LDC.64 R6, c[0x0][0x218] ;  /* 0x00008600ff068b82 */ /* 0x001e340000000a00 */
[----:B------:R-:W1:Y:S01]  /*01f0*/  @!P2 LDC.64 R16, c[0x0][0x220] ;  /* 0x00008800ff10ab82 */ /* 0x000e620000000a00 */
[----:B------:R-:W-:Y:S01]  /*0200*/  @!P2 IMAD R19, R0, 0x200, R19 ;  /* 0x000002000013a824 */ /* 0x000fe200078e0213 */
[----:B------:R-:W-:-:S04]  /*0210*/  IADD3 R13, R9, 0x100, RZ ;  /* 0x00000100090d7810 */ /* 0x000fc80007ffe0ff */
[----:B------:R-:W-:Y:S01]  /*0220*/  ISETP.GE.AND P3, PT, R13, R2, PT ;  /* 0x000000020d00720c */ /* 0x000fe20003f66270 */
[----:B------:R-:W-:Y:S02]  /*0230*/  @!P0 IMAD R15, R0, 0x200, R9 ;  /* 0x00000200000f8824 */ /* 0x000fe400078e0209 */
[----:B-1----:R-:W-:-:S04]  /*0240*/  @!P2 IMAD.WIDE.U32 R16, R19, 0x2, R16 ;  /* 0x000000021310a825 */ /* 0x002fc800078e0010 */
[----:B------:R-:W-:Y:S01]  /*0250*/  VIADD R19, R9, 0x80 ;  /* 0x0000008009137836 */ /* 0x000fe20000000000 */
[----:B------:R1:W5:Y:S04]  /*0260*/  @!P2 LDG.E.U16 R10, desc[UR4][R16.64] ;  /* 0x00000004100aa981 */ /* 0x000368000c1e1500 */
[----:B------:R-:W-:Y:S01]  /*0270*/  ISETP.GE.AND P2, PT, R19, R2, PT ;  /* 0x000000021300720c */ /* 0x000fe20003f46270 */
[----:B0-----:R-:W-:-:S04]  /*0280*/  @!P0 IMAD.WIDE.U32 R6, R15, 0x2, R6 ;  /* 0x000000020f068825 */ /* 0x001fc800078e0006 */
[----:B------:R-:W-:Y:S01]  /*0290*/  VIADD R13, R9, 0x180 ;  /* 0x00000180090d7836 */ /* 0x000fe20000000000 */
[----:B------:R-:W-:-:S04]  /*02a0*/  @!P0 MOV R9, R19 ;  /* 0x0000001300098202 */ /* 0x000fc80000000f00 */
[-C--:B------:R-:W-:Y:S01]  /*02b0*/  ISETP.GE.AND P4, PT, R9, R2.reuse, PT ;  /* 0x000000020900720c */ /* 0x080fe20003f86270 */
[----:B------:R-:W-:Y:S01]  /*02c0*/  BSSY B0, `(.L_x_565) ;  /* 0x0000018000007945 */ /* 0x000fe20003800000 */
[----:B------:R-:W-:Y:S01]  /*02d0*/  ISETP.GE.AND P1, PT, R13, R2, PT ;  /* 0x000000020d00720c */ /* 0x000fe20003f26270 */
[----:B--2---:R-:W-:-:S06]  /*02e0*/  @!P0 IMAD.U32 R11, R11, 0x10000, RZ ;  /* 0x000100000b0b8824 */ /* 0x004fcc00078e00ff */
[----:B------:R-:W0:Y:S01]  /*02f0*/  @!P0 MUFU.LG2 R11, R11 ;  /* 0x0000000b000b8308 */ /* 0x000e220000000c00 */
[----:B---3--:R-:W-:Y:S01]  /*0300*/  @!P2 IMAD.U32 R8, R8, 0x10000, RZ ;  /* 0x000100000808a824 */ /* 0x008fe200078e00ff */
[----:B0-----:R-:W-:-:S06]  /*0310*/  @!P0 F2FP.BF16.F32.PACK_AB R5, RZ, R11 ;  /* 0x0000000bff05823e */ /* 0x001fcc00000010ff */
[----:B------:R-:W0:Y:S01]  /*0320*/  @!P2 MUFU.LG2 R8, R8 ;  /* 0x000000080008a308 */ /* 0x000e220000000c00 */
[----:B------:R1:W-:Y:S01]  /*0330*/  @!P0 STG.E.U16 desc[UR4][R6.64], R5 ;  /* 0x0000000506008986 */ /* 0x0003e2000c101504 */
[----:B----4-:R-:W-:-:S06]  /*0340*/  @!P3 SHF.L.U32 R18, R18, 0x10, RZ ;  /* 0x000000101212b819 */ /* 0x010fcc00000006ff */
[----:B------:R-:W2:Y:S01]  /*0350*/  @!P3 MUFU.LG2 R18, R18 ;  /* 0x000000120012b308 */ /* 0x000ea20000000c00 */
[----:B0-----:R-:W-:Y:S02]  /*0360*/  @!P2 F2FP.BF16.F32.PACK_AB R4, RZ, R8 ;  /* 0x00000008ff04a23e */ /* 0x001fe400000010ff */
[----:B--2---:R-:W-:Y:S01]  /*0370*/  @!P3 F2FP.BF16.F32.PACK_AB R3, RZ, R18 ;  /* 0x00000012ff03b23e */ /* 0x004fe200000010ff */
[----:B-1----:R-:W-:Y:S06]  /*0380*/  @P4 BRA `(.L_x_566) ;  /* 0x00000000002c4947 */ /* 0x002fec0003800000 */
[----:B------:R-:W0:Y:S01]  /*0390*/  LDC.64 R6, c[0x0][0x218] ;  /* 0x00008600ff067b82 */ /* 0x000e220000000a00 */
[----:B------:R-:W-:Y:S01]  /*03a0*/  IMAD R5, R0, 0x200, R9 ;  /* 0x0000020000057824 */ /* 0x000fe200078e0209 */
[----:B------:R-:W-:Y:S01]  /*03b0*/  PRMT R8, R4, 0x7610, R8 ;  /* 0x0000761004087816 */ /* 0x000fe20000000008 */
[----:B------:R-:W-:-:S05]  /*03c0*/  VIADD R9, R9, 0x80 ;  /* 0x0000008009097836 */ /* 0x000fca0000000000 */
[----:B------:R-:W-:-:S13]  /*03d0*/  ISETP.GE.AND P0, PT, R9, R2, PT ;  /* 0x000000020900720c */ /* 0x000fda0003f06270 */
[----:B------:R-:W-:Y:S01]  /*03e0*/  @!P0 LEA R11, R0, R9, 0x9 ;  /* 0x00000009000b8211 */ /* 0x000fe200078e48ff */
[----:B------:R-:W-:Y:S02]  /*03f0*/  @!P0 VIADD R9, R9, 0x80 ;  /* 0x0000008009098836 */ /* 0x000fe40000000000 */
[----:B0-----:R-:W-:-:S04]  /*0400*/  IMAD.WIDE.U32 R4, R5, 0x2, R6 ;  /* 0x0000000205047825 */ /* 0x001fc800078e0006 */
[----:B------:R-:W-:Y:S01]  /*0410*/  @!P0 IMAD.WIDE.U32 R6, R11, 0x2, R6 ;  /* 0x000000020b068825 */ /* 0x000fe200078e0006 */
[----:B------:R0:W-:Y:S04]  /*0420*/  STG.E.U16 desc[UR4][R4.64], R8 ;  /* 0x0000000804007986 */ /* 0x0001e8000c101504 */
[----:B------:R0:W-:Y:S02]  /*0430*/  @!P0 STG.E.U16 desc[UR4][R6.64], R3 ;  /* 0x0000000306008986 */ /* 0x0001e4000c101504 */
.L_x_566:
[----:B------:R-:W-:Y:S05]  /*0440*/  BSYNC B0 ;  /* 0x0000000000007941 */ /* 0x000fea0003800000 */
.L_x_565:
[----:B------:R-:W-:Y:S01]  /*0450*/  ISETP.GE.AND P0, PT, R9, R2, PT ;  /* 0x000000020900720c */ /* 0x000fe20003f06270 */
[----:B-----5:R-:W-:-:S12]  /*0460*/  @!P1 IMAD.U32 R10, R10, 0x10000, RZ ;  /* 0x000100000a0a9824 */ /* 0x020fd800078e00ff */
[----:B------:R-:W-:Y:S05]  /*0470*/  @P0 EXIT ;  /* 0x000000000000094d */ /* 0x000fea0003800000 */
[----:B0-----:R-:W0:Y:S01]  /*0480*/  LDC.64 R2, c[0x0][0x218] ;  /* 0x00008600ff027b82 */ /* 0x001e220000000a00 */
[----:B------:R-:W1:Y:S01]  /*0490*/  @!P1 MUFU.LG2 R10, R10 ;  /* 0x0000000a000a9308 */ /* 0x000e620000000c00 */
[----:B------:R-:W-:Y:S02]  /*04a0*/  LEA R9, R0, R9, 0x9 ;  /* 0x0000000900097211 */ /* 0x000fe400078e48ff */
[----:B-1----:R-:W-:-:S03]  /*04b0*/  @!P1 F2FP.BF16.F32.PACK_AB R4, RZ, R10 ;  /* 0x0000000aff04923e */ /* 0x002fc600000010ff */
[----:B0-----:R-:W-:-:S05]  /*04c0*/  IMAD.WIDE.U32 R2, R9, 0x2, R2 ;  /* 0x0000000209027825 */ /* 0x001fca00078e0002 */
[----:B------:R-:W-:Y:S01]  /*04d0*/  STG.E.U16 desc[UR4][R2.64], R4 ;  /* 0x0000000402007986 */ /* 0x000fe2000c101504 */
[----:B------:R-:W-:Y:S05]  /*04e0*/  EXIT ;  /* 0x000000000000794d */ /* 0x000fea0003800000 */
.L_x_567:
        /* <DEDUP_REMOVED lines=9> */
.L_x_13254:


//--------------------- .text._ZN2at6native29vectorized_elementwise_kernelILi2EZZZNS0_16log2_kernel_cudaERNS_18TensorIteratorBaseEENKUlvE0_clEvENKUlvE2_clEvEUlN3c108BFloat16EE_St5arrayIPcLm2EEEEviT0_T1_ --------------------------
	.section	.text._ZN2at6native29vectorized_elementwise_kernelILi2EZZZNS0_16log2_kernel_cudaERNS_18TensorIteratorBaseEENKUlvE0_clEvENKUlvE2_clEvEUlN3c108BFloat16EE_St5arrayIPcLm2EEEEviT0_T1_,"ax",@progbits
	.align	128
        .global         _ZN2at6native29vectorized_elementwise_kernelILi2EZZZNS0_16log2_kernel_cudaERNS_18TensorIteratorBaseEENKUlvE0_clEvENKUlvE2_clEvEUlN3c108BFloat16EE_St5arrayIPcLm2EEEEviT0_T1_
        .type           _ZN2at6native29vectorized_elementwise_kernelILi2EZZZNS0_16log2_kernel_cudaERNS_18TensorIteratorBaseEENKUlvE0_clEvENKUlvE2_clEvEUlN3c108BFloat16EE_St5arrayIPcLm2EEEEviT0_T1_,@function
        .size           _ZN2at6native29vectorized_elementwise_kernelILi2EZZZNS0_16log2_kernel_cudaERNS_18TensorIteratorBaseEENKUlvE0_clEvENKUlvE2_clEvEUlN3c108BFloat16EE_St5arrayIPcLm2EEEEviT0_T1_,(.L_x_13255 - _ZN2at6native29vectorized_elementwise_kernelILi2EZZZNS0_16log2_kernel_cudaERNS_18TensorIteratorBaseEENKUlvE0_clEvENKUlvE2_clEvEUlN3c108BFloat16EE_St5arrayIPcLm2EEEEviT0_T1_)
        .other          _ZN2at6native29vectorized_elementwise_kernelILi2EZZZNS0_16log2_kernel_cudaERNS_18TensorIteratorBaseEENKUlvE0_clEvENKUlvE2_clEvEUlN3c108BFloat16EE_St5arrayIPcLm2EEEEviT0_T1_,@"STO_CUDA_ENTRY STV_DEFAULT"
_ZN2at6native29vectorized_elementwise_kernelILi2EZZZNS0_16log2_kernel_cudaERNS_18TensorIteratorBaseEENKUlvE0_clEvENKUlvE2_clEvEUlN3c108BFloat16EE_St5arrayIPcLm2EEEEviT0_T1_:
.text._ZN2at6native29vectorized_elementwise_kernelILi2EZZZNS0_16log2_kernel_cudaERNS_18TensorIteratorBaseEENKUlvE0_clEvENKUlvE2_clEvEUlN3c108BFloat16EE_St5arrayIPcLm2EEEEviT0_T1_:
[----:B------:R-:W-:Y:S01]  /*0000*/  LDC R1, c[0x0][0x28] ;  /* 0x00000a00ff017b82 */ /* 0x000fe20000000800 */
[----:B------:R-:W0:Y:S01]  /*0010*/  S2R R3, SR_CTAID.X ;  /* 0x0000000000037919 */ /* 0x000e220000002500 */
[----:B------:R-:W-:Y:S01]  /*0020*/  ULDC UR4, c[0x0][0x210] ;  /* 0x0000840000047ab9 */ /* 0x000fe20000000800 */
[----:B0-----:R-:W-:-:S05]  /*0030*/  IMAD.SHL.U32 R3, R3, 0x400, RZ ;  /* 0x0000040003037824 */ /* 0x001fca00078e00ff */
[----:B------:R-:W-:Y:S01]  /*0040*/  IADD3 R5, -R3, UR4, RZ ;  /* 0x0000000403057c10 */ /* 0x000fe2000fffe1ff */
[----:B------:R-:W-:-:S03]  /*0050*/  ULDC.64 UR4, c[0x0][0x208] ;  /* 0x0000820000047ab9 */ /* 0x000fc60000000a00 */
[----:B------:R-:W-:-:S13]  /*0060*/  ISETP.GE.U32.AND P0, PT, R5, 0x400, PT ;  /* 0x000004000500780c */ /* 0x000fda0003f06070 */
[----:B------:R-:W-:Y:S05]  /*0070*/  @!P0 BRA `(.L_x_568) ;  /* 0x0000000000a08947 */ /* 0x000fea0003800000 */
[----:B------:R-:W0:Y:S01]  /*0080*/  S2R R0, SR_TID.X ;  /* 0x0000000000007919 */ /* 0x000e220000002100 */
[----:B------:R-:W1:Y:S02]  /*0090*/  LDC.64 R4, c[0x0][0x220] ;  /* 0x00008800ff047b82 */ /* 0x000e640000000a00 */
[----:B-1----:R-:W-:-:S04]  /*00a0*/  IMAD.WIDE R4, R3, 0x2, R4 ;  /* 0x0000000203047825 */ /* 0x002fc800078e0204 */
[----:B0-----:R-:W-:-:S05]  /*00b0*/  IMAD.WIDE.U32 R4, R0, 0x4, R4 ;  /* 0x0000000400047825 */ /* 0x001fca00078e0004 */
[----:B------:R-:W2:Y:S04]  /*00c0*/  LDG.E R9, desc[UR4][R4.64] ;  /* 0x0000000404097981 */ /* 0x000ea8000c1e1900 */
[----:B------:R-:W3:Y:S04]  /*00d0*/  LDG.E R11, desc[UR4][R4.64+0x200] ;  /* 0x00020004040b7981 */ /* 0x000ee8000c1e1900 */
[----:B------:R-:W4:Y:S04]  /*00e0*/  LDG.E R13, desc[UR4][R4.64+0x400] ;  /* 0x00040004040d7981 */ /* 0x000f28000c1e1900 */
[----:B------:R0:W5:Y:S02]  /*00f0*/  LDG.E R15, desc[UR4][R4.64+0x600] ;  /* 0x00060004040f7981 */ /* 0x000164000c1e1900 */
[----:B0-----:R-:W0:Y:S02]  /*0100*/  LDC.64 R4, c[0x0][0x218] ;  /* 0x00008600ff047b82 */ /* 0x001e240000000a00 */
[----:B0-----:R-:W-:-:S04]  /*0110*/  IMAD.WIDE.U32 R4, R3, 0x2, R4 ;  /* 0x0000000203047825 */ /* 0x001fc800078e0004 */
[----:B------:R-:W-:-:S04]  /*0120*/  IMAD.WIDE R4, R0, 0x4, R4 ;  /* 0x0000000400047825 */ /* 0x000fc800078e0204 */
[C---:B--2---:R-:W-:Y:S01]  /*0130*/  IMAD.U32 R2, R9.reuse, 0x10000, RZ ;  /* 0x0001000009027824 */ /* 0x044fe200078e00ff */
[----:B------:R-:W-:Y:S01]  /*0140*/  PRMT R9, R9, 0x7632, R9 ;  /* 0x0000763209097816 */ /* 0x000fe20000000009 */
[----:B---3--:R-:W-:-:S04]  /*0150*/  IMAD.U32 R6, R11, 0x10000, RZ ;  /* 0x000100000b067824 */ /* 0x008fc800078e00ff */
[----:B------:R-:W-:Y:S01]  /*0160*/  IMAD.U32 R10, R9, 0x10000, RZ ;  /* 0x00010000090a7824 */ /* 0x000fe200078e00ff */
[----:B------:R-:W-:Y:S01]  /*0170*/  PRMT R9, R11, 0x7632, R9 ;  /* 0x000076320b097816 */ /* 0x000fe20000000009 */
[----:B------:R-:W-:Y:S01]  /*0180*/  MUFU.LG2 R2, R2 ;  /* 0x0000000200027308 */ /* 0x000fe20000000c00 */
[----:B----4-:R-:W-:-:S03]  /*0190*/  SHF.L.U32 R7, R13, 0x10, RZ ;  /* 0x000000100d077819 */ /* 0x010fc600000006ff */
[----:B------:R-:W-:Y:S01]  /*01a0*/  IMAD.U32 R12, R9, 0x10000, RZ ;  /* 0x00010000090c7824 */ /* 0x000fe200078e00ff */
[----:B------:R-:W-:Y:S01]  /*01b0*/  PRMT R9, R13, 0x7632, R9 ;  /* 0x000076320d097816 */ /* 0x000fe20000000009 */
[----:B-----5:R-:W-:Y:S02]  /*01c0*/  IMAD.U32 R8, R15, 0x10000, RZ ;  /* 0x000100000f087824 */ /* 0x020fe400078e00ff */
[----:B------:R-:W-:Y:S01]  /*01d0*/  MUFU.LG2 R6, R6 ;  /* 0x0000000600067308 */ /* 0x000fe20000000c00 */
[----:B------:R-:W-:Y:S02]  /*01e0*/  SHF.L.U32 R14, R9, 0x10, RZ ;  /* 0x00000010090e7819 */ /* 0x000fe400000006ff */
[----:B------:R-:W-:-:S05]  /*01f0*/  PRMT R9, R15, 0x7632, R9 ;  /* 0x000076320f097816 */ /* 0x000fca0000000009 */
[----:B------:R-:W-:Y:S01]  /*0200*/  IMAD.U32 R9, R9, 0x10000, RZ ;  /* 0x0001000009097824 */ /* 0x000fe200078e00ff */
[----:B------:R-:W-:Y:S08]  /*0210*/  MUFU.LG2 R7, R7 ;  /* 0x0000000700077308 */ /* 0x000ff00000000c00 */
[----:B------:R-:W-:Y:S08]  /*0220*/  MUFU.LG2 R8, R8 ;  /* 0x0000000800087308 */ /* 0x000ff00000000c00 */
[----:B------:R-:W0:Y:S08]  /*0230*/  MUFU.LG2 R11, R10 ;  /* 0x0000000a000b7308 */ /* 0x000e300000000c00 */
[----:B------:R-:W1:Y:S08]  /*0240*/  MUFU.LG2 R13, R12 ;  /* 0x0000000c000d7308 */ /* 0x000e700000000c00 */
[----:B------:R-:W2:Y:S01]  /*0250*/  MUFU.LG2 R14, R14 ;  /* 0x0000000e000e7308 */ /* 0x000ea20000000c00 */
[----:B0-----:R-:W-:-:S05]  /*0260*/  F2FP.BF16.F32.PACK_AB R11, R11, R2 ;  /* 0x000000020b0b723e */ /* 0x001fca00000010ff */
[----:B------:R-:W-:Y:S02]  /*0270*/  STG.E desc[UR4][R4.64], R11 ;  /* 0x0000000b04007986 */ /* 0x000fe4000c101904 */
[----:B------:R-:W0:Y:S01]  /*0280*/  MUFU.LG2 R9, R9 ;  /* 0x0000000900097308 */ /* 0x000e220000000c00 */
[----:B-1----:R-:W-:-:S05]  /*0290*/  F2FP.BF16.F32.PACK_AB R13, R13, R6 ;  /* 0x000000060d0d723e */ /* 0x002fca00000010ff */
[----:B------:R-:W-:Y:S01]  /*02a0*/  STG.E desc[UR4][R4.64+0x200], R13 ;  /* 0x0002000d04007986 */ /* 0x000fe2000c101904 */
[----:B--2---:R-:W-:-:S05]  /*02b0*/  F2FP.BF16.F32.PACK_AB R7, R14, R7 ;  /* 0x000000070e07723e */ /* 0x004fca00000010ff */
[----:B------:R-:W-:Y:S01]  /*02c0*/  STG.E desc[UR4][R4.64+0x400], R7 ;  /* 0x0004000704007986 */ /* 0x000fe2000c101904 */
[----:B0-----:R-:W-:-:S05]  /*02d0*/  F2FP.BF16.F32.PACK_AB R3, R9, R8 ;  /* 0x000000080903723e */ /* 0x001fca00000010ff */
[----:B------:R-:W-:Y:S01]  /*02e0*/  STG.E desc[UR4][R4.64+0x600], R3 ;  /* 0x0006000304007986 */ /* 0x000fe2000c101904 */
[----:B------:R-:W-:Y:S05]  /*02f0*/  EXIT ;  /* 0x000000000000794d */ /* 0x000fea0003800000 */
.L_x_568:
[----:B------:R-:W0:Y:S01]  /*0300*/  S2R R24, SR_TID.X ;  /* 0x0000000000187919 */ /* 0x000e220000002100 */
[----:B------:R-:W-:Y:S02]  /*0310*/  PRMT R2, RZ, 0x7610, R2 ;  /* 0x00007610ff027816 */ /* 0x000fe40000000002 */
[----:B0-----:R-:W-:Y:S01]  /*0320*/  ISETP.GE.AND P0, PT, R24, R5, PT ;  /* 0x000000051800720c */ /* 0x001fe20003f06270 */
[----:B------:R-:W-:-:S12]  /*0330*/  IMAD.MOV.U32 R0, RZ, RZ, R24 ;  /* 0x000000ffff007224 */ /* 0x000fd800078e0018 */
[----:B------:R-:W-:Y:S01]  /*0340*/  @!P0 VIADD R0, R24, 0x80 ;  /* 0x0000008018008836 */ /* 0x000fe20000000000 */
[----:B------:R-:W0:Y:S01]  /*0350*/  @!P0 LDC.64 R20, c[0x0][0x220] ;  /* 0x00008800ff148b82 */ /* 0x000e220000000a00 */
[----:B------:R-:W-:Y:S01]  /*0360*/  PRMT R28, RZ, 0x7610, R28 ;  /* 0x00007610ff1c7816 */ /* 0x000fe2000000001c */
[----:B------:R-:W-:Y:S02]  /*0370*/  @!P0 IMAD.IADD R15, R3, 0x1, R24 ;  /* 0x00000001030f8824 */ /* 0x000fe400078e0218 */
[----:B------:R-:W-:-:S13]  /*0380*/  ISETP.GE.AND P5, PT, R0, R5, PT ;  /* 0x000000050000720c */ /* 0x000fda0003fa6270 */
[----:B------:R-:W-:Y:S01]  /*0390*/  @!P5 IADD3 R27, R3, R0, RZ ;  /* 0x00000000031bd210 */ /* 0x000fe20007ffe0ff */
[----:B------:R-:W-:Y:S01]  /*03a0*/  @!P5 VIADD R0, R0, 0x80 ;  /* 0x000000800000d836 */ /* 0x000fe20000000000 */
[----:B------:R-:W1:Y:S04]  /*03b0*/  @!P5 LDC.64 R12, c[0x0][0x220] ;  /* 0x00008800ff0cdb82 */ /* 0x000e680000000a00 */
[----:B------:R-:W-:Y:S01]  /*03c0*/  ISETP.GE.AND P6, PT, R0, R5, PT ;  /* 0x000000050000720c */ /* 0x000fe20003fc6270 */
[----:B0-----:R-:W-:-:S05]  /*03d0*/  @!P0 IMAD.WIDE.U32 R20, R15, 0x2, R20 ;  /* 0x000000020f148825 */ /* 0x001fca00078e0014 */
[----:B------:R-:W2:Y:S07]  /*03e0*/  @!P0 LDG.E.U16 R2, desc[UR4][R20.64] ;  /* 0x0000000414028981 */ /* 0x000eae000c1e1500 */
[----:B------:R-:W-:Y:S01]  /*03f0*/  @!P6 IMAD.IADD R29, R3, 0x1, R0 ;  /* 0x00000001031de824 */ /* 0x000fe200078e0200 */
[----:B------:R-:W0:Y:S01]  /*0400*/  @!P6 LDC.64 R18, c[0x0][0x220] ;  /* 0x00008800ff12eb82 */ /* 0x000e220000000a00 */
[----:B------:R-:W-:-:S05]  /*0410*/  @!P6 VIADD R0, R0, 0x80 ;  /* 0x000000800000e836 */ /* 0x000fca0000000000 */
[----:B------:R-:W-:Y:S01]  /*0420*/  ISETP.GE.AND P1, PT, R0, R5, PT ;  /* 0x000000050000720c */ /* 0x000fe20003f26270 */
[----:B-1----:R-:W-:-:S12]  /*0430*/  @!P5 IMAD.WIDE.U32 R12, R27, 0x2, R12 ;  /* 0x000000021b0cd825 */ /* 0x002fd800078e000c */
[----:B------:R-:W-:Y:S01]  /*0440*/  @!P1 IADD3 R4, R3, R0, RZ ;  /* 0x0000000003049210 */ /* 0x000fe20007ffe0ff */
[----:B------:R-:W-:Y:S01]  /*0450*/  @!P1 VIADD R0, R0, 0x80 ;  /* 0x0000008000009836 */ /* 0x000fe20000000000 */
[----:B------:R-:W1:Y:S04]  /*0460*/  @!P1 LDC.64 R16, c[0x0][0x220] ;  /* 0x00008800ff109b82 */ /* 0x000e680000000a00 */
[----:B------:R-:W-:-:S13]  /*0470*/  ISETP.GE.AND P2, PT, R0, R5, PT ;  /* 0x000000050000720c */ /* 0x000fda0003f46270 */
[----:B------:R-:W-:Y:S01]  /*0480*/  @!P2 IMAD.IADD R23, R3, 0x1, R0 ;  /* 0x000000010317a824 */ /* 0x000fe200078e0200 */
[----:B------:R-:W-:Y:S01]  /*0490*/  PRMT R27, RZ, 0x7610, R27 ;  /* 0x00007610ff1b7816 */ /* 0x000fe2000000001b */
[----:B------:R-:W-:Y:S01]  /*04a0*/  @!P2 VIADD R0, R0, 0x80 ;  /* 0x000000800000a836 */ /* 0x000fe20000000000 */
[----:B------:R-:W3:Y:S04]  /*04b0*/  @!P2 LDC.64 R14, c[0x0][0x220] ;  /* 0x00008800ff0eab82 */ /* 0x000ee80000000a00 */
[----:B------:R-:W-:Y:S01]  /*04c0*/  ISETP.GE.AND P3, PT, R0, R5, PT ;  /* 0x000000050000720c */ /* 0x000fe20003f66270 */
[----:B0-----:R-:W-:Y:S01]  /*04d0*/  @!P6 IMAD.WIDE.U32 R18, R29, 0x2, R18 ;  /* 0x000000021d12e825 */ /* 0x001fe200078e0012 */
[----:B------:R0:W4:Y:S03]  /*04e0*/  @!P5 LDG.E.U16 R27, desc[UR4][R12.64] ;  /* 0x000000040c1bd981 */ /* 0x000126000c1e1500 */
[----:B-1----:R-:W-:-:S08]  /*04f0*/  @!P1 IMAD.WIDE.U32 R16, R4, 0x2, R16 ;  /* 0x0000000204109825 */ /* 0x002fd000078e0010 */
[----:B------:R-:W-:Y:S01]  /*0500*/  @!P3 IADD3 R25, R3, R0, RZ ;  /* 0x000000000319b210 */ /* 0x000fe20007ffe0ff */
[----:B------:R-:W-:Y:S01]  /*0510*/  @!P3 VIADD R0, R0, 0x80 ;  /* 0x000000800000b836 */ /* 0x000fe20000000000 */
[----:B------:R-:W5:Y:S01]  /*0520*/  @!P6 LDG.E.U16 R28, desc[UR4][R18.64] ;  /* 0x00000004121ce981 */ /* 0x000f62000c1e1500 */
[----:B0-----:R-:W0:Y:S03]  /*0530*/  @!P3 LDC.64 R12, c[0x0][0x220] ;  /* 0x00008800ff0cbb82 */ /* 0x001e260000000a00 */
[----:B------:R-:W-:Y:S02]  /*0540*/  ISETP.GE.AND P4, PT, R0, R5, PT ;  /* 0x000000050000720c */ /* 0x000fe40003f86270 */
[----:B------:R-:W-:-:S06]  /*0550*/  PRMT R4, RZ, 0x7610, R4 ;  /* 0x00007610ff047816 */ /* 0x000fcc0000000004 */
[----:B------:R1:W4:Y:S05]  /*0560*/  @!P1 LDG.E.U16 R4, desc[UR4][R16.64] ;  /* 0x0000000410049981 */ /* 0x00032a000c1e1500 */
[----:B------:R-:W-:Y:S01]  /*0570*/  @!P4 IMAD.IADD R29, R3, 0x1, R0 ;  /* 0x00000001031dc824 */ /* 0x000fe200078e0200 */
[----:B------:R-:W-:Y:S01]  /*0580*/  @!P4 IADD3 R0, R0, 0x80, RZ ;  /* 0x000000800000c810 */ /* 0x000fe20007ffe0ff */
[----:B------:R-:W3:Y:S03]  /*0590*/  @!P4 LDC.64 R20, c[0x0][0x220] ;  /* 0x00008800ff14cb82 */ /* 0x000ee60000000a00 */
[----:B------:R-:W-:-:S13]  /*05a0*/  ISETP.GE.AND P5, PT, R0, R5, PT ;  /* 0x000000050000720c */ /* 0x000fda0003fa6270 */
[----:B-1----:R-:W1:Y:S01]  /*05b0*/  @!P5 LDC.64 R16, c[0x0][0x220] ;  /* 0x00008800ff10db82 */ /* 0x002e620000000a00 */
[----:B0-----:R-:W-:Y:S01]  /*05c0*/  @!P3 IMAD.WIDE.U32 R12, R25, 0x2, R12 ;  /* 0x00000002190cb825 */ /* 0x001fe200078e000c */
[----:B------:R-:W-:-:S03]  /*05d0*/  PRMT R18, RZ, 0x7610, R18 ;  /* 0x00007610ff127816 */ /* 0x000fc60000000012 */
[----:B------:R-:W-:Y:S01]  /*05e0*/  @!P5 IMAD.IADD R25, R3, 0x1, R0 ;  /* 0x000000010319d824 */ /* 0x000fe200078e0200 */
[----:B------:R-:W-:Y:S01]  /*05f0*/  PRMT R19, RZ, 0x7610, R19 ;  /* 0x00007610ff137816 */ /* 0x000fe20000000013 */
[----:B---3--:R-:W-:Y:S01]  /*0600*/  @!P2 IMAD.WIDE.U32 R14, R23, 0x2, R14 ;  /* 0x00000002170ea825 */ /* 0x008fe200078e000e */
[----:B------:R-:W-:Y:S01]  /*0610*/  PRMT R23, RZ, 0x7610, R23 ;  /* 0x00007610ff177816 */ /* 0x000fe20000000017 */
[----:B------:R-:W3:Y:S01]  /*0620*/  @!P3 LDG.E.U16 R18, desc[UR4][R12.64] ;  /* 0x000000040c12b981 */ /* 0x000ee2000c1e1500 */
[----:B------:R-:W-:Y:S01]  /*0630*/  PRMT R0, RZ, 0x7610, R0 ;  /* 0x00007610ff007816 */ /* 0x000fe20000000000 */
[----:B------:R-:W-:-:S03]  /*0640*/  @!P4 IMAD.WIDE.U32 R20, R29, 0x2, R20 ;  /* 0x000000021d14c825 */ /* 0x000fc600078e0014 */
[----:B------:R0:W3:Y:S04]  /*0650*/  @!P2 LDG.E.U16 R23, desc[UR4][R14.64] ;  /* 0x000000040e17a981 */ /* 0x0000e8000c1e1500 */
[----:B------:R0:W3:Y:S01]  /*0660*/  @!P4 LDG.E.U16 R19, desc[UR4][R20.64] ;  /* 0x000000041413c981 */ /* 0x0000e2000c1e1500 */
[----:B-1----:R-:W-:-:S05]  /*0670*/  @!P5 IMAD.WIDE.U32 R16, R25, 0x2, R16 ;  /* 0x000000021910d825 */ /* 0x002fca00078e0010 */
[----:B------:R1:W3:Y:S01]  /*0680*/  @!P5 LDG.E.U16 R0, desc[UR4][R16.64] ;  /* 0x000000041000d981 */ /* 0x0002e2000c1e1500 */
[----:B0-----:R-:W-:-:S05]  /*0690*/  VIADD R14, R24, 0x100 ;  /* 0x00000100180e7836 */ /* 0x001fca0000000000 */
[----:B------:R-:W-:Y:S01]  /*06a0*/  ISETP.GE.AND P5, PT, R14, R5, PT ;  /* 0x000000050e00720c */ /* 0x000fe20003fa6270 */
[----:B------:R-:W-:-:S05]  /*06b0*/  VIADD R12, R24, 0x180 ;  /* 0x00000180180c7836 */ /* 0x000fca0000000000 */
[----:B------:R-:W-:Y:S01]  /*06c0*/  ISETP.GE.AND P2, PT, R12, R5, PT ;  /* 0x000000050c00720c */ /* 0x000fe20003f46270 */
[----:B------:R-:W-:-:S05]  /*06d0*/  VIADD R12, R24, 0x200 ;  /* 0x00000200180c7836 */ /* 0x000fca0000000000 */
[----:B------:R-:W-:Y:S01]  /*06e0*/  ISETP.GE.AND P3, PT, R12, R5, PT ;  /* 0x000000050c00720c */ /* 0x000fe20003f66270 */
[C---:B------:R-:W-:Y:S02]  /*06f0*/  VIADD R12, R24.reuse, 0x280 ;  /* 0x00000280180c7836 */ /* 0x040fe40000000000 */
[----:B------:R-:W-:-:S03]  /*0700*/  VIADD R20, R24, 0x300 ;  /* 0x0000030018147836 */ /* 0x000fc60000000000 */
[-C--:B------:R-:W-:Y:S02]  /*0710*/  ISETP.GE.AND P4, PT, R12, R5.reuse, PT ;  /* 0x000000050c00720c */ /* 0x080fe40003f86270 */
[----:B------:R-:W0:Y:S01]  /*0720*/  @!P0 LDC.64 R12, c[0x0][0x218] ;  /* 0x00008600ff0c8b82 */ /* 0x000e220000000a00 */
[----:B------:R-:W-:Y:S01]  /*0730*/  ISETP.GE.AND P6, PT, R20, R5, PT ;  /* 0x000000051400720c */ /* 0x000fe20003fc6270 */
[C---:B------:R-:W-:Y:S02]  /*0740*/  VIADD R14, R24.reuse, 0x80 ;  /* 0x00000080180e7836 */ /* 0x040fe40000000000 */
[----:B------:R-:W-:-:S03]  /*0750*/  VIADD R20, R24, 0x380 ;  /* 0x0000038018147836 */ /* 0x000fc60000000000 */
[----:B------:R-:W-:Y:S02]  /*0760*/  ISETP.GE.AND P1, PT, R14, R5, PT ;  /* 0x000000050e00720c */ /* 0x000fe40003f26270 */
[----:B------:R-:W-:Y:S02]  /*0770*/  @!P0 IADD3 R21, R3, R24, RZ ;  /* 0x0000001803158210 */ /* 0x000fe40007ffe0ff */
[----:B------:R-:W-:-:S03]  /*0780*/  @!P0 MOV R24, R14 ;  /* 0x0000000e00188202 */ /* 0x000fc60000000f00 */
[----:B0-----:R-:W-:Y:S01]  /*0790*/  @!P0 IMAD.WIDE.U32 R12, R21, 0x2, R12 ;  /* 0x00000002150c8825 */ /* 0x001fe200078e000c */
[----:B------:R-:W-:Y:S04]  /*07a0*/  BSSY B0, `(.L_x_569) ;  /* 0x0000047000007945 */ /* 0x000fe80003800000 */
[----:B------:R-:W-:Y:S01]  /*07b0*/  BSSY B1, `(.L_x_570) ;  /* 0x000003f000017945 */ /* 0x000fe20003800000 */
[----:B--2---:R-:W-:-:S06]  /*07c0*/  @!P0 SHF.L.U32 R2, R2, 0x10, RZ ;  /* 0x0000001002028819 */ /* 0x004fcc00000006ff */
[----:B------:R-:W0:Y:S02]  /*07d0*/  @!P0 MUFU.LG2 R2, R2 ;  /* 0x0000000200028308 */ /* 0x000e240000000c00 */
[----:B0-----:R-:W-:Y:S01]  /*07e0*/  @!P0 F2FP.BF16.F32.PACK_AB R26, RZ, R2 ;  /* 0x00000002ff1a823e */ /* 0x001fe200000010ff */
[----:B-----5:R-:W-:-:S05]  /*07f0*/  @!P5 IMAD.U32 R28, R28, 0x10000, RZ ;  /* 0x000100001c1cd824 */ /* 0x020fca00078e00ff */
[----:B-1----:R-:W0:Y:S01]  /*0800*/  @!P5 MUFU.LG2 R16, R28 ;  /* 0x0000001c0010d308 */ /* 0x002e220000000c00 */
[----:B----4-:R-:W-:Y:S02]  /*0810*/  @!P1 SHF.L.U32 R15, R27, 0x10, RZ ;  /* 0x000000101b0f9819 */ /* 0x010fe400000006ff */
[----:B0-----:R-:W-:Y:S02]  /*0820*/  @!P5 F2FP.BF16.F32.PACK_AB R6, RZ, R16 ;  /* 0x00000010ff06d23e */ /* 0x001fe400000010ff */
[-C--:B------:R-:W-:Y:S01]  /*0830*/  ISETP.GE.AND P5, PT, R20, R5.reuse, PT ;  /* 0x000000051400720c */ /* 0x080fe20003fa6270 */
[----:B------:R-:W-:Y:S02]  /*0840*/  @!P2 IMAD.U32 R4, R4, 0x10000, RZ ;  /* 0x000100000404a824 */ /* 0x000fe400078e00ff */
[----:B------:R-:W0:Y:S01]  /*0850*/  @!P1 MUFU.LG2 R15, R15 ;  /* 0x0000000f000f9308 */ /* 0x000e220000000c00 */
[----:B------:R1:W-:Y:S01]  /*0860*/  @!P0 STG.E.U16 desc[UR4][R12.64], R26 ;  /* 0x0000001a0c008986 */ /* 0x0003e2000c101504 */
[----:B------:R-:W-:-:S06]  /*0870*/  ISETP.GE.AND P0, PT, R24, R5, PT ;  /* 0x000000051800720c */ /* 0x000fcc0003f06270 */
[----:B------:R-:W2:Y:S01]  /*0880*/  @!P2 MUFU.LG2 R4, R4 ;  /* 0x000000040004a308 */ /* 0x000ea20000000c00 */
[----:B---3--:R-:W-:Y:S01]  /*0890*/  @!P4 IMAD.U32 R17, R18, 0x10000, RZ ;  /* 0x000100001211c824 */ /* 0x008fe200078e00ff */
[----:B------:R-:W-:Y:S01]  /*08a0*/  @!P3 SHF.L.U32 R16, R23, 0x10, RZ ;  /* 0x000000101710b819 */ /* 0x000fe200000006ff */
[----:B------:R-:W-:-:S05]  /*08b0*/  @!P6 IMAD.U32 R19, R19, 0x10000, RZ ;  /* 0x000100001313e824 */ /* 0x000fca00078e00ff */
[----:B------:R-:W-:Y:S01]  /*08c0*/  @!P4 MUFU.LG2 R17, R17 ;  /* 0x000000110011c308 */ /* 0x000fe20000000c00 */
[----:B------:R-:W-:-:S07]  /*08d0*/  @!P5 IMAD.U32 R0, R0, 0x10000, RZ ;  /* 0x000100000000d824 */ /* 0x000fce00078e00ff */
[----:B------:R-:W3:Y:S08]  /*08e0*/  @!P3 MUFU.LG2 R16, R16 ;  /* 0x000000100010b308 */ /* 0x000ef00000000c00 */
[----:B------:R-:W4:Y:S08]  /*08f0*/  @!P6 MUFU.LG2 R19, R19 ;  /* 0x000000130013e308 */ /* 0x000f300000000c00 */
[----:B------:R-:W5:Y:S01]  /*0900*/  @!P5 MUFU.LG2 R0, R0 ;  /* 0x000000000000d308 */ /* 0x000f620000000c00 */
[----:B0-----:R-:W-:-:S02]  /*0910*/  @!P1 F2FP.BF16.F32.PACK_AB R7, RZ, R15 ;  /* 0x0000000fff07923e */ /* 0x001fc400000010ff */
[----:B--2---:R-:W-:Y:S02]  /*0920*/  @!P2 F2FP.BF16.F32.PACK_AB R8, RZ, R4 ;  /* 0x00000004ff08a23e */ /* 0x004fe400000010ff */
[----:B---3--:R-:W-:Y:S02]  /*0930*/  @!P3 F2FP.BF16.F32.PACK_AB R9, RZ, R16 ;  /* 0x00000010ff09b23e */ /* 0x008fe400000010ff */
[----:B------:R-:W-:Y:S02]  /*0940*/  @!P4 F2FP.BF16.F32.PACK_AB R10, RZ, R17 ;  /* 0x00000011ff0ac23e */ /* 0x000fe400000010ff */
[----:B----4-:R-:W-:Y:S02]  /*0950*/  @!P6 F2FP.BF16.F32.PACK_AB R11, RZ, R19 ;  /* 0x00000013ff0be23e */ /* 0x010fe400000010ff */
[----:B-----5:R-:W-:Y:S01]  /*0960*/  @!P5 F2FP.BF16.F32.PACK_AB R22, RZ, R0 ;  /* 0x00000000ff16d23e */ /* 0x020fe200000010ff */
[----:B-1----:R-:W-:Y:S06]  /*0970*/  @P0 BRA `(.L_x_571) ;  /* 0x0000000000300947 */ /* 0x002fec0003800000 */
[----:B------:R-:W0:Y:S01]  /*0980*/  LDC.64 R12, c[0x0][0x218] ;  /* 0x00008600ff0c7b82 */ /* 0x000e220000000a00 */
[----:B------:R-:W-:Y:S02]  /*0990*/  IMAD.IADD R15, R3, 0x1, R24 ;  /* 0x00000001030f7824 */ /* 0x000fe400078e0218 */
[----:B------:R-:W-:-:S05]  /*09a0*/  VIADD R24, R24, 0x80 ;  /* 0x0000008018187836 */ /* 0x000fca0000000000 */
[----:B------:R-:W-:Y:S01]  /*09b0*/  ISETP.GE.AND P0, PT, R24, R5, PT ;  /* 0x000000051800720c */ /* 0x000fe20003f06270 */
[----:B0-----:R-:W-:-:S05]  /*09c0*/  IMAD.WIDE.U32 R12, R15, 0x2, R12 ;  /* 0x000000020f0c7825 */ /* 0x001fca00078e000c */
[----:B------:R0:W-:Y:S07]  /*09d0*/  STG.E.U16 desc[UR4][R12.64], R7 ;  /* 0x000000070c007986 */ /* 0x0001ee000c101504 */
[----:B------:R-:W-:Y:S05]  /*09e0*/  @P0 BRA `(.L_x_572) ;  /* 0x0000000000300947 */ /* 0x000fea0003800000 */
[----:B0-----:R-:W0:Y:S01]  /*09f0*/  LDC.64 R12, c[0x0][0x218] ;  /* 0x00008600ff0c7b82 */ /* 0x001e220000000a00 */
[----:B------:R-:W-:Y:S01]  /*0a00*/  IADD3 R7, R3, R24, RZ ;  /* 0x0000001803077210 */ /* 0x000fe20007ffe0ff */
[----:B------:R-:W-:-:S04]  /*0a10*/  VIADD R24, R24, 0x80 ;  /* 0x0000008018187836 */ /* 0x000fc80000000000 */
[----:B0-----:R-:W-:-:S05]  /*0a20*/  IMAD.WIDE.U32 R12, R7, 0x2, R12 ;  /* 0x00000002070c7825 */ /* 0x001fca00078e000c */
[----:B------:R0:W-:Y:S02]  /*0a30*/  STG.E.U16 desc[UR4][R12.64], R6 ;  /* 0x000000060c007986 */ /* 0x0001e4000c101504 */
.L_x_571:
[----:B------:R-:W-:-:S13]  /*0a40*/  ISETP.GE.AND P0, PT, R24, R5, PT ;  /* 0x000000051800720c */ /* 0x000fda0003f06270 */
[----:B------:R-:W-:Y:S05]  /*0a50*/  @P0 BRA `(.L_x_573) ;  /* 0x0000000000300947 */ /* 0x000fea0003800000 */
[----:B0-----:R-:W0:Y:S01]  /*0a60*/  LDC.64 R6, c[0x0][0x218] ;  /* 0x00008600ff067b82 */ /* 0x001e220000000a00 */
[----:B------:R-:W-:Y:S01]  /*0a70*/  IMAD.IADD R13, R3, 0x1, R24 ;  /* 0x00000001030d7824 */ /* 0x000fe200078e0218 */
[----:B------:R-:W-:-:S03]  /*0a80*/  IADD3 R24, R24, 0x80, RZ ;  /* 0x0000008018187810 */ /* 0x000fc60007ffe0ff */
[----:B0-----:R-:W-:-:S05]  /*0a90*/  IMAD.WIDE.U32 R6, R13, 0x2, R6 ;  /* 0x000000020d067825 */ /* 0x001fca00078e0006 */
[----:B------:R1:W-:Y:S02]  /*0aa0*/  STG.E.U16 desc[UR4][R6.64], R8 ;  /* 0x0000000806007986 */ /* 0x0003e4000c101504 */
.L_x_572:
[----:B------:R-:W-:-:S13]  /*0ab0*/  ISETP.GE.AND P0, PT, R24, R5, PT ;  /* 0x000000051800720c */ /* 0x000fda0003f06270 */
[----:B------:R-:W-:Y:S05]  /*0ac0*/  @P0 BRA `(.L_x_574) ;  /* 0x0000000000340947 */ /* 0x000fea0003800000 */
[----:B01----:R-:W0:Y:S01]  /*0ad0*/  LDC.64 R6, c[0x0][0x218] ;  /* 0x00008600ff067b82 */ /* 0x003e220000000a00 */
[----:B------:R-:W-:Y:S02]  /*0ae0*/  IMAD.IADD R13, R3, 0x1, R24 ;  /* 0x00000001030d7824 */ /* 0x000fe400078e0218 */
[----:B------:R-:W-:Y:S02]  /*0af0*/  VIADD R24, R24, 0x80 ;  /* 0x0000008018187836 */ /* 0x000fe40000000000 */
[----:B0-----:R-:W-:-:S05]  /*0b00*/  IMAD.WIDE.U32 R6, R13, 0x2, R6 ;  /* 0x000000020d067825 */ /* 0x001fca00078e0006 */
[----:B------:R1:W-:Y:S02]  /*0b10*/  STG.E.U16 desc[UR4][R6.64], R9 ;  /* 0x0000000906007986 */ /* 0x0003e4000c101504 */
.L_x_573:
[----:B------:R-:W-:-:S13]  /*0b20*/  ISETP.GE.AND P0, PT, R24, R5, PT ;  /* 0x000000051800720c */ /* 0x000fda0003f06270 */
[----:B------:R-:W-:Y:S05]  /*0b30*/  @P0 BREAK B1 ;  /* 0x0000000000010942 */ /* 0x000fea0003800000 */
[----:B------:R-:W-:Y:S05]  /*0b40*/  @P0 BRA `(.L_x_575) ;  /* 0x0000000000300947 */ /* 0x000fea0003800000 */
[----:B01----:R-:W0:Y:S01]  /*0b50*/  LDC.64 R6, c[0x0][0x218] ;  /* 0x00008600ff067b82 */ /* 0x003e220000000a00 */
[----:B------:R-:W-:Y:S01]  /*0b60*/  IADD3 R9, R3, R24, RZ ;  /* 0x0000001803097210 */ /* 0x000fe20007ffe0ff */
[----:B------:R-:W-:-:S04]  /*0b70*/  VIADD R24, R24, 0x80 ;  /* 0x0000008018187836 */ /* 0x000fc80000000000 */
[----:B0-----:R-:W-:-:S05]  /*0b80*/  IMAD.WIDE.U32 R6, R9, 0x2, R6 ;  /* 0x0000000209067825 */ /* 0x001fca00078e0006 */
[----:B------:R2:W-:Y:S02]  /*0b90*/  STG.E.U16 desc[UR4][R6.64], R10 ;  /* 0x0000000a06007986 */ /* 0x0005e4000c101504 */
.L_x_574:
[----:B------:R-:W-:Y:S05]  /*0ba0*/  BSYNC B1 ;  /* 0x0000000000017941 */ /* 0x000fea0003800000 */
.L_x_570:
[----:B------:R-:W-:-:S13]  /*0bb0*/  ISETP.GE.AND P0, PT, R24, R5, PT ;  /* 0x000000051800720c */ /* 0x000fda0003f06270 */
[----:B012---:R-:W0:Y:S01]  /*0bc0*/  @!P0 LDC.64 R6, c[0x0][0x218] ;  /* 0x00008600ff068b82 */ /* 0x007e220000000a00 */
[----:B------:R-:W-:Y:S01]  /*0bd0*/  @!P0 IMAD.IADD R9, R3, 0x1, R24 ;  /* 0x0000000103098824 */ /* 0x000fe200078e0218 */
[----:B------:R-:W-:-:S03]  /*0be0*/  @!P0 IADD3 R24, R24, 0x80, RZ ;  /* 0x0000008018188810 */ /* 0x000fc60007ffe0ff */
[----:B0-----:R-:W-:-:S05]  /*0bf0*/  @!P0 IMAD.WIDE.U32 R6, R9, 0x2, R6 ;  /* 0x0000000209068825 */ /* 0x001fca00078e0006 */
[----:B------:R2:W-:Y:S02]  /*0c00*/  @!P0 STG.E.U16 desc[UR4][R6.64], R11 ;  /* 0x0000000b06008986 */ /* 0x0005e4000c101504 */
.L_x_575:
[----:B------:R-:W-:Y:S05]  /*0c10*/  BSYNC B0 ;  /* 0x0000000000007941 */ /* 0x000fea0003800000 */
.L_x_569:
[----:B------:R-:W-:Y:S05]  /*0c20*/  WARPSYNC.ALL ;  /* 0x0000000000007948 */ /* 0x000fea0003800000 */
[----:B------:R-:W-:-:S13]  /*0c30*/  ISETP.GE.AND P0, PT, R24, R5, PT ;  /* 0x000000051800720c */ /* 0x000fda0003f06270 */
[----:B------:R-:W-:Y:S05]  /*0c40*/  @P0 EXIT ;  /* 0x000000000000094d */ /* 0x000fea0003800000 */
[----:B------:R-:W3:Y:S01]  /*0c50*/  LDC.64 R4, c[0x0][0x218] ;  /* 0x00008600ff047b82 */ /* 0x000ee20000000a00 */
[----:B------:R-:W-:-:S04]  /*0c60*/  IMAD.IADD R3, R3, 0x1, R24 ;  /* 0x0000000103037824 */ /* 0x000fc800078e0218 */
[----:B---3--:R-:W-:-:S05]  /*0c70*/  IMAD.WIDE.U32 R2, R3, 0x2, R4 ;  /* 0x0000000203027825 */ /* 0x008fca00078e0004 */
[----:B------:R-:W-:Y:S01]  /*0c80*/  STG.E.U16 desc[UR4][R2.64], R22 ;  /* 0x0000001602007986 */ /* 0x000fe2000c101504 */
[----:B------:R-:W-:Y:S05]  /*0c90*/  EXIT ;  /* 0x000000000000794d */ /* 0x000fea0003800000 */
.L_x_576:
        /* <DEDUP_REMOVED lines=14> */
.L_x_13255:


//--------------------- .text._ZN2at6native29vectorized_elementwise_kernelILi4EZZZNS0_16log2_kernel_cudaERNS_18TensorIteratorBaseEENKUlvE0_clEvENKUlvE2_clEvEUlN3c108BFloat16EE_St5arrayIPcLm2EEEEviT0_T1_ --------------------------
	.section	.text._ZN2at6native29vectorized_elementwise_kernelILi4EZZZNS0_16log2_kernel_cudaERNS_18TensorIteratorBaseEENKUlvE0_clEvENKUlvE2_clEvEUlN3c108BFloat16EE_St5arrayIPcLm2EEEEviT0_T1_,"ax",@progbits
	.align	128
        .global         _ZN2at6native29vectorized_elementwise_kernelILi4EZZZNS0_16log2_kernel_cudaERNS_18TensorIteratorBaseEENKUlvE0_clEvENKUlvE2_clEvEUlN3c108BFloat16EE_St5arrayIPcLm2EEEEviT0_T1_
        .type           _ZN2at6native29vectorized_elementwise_kernelILi4EZZZNS0_16log2_kernel_cudaERNS_18TensorIteratorBaseEENKUlvE0_clEvENKUlvE2_clEvEUlN3c108BFloat16EE_St5arrayIPcLm2EEEEviT0_T1_,@function
        .size           _ZN2at6native29vectorized_elementwise_kernelILi4EZZZNS0_16log2_kernel_cudaERNS_18TensorIteratorBaseEENKUlvE0_clEvENKUlvE2_clEvEUlN3c108BFloat16EE_St5arrayIPcLm2EEEEviT0_T1_,(.L_x_13256 - _ZN2at6native29vectorized_elementwise_kernelILi4EZZZNS0_16log2_kernel_cudaERNS_18TensorIteratorBaseEENKUlvE0_clEvENKUlvE2_clEvEUlN3c108BFloat16EE_St5arrayIPcLm2EEEEviT0_T1_)
        .other          _ZN2at6native29vectorized_elementwise_kernelILi4EZZZNS0_16log2_kernel_cudaERNS_18TensorIteratorBaseEENKUlvE0_clEvENKUlvE2_clEvEUlN3c108BFloat16EE_St5arrayIPcLm2EEEEviT0_T1_,@"STO_CUDA_ENTRY STV_DEFAULT"
_ZN2at6native29vectorized_elementwise_kernelILi4EZZZNS0_16log2_kernel_cudaERNS_18TensorIteratorBaseEENKUlvE0_clEvENKUlvE2_clEvEUlN3c108BFloat16EE_St5arrayIPcLm2EEEEviT0_T1_:
.text._ZN2at6native29vectorized_elementwise_kernelILi4EZZZNS0_16log2_kernel_cudaERNS_18TensorIteratorBaseEENKUlvE0_clEvENKUlvE2_clEvEUlN3c108BFloat16EE_St5arrayIPcLm2EEEEviT0_T1_:
        /* <DEDUP_REMOVED lines=12> */
[----:B------:R-:W2:Y:S04]  /*00c0*/  LDG.E.64 R4, desc[UR4][R6.64+0x400] ;  /* 0x0004000406047981 */ /* 0x000ea8000c1e1b00 */
[----:B------:R0:W3:Y:S02]  /*00d0*/  LDG.E.64 R12, desc[UR4][R6.64] ;  /* 0x00000004060c7981 */ /* 0x0000e4000c1e1b00 */
[----:B0-----:R-:W0:Y:S02]  /*00e0*/  LDC.64 R6, c[0x0][0x218] ;  /* 0x00008600ff067b82 */ /* 0x001e240000000a00 */
[----:B0-----:R-:W-:-:S04]  /*00f0*/  IMAD.WIDE.U32 R6, R3, 0x2, R6 ;  /* 0x0000000203067825 */ /* 0x001fc800078e0006 */
[----:B------:R-:W-:Y:S01]  /*0100*/  IMAD.WIDE R6, R0, 0x8, R6 ;  /* 0x0000000800067825 */ /* 0x000fe200078e0206 */
[----:B--2---:R-:W-:Y:S02]  /*0110*/  SHF.L.U32 R9, R4, 0x10, RZ ;  /* 0x0000001004097819 */ /* 0x004fe400000006ff */
[----:B---3--:R-:W-:-:S05]  /*0120*/  PRMT R4, R12, 0x7632, R4 ;  /* 0x000076320c047816 */ /* 0x008fca0000000004 */
[----:B------:R-:W-:Y:S01]  /*0130*/  IMAD.U32 R11, R4, 0x10000, RZ ;  /* 0x00010000040b7824 */ /* 0x000fe200078e00ff */
[----:B------:R-:W-:Y:S01]  /*0140*/  PRMT R4, R13, 0x7632, R4 ;  /* 0x000076320d047816 */ /* 0x000fe20000000004 */
[----:B------:R-:W-:Y:S02]  /*0150*/  IMAD.U32 R2, R12, 0x10000, RZ ;  /* 0x000100000c027824 */ /* 0x000fe400078e00ff */
[C---:B------:R-:W-:Y:S01]  /*0160*/  IMAD.U32 R10, R5.reuse, 0x10000, RZ ;  /* 0x00010000050a7824 */ /* 0x040fe200078e00ff */
[----:B------:R-:W-:Y:S01]  /*0170*/  PRMT R5, R5, 0x7632, R5 ;  /* 0x0000763205057816 */ /* 0x000fe20000000005 */
[C---:B------:R-:W-:Y:S01]  /*0180*/  IMAD.U32 R12, R4.reuse, 0x10000, RZ ;  /* 0x00010000040c7824 */ /* 0x040fe200078e00ff */
[----:B------:R-:W-:Y:S01]  /*0190*/  PRMT R4, R4, 0x7632, R4 ;  /* 0x0000763204047816 */ /* 0x000fe20000000004 */
[----:B------:R-:W-:Y:S02]  /*01a0*/  IMAD.U32 R8, R13, 0x10000, RZ ;  /* 0x000100000d087824 */ /* 0x000fe400078e00ff */
[----:B------:R-:W-:Y:S01]  /*01b0*/  IMAD.U32 R5, R5, 0x10000, RZ ;  /* 0x0001000005057824 */ /* 0x000fe200078e00ff */
[----:B------:R-:W-:Y:S01]  /*01c0*/  SHF.L.U32 R4, R4, 0x10, RZ ;  /* 0x0000001004047819 */ /* 0x000fe200000006ff */
[----:B------:R-:W-:Y:S08]  /*01d0*/  MUFU.LG2 R13, R12 ;  /* 0x0000000c000d7308 */ /* 0x000ff00000000c00 */
[----:B------:R-:W0:Y:S08]  /*01e0*/  MUFU.LG2 R8, R8 ;  /* 0x0000000800087308 */ /* 0x000e300000000c00 */
[----:B------:R-:W-:Y:S08]  /*01f0*/  MUFU.LG2 R9, R9 ;  /* 0x0000000900097308 */ /* 0x000ff00000000c00 */
[----:B------:R-:W1:Y:S08]  /*0200*/  MUFU.LG2 R4, R4 ;  /* 0x0000000400047308 */ /* 0x000e700000000c00 */
[----:B------:R-:W-:Y:S08]  /*0210*/  MUFU.LG2 R2, R2 ;  /* 0x0000000200027308 */ /* 0x000ff00000000c00 */
[----:B------:R-:W-:Y:S08]  /*0220*/  MUFU.LG2 R10, R10 ;  /* 0x0000000a000a7308 */ /* 0x000ff00000000c00 */
[----:B------:R-:W2:Y:S08]  /*0230*/  MUFU.LG2 R11, R11 ;  /* 0x0000000b000b7308 */ /* 0x000eb00000000c00 */
[----:B------:R-:W3:Y:S01]  /*0240*/  MUFU.LG2 R5, R5 ;  /* 0x0000000500057308 */ /* 0x000ee20000000c00 */
[----:B0-----:R-:W-:-:S02]  /*0250*/  F2FP.BF16.F32.PACK_AB R3, R13, R8 ;  /* 0x000000080d03723e */ /* 0x001fc400000010ff */
[----:B-1----:R-:W-:Y:S02]  /*0260*/  F2FP.BF16.F32.PACK_AB R8, R4, R9 ;  /* 0x000000090408723e */ /* 0x002fe400000010ff */
[----:B--2---:R-:W-:Y:S02]  /*0270*/  F2FP.BF16.F32.PACK_AB R2, R11, R2 ;  /* 0x000000020b02723e */ /* 0x004fe400000010ff */
[----:B---3--:R-:W-:-:S03]  /*0280*/  F2FP.BF16.F32.PACK_AB R9, R5, R10 ;  /* 0x0000000a0509723e */ /* 0x008fc600000010ff */
[----:B------:R-:W-:Y:S04]  /*0290*/  STG.E.64 desc[UR4][R6.64], R2 ;  /* 0x0000000206007986 */ /* 0x000fe8000c101b04 */
[----:B------:R-:W-:Y:S01]  /*02a0*/  STG.E.64 desc[UR4][R6.64+0x400], R8 ;  /* 0x0004000806007986 */ /* 0x000fe2000c101b04 */
[----:B------:R-:W-:Y:S05]  /*02b0*/  EXIT ;  /* 0x000000000000794d */ /* 0x000fea0003800000 */
.L_x_577:
        /* <DEDUP_REMOVED lines=116> */
.L_x_580:
[----:B------:R-:W-:-:S13]  /*0a00*/  ISETP.GE.AND P0, PT, R24, R5, PT ;  /* 0x000000051800720c */ /* 0x000fda0003f06270 */
[----:B------:R-:W-:Y:S05]  /*0a10*/  @P0 BRA `(.L_x_582) ;  /* 0x0000000000300947 */ /* 0x000fea0003800000 */
[----:B0-----:R-:W0:Y:S01]  /*0a20*/  LDC.64 R6, c[0x0][0x218] ;  /* 0x00008600ff067b82 */ /* 0x001e220000000a00 */
[----:B------:R-:W-:Y:S01]  /*0a30*/  IMAD.IADD R13, R3, 0x1, R24 ;  /* 0x00000001030d7824 */ /* 0x000fe200078e0218 */
[----:B------:R-:W-:-:S03]  /*0a40*/  IADD3 R24, R24, 0x80, RZ ;  /* 0x0000008018187810 */ /* 0x000fc60007ffe0ff */
[----:B0-----:R-:W-:-:S05]  /*0a50*/  IMAD.WIDE.U32 R6, R13, 0x2, R6 ;  /* 0x000000020d067825 */ /* 0x001fca00078e0006 */
[----:B------:R1:W-:Y:S02]  /*0a60*/  STG.E.U16 desc[UR4][R6.64], R8 ;  /* 0x0000000806007986 */ /* 0x0003e4000c101504 */
.L_x_581:
[----:B------:R-:W-:-:S13]  /*0a70*/  ISETP.GE.AND P0, PT, R24, R5, PT ;  /* 0x000000051800720c */ /* 0x000fda0003f06270 */
[----:B------:R-:W-:Y:S05]  /*0a80*/  @P0 BRA `(.L_x_583) ;  /* 0x0000000000340947 */ /* 0x000fea0003800000 */
[----:B01----:R-:W0:Y:S01]  /*0a90*/  LDC.64 R6, c[0x0][0x218] ;  /* 0x00008600ff067b82 */ /* 0x003e220000000a00 */
[----:B------:R-:W-:Y:S02]  /*0aa0*/  IMAD.IADD R13, R3, 0x1, R24 ;  /* 0x00000001030d7824 */ /* 0x000fe400078e0218 */
[----:B------:R-:W-:Y:S02]  /*0ab0*/  VIADD R24, R24, 0x80 ;  /* 0x0000008018187836 */ /* 0x000fe40000000000 */
[----:B0-----:R-:W-:-:S05]  /*0ac0*/  IMAD.WIDE.U32 R6, R13, 0x2, R6 ;  /* 0x000000020d067825 */ /* 0x001fca00078e0006 */
[----:B------:R1:W-:Y:S02]  /*0ad0*/  STG.E.U16 desc[UR4][R6.64], R9 ;  /* 0x0000000906007986 */ /* 0x0003e4000c101504 */
.L_x_582:
        /* <DEDUP_REMOVED lines=8> */
.L_x_583:
[----:B------:R-:W-:Y:S05]  /*0b60*/  BSYNC B1 ;  /* 0x0000000000017941 */ /* 0x000fea0003800000 */
.L_x_579:
[----:B------:R-:W-:-:S13]  /*0b70*/  ISETP.GE.AND P0, PT, R24, R5, PT ;  /* 0x000000051800720c */ /* 0x000fda0003f06270 */
[----:B012---:R-:W0:Y:S01]  /*0b80*/  @!P0 LDC.64 R6, c[0x0][0x218] ;  /* 0x00008600ff068b82 */ /* 0x007e220000000a00 */
[----:B------:R-:W-:Y:S01]  /*0b90*/  @!P0 IMAD.IADD R9, R3, 0x1, R24 ;  /* 0x0000000103098824 */ /* 0x000fe200078e0218 */
[----:B------:R-:W-:-:S03]  /*0ba0*/  @!P0 IADD3 R24, R24, 0x80, RZ ;  /* 0x0000008018188810 */ /* 0x000fc60007ffe0ff */
[----:B0-----:R-:W-:-:S05]  /*0bb0*/  @!P0 IMAD.WIDE.U32 R6, R9, 0x2, R6 ;  /* 0x0000000209068825 */ /* 0x001fca00078e0006 */
[----:B------:R2:W-:Y:S02]  /*0bc0*/  @!P0 STG.E.U16 desc[UR4][R6.64], R11 ;  /* 0x0000000b06008986 */ /* 0x0005e4000c101504 */
.L_x_584:
[----:B------:R-:W-:Y:S05]  /*0bd0*/  BSYNC B0 ;  /* 0x0000000000007941 */ /* 0x000fea0003800000 */
.L_x_578:
        /* <DEDUP_REMOVED lines=8> */
.L_x_585:
        /* <DEDUP_REMOVED lines=10> */
.L_x_13256:


//--------------------- .text._ZN2at6native29vectorized_elementwise_kernelILi8EZZZNS0_16log2_kernel_cudaERNS_18TensorIteratorBaseEENKUlvE0_clEvENKUlvE2_clEvEUlN3c108BFloat16EE_St5arrayIPcLm2EEEEviT0_T1_ --------------------------
	.section	.text._ZN2at6native29vectorized_elementwise_kernelILi8EZZZNS0_16log2_kernel_cudaERNS_18TensorIteratorBaseEENKUlvE0_clEvENKUlvE2_clEvEUlN3c108BFloat16EE_St5arrayIPcLm2EEEEviT0_T1_,"ax",@progbits
	.align	128
        .global         _ZN2at6native29vectorized_elementwise_kernelILi8EZZZNS0_16log2_kernel_cudaERNS_18TensorIteratorBaseEENKUlvE0_clEvENKUlvE2_clEvEUlN3c108BFloat16EE_St5arrayIPcLm2EEEEviT0_T1_
        .type           _ZN2at6native29vectorized_elementwise_kernelILi8EZZZNS0_16log2_kernel_cudaERNS_18TensorIteratorBaseEENKUlvE0_clEvENKUlvE2_clEvEUlN3c108BFloat16EE_St5arrayIPcLm2EEEEviT0_T1_,@function
        .size           _ZN2at6native29vectorized_elementwise_kernelILi8EZZZNS0_16log2_kernel_cudaERNS_18TensorIteratorBaseEENKUlvE0_clEvENKUlvE2_clEvEUlN3c108BFloat16EE_St5arrayIPcLm2EEEEviT0_T1_,(.L_x_13257 - _ZN2at6native29vectorized_elementwise_kernelILi8EZZZNS0_16log2_kernel_cudaERNS_18TensorIteratorBaseEENKUlvE0_clEvENKUlvE2_clEvEUlN3c108BFloat16EE_St5arrayIPcLm2EEEEviT0_T1_)
        .other          _ZN2at6native29vectorized_elementwise_kernelILi8EZZZNS0_16log2_kernel_cudaERNS_18TensorIteratorBaseEENKUlvE0_clEvENKUlvE2_clEvEUlN3c108BFloat16EE_St5arrayIPcLm2EEEEviT0_T1_,@"STO_CUDA_ENTRY STV_DEFAULT"
_ZN2at6native29vectorized_elementwise_kernelILi8EZZZNS0_16log2_kernel_cudaERNS_18TensorIteratorBaseEENKUlvE0_clEvENKUlvE2_clEvEUlN3c108BFloat16EE_St5arrayIPcLm2EEEEviT0_T1_:
.text._ZN2at6native29vectorized_elementwise_kernelILi8EZZZNS0_16log2_kernel_cudaERNS_18TensorIteratorBaseEENKUlvE0_clEvENKUlvE2_clEvEUlN3c108BFloat16EE_St5arrayIPcLm2EEEEviT0_T1_:
        /* <DEDUP_REMOVED lines=11> */
[----:B0-----:R-:W-:-:S06]  /*00b0*/  IMAD.WIDE.U32 R4, R0, 0x10, R4 ;  /* 0x0000001000047825 */ /* 0x001fcc00078e0004 */
[----:B------:R-:W2:Y:S02]  /*00c0*/  LDG.E.128 R4, desc[UR4][R4.64] ;  /* 0x0000000404047981 */ /* 0x000ea4000c1e1d00 */
[----:B--2---:R-:W-:Y:S01]  /*00d0*/  SHF.L.U32 R2, R6, 0x10, RZ ;  /* 0x0000001006027819 */ /* 0x004fe200000006ff */
[C---:B------:R-:W-:Y:S01]  /*00e0*/  IMAD.U32 R9, R4.reuse, 0x10000, RZ ;  /* 0x0001000004097824 */ /* 0x040fe200078e00ff */
[----:B------:R-:W-:Y:S01]  /*00f0*/  PRMT R6, R4, 0x7632, R6 ;  /* 0x0000763204067816 */ /* 0x000fe20000000006 */
[----:B------:R-:W-:Y:S02]  /*0100*/  IMAD.U32 R8, R5, 0x10000, RZ ;  /* 0x0001000005087824 */ /* 0x000fe400078e00ff */
[C---:B------:R-:W-:Y:S01]  /*0110*/  IMAD.U32 R10, R7.reuse, 0x10000, RZ ;  /* 0x00010000070a7824 */ /* 0x040fe200078e00ff */
[----:B------:R-:W-:Y:S01]  /*0120*/  PRMT R7, R7, 0x7632, R7 ;  /* 0x0000763207077816 */ /* 0x000fe20000000007 */
[----:B------:R-:W-:Y:S01]  /*0130*/  IMAD.U32 R11, R6, 0x10000, RZ ;  /* 0x00010000060b7824 */ /* 0x000fe200078e00ff */
[----:B------:R-:W-:Y:S01]  /*0140*/  PRMT R6, R5, 0x7632, R6 ;  /* 0x0000763205067816 */ /* 0x000fe20000000006 */
[----:B------:R-:W-:Y:S01]  /*0150*/  MUFU.LG2 R9, R9 ;  /* 0x0000000900097308 */ /* 0x000fe20000000c00 */
[----:B------:R-:W0:Y:S01]  /*0160*/  LDC.64 R4, c[0x0][0x218] ;  /* 0x00008600ff047b82 */ /* 0x000e220000000a00 */
[----:B------:R-:W-:-:S02]  /*0170*/  IMAD.U32 R18, R7, 0x10000, RZ ;  /* 0x0001000007127824 */ /* 0x000fc400078e00ff */
[C---:B------:R-:W-:Y:S01]  /*0180*/  IMAD.U32 R15, R6.reuse, 0x10000, RZ ;  /* 0x00010000060f7824 */ /* 0x040fe200078e00ff */
[----:B------:R-:W-:-:S03]  /*0190*/  PRMT R6, R6, 0x7632, R6 ;  /* 0x0000763206067816 */ /* 0x000fc60000000006 */
[----:B------:R-:W-:Y:S01]  /*01a0*/  MUFU.LG2 R8, R8 ;  /* 0x0000000800087308 */ /* 0x000fe20000000c00 */
[----:B------:R-:W-:-:S07]  /*01b0*/  SHF.L.U32 R16, R6, 0x10, RZ ;  /* 0x0000001006107819 */ /* 0x000fce00000006ff */
[----:B------:R-:W-:Y:S08]  /*01c0*/  MUFU.LG2 R2, R2 ;  /* 0x0000000200027308 */ /* 0x000ff00000000c00 */
[----:B------:R-:W-:Y:S01]  /*01d0*/  MUFU.LG2 R10, R10 ;  /* 0x0000000a000a7308 */ /* 0x000fe20000000c00 */
[----:B0-----:R-:W-:-:S04]  /*01e0*/  IMAD.WIDE.U32 R4, R3, 0x2, R4 ;  /* 0x0000000203047825 */ /* 0x001fc800078e0004 */
[----:B------:R-:W-:-:S03]  /*01f0*/  IMAD.WIDE R12, R0, 0x10, R4 ;  /* 0x00000010000c7825 */ /* 0x000fc600078e0204 */
[----:B------:R-:W0:Y:S08]  /*0200*/  MUFU.LG2 R14, R11 ;  /* 0x0000000b000e7308 */ /* 0x000e300000000c00 */
[----:B------:R-:W1:Y:S08]  /*0210*/  MUFU.LG2 R15, R15 ;  /* 0x0000000f000f7308 */ /* 0x000e700000000c00 */
[----:B------:R-:W2:Y:S01]  /*0220*/  MUFU.LG2 R17, R16 ;  /* 0x0000001000117308 */ /* 0x000ea20000000c00 */
[----:B0-----:R-:W-:-:S07]  /*0230*/  F2FP.BF16.F32.PACK_AB R4, R14, R9 ;  /* 0x000000090e04723e */ /* 0x001fce00000010ff */
[----:B------:R-:W0:Y:S01]  /*0240*/  MUFU.LG2 R7, R18 ;  /* 0x0000001200077308 */ /* 0x000e220000000c00 */
[----:B-1----:R-:W-:Y:S02]  /*0250*/  F2FP.BF16.F32.PACK_AB R5, R15, R8 ;  /* 0x000000080f05723e */ /* 0x002fe400000010ff */
[----:B--2---:R-:W-:Y:S02]  /*0260*/  F2FP.BF16.F32.PACK_AB R6, R17, R2 ;  /* 0x000000021106723e */ /* 0x004fe400000010ff */
[----:B0-----:R-:W-:-:S05]  /*0270*/  F2FP.BF16.F32.PACK_AB R7, R7, R10 ;  /* 0x0000000a0707723e */ /* 0x001fca00000010ff */
[----:B------:R-:W-:Y:S01]  /*0280*/  STG.E.128 desc[UR4][R12.64], R4 ;  /* 0x000000040c007986 */ /* 0x000fe2000c101d04 */
[----:B------:R-:W-:Y:S05]  /*0290*/  EXIT ;  /* 0x000000000000794d */ /* 0x000fea0003800000 */
.L_x_586:
        /* <DEDUP_REMOVED lines=116> */
.L_x_589:
[----:B------:R-:W-:-:S13]  /*09e0*/  ISETP.GE.AND P0, PT, R24, R5, PT ;  /* 0x000000051800720c */ /* 0x000fda0003f06270 */
[----:B------:R-:W-:Y:S05]  /*09f0*/  @P0 BRA `(.L_x_591) ;  /* 0x0000000000300947 */ /* 0x000fea0003800000 */
[----:B0-----:R-:W0:Y:S01]  /*0a00*/  LDC.64 R6, c[0x0][0x218] ;  /* 0x00008600ff067b82 */ /* 0x001e220000000a00 */
[----:B------:R-:W-:Y:S01]  /*0a10*/  IMAD.IADD R13, R3, 0x1, R24 ;  /* 0x00000001030d7824 */ /* 0x000fe200078e0218 */
[----:B------:R-:W-:-:S03]  /*0a20*/  IADD3 R24, R24, 0x80, RZ ;  /* 0x0000008018187810 */ /* 0x000fc60007ffe0ff */
[----:B0-----:R-:W-:-:S05]  /*0a30*/  IMAD.WIDE.U32 R6, R13, 0x2, R6 ;  /* 0x000000020d067825 */ /* 0x001fca00078e0006 */
[----:B------:R1:W-:Y:S02]  /*0a40*/  STG.E.U16 desc[UR4][R6.64], R8 ;  /* 0x0000000806007986 */ /* 0x0003e4000c101504 */
.L_x_590:
[----:B------:R-:W-:-:S13]  /*0a50*/  ISETP.GE.AND P0, PT, R24, R5, PT ;  /* 0x000000051800720c */ /* 0x000fda0003f06270 */
[----:B------:R-:W-:Y:S05]  /*0a60*/  @P0 BRA `(.L_x_592) ;  /* 0x0000000000340947 */ /* 0x000fea0003800000 */
[----:B01----:R-:W0:Y:S01]  /*0a70*/  LDC.64 R6, c[0x0][0x218] ;  /* 0x00008600ff067b82 */ /* 0x003e220000000a00 */
[----:B------:R-:W-:Y:S02]  /*0a80*/  IMAD.IADD R13, R3, 0x1, R24 ;  /* 0x00000001030d7824 */ /* 0x000fe400078e0218 */
[----:B------:R-:W-:Y:S02]  /*0a90*/  VIADD R24, R24, 0x80 ;  /* 0x0000008018187836 */ /* 0x000fe40000000000 */
[----:B0-----:R-:W-:-:S05]  /*0aa0*/  IMAD.WIDE.U32 R6, R13, 0x2, R6 ;  /* 0x000000020d067825 */ /* 0x001fca00078e0006 */
[----:B------:R1:W-:Y:S02]  /*0ab0*/  STG.E.U16 desc[UR4][R6.64], R9 ;  /* 0x0000000906007986 */ /* 0x0003e4000c101504 */
.L_x_591:
        /* <DEDUP_REMOVED lines=8> */
.L_x_592:
[----:B------:R-:W-:Y:S05]  /*0b40*/  BSYNC B1 ;  /* 0x0000000000017941 */ /* 0x000fea0003800000 */
.L_x_588:
[----:B------:R-:W-:-:S13]  /*0b50*/  ISETP.GE.AND P0, PT, R24, R5, PT ;  /* 0x000000051800720c */ /* 0x000fda0003f06270 */
[----:B012---:R-:W0:Y:S01]  /*0b60*/  @!P0 LDC.64 R6, c[0x0][0x218] ;  /* 0x00008600ff068b82 */ /* 0x007e220000000a00 */
[----:B------:R-:W-:Y:S01]  /*0b70*/  @!P0 IMAD.IADD R9, R3, 0x1, R24 ;  /* 0x0000000103098824 */ /* 0x000fe200078e0218 */
[----:B------:R-:W-:-:S03]  /*0b80*/  @!P0 IADD3 R24, R24, 0x80, RZ ;  /* 0x0000008018188810 */ /* 0x000fc60007ffe0ff */
[----:B0-----:R-:W-:-:S05]  /*0b90*/  @!P0 IMAD.WIDE.U32 R6, R9, 0x2, R6 ;  /* 0x0000000209068825 */ /* 0x001fca00078e0006 */
[----:B------:R2:W-:Y:S02]  /*0ba0*/  @!P0 STG.E.U16 desc[UR4][R6.64], R11 ;  /* 0x0000000b06008986 */ /* 0x0005e4000c101504 */
.L_x_593:
[----:B------:R-:W-:Y:S05]  /*0bb0*/  BSYNC B0 ;  /* 0x0000000000007941 */ /* 0x000fea0003800000 */
.L_x_587:
        /* <DEDUP_REMOVED lines=8> */
.L_x_594:
        /* <DEDUP_REMOVED lines=12> */
.L_x_13257:


//--------------------- .text._ZN2at6native18elementwise_kernelILi128ELi4EZNS0_15gpu_kernel_implIZZZNS0_16log2_kernel_cudaERNS_18TensorIteratorBaseEENKUlvE0_clEvENKUlvE1_clEvEUlN3c104HalfEE_EEvS4_RKT_EUliE_EEviT1_ --------------------------
	.section	.text._ZN2at6native18elementwise_kernelILi128ELi4EZNS0_15gpu_kernel_implIZZZNS0_16log2_kernel_cudaERNS_18TensorIteratorBaseEENKUlvE0_clEvENKUlvE1_clEvEUlN3c104HalfEE_EEvS4_RKT_EUliE_EEviT1_,"ax",@progbits
	.align	128
        .global         _ZN2at6native18elementwise_kernelILi128ELi4EZNS0_15gpu_kernel_implIZZZNS0_16log2_kernel_cudaERNS_18TensorIteratorBaseEENKUlvE0_clEvENKUlvE1_clEvEUlN3c104HalfEE_EEvS4_RKT_EUliE_EEviT1_
        .type           _ZN2at6native18elementwise_kernelILi128ELi4EZNS0_15gpu_kernel_implIZZZNS0_16log2_kernel_cudaERNS_18TensorIteratorBaseEENKUlvE0_clEvENKUlvE1_clEvEUlN3c104HalfEE_EEvS4_RKT_EUliE_EEviT1_,@function
        .size           _ZN2at6native18elementwise_kernelILi128ELi4EZNS0_15gpu_kernel_implIZZZNS0_16log2_kernel_cudaERNS_18TensorIteratorBaseEENKUlvE0_clEvENKUlvE1_clEvEUlN3c104HalfEE_EEvS4_RKT_EUliE_EEviT1_,(.L_x_13258 - _ZN2at6native18elementwise_kernelILi128ELi4EZNS0_15gpu_kernel_implIZZZNS0_16log2_kernel_cudaERNS_18TensorIteratorBaseEENKUlvE0_clEvENKUlvE1_clEvEUlN3c104HalfEE_EEvS4_RKT_EUliE_EEviT1_)
        .other          _ZN2at6native18elementwise_kernelILi128ELi4EZNS0_15gpu_kernel_implIZZZNS0_16log2_kernel_cudaERNS_18TensorIteratorBaseEENKUlvE0_clEvENKUlvE1_clEvEUlN3c104HalfEE_EEvS4_RKT_EUliE_EEviT1_,@"STO_CUDA_ENTRY STV_DEFAULT"
_ZN2at6native18elementwise_kernelILi128ELi4EZNS0_15gpu_kernel_implIZZZNS0_16log2_kernel_cudaERNS_18TensorIteratorBaseEENKUlvE0_clEvENKUlvE1_clEvEUlN3c104HalfEE_EEvS4_RKT_EUliE_EEviT1_:
.text._ZN2at6native18elementwise_kernelILi128ELi4EZNS0_15gpu_kernel_implIZZZNS0_16log2_kernel_cudaERNS_18TensorIteratorBaseEENKUlvE0_clEvENKUlvE1_clEvEUlN3c104HalfEE_EEvS4_RKT_EUliE_EEviT1_:
        /* <DEDUP_REMOVED lines=313> */
.L_x_597:
        /* <DEDUP_REMOVED lines=20> */
[----:B0-----:R-:W-:Y:S01]  /*14d0*/  F2FP.F16.F32.PACK_AB R0, RZ, R0 ;  /* 0x00000000ff00723e */ /* 0x001fe200000000ff */
[----:B------:R-:W-:Y:S06]  /*14e0*/  BRA `(.L_x_603) ;  /* 0x0000000c00987947 */ /* 0x000fec0003800000 */
.L_x_601:
[----:B------:R-:W2:Y:S02]  /*14f0*/  LDG.E.U8 R2, desc[UR36][R2.64] ;  /* 0x0000002402027981 */ /* 0x000ea4000c1e1100 */
[----:B--2---:R-:W-:-:S04]  /*1500*/  I2FP.F32.U32 R0, R2 ;  /* 0x0000000200007245 */ /* 0x004fc80000201000 */
[----:B------:R-:W-:Y:S01]  /*1510*/  F2FP.F16.F32.PACK_AB R0, RZ, R0 ;  /* 0x00000000ff00723e */ /* 0x000fe200000000ff */
[----:B------:R-:W-:Y:S06]  /*1520*/  BRA `(.L_x_603) ;  /* 0x0000000c00887947 */ /* 0x000fec0003800000 */
.L_x_600:
        /* <DEDUP_REMOVED lines=8> */
[----:B0-----:R-:W-:Y:S01]  /*15b0*/  F2FP.F16.F32.PACK_AB R0, RZ, R0 ;  /* 0x00000000ff00723e */ /* 0x001fe200000000ff */
[----:B------:R-:W-:Y:S06]  /*15c0*/  BRA `(.L_x_603) ;  /* 0x0000000c00607947 */ /* 0x000fec0003800000 */
.L_x_605:
[----:B------:R-:W2:Y:S02]  /*15d0*/  LDG.E R2, desc[UR36][R2.64] ;  /* 0x0000002402027981 */ /* 0x000ea4000c1e1900 */
[----:B--2---:R-:W-:-:S04]  /*15e0*/  I2FP.F32.S32 R0, R2 ;  /* 0x0000000200007245 */ /* 0x004fc80000201400 */
[----:B------:R-:W-:Y:S01]  /*15f0*/  F2FP.F16.F32.PACK_AB R0, RZ, R0 ;  /* 0x00000000ff00723e */ /* 0x000fe200000000ff */
[----:B------:R-:W-:Y:S06]  /*1600*/  BRA `(.L_x_603) ;  /* 0x0000000c00507947 */ /* 0x000fec0003800000 */
.L_x_604:
[----:B------:R-:W2:Y:S02]  /*1610*/  LDG.E.U16 R2, desc[UR36][R2.64] ;  /* 0x0000002402027981 */ /* 0x000ea4000c1e1500 */
[----:B--2---:R-:W0:Y:S02]  /*1620*/  I2F.S16 R0, R2 ;  /* 0x0000000200007306 */ /* 0x004e240000101400 */
[----:B0-----:R-:W-:Y:S01]  /*1630*/  F2FP.F16.F32.PACK_AB R0, RZ, R0 ;  /* 0x00000000ff00723e */ /* 0x001fe200000000ff */
[----:B------:R-:W-:Y:S06]  /*1640*/  BRA `(.L_x_603) ;  /* 0x0000000c00407947 */ /* 0x000fec0003800000 */
.L_x_599:
[----:B------:R-:W-:-:S13]  /*1650*/  ISETP.GT.AND P0, PT, R4, 0x6, PT ;  /* 0x000000060400780c */ /* 0x000fda0003f04270 */
[----:B------:R-:W-:Y:S05]  /*1660*/  @P0 BRA `(.L_x_606) ;  /* 0x0000000000240947 */ /* 0x000fea0003800000 */
[----:B------:R-:W-:-:S13]  /*1670*/  ISETP.NE.AND P0, PT, R4, 0x5, PT ;  /* 0x000000050400780c */ /* 0x000fda0003f05270 */
[----:B------:R-:W-:Y:S05]  /*1680*/  @!P0 BRA `(.L_x_607) ;  /* 0x0000000000148947 */ /* 0x000fea0003800000 */
[----:B------:R-:W-:-:S13]  /*1690*/  ISETP.NE.AND P0, PT, R4, 0x6, PT ;  /* 0x000000060400780c */ /* 0x000fda0003f05270 */
[----:B------:R-:W-:Y:S05]  /*16a0*/  @P0 BRA `(.L_x_602) ;  /* 0x0000000800c40947 */ /* 0x000fea0003800000 */
[----:B------:R-:W2:Y:S02]  /*16b0*/  LDG.E R2, desc[UR36][R2.64] ;  /* 0x0000002402027981 */ /* 0x000ea4000c1e1900 */
[----:B--2---:R-:W-:Y:S01]  /*16c0*/  F2FP.F16.F32.PACK_AB R0, RZ, R2 ;  /* 0x00000002ff00723e */ /* 0x004fe200000000ff */
[----:B------:R-:W-:Y:S06]  /*16d0*/  BRA `(.L_x_603) ;  /* 0x0000000c001c7947 */ /* 0x000fec0003800000 */
.L_x_607:
[----:B------:R0:W5:Y:S01]  /*16e0*/  LDG.E.U16 R0, desc[UR36][R2.64] ;  /* 0x0000002402007981 */ /* 0x000162000c1e1500 */
[----:B------:R-:W-:Y:S05]  /*16f0*/  BRA `(.L_x_603) ;  /* 0x0000000c00147947 */ /* 0x000fea0003800000 */
.L_x_606:
[----:B------:R-:W-:-:S13]  /*1700*/  ISETP.NE.AND P0, PT, R4, 0x7, PT ;  /* 0x000000070400780c */ /* 0x000fda0003f05270 */
[----:B------:R-:W-:Y:S05]  /*1710*/  @!P0 BRA `(.L_x_608) ;  /* 0x0000000000248947 */ /* 0x000fea0003800000 */
[----:B------:R-:W-:-:S13]  /*1720*/  ISETP.NE.AND P0, PT, R4, 0x8, PT ;  /* 0x000000080400780c */ /* 0x000fda0003f05270 */
[----:B------:R-:W-:Y:S05]  /*1730*/  @!P0 BRA `(.L_x_609) ;  /* 0x0000000000148947 */ /* 0x000fea0003800000 */
[----:B------:R-:W-:-:S13]  /*1740*/  ISETP.NE.AND P0, PT, R4, 0x9, PT ;  /* 0x000000090400780c */ /* 0x000fda0003f05270 */
[----:B------:R-:W-:Y:S05]  /*1750*/  @P0 BRA `(.L_x_602) ;  /* 0x0000000800980947 */ /* 0x000fea0003800000 */
[----:B------:R-:W2:Y:S02]  /*1760*/  LDG.E R2, desc[UR36][R2.64] ;  /* 0x0000002402027981 */ /* 0x000ea4000c1e1900 */
[----:B--2---:R-:W-:Y:S01]  /*1770*/  F2FP.F16.F32.PACK_AB R0, RZ, R2 ;  /* 0x00000002ff00723e */ /* 0x004fe200000000ff */
[----:B------:R-:W-:Y:S06]  /*1780*/  BRA `(.L_x_603) ;  /* 0x0000000800f07947 */ /* 0x000fec0003800000 */
.L_x_609:
[----:B------:R1:W5:Y:S01]  /*1790*/  LDG.E.U16 R0, desc[UR36][R2.64] ;  /* 0x0000002402007981 */ /* 0x000362000c1e1500 */
[----:B------:R-:W-:Y:S05]  /*17a0*/  BRA `(.L_x_603) ;  /* 0x0000000800e87947 */ /* 0x000fea0003800000 */
.L_x_608:
[----:B------:R-:W2:Y:S01]  /*17b0*/  LDG.E.64 R2, desc[UR36][R2.64] ;  /* 0x0000002402027981 */ /* 0x000ea2000c1e1b00 */
[----:B------:R-:W-:Y:S01]  /*17c0*/  UMOV UR4, 0xf0000000 ;  /* 0xf000000000047882 */ /* 0x000fe20000000000 */
[----:B------:R-:W-:Y:S01]  /*17d0*/  UMOV UR5, 0x380fffff ;  /* 0x380fffff00057882 */ /* 0x000fe20000000000 */
[----:B--2---:R-:W0:Y:S01]  /*17e0*/  F2F.F32.F64 R0, R2 ;  /* 0x0000000200007310 */ /* 0x004e220000301000 */
[----:B------:R-:W-:-:S14]  /*17f0*/  DSETP.GEU.AND P0, PT, |R2|, UR4, PT ;  /* 0x0000000402007e2a */ /* 0x000fdc000bf0e200 */
[----:B0-----:R-:W-:-:S05]  /*1800*/  @!P0 FMUL R0, R0, 1.175494350822287508e-38 ;  /* 0x0080000000008820 */ /* 0x001fca0000400000 */
[----:B------:R-:W-:Y:S01]  /*1810*/  F2FP.F16.F32.PACK_AB R0, RZ, R0 ;  /* 0x00000000ff00723e */ /* 0x000fe200000000ff */
[----:B------:R-:W-:Y:S06]  /*1820*/  BRA `(.L_x_603) ;  /* 0x0000000800c87947 */ /* 0x000fec0003800000 */
.L_x_598:
        /* <DEDUP_REMOVED lines=11> */
[----:B------:R-:W-:Y:S01]  /*18e0*/  F2FP.F16.F32.PACK_AB R0, RZ, R0 ;  /* 0x00000000ff00723e */ /* 0x000fe200000000ff */
[----:B------:R-:W-:Y:S06]  /*18f0*/  BRA `(.L_x_603) ;  /* 0x0000000800947947 */ /* 0x000fec0003800000 */
.L_x_612:
        /* <DEDUP_REMOVED lines=8> */
.L_x_611:
        /* <DEDUP_REMOVED lines=25> */
[----:B------:R-:W-:-:S04]  /*1b10*/  F2FP.F16.F32.PACK_AB R5, RZ, R5 ;  /* 0x00000005ff05723e */ /* 0x000fc800000000ff */
[----:B------:R-:W-:Y:S01]  /*1b20*/  PRMT R0, R5, 0x7610, R0 ;  /* 0x0000761005007816 */ /* 0x000fe20000000000 */
[----:B------:R-:W-:Y:S06]  /*1b30*/  BRA `(.L_x_603) ;  /* 0x0000000800047947 */ /* 0x000fec0003800000 */
.L_x_614:
        /* <DEDUP_REMOVED lines=12> */
[----:B------:R-:W-:-:S04]  /*1c00*/  F2FP.F16.F32.PACK_AB R4, RZ, R4 ;  /* 0x00000004ff04723e */ /* 0x000fc800000000ff */
[----:B------:R-:W-:Y:S01]  /*1c10*/  PRMT R0, R4, 0x7610, R0 ;  /* 0x0000761004007816 */ /* 0x000fe20000000000 */
[----:B------:R-:W-:Y:S06]  /*1c20*/  BRA `(.L_x_603) ;  /* 0x0000000400c87947 */ /* 0x000fec0003800000 */
.L_x_613:
[----:B------:R-:W2:Y:S02]  /*1c30*/  LDG.E.U16 R0, desc[UR36][R2.64] ;  /* 0x0000002402007981 */ /* 0x000ea4000c1e1500 */
[----:B--2---:R-:W-:-:S05]  /*1c40*/  IMAD.U32 R0, R0, 0x10000, RZ ;  /* 0x0001000000007824 */ /* 0x004fca00078e00ff */
[----:B------:R-:W-:Y:S01]  /*1c50*/  F2FP.F16.F32.PACK_AB R0, RZ, R0 ;  /* 0x00000000ff00723e */ /* 0x000fe200000000ff */
[----:B------:R-:W-:Y:S06]  /*1c60*/  BRA `(.L_x_603) ;  /* 0x0000000400b87947 */ /* 0x000fec0003800000 */
.L_x_610:
        /* <DEDUP_REMOVED lines=10> */
[----:B------:R-:W-:Y:S01]  /*1d10*/  F2FP.F16.F32.PACK_AB R0, RZ, R0 ;  /* 0x00000000ff00723e */ /* 0x000fe200000000ff */
[----:B------:R-:W-:Y:S06]  /*1d20*/  BRA `(.L_x_603) ;  /* 0x0000000400887947 */ /* 0x000fec0003800000 */
.L_x_617:
        /* <DEDUP_REMOVED lines=21> */
.L_x_621:
[----:B------:R-:W-:Y:S05]  /*1e80*/  BSYNC B1 ;  /* 0x0000000000017941 */ /* 0x000fea0003800000 */
.L_x_620:
[----:B------:R-:W-:Y:S01]  /*1e90*/  LEA R3, R0, 0x3b800000, 0x17 ;  /* 0x3b80000000037811 */ /* 0x000fe200078eb8ff */
[----:B------:R-:W-:-:S05]  /*1ea0*/  IMAD.SHL.U32 R0, R2, 0x100000, RZ ;  /* 0x0010000002007824 */ /* 0x000fca00078e00ff */
[----:B------:R-:W-:-:S07]  /*1eb0*/  LOP3.LUT R0, R3, R0, R4, 0xfe, !PT ;  /* 0x0000000003007212 */ /* 0x000fce00078efe04 */
.L_x_619:
[----:B------:R-:W-:Y:S05]  /*1ec0*/  BSYNC B0 ;  /* 0x0000000000007941 */ /* 0x000fea0003800000 */
.L_x_618:
[----:B------:R-:W-:Y:S01]  /*1ed0*/  F2FP.F16.F32.PACK_AB R0, RZ, R0 ;  /* 0x00000000ff00723e */ /* 0x000fe200000000ff */
[----:B------:R-:W-:Y:S06]  /*1ee0*/  BRA `(.L_x_603) ;  /* 0x0000000400187947 */ /* 0x000fec0003800000 */
.L_x_616:
        /* <DEDUP_REMOVED lines=21> */
.L_x_625:
[----:B------:R-:W-:Y:S05]  /*2040*/  BSYNC B1 ;  /* 0x0000000000017941 */ /* 0x000fea0003800000 */
.L_x_624:
[----:B------:R-:W-:Y:S01]  /*2050*/  LEA R3, R0, 0x37800000, 0x17 ;  /* 0x3780000000037811 */ /* 0x000fe200078eb8ff */
[----:B------:R-:W-:-:S05]  /*2060*/  IMAD.SHL.U32 R0, R2, 0x200000, RZ ;  /* 0x0020000002007824 */ /* 0x000fca00078e00ff */
[----:B------:R-:W-:-:S07]  /*2070*/  LOP3.LUT R0, R3, R0, R4, 0xfe, !PT ;  /* 0x0000000003007212 */ /* 0x000fce00078efe04 */
.L_x_623:
[----:B------:R-:W-:Y:S05]  /*2080*/  BSYNC B0 ;  /* 0x0000000000007941 */ /* 0x000fea0003800000 */
.L_x_622:
[----:B------:R-:W-:Y:S01]  /*2090*/  F2FP.F16.F32.PACK_AB R0, RZ, R0 ;  /* 0x00000000ff00723e */ /* 0x000fe200000000ff */
[----:B------:R-:W-:Y:S06]  /*20a0*/  BRA `(.L_x_603) ;  /* 0x0000000000a87947 */ /* 0x000fec0003800000 */
.L_x_615:
        /* <DEDUP_REMOVED lines=14> */
.L_x_629:
[----:B------:R-:W-:Y:S05]  /*2190*/  BSYNC B0 ;  /* 0x0000000000007941 */ /* 0x000fea0003800000 */
.L_x_628:
[----:B------:R-:W-:Y:S01]  /*21a0*/  F2FP.F16.F32.PACK_AB R0, RZ, R0 ;  /* 0x00000000ff00723e */ /* 0x000fe200000000ff */
[----:B------:R-:W-:Y:S06]  /*21b0*/  BRA `(.L_x_603) ;  /* 0x0000000000647947 */ /* 0x000fec0003800000 */
.L_x_602:
        /* <DEDUP_REMOVED lines=16> */
.L_x_630:
[----:B------:R-:W-:Y:S01]  /*22c0*/  PRMT R0, RZ, 0x7610, R0 ;  /* 0x00007610ff007816 */ /* 0x000fe20000000000 */
[----:B------:R-:W-:Y:S06]  /*22d0*/  BRA `(.L_x_603) ;  /* 0x00000000001c7947 */ /* 0x000fec0003800000 */
.L_x_627:
[----:B------:R-:W2:Y:S02]  /*22e0*/  LDG.E.64 R2, desc[UR36][R2.64] ;  /* 0x0000002402027981 */ /* 0x000ea4000c1e1b00 */
[----:B--2---:R-:W0:Y:S02]  /*22f0*/  I2F.U64 R0, R2 ;  /* 0x0000000200007312 */ /* 0x004e240000301000 */
[----:B0-----:R-:W-:Y:S01]  /*2300*/  F2FP.F16.F32.PACK_AB R0, RZ, R0 ;  /* 0x00000000ff00723e */ /* 0x001fe200000000ff */
[----:B------:R-:W-:Y:S06]  /*2310*/  BRA `(.L_x_603) ;  /* 0x00000000000c7947 */ /* 0x000fec0003800000 */
.L_x_626:
[----:B------:R-:W2:Y:S02]  /*2320*/  LDG.E R2, desc[UR36][R2.64] ;  /* 0x0000002402027981 */ /* 0x000ea4000c1e1900 */
[----:B--2---:R-:W-:-:S04]  /*2330*/  I2FP.F32.U32 R0, R2 ;  /* 0x0000000200007245 */ /* 0x004fc80000201000 */
[----:B------:R-:W-:-:S07]  /*2340*/  F2FP.F16.F32.PACK_AB R0, RZ, R0 ;  /* 0x00000000ff00723e */ /* 0x000fce00000000ff */
.L_x_603:
[----:B------:R-:W0:Y:S01]  /*2350*/  LDC.U8 R4, c[0x0][0x421] ;  /* 0x00010840ff047b82 */ /* 0x000e220000000000 */
[----:B-----5:R-:W-:-:S06]  /*2360*/  HADD2.F32 R0, -RZ, R0.H0_H0 ;  /* 0x20000000ff007230 */ /* 0x020fcc0000004100 */
[----:B------:R-:W2:Y:S01]  /*2370*/  MUFU.LG2 R0, R0 ;  /* 0x0000000000007308 */ /* 0x000ea20000000c00 */
[----:B01----:R-:W-:Y:S02]  /*2380*/  PRMT R2, R4, 0x9910, RZ ;  /* 0x0000991004027816 */ /* 0x003fe400000000ff */
[----:B--2---:R-:W-:Y:S02]  /*2390*/  F2FP.F16.F32.PACK_AB R3, RZ, R0 ;  /* 0x00000000ff03723e */ /* 0x004fe400000000ff */
        /* <DEDUP_REMOVED lines=10> */
[----:B------:R-:W-:-:S04]  /*2440*/  HADD2.F32 R0, -RZ, R3.H0_H0 ;  /* 0x20000003ff007230 */ /* 0x000fc80000004100 */
[----:B------:R-:W0:Y:S02]  /*2450*/  F2I.FTZ.TRUNC.NTZ R3, R0 ;  /* 0x0000000000037305 */ /* 0x000e24000021f100 */
[----:B0-----:R4:W-:Y:S01]  /*2460*/  STG.E.U8 desc[UR36][R16.64], R3 ;  /* 0x0000000310007986 */ /* 0x0019e2000c101124 */
[----:B------:R-:W-:Y:S05]  /*2470*/  BRA `(.L_x_636) ;  /* 0x0000000c00947947 */ /* 0x000fea0003800000 */
.L_x_634:
[----:B------:R-:W-:-:S06]  /*2480*/  HADD2.F32 R3, -RZ, R3.H0_H0 ;  /* 0x20000003ff037230 */ /* 0x000fcc0000004100 */
[----:B------:R-:W0:Y:S02]  /*2490*/  F2I.S64.TRUNC R2, R3 ;  /* 0x0000000300027311 */ /* 0x000e24000020d900 */
[----:B0-----:R3:W-:Y:S01]  /*24a0*/  STG.E.U8 desc[UR36][R16.64], R2 ;  /* 0x0000000210007986 */ /* 0x0017e2000c101124 */
[----:B------:R-:W-:Y:S05]  /*24b0*/  BRA `(.L_x_636) ;  /* 0x0000000c00847947 */ /* 0x000fea0003800000 */
.L_x_633:
[----:B------:R-:W-:-:S13]  /*24c0*/  ISETP.NE.AND P0, PT, R2, 0x2, PT ;  /* 0x000000020200780c */ /* 0x000fda0003f05270 */
[----:B------:R-:W-:Y:S05]  /*24d0*/  @!P0 BRA `(.L_x_637) ;  /* 0x0000000000308947 */ /* 0x000fea0003800000 */
[----:B------:R-:W-:-:S13]  /*24e0*/  ISETP.NE.AND P0, PT, R2, 0x3, PT ;  /* 0x000000030200780c */ /* 0x000fda0003f05270 */
[----:B------:R-:W-:Y:S05]  /*24f0*/  @!P0 BRA `(.L_x_638) ;  /* 0x0000000000188947 */ /* 0x000fea0003800000 */
[----:B------:R-:W-:-:S13]  /*2500*/  ISETP.NE.AND P0, PT, R2, 0x4, PT ;  /* 0x000000040200780c */ /* 0x000fda0003f05270 */
[----:B------:R-:W-:Y:S05]  /*2510*/  @P0 BRA `(.L_x_635) ;  /* 0x0000000c000c0947 */ /* 0x000fea0003800000 */
[----:B------:R-:W-:-:S06]  /*2520*/  HADD2.F32 R3, -RZ, R3.H0_H0 ;  /* 0x20000003ff037230 */ /* 0x000fcc0000004100 */
[----:B------:R-:W0:Y:S02]  /*2530*/  F2I.S64.TRUNC R2, R3 ;  /* 0x0000000300027311 */ /* 0x000e24000020d900 */
[----:B0-----:R0:W-:Y:S01]  /*2540*/  STG.E.64 desc[UR36][R16.64], R2 ;  /* 0x0000000210007986 */ /* 0x0011e2000c101b24 */
[----:B------:R-:W-:Y:S05]  /*2550*/  BRA `(.L_x_636) ;  /* 0x0000000c005c7947 */ /* 0x000fea0003800000 */
.L_x_638:
[----:B------:R-:W-:-:S06]  /*2560*/  HADD2.F32 R3, -RZ, R3.H0_H0 ;  /* 0x20000003ff037230 */ /* 0x000fcc0000004100 */
[----:B------:R-:W0:Y:S02]  /*2570*/  F2I.FTZ.TRUNC.NTZ R3, R3 ;  /* 0x0000000300037305 */ /* 0x000e24000021f100 */
[----:B0-----:R1:W-:Y:S01]  /*2580*/  STG.E desc[UR36][R16.64], R3 ;  /* 0x0000000310007986 */ /* 0x0013e2000c101924 */
[----:B------:R-:W-:Y:S05]  /*2590*/  BRA `(.L_x_636) ;  /* 0x0000000c004c7947 */ /* 0x000fea0003800000 */
.L_x_637:
[----:B------:R-:W-:-:S06]  /*25a0*/  HADD2.F32 R3, -RZ, R3.H0_H0 ;  /* 0x20000003ff037230 */ /* 0x000fcc0000004100 */
[----:B------:R-:W0:Y:S02]  /*25b0*/  F2I.FTZ.TRUNC.NTZ R3, R3 ;  /* 0x0000000300037305 */ /* 0x000e24000021f100 */
[----:B0-----:R2:W-:Y:S01]  /*25c0*/  STG.E.U16 desc[UR36][R16.64], R3 ;  /* 0x0000000310007986 */ /* 0x0015e2000c101524 */
[----:B------:R-:W-:Y:S05]  /*25d0*/  BRA `(.L_x_636) ;  /* 0x0000000c003c7947 */ /* 0x000fea0003800000 */
.L_x_632:
[----:B------:R-:W-:-:S13]  /*25e0*/  ISETP.GT.AND P0, PT, R2, 0x6, PT ;  /* 0x000000060200780c */ /* 0x000fda0003f04270 */
[----:B------:R-:W-:Y:S05]  /*25f0*/  @P0 BRA `(.L_x_639) ;  /* 0x0000000000240947 */ /* 0x000fea0003800000 */
[----:B------:R-:W-:-:S13]  /*2600*/  ISETP.NE.AND P0, PT, R2, 0x5, PT ;  /* 0x000000050200780c */ /* 0x000fda0003f05270 */
[----:B------:R-:W-:Y:S05]  /*2610*/  @!P0 BRA `(.L_x_640) ;  /* 0x0000000000148947 */ /* 0x000fea0003800000 */
[----:B------:R-:W-:-:S13]  /*2620*/  ISETP.NE.AND P0, PT, R2, 0x6, PT ;  /* 0x000000060200780c */ /* 0x000fda0003f05270 */
[----:B------:R-:W-:Y:S05]  /*2630*/  @P0 BRA `(.L_x_635) ;  /* 0x0000000800c40947 */ /* 0x000fea0003800000 */
[----:B------:R-:W-:-:S05]  /*2640*/  HADD2.F32 R3, -RZ, R3.H0_H0 ;  /* 0x20000003ff037230 */ /* 0x000fca0000004100 */
[----:B------:R0:W-:Y:S01]  /*2650*/  STG.E desc[UR36][R16.64], R3 ;  /* 0x0000000310007986 */ /* 0x0001e2000c101924 */
[----:B------:R-:W-:Y:S05]  /*2660*/  BRA `(.L_x_636) ;  /* 0x0000000c00187947 */ /* 0x000fea0003800000 */
.L_x_640:
[----:B------:R0:W-:Y:S01]  /*2670*/  STG.E.U16 desc[UR36][R16.64], R3 ;  /* 0x0000000310007986 */ /* 0x0001e2000c101524 */
[----:B------:R-:W-:Y:S05]  /*2680*/  BRA `(.L_x_636) ;  /* 0x0000000c00107947 */ /* 0x000fea0003800000 */
.L_x_639:
[----:B------:R-:W-:-:S13]  /*2690*/  ISETP.NE.AND P0, PT, R2, 0x7, PT ;  /* 0x000000070200780c */ /* 0x000fda0003f05270 */
[----:B------:R-:W-:Y:S05]  /*26a0*/  @!P0 BRA `(.L_x_641) ;  /* 0x0000000000348947 */ /* 0x000fea0003800000 */
[----:B------:R-:W-:-:S13]  /*26b0*/  ISETP.NE.AND P0, PT, R2, 0x8, PT ;  /* 0x000000080200780c */ /* 0x000fda0003f05270 */
[----:B------:R-:W-:Y:S05]  /*26c0*/  @!P0 BRA `(.L_x_642) ;  /* 0x0000000000188947 */ /* 0x000fea0003800000 */
[----:B------:R-:W-:-:S13]  /*26d0*/  ISETP.NE.AND P0, PT, R2, 0x9, PT ;  /* 0x000000090200780c */ /* 0x000fda0003f05270 */
[----:B------:R-:W-:Y:S05]  /*26e0*/  @P0 BRA `(.L_x_635) ;  /* 0x0000000800980947 */ /* 0x000fea0003800000 */
[----:B------:R-:W-:Y:S02]  /*26f0*/  HADD2.F32 R2, -RZ, R3.H0_H0 ;  /* 0x20000003ff027230 */ /* 0x000fe40000004100 */
[----:B------:R-:W-:-:S05]  /*2700*/  IMAD.MOV.U32 R3, RZ, RZ, RZ ;  /* 0x000000ffff037224 */ /* 0x000fca00078e00ff */
[----:B------:R0:W-:Y:S01]  /*2710*/  STG.E.64 desc[UR36][R16.64], R2 ;  /* 0x0000000210007986 */ /* 0x0001e2000c101b24 */
[----:B------:R-:W-:Y:S05]  /*2720*/  BRA `(.L_x_636) ;  /* 0x0000000800e87947 */ /* 0x000fea0003800000 */
.L_x_642:
[----:B------:R-:W-:-:S05]  /*2730*/  HADD2.F32 R0, -RZ, R3.H0_H0 ;  /* 0x20000003ff007230 */ /* 0x000fca0000004100 */
[----:B------:R-:W-:-:S04]  /*2740*/  F2FP.F16.F32.PACK_AB R0, RZ, R0 ;  /* 0x00000000ff00723e */ /* 0x000fc800000000ff */
[----:B------:R-:W-:-:S05]  /*2750*/  PRMT R0, R0, 0x5410, RZ ;  /* 0x0000541000007816 */ /* 0x000fca00000000ff */
[----:B------:R0:W-:Y:S01]  /*2760*/  STG.E desc[UR36][R16.64], R0 ;  /* 0x0000000010007986 */ /* 0x0001e2000c101924 */
[----:B------:R-:W-:Y:S05]  /*2770*/  BRA `(.L_x_636) ;  /* 0x0000000800d47947 */ /* 0x000fea0003800000 */
.L_x_641:
[----:B------:R-:W-:-:S05]  /*2780*/  HADD2.F32 R2, -RZ, R3.H0_H0 ;  /* 0x20000003ff027230 */ /* 0x000fca0000004100 */
[----:B------:R-:W-:-:S06]  /*2790*/  FMUL.FTZ R2, R2, 1 ;  /* 0x3f80000002027820 */ /* 0x000fcc0000410000 */
[----:B------:R-:W0:Y:S02]  /*27a0*/  F2F.F64.F32 R2, R2 ;  /* 0x0000000200027310 */ /* 0x000e240000201800 */
[----:B0-----:R0:W-:Y:S01]  /*27b0*/  STG.E.64 desc[UR36][R16.64], R2 ;  /* 0x0000000210007986 */ /* 0x0011e2000c101b24 */
[----:B------:R-:W-:Y:S05]  /*27c0*/  BRA `(.L_x_636) ;  /* 0x0000000800c07947 */ /* 0x000fea0003800000 */
.L_x_631:
        /* <DEDUP_REMOVED lines=8> */
[----:B------:R-:W-:-:S05]  /*2850*/  HADD2.F32 R3, -RZ, R3.H0_H0 ;  /* 0x20000003ff037230 */ /* 0x000fca0000004100 */
[----:B------:R-:W-:-:S04]  /*2860*/  FSETP.NEU.FTZ.AND P0, PT, R3, RZ, PT ;  /* 0x000000ff0300720b */ /* 0x000fc80003f1d000 */
[----:B------:R-:W-:-:S05]  /*2870*/  SEL R3, RZ, 0x1, !P0 ;  /* 0x00000001ff037807 */ /* 0x000fca0004000000 */
[----:B------:R0:W-:Y:S01]  /*2880*/  STG.E.U8 desc[UR36][R16.64], R3 ;  /* 0x0000000310007986 */ /* 0x0001e2000c101124 */
[----:B------:R-:W-:Y:S05]  /*2890*/  BRA `(.L_x_636) ;  /* 0x00000008008c7947 */ /* 0x000fea0003800000 */
.L_x_645:
[----:B------:R-:W-:Y:S01]  /*28a0*/  HADD2.F32 R3, -RZ, R3.H0_H0 ;  /* 0x20000003ff037230 */ /* 0x000fe20000004100 */
[----:B------:R-:W-:-:S04]  /*28b0*/  CS2R R6, SRZ ;  /* 0x0000000000067805 */ /* 0x000fc8000001ff00 */
[----:B------:R-:W-:-:S04]  /*28c0*/  FMUL.FTZ R3, R3, 1 ;  /* 0x3f80000003037820 */ /* 0x000fc80000410000 */
[----:B------:R-:W0:Y:S02]  /*28d0*/  F2F.F64.F32 R4, R3 ;  /* 0x0000000300047310 */ /* 0x000e240000201800 */
[----:B0-----:R0:W-:Y:S01]  /*28e0*/  STG.E.128 desc[UR36][R16.64], R4 ;  /* 0x0000000410007986 */ /* 0x0011e2000c101d24 */
[----:B------:R-:W-:Y:S05]  /*28f0*/  BRA `(.L_x_636) ;  /* 0x0000000800747947 */ /* 0x000fea0003800000 */
.L_x_644:
[----:B------:R-:W-:-:S13]  /*2900*/  ISETP.NE.AND P0, PT, R2, 0xf, PT ;  /* 0x0000000f0200780c */ /* 0x000fda0003f05270 */
[----:B------:R-:W-:Y:S05]  /*2910*/  @!P0 BRA `(.L_x_646) ;  /* 0x0000000000b48947 */ /* 0x000fea0003800000 */
[----:B------:R-:W-:-:S13]  /*2920*/  ISETP.NE.AND P0, PT, R2, 0x17, PT ;  /* 0x000000170200780c */ /* 0x000fda0003f05270 */
[----:B------:R-:W-:Y:S05]  /*2930*/  @!P0 BRA `(.L_x_647) ;  /* 0x0000000000548947 */ /* 0x000fea0003800000 */
[----:B------:R-:W-:-:S13]  /*2940*/  ISETP.NE.AND P0, PT, R2, 0x18, PT ;  /* 0x000000180200780c */ /* 0x000fda0003f05270 */
[----:B------:R-:W-:Y:S05]  /*2950*/  @P0 BRA `(.L_x_635) ;  /* 0x0000000400fc0947 */ /* 0x000fea0003800000 */
[----:B------:R-:W-:Y:S01]  /*2960*/  HADD2.F32 R5, -RZ, R3.H0_H0 ;  /* 0x20000003ff057230 */ /* 0x000fe20000004100 */
        /* <DEDUP_REMOVED lines=14> */
.L_x_649:
[----:B------:R-:W-:Y:S05]  /*2a50*/  BSYNC B0 ;  /* 0x0000000000007941 */ /* 0x000fea0003800000 */
.L_x_648:
[----:B------:R-:W-:-:S05]  /*2a60*/  LOP3.LUT R3, R0, R3, RZ, 0xfc, !PT ;  /* 0x0000000300037212 */ /* 0x000fca00078efcff */
[----:B------:R0:W-:Y:S01]  /*2a70*/  STG.E.U8 desc[UR36][R16.64], R3 ;  /* 0x0000000310007986 */ /* 0x0001e2000c101124 */
[----:B------:R-:W-:Y:S05]  /*2a80*/  BRA `(.L_x_636) ;  /* 0x0000000800107947 */ /* 0x000fea0003800000 */
.L_x_647:
[----:B------:R-:W-:Y:S01]  /*2a90*/  HADD2.F32 R3, -RZ, R3.H0_H0 ;  /* 0x20000003ff037230 */ /* 0x000fe20000004100 */
        /* <DEDUP_REMOVED lines=12> */
.L_x_651:
[----:B------:R-:W-:Y:S01]  /*2b60*/  IMAD.MOV.U32 R0, RZ, RZ, 0x7f ;  /* 0x0000007fff007424 */ /* 0x000fe200078e00ff */
[----:B------:R-:W-:-:S04]  /*2b70*/  ISETP.GT.U32.AND P0, PT, R2, 0x7f800000, PT ;  /* 0x7f8000000200780c */ /* 0x000fc80003f04070 */
[----:B------:R-:W-:-:S09]  /*2b80*/  SEL R0, R0, 0x7c, P0 ;  /* 0x0000007c00007807 */ /* 0x000fd20000000000 */
.L_x_652:
[----:B------:R-:W-:Y:S05]  /*2b90*/  BSYNC B0 ;  /* 0x0000000000007941 */ /* 0x000fea0003800000 */
.L_x_650:
[----:B------:R-:W-:-:S04]  /*2ba0*/  LOP3.LUT R2, R3, 0x80000000, RZ, 0xc0, !PT ;  /* 0x8000000003027812 */ /* 0x000fc800078ec0ff */
[----:B------:R-:W-:-:S04]  /*2bb0*/  SHF.R.U32.HI R3, RZ, 0x18, R2 ;  /* 0x00000018ff037819 */ /* 0x000fc80000011602 */
[----:B------:R-:W-:-:S05]  /*2bc0*/  LOP3.LUT R3, R0, R3, RZ, 0xfc, !PT ;  /* 0x0000000300037212 */ /* 0x000fca00078efcff */
[----:B------:R0:W-:Y:S01]  /*2bd0*/  STG.E.U8 desc[UR36][R16.64], R3 ;  /* 0x0000000310007986 */ /* 0x0001e2000c101124 */
[----:B------:R-:W-:Y:S05]  /*2be0*/  BRA `(.L_x_636) ;  /* 0x0000000400b87947 */ /* 0x000fea0003800000 */
.L_x_646:
[----:B------:R-:W-:-:S05]  /*2bf0*/  HADD2.F32 R0, -RZ, R3.H0_H0 ;  /* 0x20000003ff007230 */ /* 0x000fca0000004100 */
[----:B------:R-:W-:-:S05]  /*2c00*/  F2FP.BF16.F32.PACK_AB R0, RZ, R0 ;  /* 0x00000000ff00723e */ /* 0x000fca00000010ff */
[----:B------:R0:W-:Y:S01]  /*2c10*/  STG.E.U16 desc[UR36][R16.64], R0 ;  /* 0x0000000010007986 */ /* 0x0001e2000c101524 */
[----:B------:R-:W-:Y:S05]  /*2c20*/  BRA `(.L_x_636) ;  /* 0x0000000400a87947 */ /* 0x000fea0003800000 */
.L_x_643:
        /* <DEDUP_REMOVED lines=8> */
[----:B------:R-:W-:-:S06]  /*2cb0*/  HADD2.F32 R3, -RZ, R3.H0_H0 ;  /* 0x20000003ff037230 */ /* 0x000fcc0000004100 */
[----:B------:R-:W0:Y:S02]  /*2cc0*/  F2I.FTZ.U32.TRUNC.NTZ R3, R3 ;  /* 0x0000000300037305 */ /* 0x000e24000021f000 */
[----:B0-----:R0:W-:Y:S01]  /*2cd0*/  STG.E.U16 desc[UR36][R16.64], R3 ;  /* 0x0000000310007986 */ /* 0x0011e2000c101524 */
[----:B------:R-:W-:Y:S05]  /*2ce0*/  BRA `(.L_x_636) ;  /* 0x0000000400787947 */ /* 0x000fea0003800000 */
.L_x_655:
[----:B------:R-:W-:Y:S01]  /*2cf0*/  HADD2.F32 R3, -RZ, R3.H0_H0 ;  /* 0x20000003ff037230 */ /* 0x000fe20000004100 */
        /* <DEDUP_REMOVED lines=16> */
.L_x_658:
[----:B------:R-:W-:-:S04]  /*2e00*/  LOP3.LUT R2, R3, 0x80000000, RZ, 0xc0, !PT ;  /* 0x8000000003027812 */ /* 0x000fc800078ec0ff */
[----:B------:R-:W-:-:S04]  /*2e10*/  SHF.R.U32.HI R3, RZ, 0x18, R2 ;  /* 0x00000018ff037819 */ /* 0x000fc80000011602 */
[----:B------:R-:W-:-:S04]  /*2e20*/  LOP3.LUT R0, R0, R3, RZ, 0xfc, !PT ;  /* 0x0000000300007212 */ /* 0x000fc800078efcff */
[----:B------:R-:W-:-:S07]  /*2e30*/  PRMT R8, R0, 0x7610, R8 ;  /* 0x0000761000087816 */ /* 0x000fce0000000008 */
.L_x_657:
[----:B------:R-:W-:Y:S05]  /*2e40*/  BSYNC B0 ;  /* 0x0000000000007941 */ /* 0x000fea0003800000 */
.L_x_656:
[----:B------:R0:W-:Y:S01]  /*2e50*/  STG.E.U8 desc[UR36][R16.64], R8 ;  /* 0x0000000810007986 */ /* 0x0001e2000c101124 */
[----:B------:R-:W-:Y:S05]  /*2e60*/  BRA `(.L_x_636) ;  /* 0x0000000400187947 */ /* 0x000fea0003800000 */
.L_x_654:
        /* <DEDUP_REMOVED lines=17> */
.L_x_661:
[----:B------:R-:W-:-:S04]  /*2f80*/  LOP3.LUT R2, R3, 0x80000000, RZ, 0xc0, !PT ;  /* 0x8000000003027812 */ /* 0x000fc800078ec0ff */
[----:B------:R-:W-:-:S04]  /*2f90*/  SHF.R.U32.HI R3, RZ, 0x18, R2 ;  /* 0x00000018ff037819 */ /* 0x000fc80000011602 */
[----:B------:R-:W-:-:S04]  /*2fa0*/  LOP3.LUT R0, R0, R3, RZ, 0xfc, !PT ;  /* 0x0000000300007212 */ /* 0x000fc800078efcff */
[----:B------:R-:W-:-:S07]  /*2fb0*/  PRMT R8, R0, 0x7610, R8 ;  /* 0x0000761000087816 */ /* 0x000fce0000000008 */
.L_x_660:
[----:B------:R-:W-:Y:S05]  /*2fc0*/  BSYNC B0 ;  /* 0x0000000000007941 */ /* 0x000fea0003800000 */
.L_x_659:
[----:B------:R0:W-:Y:S01]  /*2fd0*/  STG.E.U8 desc[UR36][R16.64], R8 ;  /* 0x0000000810007986 */ /* 0x0001e2000c101124 */
[----:B------:R-:W-:Y:S05]  /*2fe0*/  BRA `(.L_x_636) ;  /* 0x0000000000b87947 */ /* 0x000fea0003800000 */
.L_x_653:
[----:B------:R-:W-:-:S13]  /*2ff0*/  ISETP.NE.AND P0, PT, R2, 0x1c, PT ;  /* 0x0000001c0200780c */ /* 0x000fda0003f05270 */
[----:B------:R-:W-:Y:S05]  /*3000*/  @!P0 BRA `(.L_x_662) ;  /* 0x0000000000a48947 */ /* 0x000fea0003800000 */
[----:B------:R-:W-:-:S13]  /*3010*/  ISETP.NE.AND P0, PT, R2, 0x1d, PT ;  /* 0x0000001d0200780c */ /* 0x000fda0003f05270 */
[----:B------:R-:W-:Y:S05]  /*3020*/  @!P0 BRA `(.L_x_663) ;  /* 0x00000000008c8947 */ /* 0x000fea0003800000 */
[----:B------:R-:W-:-:S13]  /*3030*/  ISETP.NE.AND P0, PT, R2, 0x2c, PT ;  /* 0x0000002c0200780c */ /* 0x000fda0003f05270 */
[----:B------:R-:W-:Y:S05]  /*3040*/  @P0 BRA `(.L_x_635) ;  /* 0x0000000000400947 */ /* 0x000fea0003800000 */
[----:B------:R-:W-:-:S05]  /*3050*/  HADD2.F32 R3, -RZ, R3.H0_H0 ;  /* 0x20000003ff037230 */ /* 0x000fca0000004100 */
        /* <DEDUP_REMOVED lines=15> */
.L_x_635:
        /* <DEDUP_REMOVED lines=16> */
.L_x_664:
[----:B------:R-:W-:Y:S05]  /*3250*/  BRA `(.L_x_636) ;  /* 0x00000000001c7947 */ /* 0x000fea0003800000 */
.L_x_663:
[----:B------:R-:W-:-:S06]  /*3260*/  HADD2.F32 R3, -RZ, R3.H0_H0 ;  /* 0x20000003ff037230 */ /* 0x000fcc0000004100 */
[----:B------:R-:W0:Y:S02]  /*3270*/  F2I.U64.TRUNC R2, R3 ;  /* 0x0000000300027311 */ /* 0x000e24000020d800 */
[----:B0-----:R0:W-:Y:S01]  /*3280*/  STG.E.64 desc[UR36][R16.64], R2 ;  /* 0x0000000210007986 */ /* 0x0011e2000c101b24 */
[----:B------:R-:W-:Y:S05]  /*3290*/  BRA `(.L_x_636) ;  /* 0x00000000000c7947 */ /* 0x000fea0003800000 */
.L_x_662:
[----:B------:R-:W-:-:S06]  /*32a0*/  HADD2.F32 R3, -RZ, R3.H0_H0 ;  /* 0x20000003ff037230 */ /* 0x000fcc0000004100 */
[----:B------:R-:W0:Y:S02]  /*32b0*/  F2I.FTZ.U32.TRUNC.NTZ R3, R3 ;  /* 0x0000000300037305 */ /* 0x000e24000021f000 */
[----:B0-----:R0:W-:Y:S02]  /*32c0*/  STG.E desc[UR36][R16.64], R3 ;  /* 0x0000000310007986 */ /* 0x0011e4000c101924 */
.L_x_636:
[----:B------:R-:W-:-:S04]  /*32d0*/  IMAD R18, R23, 0x200, R18 ;  /* 0x0000020017127824 */ /* 0x000fc800078e0212 */
[----:B------:R-:W-:-:S07]  /*32e0*/  VIADD R19, R18, 0x80 ;  /* 0x0000008012137836 */ /* 0x000fce0000000000 */
.L_x_596:
[----:B------:R-:W-:Y:S05]  /*32f0*/  BSYNC B6 ;  /* 0x0000000000067941 */ /* 0x000fea0003800000 */
.L_x_595:
        /* <DEDUP_REMOVED lines=307> */
.L_x_667:
        /* <DEDUP_REMOVED lines=22> */
.L_x_671:
[----:B------:R-:W2:Y:S02]  /*4790*/  LDG.E.U8 R2, desc[UR36][R2.64] ;  /* 0x0000002402027981 */ /* 0x000ea4000c1e1100 */
[----:B--2---:R-:W-:-:S04]  /*47a0*/  I2FP.F32.U32 R0, R2 ;  /* 0x0000000200007245 */ /* 0x004fc80000201000 */
[----:B------:R-:W-:Y:S01]  /*47b0*/  F2FP.F16.F32.PACK_AB R0, RZ, R0 ;  /* 0x00000000ff00723e */ /* 0x000fe200000000ff */
[----:B------:R-:W-:Y:S06]  /*47c0*/  BRA `(.L_x_673) ;  /* 0x0000000c00887947 */ /* 0x000fec0003800000 */
.L_x_670:
        /* <DEDUP_REMOVED lines=10> */
.L_x_675:
[----:B------:R-:W2:Y:S02]  /*4870*/  LDG.E R2, desc[UR36][R2.64] ;  /* 0x0000002402027981 */ /* 0x000ea4000c1e1900 */
[----:B--2---:R-:W-:-:S04]  /*4880*/  I2FP.F32.S32 R0, R2 ;  /* 0x0000000200007245 */ /* 0x004fc80000201400 */
[----:B------:R-:W-:Y:S01]  /*4890*/  F2FP.F16.F32.PACK_AB R0, RZ, R0 ;  /* 0x00000000ff00723e */ /* 0x000fe200000000ff */
[----:B------:R-:W-:Y:S06]  /*48a0*/  BRA `(.L_x_673) ;  /* 0x0000000c00507947 */ /* 0x000fec0003800000 */
.L_x_674:
[----:B------:R-:W2:Y:S02]  /*48b0*/  LDG.E.U16 R2, desc[UR36][R2.64] ;  /* 0x0000002402027981 */ /* 0x000ea4000c1e1500 */
[----:B--2---:R-:W0:Y:S02]  /*48c0*/  I2F.S16 R0, R2 ;  /* 0x0000000200007306 */ /* 0x004e240000101400 */
[----:B0-----:R-:W-:Y:S01]  /*48d0*/  F2FP.F16.F32.PACK_AB R0, RZ, R0 ;  /* 0x00000000ff00723e */ /* 0x001fe200000000ff */
[----:B------:R-:W-:Y:S06]  /*48e0*/  BRA `(.L_x_673) ;  /* 0x0000000c00407947 */ /* 0x000fec0003800000 */
.L_x_669:
        /* <DEDUP_REMOVED lines=9> */
.L_x_677:
[----:B------:R0:W5:Y:S01]  /*4980*/  LDG.E.U16 R0, desc[UR36][R2.64] ;  /* 0x0000002402007981 */ /* 0x000162000c1e1500 */
[----:B------:R-:W-:Y:S05]  /*4990*/  BRA `(.L_x_673) ;  /* 0x0000000c00147947 */ /* 0x000fea0003800000 */
.L_x_676:
        /* <DEDUP_REMOVED lines=9> */
.L_x_679:
[----:B------:R1:W5:Y:S01]  /*4a30*/  LDG.E.U16 R0, desc[UR36][R2.64] ;  /* 0x0000002402007981 */ /* 0x000362000c1e1500 */
[----:B------:R-:W-:Y:S05]  /*4a40*/  BRA `(.L_x_673) ;  /* 0x0000000800e87947 */ /* 0x000fea0003800000 */
.L_x_678:
        /* <DEDUP_REMOVED lines=8> */
.L_x_668:
        /* <DEDUP_REMOVED lines=13> */
.L_x_682:
        /* <DEDUP_REMOVED lines=8> */
.L_x_681:
        /* <DEDUP_REMOVED lines=28> */
.L_x_684:
        /* <DEDUP_REMOVED lines=15> */
.L_x_683:
[----:B------:R-:W2:Y:S02]  /*4ed0*/  LDG.E.U16 R0, desc[UR36][R2.64] ;  /* 0x0000002402007981 */ /* 0x000ea4000c1e1500 */
[----:B--2---:R-:W-:-:S05]  /*4ee0*/  IMAD.U32 R0, R0, 0x10000, RZ ;  /* 0x0001000000007824 */ /* 0x004fca00078e00ff */
[----:B------:R-:W-:Y:S01]  /*4ef0*/  F2FP.F16.F32.PACK_AB R0, RZ, R0 ;  /* 0x00000000ff00723e */ /* 0x000fe200000000ff */
[----:B------:R-:W-:Y:S06]  /*4f00*/  BRA `(.L_x_673) ;  /* 0x0000000400b87947 */ /* 0x000fec0003800000 */
.L_x_680:
        /* <DEDUP_REMOVED lines=12> */
.L_x_687:
        /* <DEDUP_REMOVED lines=21> */
.L_x_691:
[----:B------:R-:W-:Y:S05]  /*5120*/  BSYNC B1 ;  /* 0x0000000000017941 */ /* 0x000fea0003800000 */
.L_x_690:
[----:B------:R-:W-:Y:S01]  /*5130*/  LEA R3, R0, 0x3b800000, 0x17 ;  /* 0x3b80000000037811 */ /* 0x000fe200078eb8ff */
[----:B------:R-:W-:-:S05]  /*5140*/  IMAD.SHL.U32 R0, R2, 0x100000, RZ ;  /* 0x0010000002007824 */ /* 0x000fca00078e00ff */
[----:B------:R-:W-:-:S07]  /*5150*/  LOP3.LUT R0, R3, R0, R4, 0xfe, !PT ;  /* 0x0000000003007212 */ /* 0x000fce00078efe04 */
.L_x_689:
[----:B------:R-:W-:Y:S05]  /*5160*/  BSYNC B0 ;  /* 0x0000000000007941 */ /* 0x000fea0003800000 */
.L_x_688:
[----:B------:R-:W-:Y:S01]  /*5170*/  F2FP.F16.F32.PACK_AB R0, RZ, R0 ;  /* 0x00000000ff00723e */ /* 0x000fe200000000ff */
[----:B------:R-:W-:Y:S06]  /*5180*/  BRA `(.L_x_673) ;  /* 0x0000000400187947 */ /* 0x000fec0003800000 */
.L_x_686:
        /* <DEDUP_REMOVED lines=21> */
.L_x_695:
[----:B------:R-:W-:Y:S05]  /*52e0*/  BSYNC B1 ;  /* 0x0000000000017941 */ /* 0x000fea0003800000 */
.L_x_694:
[----:B------:R-:W-:Y:S01]  /*52f0*/  LEA R3, R0, 0x37800000, 0x17 ;  /* 0x3780000000037811 */ /* 0x000fe200078eb8ff */
[----:B------:R-:W-:-:S05]  /*5300*/  IMAD.SHL.U32 R0, R2, 0x200000, RZ ;  /* 0x0020000002007824 */ /* 0x000fca00078e00ff */
[----:B------:R-:W-:-:S07]  /*5310*/  LOP3.LUT R0, R3, R0, R4, 0xfe, !PT ;  /* 0x0000000003007212 */ /* 0x000fce00078efe04 */
.L_x_693:
[----:B------:R-:W-:Y:S05]  /*5320*/  BSYNC B0 ;  /* 0x0000000000007941 */ /* 0x000fea0003800000 */
.L_x_692:
[----:B------:R-:W-:Y:S01]  /*5330*/  F2FP.F16.F32.PACK_AB R0, RZ, R0 ;  /* 0x00000000ff00723e */ /* 0x000fe200000000ff */
[----:B------:R-:W-:Y:S06]  /*5340*/  BRA `(.L_x_673) ;  /* 0x0000000000a87947 */ /* 0x000fec0003800000 */
.L_x_685:
        /* <DEDUP_REMOVED lines=14> */
.L_x_699:
[----:B------:R-:W-:Y:S05]  /*5430*/  BSYNC B0 ;  /* 0x0000000000007941 */ /* 0x000fea0003800000 */
.L_x_698:
[----:B------:R-:W-:Y:S01]  /*5440*/  F2FP.F16.F32.PACK_AB R0, RZ, R0 ;  /* 0x00000000ff00723e */ /* 0x000fe200000000ff */
[----:B------:R-:W-:Y:S06]  /*5450*/  BRA `(.L_x_673) ;  /* 0x0000000000647947 */ /* 0x000fec0003800000 */
.L_x_672:
        /* <DEDUP_REMOVED lines=16> */
.L_x_700:
[----:B------:R-:W-:Y:S01]  /*5560*/  PRMT R0, RZ, 0x7610, R0 ;  /* 0x00007610ff007816 */ /* 0x000fe20000000000 */
[----:B------:R-:W-:Y:S06]  /*5570*/  BRA `(.L_x_673) ;  /* 0x00000000001c7947 */ /* 0x000fec0003800000 */
.L_x_697:
[----:B------:R-:W2:Y:S02]  /*5580*/  LDG.E.64 R2, desc[UR36][R2.64] ;  /* 0x0000002402027981 */ /* 0x000ea4000c1e1b00 */
[----:B--2---:R-:W0:Y:S02]  /*5590*/  I2F.U64 R0, R2 ;  /* 0x0000000200007312 */ /* 0x004e240000301000 */
[----:B0-----:R-:W-:Y:S01]  /*55a0*/  F2FP.F16.F32.PACK_AB R0, RZ, R0 ;  /* 0x00000000ff00723e */ /* 0x001fe200000000ff */
[----:B------:R-:W-:Y:S06]  /*55b0*/  BRA `(.L_x_673) ;  /* 0x00000000000c7947 */ /* 0x000fec0003800000 */
.L_x_696:
[----:B------:R-:W2:Y:S02]  /*55c0*/  LDG.E R2, desc[UR36][R2.64] ;  /* 0x0000002402027981 */ /* 0x000ea4000c1e1900 */
[----:B--2---:R-:W-:-:S04]  /*55d0*/  I2FP.F32.U32 R0, R2 ;  /* 0x0000000200007245 */ /* 0x004fc80000201000 */
[----:B------:R-:W-:-:S07]  /*55e0*/  F2FP.F16.F32.PACK_AB R0, RZ, R0 ;  /* 0x00000000ff00723e */ /* 0x000fce00000000ff */
.L_x_673:
        /* <DEDUP_REMOVED lines=19> */
.L_x_704:
[----:B------:R-:W-:-:S06]  /*5720*/  HADD2.F32 R3, -RZ, R2.H0_H0 ;  /* 0x20000002ff037230 */ /* 0x000fcc0000004100 */
[----:B------:R-:W0:Y:S02]  /*5730*/  F2I.S64.TRUNC R2, R3 ;  /* 0x0000000300027311 */ /* 0x000e24000020d900 */
[----:B0-----:R0:W-:Y:S01]  /*5740*/  STG.E.U8 desc[UR36][R16.64], R2 ;  /* 0x0000000210007986 */ /* 0x0011e2000c101124 */
[----:B------:R-:W-:Y:S05]  /*5750*/  BRA `(.L_x_706) ;  /* 0x0000000c00847947 */ /* 0x000fea0003800000 */
.L_x_703:
        /* <DEDUP_REMOVED lines=10> */
.L_x_708:
[----:B------:R-:W-:-:S04]  /*5800*/  HADD2.F32 R2, -RZ, R2.H0_H0 ;  /* 0x20000002ff027230 */ /* 0x000fc80000004100 */
[----:B------:R-:W0:Y:S02]  /*5810*/  F2I.FTZ.TRUNC.NTZ R3, R2 ;  /* 0x0000000200037305 */ /* 0x000e24000021f100 */
[----:B0-----:R0:W-:Y:S01]  /*5820*/  STG.E desc[UR36][R16.64], R3 ;  /* 0x0000000310007986 */ /* 0x0011e2000c101924 */
[----:B------:R-:W-:Y:S05]  /*5830*/  BRA `(.L_x_706) ;  /* 0x0000000c004c7947 */ /* 0x000fea0003800000 */
.L_x_707:
[----:B------:R-:W-:-:S04]  /*5840*/  HADD2.F32 R2, -RZ, R2.H0_H0 ;  /* 0x20000002ff027230 */ /* 0x000fc80000004100 */
[----:B------:R-:W0:Y:S02]  /*5850*/  F2I.FTZ.TRUNC.NTZ R3, R2 ;  /* 0x0000000200037305 */ /* 0x000e24000021f100 */
[----:B0-----:R0:W-:Y:S01]  /*5860*/  STG.E.U16 desc[UR36][R16.64], R3 ;  /* 0x0000000310007986 */ /* 0x0011e2000c101524 */
[----:B------:R-:W-:Y:S05]  /*5870*/  BRA `(.L_x_706) ;  /* 0x0000000c003c7947 */ /* 0x000fea0003800000 */
.L_x_702:
        /* <DEDUP_REMOVED lines=9> */
.L_x_710:
[----:B------:R0:W-:Y:S01]  /*5910*/  STG.E.U16 desc[UR36][R16.64], R2 ;  /* 0x0000000210007986 */ /* 0x0001e2000c101524 */
[----:B------:R-:W-:Y:S05]  /*5920*/  BRA `(.L_x_706) ;  /* 0x0000000c00107947 */ /* 0x000fea0003800000 */
.L_x_709:
        /* <DEDUP_REMOVED lines=10> */
.L_x_712:
[----:B------:R-:W-:-:S05]  /*59d0*/  HADD2.F32 R0, -RZ, R2.H0_H0 ;  /* 0x20000002ff007230 */ /* 0x000fca0000004100 */
[----:B------:R-:W-:-:S04]  /*59e0*/  F2FP.F16.F32.PACK_AB R0, RZ, R0 ;  /* 0x00000000ff00723e */ /* 0x000fc800000000ff */
[----:B------:R-:W-:-:S05]  /*59f0*/  PRMT R0, R0, 0x5410, RZ ;  /* 0x0000541000007816 */ /* 0x000fca00000000ff */
[----:B------:R0:W-:Y:S01]  /*5a00*/  STG.E desc[UR36][R16.64], R0 ;  /* 0x0000000010007986 */ /* 0x0001e2000c101924 */
[----:B------:R-:W-:Y:S05]  /*5a10*/  BRA `(.L_x_706) ;  /* 0x0000000800d47947 */ /* 0x000fea0003800000 */
.L_x_711:
[----:B------:R-:W-:-:S05]  /*5a20*/  HADD2.F32 R2, -RZ, R2.H0_H0 ;  /* 0x20000002ff027230 */ /* 0x000fca0000004100 */
[----:B------:R-:W-:-:S06]  /*5a30*/  FMUL.FTZ R2, R2, 1 ;  /* 0x3f80000002027820 */ /* 0x000fcc0000410000 */
[----:B------:R-:W0:Y:S02]  /*5a40*/  F2F.F64.F32 R2, R2 ;  /* 0x0000000200027310 */ /* 0x000e240000201800 */
[----:B0-----:R0:W-:Y:S01]  /*5a50*/  STG.E.64 desc[UR36][R16.64], R2 ;  /* 0x0000000210007986 */ /* 0x0011e2000c101b24 */
[----:B------:R-:W-:Y:S05]  /*5a60*/  BRA `(.L_x_706) ;  /* 0x0000000800c07947 */ /* 0x000fea0003800000 */
.L_x_701:
        /* <DEDUP_REMOVED lines=13> */
.L_x_715:
[----:B------:R-:W-:Y:S01]  /*5b40*/  HADD2.F32 R2, -RZ, R2.H0_H0 ;  /* 0x20000002ff027230 */ /* 0x000fe20000004100 */
[----:B------:R-:W-:-:S04]  /*5b50*/  CS2R R6, SRZ ;  /* 0x0000000000067805 */ /* 0x000fc8000001ff00 */
[----:B------:R-:W-:-:S04]  /*5b60*/  FMUL.FTZ R2, R2, 1 ;  /* 0x3f80000002027820 */ /* 0x000fc80000410000 */
[----:B------:R-:W0:Y:S02]  /*5b70*/  F2F.F64.F32 R4, R2 ;  /* 0x0000000200047310 */ /* 0x000e240000201800 */
[----:B0-----:R0:W-:Y:S01]  /*5b80*/  STG.E.128 desc[UR36][R16.64], R4 ;  /* 0x0000000410007986 */ /* 0x0011e2000c101d24 */
[----:B------:R-:W-:Y:S05]  /*5b90*/  BRA `(.L_x_706) ;  /* 0x0000000800747947 */ /* 0x000fea0003800000 */
.L_x_714:
        /* <DEDUP_REMOVED lines=21> */
.L_x_719:
[----:B------:R-:W-:Y:S05]  /*5cf0*/  BSYNC B0 ;  /* 0x0000000000007941 */ /* 0x000fea0003800000 */
.L_x_718:
[----:B------:R-:W-:-:S05]  /*5d00*/  LOP3.LUT R3, R0, R3, RZ, 0xfc, !PT ;  /* 0x0000000300037212 */ /* 0x000fca00078efcff */
[----:B------:R0:W-:Y:S01]  /*5d10*/  STG.E.U8 desc[UR36][R16.64], R3 ;  /* 0x0000000310007986 */ /* 0x0001e2000c101124 */
[----:B------:R-:W-:Y:S05]  /*5d20*/  BRA `(.L_x_706) ;  /* 0x0000000800107947 */ /* 0x000fea0003800000 */
.L_x_717:
        /* <DEDUP_REMOVED lines=13> */
.L_x_721:
[----:B------:R-:W-:Y:S01]  /*5e00*/  IMAD.MOV.U32 R0, RZ, RZ, 0x7f ;  /* 0x0000007fff007424 */ /* 0x000fe200078e00ff */
[----:B------:R-:W-:-:S04]  /*5e10*/  ISETP.GT.U32.AND P0, PT, R2, 0x7f800000, PT ;  /* 0x7f8000000200780c */ /* 0x000fc80003f04070 */
[----:B------:R-:W-:-:S09]  /*5e20*/  SEL R0, R0, 0x7c, P0 ;  /* 0x0000007c00007807 */ /* 0x000fd20000000000 */
.L_x_722:
[----:B------:R-:W-:Y:S05]  /*5e30*/  BSYNC B0 ;  /* 0x0000000000007941 */ /* 0x000fea0003800000 */
.L_x_720:
[----:B------:R-:W-:-:S04]  /*5e40*/  LOP3.LUT R2, R3, 0x80000000, RZ, 0xc0, !PT ;  /* 0x8000000003027812 */ /* 0x000fc800078ec0ff */
[----:B------:R-:W-:-:S04]  /*5e50*/  SHF.R.U32.HI R3, RZ, 0x18, R2 ;  /* 0x00000018ff037819 */ /* 0x000fc80000011602 */
[----:B------:R-:W-:-:S05]  /*5e60*/  LOP3.LUT R3, R0, R3, RZ, 0xfc, !PT ;  /* 0x0000000300037212 */ /* 0x000fca00078efcff */
[----:B------:R0:W-:Y:S01]  /*5e70*/  STG.E.U8 desc[UR36][R16.64], R3 ;  /* 0x0000000310007986 */ /* 0x0001e2000c101124 */
[----:B------:R-:W-:Y:S05]  /*5e80*/  BRA `(.L_x_706) ;  /* 0x0000000400b87947 */ /* 0x000fea0003800000 */
.L_x_716:
[----:B------:R-:W-:-:S05]  /*5e90*/  HADD2.F32 R0, -RZ, R2.H0_H0 ;  /* 0x20000002ff007230 */ /* 0x000fca0000004100 */
[----:B------:R-:W-:-:S05]  /*5ea0*/  F2FP.BF16.F32.PACK_AB R0, RZ, R0 ;  /* 0x00000000ff00723e */ /* 0x000fca00000010ff */
[----:B------:R0:W-:Y:S01]  /*5eb0*/  STG.E.U16 desc[UR36][R16.64], R0 ;  /* 0x0000000010007986 */ /* 0x0001e2000c101524 */
[----:B------:R-:W-:Y:S05]  /*5ec0*/  BRA `(.L_x_706) ;  /* 0x0000000400a87947 */ /* 0x000fea0003800000 */
.L_x_713:
        /* <DEDUP_REMOVED lines=12> */
.L_x_725:
        /* <DEDUP_REMOVED lines=17> */
.L_x_728:
[----:B------:R-:W-:-:S04]  /*60a0*/  LOP3.LUT R2, R3, 0x80000000, RZ, 0xc0, !PT ;  /* 0x8000000003027812 */ /* 0x000fc800078ec0ff */
[----:B------:R-:W-:-:S04]  /*60b0*/  SHF.R.U32.HI R3, RZ, 0x18, R2 ;  /* 0x00000018ff037819 */ /* 0x000fc80000011602 */
[----:B------:R-:W-:-:S04]  /*60c0*/  LOP3.LUT R0, R0, R3, RZ, 0xfc, !PT ;  /* 0x0000000300007212 */ /* 0x000fc800078efcff */
[----:B------:R-:W-:-:S07]  /*60d0*/  PRMT R8, R0, 0x7610, R8 ;  /* 0x0000761000087816 */ /* 0x000fce0000000008 */
.L_x_727:
[----:B------:R-:W-:Y:S05]  /*60e0*/  BSYNC B0 ;  /* 0x0000000000007941 */ /* 0x000fea0003800000 */
.L_x_726:
[----:B------:R3:W-:Y:S01]  /*60f0*/  STG.E.U8 desc[UR36][R16.64], R8 ;  /* 0x0000000810007986 */ /* 0x0007e2000c101124 */
[----:B------:R-:W-:Y:S05]  /*6100*/  BRA `(.L_x_706) ;  /* 0x0000000400187947 */ /* 0x000fea0003800000 */
.L_x_724:
        /* <DEDUP_REMOVED lines=17> */
.L_x_731:
[----:B------:R-:W-:-:S04]  /*6220*/  LOP3.LUT R2, R3, 0x80000000, RZ, 0xc0, !PT ;  /* 0x8000000003027812 */ /* 0x000fc800078ec0ff */
[----:B------:R-:W-:-:S04]  /*6230*/  SHF.R.U32.HI R3, RZ, 0x18, R2 ;  /* 0x00000018ff037819 */ /* 0x000fc80000011602 */
[----:B------:R-:W-:-:S04]  /*6240*/  LOP3.LUT R0, R0, R3, RZ, 0xfc, !PT ;  /* 0x0000000300007212 */ /* 0x000fc800078efcff */
[----:B------:R-:W-:-:S07]  /*6250*/  PRMT R8, R0, 0x7610, R8 ;  /* 0x0000761000087816 */ /* 0x000fce0000000008 */
.L_x_730:
[----:B------:R-:W-:Y:S05]  /*6260*/  BSYNC B0 ;  /* 0x0000000000007941 */ /* 0x000fea0003800000 */
.L_x_729:
[----:B------:R0:W-:Y:S01]  /*6270*/  STG.E.U8 desc[UR36][R16.64], R8 ;  /* 0x0000000810007986 */ /* 0x0001e2000c101124 */
[----:B------:R-:W-:Y:S05]  /*6280*/  BRA `(.L_x_706) ;  /* 0x0000000000b87947 */ /* 0x000fea0003800000 */
.L_x_723:
        /* <DEDUP_REMOVED lines=22> */
.L_x_705:
        /* <DEDUP_REMOVED lines=16> */
.L_x_734:
[----:B------:R-:W-:Y:S05]  /*64f0*/  BRA `(.L_x_706) ;  /* 0x00000000001c7947 */ /* 0x000fea0003800000 */
.L_x_733:
[----:B------:R-:W-:-:S06]  /*6500*/  HADD2.F32 R2, -RZ, R2.H0_H0 ;  /* 0x20000002ff027230 */ /* 0x000fcc0000004100 */
[----:B------:R-:W0:Y:S02]  /*6510*/  F2I.U64.TRUNC R2, R2 ;  /* 0x0000000200027311 */ /* 0x000e24000020d800 */
[----:B0-----:R2:W-:Y:S01]  /*6520*/  STG.E.64 desc[UR36][R16.64], R2 ;  /* 0x0000000210007986 */ /* 0x0015e2000c101b24 */
[----:B------:R-:W-:Y:S05]  /*6530*/  BRA `(.L_x_706) ;  /* 0x00000000000c7947 */ /* 0x000fea0003800000 */
.L_x_732:
[----:B------:R-:W-:-:S04]  /*6540*/  HADD2.F32 R2, -RZ, R2.H0_H0 ;  /* 0x20000002ff027230 */ /* 0x000fc80000004100 */
[----:B------:R-:W0:Y:S02]  /*6550*/  F2I.FTZ.U32.TRUNC.NTZ R3, R2 ;  /* 0x0000000200037305 */ /* 0x000e24000021f000 */
[----:B0-----:R0:W-:Y:S02]  /*6560*/  STG.E desc[UR36][R16.64], R3 ;  /* 0x0000000310007986 */ /* 0x0011e4000c101924 */
.L_x_706:
[----:B------:R-:W-:-:S07]  /*6570*/  VIADD R19, R19, 0x80 ;  /* 0x0000008013137836 */ /* 0x000fce0000000000 */
.L_x_666:
[----:B------:R-:W-:Y:S05]  /*6580*/  BSYNC B6 ;  /* 0x0000000000067941 */ /* 0x000fea0003800000 */
.L_x_665:
        /* <DEDUP_REMOVED lines=307> */
.L_x_737:
        /* <DEDUP_REMOVED lines=22> */
.L_x_741:
[----:B------:R-:W2:Y:S02]  /*7a20*/  LDG.E.U8 R2, desc[UR36][R2.64] ;  /* 0x0000002402027981 */ /* 0x000ea4000c1e1100 */
[----:B--2---:R-:W-:-:S04]  /*7a30*/  I2FP.F32.U32 R0, R2 ;  /* 0x0000000200007245 */ /* 0x004fc80000201000 */
[----:B------:R-:W-:Y:S01]  /*7a40*/  F2FP.F16.F32.PACK_AB R0, RZ, R0 ;  /* 0x00000000ff00723e */ /* 0x000fe200000000ff */
[----:B------:R-:W-:Y:S06]  /*7a50*/  BRA `(.L_x_743) ;  /* 0x0000000c00887947 */ /* 0x000fec0003800000 */
.L_x_740:
        /* <DEDUP_REMOVED lines=10> */
.L_x_745:
[----:B------:R-:W2:Y:S02]  /*7b00*/  LDG.E R2, desc[UR36][R2.64] ;  /* 0x0000002402027981 */ /* 0x000ea4000c1e1900 */
[----:B--2---:R-:W-:-:S04]  /*7b10*/  I2FP.F32.S32 R0, R2 ;  /* 0x0000000200007245 */ /* 0x004fc80000201400 */
[----:B------:R-:W-:Y:S01]  /*7b20*/  F2FP.F16.F32.PACK_AB R0, RZ, R0 ;  /* 0x00000000ff00723e */ /* 0x000fe200000000ff */
[----:B------:R-:W-:Y:S06]  /*7b30*/  BRA `(.L_x_743) ;  /* 0x0000000c00507947 */ /* 0x000fec0003800000 */
.L_x_744:
[----:B------:R-:W2:Y:S02]  /*7b40*/  LDG.E.U16 R2, desc[UR36][R2.64] ;  /* 0x0000002402027981 */ /* 0x000ea4000c1e1500 */
[----:B--2---:R-:W0:Y:S02]  /*7b50*/  I2F.S16 R0, R2 ;  /* 0x0000000200007306 */ /* 0x004e240000101400 */
[----:B0-----:R-:W-:Y:S01]  /*7b60*/  F2FP.F16.F32.PACK_AB R0, RZ, R0 ;  /* 0x00000000ff00723e */ /* 0x001fe200000000ff */
[----:B------:R-:W-:Y:S06]  /*7b70*/  BRA `(.L_x_743) ;  /* 0x0000000c00407947 */ /* 0x000fec0003800000 */
.L_x_739:
        /* <DEDUP_REMOVED lines=9> */
.L_x_747:
[----:B------:R1:W5:Y:S01]  /*7c10*/  LDG.E.U16 R0, desc[UR36][R2.64] ;  /* 0x0000002402007981 */ /* 0x000362000c1e1500 */
[----:B------:R-:W-:Y:S05]  /*7c20*/  BRA `(.L_x_743) ;  /* 0x0000000c00147947 */ /* 0x000fea0003800000 */
.L_x_746:
        /* <DEDUP_REMOVED lines=9> */
.L_x_749:
[----:B------:R0:W5:Y:S01]  /*7cc0*/  LDG.E.U16 R0, desc[UR36][R2.64] ;  /* 0x0000002402007981 */ /* 0x000162000c1e1500 */
[----:B------:R-:W-:Y:S05]  /*7cd0*/  BRA `(.L_x_743) ;  /* 0x0000000800e87947 */ /* 0x000fea0003800000 */
.L_x_748:
        /* <DEDUP_REMOVED lines=8> */
.L_x_738:
        /* <DEDUP_REMOVED lines=13> */
.L_x_752:
        /* <DEDUP_REMOVED lines=8> */
.L_x_751:
        /* <DEDUP_REMOVED lines=28> */
.L_x_754:
        /* <DEDUP_REMOVED lines=15> */
.L_x_753:
[----:B------:R-:W2:Y:S02]  /*8160*/  LDG.E.U16 R0, desc[UR36][R2.64] ;  /* 0x0000002402007981 */ /* 0x000ea4000c1e1500 */
[----:B--2---:R-:W-:-:S05]  /*8170*/  IMAD.U32 R0, R0, 0x10000, RZ ;  /* 0x0001000000007824 */ /* 0x004fca00078e00ff */
[----:B------:R-:W-:Y:S01]  /*8180*/  F2FP.F16.F32.PACK_AB R0, RZ, R0 ;  /* 0x00000000ff00723e */ /* 0x000fe200000000ff */
[----:B------:R-:W-:Y:S06]  /*8190*/  BRA `(.L_x_743) ;  /* 0x0000000400b87947 */ /* 0x000fec0003800000 */
.L_x_750:
        /* <DEDUP_REMOVED lines=12> */
.L_x_757:
        /* <DEDUP_REMOVED lines=21> */
.L_x_761:
[----:B------:R-:W-:Y:S05]  /*83b0*/  BSYNC B1 ;  /* 0x0000000000017941 */ /* 0x000fea0003800000 */
.L_x_760:
[----:B------:R-:W-:Y:S01]  /*83c0*/  LEA R3, R0, 0x3b800000, 0x17 ;  /* 0x3b80000000037811 */ /* 0x000fe200078eb8ff */
[----:B------:R-:W-:-:S05]  /*83d0*/  IMAD.SHL.U32 R0, R2, 0x100000, RZ ;  /* 0x0010000002007824 */ /* 0x000fca00078e00ff */
[----:B------:R-:W-:-:S07]  /*83e0*/  LOP3.LUT R0, R3, R0, R4, 0xfe, !PT ;  /* 0x0000000003007212 */ /* 0x000fce00078efe04 */
.L_x_759:
[----:B------:R-:W-:Y:S05]  /*83f0*/  BSYNC B0 ;  /* 0x0000000000007941 */ /* 0x000fea0003800000 */
.L_x_758:
[----:B------:R-:W-:Y:S01]  /*8400*/  F2FP.F16.F32.PACK_AB R0, RZ, R0 ;  /* 0x00000000ff00723e */ /* 0x000fe200000000ff */
[----:B------:R-:W-:Y:S06]  /*8410*/  BRA `(.L_x_743) ;  /* 0x0000000400187947 */ /* 0x000fec0003800000 */
.L_x_756:
        /* <DEDUP_REMOVED lines=21> */
.L_x_765:
[----:B------:R-:W-:Y:S05]  /*8570*/  BSYNC B1 ;  /* 0x0000000000017941 */ /* 0x000fea0003800000 */
.L_x_764:
[----:B------:R-:W-:Y:S01]  /*8580*/  LEA R3, R0, 0x37800000, 0x17 ;  /* 0x3780000000037811 */ /* 0x000fe200078eb8ff */
[----:B------:R-:W-:-:S05]  /*8590*/  IMAD.SHL.U32 R0, R2, 0x200000, RZ ;  /* 0x0020000002007824 */ /* 0x000fca00078e00ff */
[----:B------:R-:W-:-:S07]  /*85a0*/  LOP3.LUT R0, R3, R0, R4, 0xfe, !PT ;  /* 0x0000000003007212 */ /* 0x000fce00078efe04 */
.L_x_763:
[----:B------:R-:W-:Y:S05]  /*85b0*/  BSYNC B0 ;  /* 0x0000000000007941 */ /* 0x000fea0003800000 */
.L_x_762:
[----:B------:R-:W-:Y:S01]  /*85c0*/  F2FP.F16.F32.PACK_AB R0, RZ, R0 ;  /* 0x00000000ff00723e */ /* 0x000fe200000000ff */
[----:B------:R-:W-:Y:S06]  /*85d0*/  BRA `(.L_x_743) ;  /* 0x0000000000a87947 */ /* 0x000fec0003800000 */
.L_x_755:
        /* <DEDUP_REMOVED lines=14> */
.L_x_769:
[----:B------:R-:W-:Y:S05]  /*86c0*/  BSYNC B0 ;  /* 0x0000000000007941 */ /* 0x000fea0003800000 */
.L_x_768:
[----:B------:R-:W-:Y:S01]  /*86d0*/  F2FP.F16.F32.PACK_AB R0, RZ, R0 ;  /* 0x00000000ff00723e */ /* 0x000fe200000000ff */
[----:B------:R-:W-:Y:S06]  /*86e0*/  BRA `(.L_x_743) ;  /* 0x0000000000647947 */ /* 0x000fec0003800000 */
.L_x_742:
        /* <DEDUP_REMOVED lines=16> */
.L_x_770:
[----:B------:R-:W-:Y:S01]  /*87f0*/  PRMT R0, RZ, 0x7610, R0 ;  /* 0x00007610ff007816 */ /* 0x000fe20000000000 */
[----:B------:R-:W-:Y:S06]  /*8800*/  BRA `(.L_x_743) ;  /* 0x00000000001c7947 */ /* 0x000fec0003800000 */
.L_x_767:
[----:B------:R-:W2:Y:S02]  /*8810*/  LDG.E.64 R2, desc[UR36][R2.64] ;  /* 0x0000002402027981 */ /* 0x000ea4000c1e1b00 */
[----:B--2---:R-:W0:Y:S02]  /*8820*/  I2F.U64 R0, R2 ;  /* 0x0000000200007312 */ /* 0x004e240000301000 */
[----:B0-----:R-:W-:Y:S01]  /*8830*/  F2FP.F16.F32.PACK_AB R0, RZ, R0 ;  /* 0x00000000ff00723e */ /* 0x001fe200000000ff */
[----:B------:R-:W-:Y:S06]  /*8840*/  BRA `(.L_x_743) ;  /* 0x00000000000c7947 */ /* 0x000fec0003800000 */
.L_x_766:
[----:B------:R-:W2:Y:S02]  /*8850*/  LDG.E R2, desc[UR36][R2.64] ;  /* 0x0000002402027981 */ /* 0x000ea4000c1e1900 */
[----:B--2---:R-:W-:-:S04]  /*8860*/  I2FP.F32.U32 R0, R2 ;  /* 0x0000000200007245 */ /* 0x004fc80000201000 */
[----:B------:R-:W-:-:S07]  /*8870*/  F2FP.F16.F32.PACK_AB R0, RZ, R0 ;  /* 0x00000000ff00723e */ /* 0x000fce00000000ff */
.L_x_743:
        /* <DEDUP_REMOVED lines=19> */
.L_x_774:
[----:B------:R-:W-:-:S06]  /*89b0*/  HADD2.F32 R3, -RZ, R2.H0_H0 ;  /* 0x20000002ff037230 */ /* 0x000fcc0000004100 */
[----:B------:R-:W0:Y:S02]  /*89c0*/  F2I.S64.TRUNC R2, R3 ;  /* 0x0000000300027311 */ /* 0x000e24000020d900 */
[----:B0-----:R3:W-:Y:S01]  /*89d0*/  STG.E.U8 desc[UR36][R16.64], R2 ;  /* 0x0000000210007986 */ /* 0x0017e2000c101124 */
[----:B------:R-:W-:Y:S05]  /*89e0*/  BRA `(.L_x_776) ;  /* 0x0000000c00847947 */ /* 0x000fea0003800000 */
.L_x_773:
        /* <DEDUP_REMOVED lines=10> */
.L_x_778:
[----:B------:R-:W-:-:S04]  /*8a90*/  HADD2.F32 R2, -RZ, R2.H0_H0 ;  /* 0x20000002ff027230 */ /* 0x000fc80000004100 */
[----:B------:R-:W0:Y:S02]  /*8aa0*/  F2I.FTZ.TRUNC.NTZ R3, R2 ;  /* 0x0000000200037305 */ /* 0x000e24000021f100 */
[----:B0-----:R2:W-:Y:S01]  /*8ab0*/  STG.E desc[UR36][R16.64], R3 ;  /* 0x0000000310007986 */ /* 0x0015e2000c101924 */
[----:B------:R-:W-:Y:S05]  /*8ac0*/  BRA `(.L_x_776) ;  /* 0x0000000c004c7947 */ /* 0x000fea0003800000 */
.L_x_777:
[----:B------:R-:W-:-:S04]  /*8ad0*/  HADD2.F32 R2, -RZ, R2.H0_H0 ;  /* 0x20000002ff027230 */ /* 0x000fc80000004100 */
[----:B------:R-:W0:Y:S02]  /*8ae0*/  F2I.FTZ.TRUNC.NTZ R3, R2 ;  /* 0x0000000200037305 */ /* 0x000e24000021f100 */
[----:B0-----:R0:W-:Y:S01]  /*8af0*/  STG.E.U16 desc[UR36][R16.64], R3 ;  /* 0x0000000310007986 */ /* 0x0011e2000c101524 */
[----:B------:R-:W-:Y:S05]  /*8b00*/  BRA `(.L_x_776) ;  /* 0x0000000c003c7947 */ /* 0x000fea0003800000 */
.L_x_772:
        /* <DEDUP_REMOVED lines=9> */
.L_x_780:
[----:B------:R0:W-:Y:S01]  /*8ba0*/  STG.E.U16 desc[UR36][R16.64], R2 ;  /* 0x0000000210007986 */ /* 0x0001e2000c101524 */
[----:B------:R-:W-:Y:S05]  /*8bb0*/  BRA `(.L_x_776) ;  /* 0x0000000c00107947 */ /* 0x000fea0003800000 */
.L_x_779:
        /* <DEDUP_REMOVED lines=10> */
.L_x_782:
[----:B------:R-:W-:-:S05]  /*8c60*/  HADD2.F32 R0, -RZ, R2.H0_H0 ;  /* 0x20000002ff007230 */ /* 0x000fca0000004100 */
[----:B------:R-:W-:-:S04]  /*8c70*/  F2FP.F16.F32.PACK_AB R0, RZ, R0 ;  /* 0x00000000ff00723e */ /* 0x000fc800000000ff */
[----:B------:R-:W-:-:S05]  /*8c80*/  PRMT R0, R0, 0x5410, RZ ;  /* 0x0000541000007816 */ /* 0x000fca00000000ff */
[----:B------:R0:W-:Y:S01]  /*8c90*/  STG.E desc[UR36][R16.64], R0 ;  /* 0x0000000010007986 */ /* 0x0001e2000c101924 */
[----:B------:R-:W-:Y:S05]  /*8ca0*/  BRA `(.L_x_776) ;  /* 0x0000000800d47947 */ /* 0x000fea0003800000 */
.L_x_781:
[----:B------:R-:W-:-:S05]  /*8cb0*/  HADD2.F32 R2, -RZ, R2.H0_H0 ;  /* 0x20000002ff027230 */ /* 0x000fca0000004100 */
[----:B------:R-:W-:-:S06]  /*8cc0*/  FMUL.FTZ R2, R2, 1 ;  /* 0x3f80000002027820 */ /* 0x000fcc0000410000 */
[----:B------:R-:W0:Y:S02]  /*8cd0*/  F2F.F64.F32 R2, R2 ;  /* 0x0000000200027310 */ /* 0x000e240000201800 */
[----:B0-----:R0:W-:Y:S01]  /*8ce0*/  STG.E.64 desc[UR36][R16.64], R2 ;  /* 0x0000000210007986 */ /* 0x0011e2000c101b24 */
[----:B------:R-:W-:Y:S05]  /*8cf0*/  BRA `(.L_x_776) ;  /* 0x0000000800c07947 */ /* 0x000fea0003800000 */
.L_x_771:
        /* <DEDUP_REMOVED lines=13> */
.L_x_785:
[----:B------:R-:W-:Y:S01]  /*8dd0*/  HADD2.F32 R2, -RZ, R2.H0_H0 ;  /* 0x20000002ff027230 */ /* 0x000fe20000004100 */
[----:B------:R-:W-:-:S04]  /*8de0*/  CS2R R6, SRZ ;  /* 0x0000000000067805 */ /* 0x000fc8000001ff00 */
[----:B------:R-:W-:-:S04]  /*8df0*/  FMUL.FTZ R2, R2, 1 ;  /* 0x3f80000002027820 */ /* 0x000fc80000410000 */
[----:B------:R-:W0:Y:S02]  /*8e00*/  F2F.F64.F32 R4, R2 ;  /* 0x0000000200047310 */ /* 0x000e240000201800 */
[----:B0-----:R0:W-:Y:S01]  /*8e10*/  STG.E.128 desc[UR36][R16.64], R4 ;  /* 0x0000000410007986 */ /* 0x0011e2000c101d24 */
[----:B------:R-:W-:Y:S05]  /*8e20*/  BRA `(.L_x_776) ;  /* 0x0000000800747947 */ /* 0x000fea0003800000 */
.L_x_784:
        /* <DEDUP_REMOVED lines=21> */
.L_x_789:
[----:B------:R-:W-:Y:S05]  /*8f80*/  BSYNC B0 ;  /* 0x0000000000007941 */ /* 0x000fea0003800000 */
.L_x_788:
[----:B------:R-:W-:-:S05]  /*8f90*/  LOP3.LUT R3, R0, R3, RZ, 0xfc, !PT ;  /* 0x0000000300037212 */ /* 0x000fca00078efcff */
[----:B------:R0:W-:Y:S01]  /*8fa0*/  STG.E.U8 desc[UR36][R16.64], R3 ;  /* 0x0000000310007986 */ /* 0x0001e2000c101124 */
[----:B------:R-:W-:Y:S05]  /*8fb0*/  BRA `(.L_x_776) ;  /* 0x0000000800107947 */ /* 0x000fea0003800000 */
.L_x_787:
        /* <DEDUP_REMOVED lines=13> */
.L_x_791:
[----:B------:R-:W-:Y:S01]  /*9090*/  IMAD.MOV.U32 R0, RZ, RZ, 0x7f ;  /* 0x0000007fff007424 */ /* 0x000fe200078e00ff */
[----:B------:R-:W-:-:S04]  /*90a0*/  ISETP.GT.U32.AND P0, PT, R2, 0x7f800000, PT ;  /* 0x7f8000000200780c */ /* 0x000fc80003f04070 */
[----:B------:R-:W-:-:S09]  /*90b0*/  SEL R0, R0, 0x7c, P0 ;  /* 0x0000007c00007807 */ /* 0x000fd20000000000 */
.L_x_792:
[----:B------:R-:W-:Y:S05]  /*90c0*/  BSYNC B0 ;  /* 0x0000000000007941 */ /* 0x000fea0003800000 */
.L_x_790:
[----:B------:R-:W-:-:S04]  /*90d0*/  LOP3.LUT R2, R3, 0x80000000, RZ, 0xc0, !PT ;  /* 0x8000000003027812 */ /* 0x000fc800078ec0ff */
[----:B------:R-:W-:-:S04]  /*90e0*/  SHF.R.U32.HI R3, RZ, 0x18, R2 ;  /* 0x00000018ff037819 */ /* 0x000fc80000011602 */
[----:B------:R-:W-:-:S05]  /*90f0*/  LOP3.LUT R3, R0, R3, RZ, 0xfc, !PT ;  /* 0x0000000300037212 */ /* 0x000fca00078efcff */
[----:B------:R0:W-:Y:S01]  /*9100*/  STG.E.U8 desc[UR36][R16.64], R3 ;  /* 0x0000000310007986 */ /* 0x0001e2000c101124 */
[----:B------:R-:W-:Y:S05]  /*9110*/  BRA `(.L_x_776) ;  /* 0x0000000400b87947 */ /* 0x000fea0003800000 */
.L_x_786:
[----:B------:R-:W-:-:S05]  /*9120*/  HADD2.F32 R0, -RZ, R2.H0_H0 ;  /* 0x20000002ff007230 */ /* 0x000fca0000004100 */
[----:B------:R-:W-:-:S05]  /*9130*/  F2FP.BF16.F32.PACK_AB R0, RZ, R0 ;  /* 0x00000000ff00723e */ /* 0x000fca00000010ff */
[----:B------:R0:W-:Y:S01]  /*9140*/  STG.E.U16 desc[UR36][R16.64], R0 ;  /* 0x0000000010007986 */ /* 0x0001e2000c101524 */
[----:B------:R-:W-:Y:S05]  /*9150*/  BRA `(.L_x_776) ;  /* 0x0000000400a87947 */ /* 0x000fea0003800000 */
.L_x_783:
        /* <DEDUP_REMOVED lines=12> */
.L_x_795:
        /* <DEDUP_REMOVED lines=17> */
.L_x_798:
[----:B------:R-:W-:-:S04]  /*9330*/  LOP3.LUT R2, R3, 0x80000000, RZ, 0xc0, !PT ;  /* 0x8000000003027812 */ /* 0x000fc800078ec0ff */
[----:B------:R-:W-:-:S04]  /*9340*/  SHF.R.U32.HI R3, RZ, 0x18, R2 ;  /* 0x00000018ff037819 */ /* 0x000fc80000011602 */
[----:B------:R-:W-:-:S04]  /*9350*/  LOP3.LUT R0, R0, R3, RZ, 0xfc, !PT ;  /* 0x0000000300007212 */ /* 0x000fc800078efcff */
[----:B------:R-:W-:-:S07]  /*9360*/  PRMT R8, R0, 0x7610, R8 ;  /* 0x0000761000087816 */ /* 0x000fce0000000008 */
.L_x_797:
[----:B------:R-:W-:Y:S05]  /*9370*/  BSYNC B0 ;  /* 0x0000000000007941 */ /* 0x000fea0003800000 */
.L_x_796:
[----:B------:R0:W-:Y:S01]  /*9380*/  STG.E.U8 desc[UR36][R16.64], R8 ;  /* 0x0000000810007986 */ /* 0x0001e2000c101124 */
[----:B------:R-:W-:Y:S05]  /*9390*/  BRA `(.L_x_776) ;  /* 0x0000000400187947 */ /* 0x000fea0003800000 */
.L_x_794:
        /* <DEDUP_REMOVED lines=17> */
.L_x_801:
[----:B------:R-:W-:-:S04]  /*94b0*/  LOP3.LUT R2, R3, 0x80000000, RZ, 0xc0, !PT ;  /* 0x8000000003027812 */ /* 0x000fc800078ec0ff */
[----:B------:R-:W-:-:S04]  /*94c0*/  SHF.R.U32.HI R3, RZ, 0x18, R2 ;  /* 0x00000018ff037819 */ /* 0x000fc80000011602 */
[----:B------:R-:W-:-:S04]  /*94d0*/  LOP3.LUT R0, R0, R3, RZ, 0xfc, !PT ;  /* 0x0000000300007212 */ /* 0x000fc800078efcff */
[----:B------:R-:W-:-:S07]  /*94e0*/  PRMT R8, R0, 0x7610, R8 ;  /* 0x0000761000087816 */ /* 0x000fce0000000008 */
.L_x_800:
[----:B------:R-:W-:Y:S05]  /*94f0*/  BSYNC B0 ;  /* 0x0000000000007941 */ /* 0x000fea0003800000 */
.L_x_799:
[----:B------:R0:W-:Y:S01]  /*9500*/  STG.E.U8 desc[UR36][R16.64], R8 ;  /* 0x0000000810007986 */ /* 0x0001e2000c101124 */
[----:B------:R-:W-:Y:S05]  /*9510*/  BRA `(.L_x_776) ;  /* 0x0000000000b87947 */ /* 0x000fea0003800000 */
.L_x_793:
        /* <DEDUP_REMOVED lines=22> */
.L_x_775:
        /* <DEDUP_REMOVED lines=16> */
.L_x_804:
[----:B------:R-:W-:Y:S05]  /*9780*/  BRA `(.L_x_776) ;  /* 0x00000000001c7947 */ /* 0x000fea0003800000 */
.L_x_803:
[----:B------:R-:W-:-:S06]  /*9790*/  HADD2.F32 R2, -RZ, R2.H0_H0 ;  /* 0x20000002ff027230 */ /* 0x000fcc0000004100 */
[----:B------:R-:W0:Y:S02]  /*97a0*/  F2I.U64.TRUNC R2, R2 ;  /* 0x0000000200027311 */ /* 0x000e24000020d800 */
[----:B0-----:R0:W-:Y:S01]  /*97b0*/  STG.E.64 desc[UR36][R16.64], R2 ;  /* 0x0000000210007986 */ /* 0x0011e2000c101b24 */
[----:B------:R-:W-:Y:S05]  /*97c0*/  BRA `(.L_x_776) ;  /* 0x00000000000c7947 */ /* 0x000fea0003800000 */
.L_x_802:
[----:B------:R-:W-:-:S04]  /*97d0*/  HADD2.F32 R2, -RZ, R2.H0_H0 ;  /* 0x20000002ff027230 */ /* 0x000fc80000004100 */
[----:B------:R-:W0:Y:S02]  /*97e0*/  F2I.FTZ.U32.TRUNC.NTZ R3, R2 ;  /* 0x0000000200037305 */ /* 0x000e24000021f000 */
[----:B0-----:R0:W-:Y:S02]  /*97f0*/  STG.E desc[UR36][R16.64], R3 ;  /* 0x0000000310007986 */ /* 0x0011e4000c101924 */
.L_x_776:
[----:B------:R-:W-:-:S07]  /*9800*/  VIADD R19, R19, 0x80 ;  /* 0x0000008013137836 */ /* 0x000fce0000000000 */
.L_x_736:
[----:B------:R-:W-:Y:S05]  /*9810*/  BSYNC B6 ;  /* 0x0000000000067941 */ /* 0x000fea0003800000 */
.L_x_735:
        /* <DEDUP_REMOVED lines=306> */
.L_x_805:
        /* <DEDUP_REMOVED lines=22> */
.L_x_809:
[----:B------:R-:W2:Y:S02]  /*aca0*/  LDG.E.U8 R2, desc[UR36][R2.64] ;  /* 0x0000002402027981 */ /* 0x000ea4000c1e1100 */
[----:B--2---:R-:W-:-:S04]  /*acb0*/  I2FP.F32.U32 R0, R2 ;  /* 0x0000000200007245 */ /* 0x004fc80000201000 */
[----:B------:R-:W-:Y:S01]  /*acc0*/  F2FP.F16.F32.PACK_AB R0, RZ, R0 ;  /* 0x00000000ff00723e */ /* 0x000fe200000000ff */
[----:B------:R-:W-:Y:S06]  /*acd0*/  BRA `(.L_x_811) ;  /* 0x0000000c00887947 */ /* 0x000fec0003800000 */
.L_x_808:
        /* <DEDUP_REMOVED lines=10> */
.L_x_813:
[----:B------:R-:W2:Y:S02]  /*ad80*/  LDG.E R2, desc[UR36][R2.64] ;  /* 0x0000002402027981 */ /* 0x000ea4000c1e1900 */
[----:B--2---:R-:W-:-:S04]  /*ad90*/  I2FP.F32.S32 R0, R2 ;  /* 0x0000000200007245 */ /* 0x004fc80000201400 */
[----:B------:R-:W-:Y:S01]  /*ada0*/  F2FP.F16.F32.PACK_AB R0, RZ, R0 ;  /* 0x00000000ff00723e */ /* 0x000fe200000000ff */
[----:B------:R-:W-:Y:S06]  /*adb0*/  BRA `(.L_x_811) ;  /* 0x0000000c00507947 */ /* 0x000fec0003800000 */
.L_x_812:
[----:B------:R-:W2:Y:S02]  /*adc0*/  LDG.E.U16 R2, desc[UR36][R2.64] ;  /* 0x0000002402027981 */ /* 0x000ea4000c1e1500 */
[----:B--2---:R-:W0:Y:S02]  /*add0*/  I2F.S16 R0, R2 ;  /* 0x0000000200007306 */ /* 0x004e240000101400 */
[----:B0-----:R-:W-:Y:S01]  /*ade0*/  F2FP.F16.F32.PACK_AB R0, RZ, R0 ;  /* 0x00000000ff00723e */ /* 0x001fe200000000ff */
[----:B------:R-:W-:Y:S06]  /*adf0*/  BRA `(.L_x_811) ;  /* 0x0000000c00407947 */ /* 0x000fec0003800000 */
.L_x_807:
        /* <DEDUP_REMOVED lines=9> */
.L_x_815:
[----:B------:R1:W5:Y:S01]  /*ae90*/  LDG.E.U16 R0, desc[UR36][R2.64] ;  /* 0x0000002402007981 */ /* 0x000362000c1e1500 */
[----:B------:R-:W-:Y:S05]  /*aea0*/  BRA `(.L_x_811) ;  /* 0x0000000c00147947 */ /* 0x000fea0003800000 */
.L_x_814:
        /* <DEDUP_REMOVED lines=9> */
.L_x_817:
[----:B------:R0:W5:Y:S01]  /*af40*/  LDG.E.U16 R0, desc[UR36][R2.64] ;  /* 0x0000002402007981 */ /* 0x000162000c1e1500 */
[----:B------:R-:W-:Y:S05]  /*af50*/  BRA `(.L_x_811) ;  /* 0x0000000800e87947 */ /* 0x000fea0003800000 */
.L_x_816:
        /* <DEDUP_REMOVED lines=8> */
.L_x_806:
        /* <DEDUP_REMOVED lines=13> */
.L_x_820:
        /* <DEDUP_REMOVED lines=8> */
.L_x_819:
        /* <DEDUP_REMOVED lines=28> */
.L_x_822:
        /* <DEDUP_REMOVED lines=15> */
.L_x_821:
[----:B------:R-:W2:Y:S02]  /*b3e0*/  LDG.E.U16 R0, desc[UR36][R2.64] ;  /* 0x0000002402007981 */ /* 0x000ea4000c1e1500 */
[----:B--2---:R-:W-:-:S05]  /*b3f0*/  IMAD.U32 R0, R0, 0x10000, RZ ;  /* 0x0001000000007824 */ /* 0x004fca00078e00ff */
[----:B------:R-:W-:Y:S01]  /*b400*/  F2FP.F16.F32.PACK_AB R0, RZ, R0 ;  /* 0x00000000ff00723e */ /* 0x000fe200000000ff */
[----:B------:R-:W-:Y:S06]  /*b410*/  BRA `(.L_x_811) ;  /* 0x0000000400b87947 */ /* 0x000fec0003800000 */
.L_x_818:
        /* <DEDUP_REMOVED lines=12> */
.L_x_825:
        /* <DEDUP_REMOVED lines=21> */
.L_x_829:
[----:B------:R-:W-:Y:S05]  /*b630*/  BSYNC B1 ;  /* 0x0000000000017941 */ /* 0x000fea0003800000 */
.L_x_828:
[----:B------:R-:W-:Y:S01]  /*b640*/  LEA R3, R0, 0x3b800000, 0x17 ;  /* 0x3b80000000037811 */ /* 0x000fe200078eb8ff */
[----:B------:R-:W-:-:S05]  /*b650*/  IMAD.SHL.U32 R0, R2, 0x100000, RZ ;  /* 0x0010000002007824 */ /* 0x000fca00078e00ff */
[----:B------:R-:W-:-:S07]  /*b660*/  LOP3.LUT R0, R3, R0, R4, 0xfe, !PT ;  /* 0x0000000003007212 */ /* 0x000fce00078efe04 */
.L_x_827:
[----:B------:R-:W-:Y:S05]  /*b670*/  BSYNC B0 ;  /* 0x0000000000007941 */ /* 0x000fea0003800000 */
.L_x_826:
[----:B------:R-:W-:Y:S01]  /*b680*/  F2FP.F16.F32.PACK_AB R0, RZ, R0 ;  /* 0x00000000ff00723e */ /* 0x000fe200000000ff */
[----:B------:R-:W-:Y:S06]  /*b690*/  BRA `(.L_x_811) ;  /* 0x0000000400187947 */ /* 0x000fec0003800000 */
.L_x_824:
        /* <DEDUP_REMOVED lines=21> */
.L_x_833:
[----:B------:R-:W-:Y:S05]  /*b7f0*/  BSYNC B1 ;  /* 0x0000000000017941 */ /* 0x000fea0003800000 */
.L_x_832:
[----:B------:R-:W-:Y:S01]  /*b800*/  LEA R3, R0, 0x37800000, 0x17 ;  /* 0x3780000000037811 */ /* 0x000fe200078eb8ff */
[----:B------:R-:W-:-:S05]  /*b810*/  IMAD.SHL.U32 R0, R2, 0x200000, RZ ;  /* 0x0020000002007824 */ /* 0x000fca00078e00ff */
[----:B------:R-:W-:-:S07]  /*b820*/  LOP3.LUT R0, R3, R0, R4, 0xfe, !PT ;  /* 0x0000000003007212 */ /* 0x000fce00078efe04 */
.L_x_831:
[----:B------:R-:W-:Y:S05]  /*b830*/  BSYNC B0 ;  /* 0x0000000000007941 */ /* 0x000fea0003800000 */
.L_x_830:
[----:B------:R-:W-:Y:S01]  /*b840*/  F2FP.F16.F32.PACK_AB R0, RZ, R0 ;  /* 0x00000000ff00723e */ /* 0x000fe200000000ff */
[----:B------:R-:W-:Y:S06]  /*b850*/  BRA `(.L_x_811) ;  /* 0x0000000000a87947 */ /* 0x000fec0003800000 */
.L_x_823:
        /* <DEDUP_REMOVED lines=14> */
.L_x_837:
[----:B------:R-:W-:Y:S05]  /*b940*/  BSYNC B0 ;  /* 0x0000000000007941 */ /* 0x000fea0003800000 */
.L_x_836:
[----:B------:R-:W-:Y:S01]  /*b950*/  F2FP.F16.F32.PACK_AB R0, RZ, R0 ;  /* 0x00000000ff00723e */ /* 0x000fe200000000ff */
[----:B------:R-:W-:Y:S06]  /*b960*/  BRA `(.L_x_811) ;  /* 0x0000000000647947 */ /* 0x000fec0003800000 */
.L_x_810:
        /* <DEDUP_REMOVED lines=16> */
.L_x_838:
[----:B------:R-:W-:Y:S01]  /*ba70*/  PRMT R0, RZ, 0x7610, R0 ;  /* 0x00007610ff007816 */ /* 0x000fe20000000000 */
[----:B------:R-:W-:Y:S06]  /*ba80*/  BRA `(.L_x_811) ;  /* 0x00000000001c7947 */ /* 0x000fec0003800000 */
.L_x_835:
[----:B------:R-:W2:Y:S02]  /*ba90*/  LDG.E.64 R2, desc[UR36][R2.64] ;  /* 0x0000002402027981 */ /* 0x000ea4000c1e1b00 */
[----:B--2---:R-:W0:Y:S02]  /*baa0*/  I2F.U64 R0, R2 ;  /* 0x0000000200007312 */ /* 0x004e240000301000 */
[----:B0-----:R-:W-:Y:S01]  /*bab0*/  F2FP.F16.F32.PACK_AB R0, RZ, R0 ;  /* 0x00000000ff00723e */ /* 0x001fe200000000ff */
[----:B------:R-:W-:Y:S06]  /*bac0*/  BRA `(.L_x_811) ;  /* 0x00000000000c7947 */ /* 0x000fec0003800000 */
.L_x_834:
[----:B------:R-:W2:Y:S02]  /*bad0*/  LDG.E R2, desc[UR36][R2.64] ;  /* 0x0000002402027981 */ /* 0x000ea4000c1e1900 */
[----:B--2---:R-:W-:-:S04]  /*bae0*/  I2FP.F32.U32 R0, R2 ;  /* 0x0000000200007245 */ /* 0x004fc80000201000 */
[----:B------:R-:W-:-:S07]  /*baf0*/  F2FP.F16.F32.PACK_AB R0, RZ, R0 ;  /* 0x00000000ff00723e */ /* 0x000fce00000000ff */
.L_x_811:
        /* <DEDUP_REMOVED lines=17> */
[----:B0-----:R-:W-:Y:S01]  /*bc10*/  STG.E.U8 desc[UR36][R16.64], R3 ;  /* 0x0000000310007986 */ /* 0x001fe2000c101124 */
[----:B------:R-:W-:Y:S05]  /*bc20*/  EXIT ;  /* 0x000000000000794d */ /* 0x000fea0003800000 */
.L_x_842:
[----:B------:R-:W-:-:S06]  /*bc30*/  HADD2.F32 R3, -RZ, R2.H0_H0 ;  /* 0x20000002ff037230 */ /* 0x000fcc0000004100 */
[----:B------:R-:W0:Y:S02]  /*bc40*/  F2I.S64.TRUNC R2, R3 ;  /* 0x0000000300027311 */ /* 0x000e24000020d900 */
[----:B0-----:R-:W-:Y:S01]  /*bc50*/  STG.E.U8 desc[UR36][R16.64], R2 ;  /* 0x0000000210007986 */ /* 0x001fe2000c101124 */
[----:B------:R-:W-:Y:S05]  /*bc60*/  EXIT ;  /* 0x000000000000794d */ /* 0x000fea0003800000 */
.L_x_841:
        /* <DEDUP_REMOVED lines=8> */
[----:B0-----:R-:W-:Y:S01]  /*bcf0*/  STG.E.64 desc[UR36][R16.64], R2 ;  /* 0x0000000210007986 */ /* 0x001fe2000c101b24 */
[----:B------:R-:W-:Y:S05]  /*bd00*/  EXIT ;  /* 0x000000000000794d */ /* 0x000fea0003800000 */
.L_x_845:
[----:B------:R-:W-:-:S04]  /*bd10*/  HADD2.F32 R2, -RZ, R2.H0_H0 ;  /* 0x20000002ff027230 */ /* 0x000fc80000004100 */
[----:B------:R-:W0:Y:S02]  /*bd20*/  F2I.FTZ.TRUNC.NTZ R3, R2 ;  /* 0x0000000200037305 */ /* 0x000e24000021f100 */
[----:B0-----:R-:W-:Y:S01]  /*bd30*/  STG.E desc[UR36][R16.64], R3 ;  /* 0x0000000310007986 */ /* 0x001fe2000c101924 */
[----:B------:R-:W-:Y:S05]  /*bd40*/  EXIT ;  /* 0x000000000000794d */ /* 0x000fea0003800000 */
.L_x_844:
[----:B------:R-:W-:-:S04]  /*bd50*/  HADD2.F32 R2, -RZ, R2.H0_H0 ;  /* 0x20000002ff027230 */ /* 0x000fc80000004100 */
[----:B------:R-:W0:Y:S02]  /*bd60*/  F2I.FTZ.TRUNC.NTZ R3, R2 ;  /* 0x0000000200037305 */ /* 0x000e24000021f100 */
[----:B0-----:R-:W-:Y:S01]  /*bd70*/  STG.E.U16 desc[UR36][R16.64], R3 ;  /* 0x0000000310007986 */ /* 0x001fe2000c101524 */
[----:B------:R-:W-:Y:S05]  /*bd80*/  EXIT ;  /* 0x000000000000794d */ /* 0x000fea0003800000 */
.L_x_840:
[----:B------:R-:W-:-:S13]  /*bd90*/  ISETP.GT.AND P0, PT, R3, 0x6, PT ;  /* 0x000000060300780c */ /* 0x000fda0003f04270 */
[----:B------:R-:W-:Y:S05]  /*bda0*/  @P0 BRA `(.L_x_846) ;  /* 0x0000000000240947 */ /* 0x000fea0003800000 */
[----:B------:R-:W-:-:S13]  /*bdb0*/  ISETP.NE.AND P0, PT, R3, 0x5, PT ;  /* 0x000000050300780c */ /* 0x000fda0003f05270 */
[----:B------:R-:W-:Y:S05]  /*bdc0*/  @!P0 BRA `(.L_x_847) ;  /* 0x0000000000148947 */ /* 0x000fea0003800000 */
[----:B------:R-:W-:-:S13]  /*bdd0*/  ISETP.NE.AND P0, PT, R3, 0x6, PT ;  /* 0x000000060300780c */ /* 0x000fda0003f05270 */
[----:B------:R-:W-:Y:S05]  /*bde0*/  @P0 BRA `(.L_x_843) ;  /* 0x0000000800c40947 */ /* 0x000fea0003800000 */
[----:B------:R-:W-:-:S05]  /*bdf0*/  HADD2.F32 R3, -RZ, R2.H0_H0 ;  /* 0x20000002ff037230 */ /* 0x000fca0000004100 */
[----:B------:R-:W-:Y:S01]  /*be00*/  STG.E desc[UR36][R16.64], R3 ;  /* 0x0000000310007986 */ /* 0x000fe2000c101924 */
[----:B------:R-:W-:Y:S05]  /*be10*/  EXIT ;  /* 0x000000000000794d */ /* 0x000fea0003800000 */
.L_x_847:
[----:B------:R-:W-:Y:S01]  /*be20*/  STG.E.U16 desc[UR36][R16.64], R2 ;  /* 0x0000000210007986 */ /* 0x000fe2000c101524 */
[----:B------:R-:W-:Y:S05]  /*be30*/  EXIT ;  /* 0x000000000000794d */ /* 0x000fea0003800000 */
.L_x_846:
        /* <DEDUP_REMOVED lines=8> */
[----:B------:R-:W-:Y:S01]  /*bec0*/  STG.E.64 desc[UR36][R16.64], R2 ;  /* 0x0000000210007986 */ /* 0x000fe2000c101b24 */
[----:B------:R-:W-:Y:S05]  /*bed0*/  EXIT ;  /* 0x000000000000794d */ /* 0x000fea0003800000 */
.L_x_849:
[----:B------:R-:W-:-:S05]  /*bee0*/  HADD2.F32 R0, -RZ, R2.H0_H0 ;  /* 0x20000002ff007230 */ /* 0x000fca0000004100 */
[----:B------:R-:W-:-:S04]  /*bef0*/  F2FP.F16.F32.PACK_AB R0, RZ, R0 ;  /* 0x00000000ff00723e */ /* 0x000fc800000000ff */
[----:B------:R-:W-:-:S05]  /*bf00*/  PRMT R0, R0, 0x5410, RZ ;  /* 0x0000541000007816 */ /* 0x000fca00000000ff */
[----:B------:R-:W-:Y:S01]  /*bf10*/  STG.E desc[UR36][R16.64], R0 ;  /* 0x0000000010007986 */ /* 0x000fe2000c101924 */
[----:B------:R-:W-:Y:S05]  /*bf20*/  EXIT ;  /* 0x000000000000794d */ /* 0x000fea0003800000 */
.L_x_848:
[----:B------:R-:W-:-:S05]  /*bf30*/  HADD2.F32 R2, -RZ, R2.H0_H0 ;  /* 0x20000002ff027230 */ /* 0x000fca0000004100 */
[----:B------:R-:W-:-:S06]  /*bf40*/  FMUL.FTZ R2, R2, 1 ;  /* 0x3f80000002027820 */ /* 0x000fcc0000410000 */
[----:B------:R-:W0:Y:S02]  /*bf50*/  F2F.F64.F32 R2, R2 ;  /* 0x0000000200027310 */ /* 0x000e240000201800 */
[----:B0-----:R-:W-:Y:S01]  /*bf60*/  STG.E.64 desc[UR36][R16.64], R2 ;  /* 0x0000000210007986 */ /* 0x001fe2000c101b24 */
[----:B------:R-:W-:Y:S05]  /*bf70*/  EXIT ;  /* 0x000000000000794d */ /* 0x000fea0003800000 */
.L_x_839:
        /* <DEDUP_REMOVED lines=11> */
[----:B------:R-:W-:Y:S01]  /*c030*/  STG.E.U8 desc[UR36][R16.64], R3 ;  /* 0x0000000310007986 */ /* 0x000fe2000c101124 */
[----:B------:R-:W-:Y:S05]  /*c040*/  EXIT ;  /* 0x000000000000794d */ /* 0x000fea0003800000 */
.L_x_852:
[----:B------:R-:W-:Y:S01]  /*c050*/  HADD2.F32 R2, -RZ, R2.H0_H0 ;  /* 0x20000002ff027230 */ /* 0x000fe20000004100 */
[----:B------:R-:W-:-:S04]  /*c060*/  CS2R R6, SRZ ;  /* 0x0000000000067805 */ /* 0x000fc8000001ff00 */
[----:B------:R-:W-:-:S04]  /*c070*/  FMUL.FTZ R2, R2, 1 ;  /* 0x3f80000002027820 */ /* 0x000fc80000410000 */
[----:B------:R-:W0:Y:S02]  /*c080*/  F2F.F64.F32 R4, R2 ;  /* 0x0000000200047310 */ /* 0x000e240000201800 */
[----:B0-----:R-:W-:Y:S01]  /*c090*/  STG.E.128 desc[UR36][R16.64], R4 ;  /* 0x0000000410007986 */ /* 0x001fe2000c101d24 */
[----:B------:R-:W-:Y:S05]  /*c0a0*/  EXIT ;  /* 0x000000000000794d */ /* 0x000fea0003800000 */
.L_x_851:
        /* <DEDUP_REMOVED lines=21> */
.L_x_856:
[----:B------:R-:W-:Y:S05]  /*c200*/  BSYNC B0 ;  /* 0x0000000000007941 */ /* 0x000fea0003800000 */
.L_x_855:
[----:B------:R-:W-:-:S05]  /*c210*/  LOP3.LUT R3, R0, R3, RZ, 0xfc, !PT ;  /* 0x0000000300037212 */ /* 0x000fca00078efcff */
[----:B------:R-:W-:Y:S01]  /*c220*/  STG.E.U8 desc[UR36][R16.64], R3 ;  /* 0x0000000310007986 */ /* 0x000fe2000c101124 */
[----:B------:R-:W-:Y:S05]  /*c230*/  EXIT ;  /* 0x000000000000794d */ /* 0x000fea0003800000 */
.L_x_854:
        /* <DEDUP_REMOVED lines=13> */
.L_x_858:
[----:B------:R-:W-:Y:S01]  /*c310*/  IMAD.MOV.U32 R0, RZ, RZ, 0x7f ;  /* 0x0000007fff007424 */ /* 0x000fe200078e00ff */
[----:B------:R-:W-:-:S04]  /*c320*/  ISETP.GT.U32.AND P0, PT, R2, 0x7f800000, PT ;  /* 0x7f8000000200780c */ /* 0x000fc80003f04070 */
[----:B------:R-:W-:-:S09]  /*c330*/  SEL R0, R0, 0x7c, P0 ;  /* 0x0000007c00007807 */ /* 0x000fd20000000000 */
.L_x_859:
[----:B------:R-:W-:Y:S05]  /*c340*/  BSYNC B0 ;  /* 0x0000000000007941 */ /* 0x000fea0003800000 */
.L_x_857:
[----:B------:R-:W-:-:S04]  /*c350*/  LOP3.LUT R2, R3, 0x80000000, RZ, 0xc0, !PT ;  /* 0x8000000003027812 */ /* 0x000fc800078ec0ff */
[----:B------:R-:W-:-:S04]  /*c360*/  SHF.R.U32.HI R3, RZ, 0x18, R2 ;  /* 0x00000018ff037819 */ /* 0x000fc80000011602 */
[----:B------:R-:W-:-:S05]  /*c370*/  LOP3.LUT R3, R0, R3, RZ, 0xfc, !PT ;  /* 0x0000000300037212 */ /* 0x000fca00078efcff */
[----:B------:R-:W-:Y:S01]  /*c380*/  STG.E.U8 desc[UR36][R16.64], R3 ;  /* 0x0000000310007986 */ /* 0x000fe2000c101124 */
[----:B------:R-:W-:Y:S05]  /*c390*/  EXIT ;  /* 0x000000000000794d */ /* 0x000fea0003800000 */
.L_x_853:
[----:B------:R-:W-:-:S05]  /*c3a0*/  HADD2.F32 R0, -RZ, R2.H0_H0 ;  /* 0x20000002ff007230 */ /* 0x000fca0000004100 */
[----:B------:R-:W-:-:S05]  /*c3b0*/  F2FP.BF16.F32.PACK_AB R0, RZ, R0 ;  /* 0x00000000ff00723e */ /* 0x000fca00000010ff */
[----:B------:R-:W-:Y:S01]  /*c3c0*/  STG.E.U16 desc[UR36][R16.64], R0 ;  /* 0x0000000010007986 */ /* 0x000fe2000c101524 */
[----:B------:R-:W-:Y:S05]  /*c3d0*/  EXIT ;  /* 0x000000000000794d */ /* 0x000fea0003800000 */
.L_x_850:
        /* <DEDUP_REMOVED lines=10> */
[----:B0-----:R-:W-:Y:S01]  /*c480*/  STG.E.U16 desc[UR36][R16.64], R3 ;  /* 0x0000000310007986 */ /* 0x001fe2000c101524 */
[----:B------:R-:W-:Y:S05]  /*c490*/  EXIT ;  /* 0x000000000000794d */ /* 0x000fea0003800000 */
.L_x_862:
        /* <DEDUP_REMOVED lines=17> */
.L_x_865:
[----:B------:R-:W-:-:S04]  /*c5b0*/  LOP3.LUT R2, R3, 0x80000000, RZ, 0xc0, !PT ;  /* 0x8000000003027812 */ /* 0x000fc800078ec0ff */
[----:B------:R-:W-:-:S04]  /*c5c0*/  SHF.R.U32.HI R3, RZ, 0x18, R2 ;  /* 0x00000018ff037819 */ /* 0x000fc80000011602 */
[----:B------:R-:W-:-:S04]  /*c5d0*/  LOP3.LUT R0, R0, R3, RZ, 0xfc, !PT ;  /* 0x0000000300007212 */ /* 0x000fc800078efcff */
[----:B------:R-:W-:-:S07]  /*c5e0*/  PRMT R8, R0, 0x7610, R8 ;  /* 0x0000761000087816 */ /* 0x000fce0000000008 */
.L_x_864:
[----:B------:R-:W-:Y:S05]  /*c5f0*/  BSYNC B0 ;  /* 0x0000000000007941 */ /* 0x000fea0003800000 */
.L_x_863:
[----:B------:R-:W-:Y:S01]  /*c600*/  STG.E.U8 desc[UR36][R16.64], R8 ;  /* 0x0000000810007986 */ /* 0x000fe2000c101124 */
[----:B------:R-:W-:Y:S05]  /*c610*/  EXIT ;  /* 0x000000000000794d */ /* 0x000fea0003800000 */
.L_x_861:
        /* <DEDUP_REMOVED lines=17> */
.L_x_868:
[----:B------:R-:W-:-:S04]  /*c730*/  LOP3.LUT R2, R3, 0x80000000, RZ, 0xc0, !PT ;  /* 0x8000000003027812 */ /* 0x000fc800078ec0ff */
[----:B------:R-:W-:-:S04]  /*c740*/  SHF.R.U32.HI R3, RZ, 0x18, R2 ;  /* 0x00000018ff037819 */ /* 0x000fc80000011602 */
[----:B------:R-:W-:-:S04]  /*c750*/  LOP3.LUT R0, R0, R3, RZ, 0xfc, !PT ;  /* 0x0000000300007212 */ /* 0x000fc800078efcff */
[----:B------:R-:W-:-:S07]  /*c760*/  PRMT R8, R0, 0x7610, R8 ;  /* 0x0000761000087816 */ /* 0x000fce0000000008 */
.L_x_867:
[----:B------:R-:W-:Y:S05]  /*c770*/  BSYNC B0 ;  /* 0x0000000000007941 */ /* 0x000fea0003800000 */
.L_x_866:
[----:B------:R-:W-:Y:S01]  /*c780*/  STG.E.U8 desc[UR36][R16.64], R8 ;  /* 0x0000000810007986 */ /* 0x000fe2000c101124 */
[----:B------:R-:W-:Y:S05]  /*c790*/  EXIT ;  /* 0x000000000000794d */ /* 0x000fea0003800000 */
.L_x_860:
        /* <DEDUP_REMOVED lines=22> */
.L_x_843:
        /* <DEDUP_REMOVED lines=16> */
.L_x_871:
[----:B------:R-:W-:Y:S05]  /*ca00*/  EXIT ;  /* 0x000000000000794d */ /* 0x000fea0003800000 */
.L_x_870:
[----:B------:R-:W-:-:S06]  /*ca10*/  HADD2.F32 R2, -RZ, R2.H0_H0 ;  /* 0x20000002ff027230 */ /* 0x000fcc0000004100 */
[----:B------:R-:W0:Y:S02]  /*ca20*/  F2I.U64.TRUNC R2, R2 ;  /* 0x0000000200027311 */ /* 0x000e24000020d800 */
[----:B0-----:R-:W-:Y:S01]  /*ca30*/  STG.E.64 desc[UR36][R16.64], R2 ;  /* 0x0000000210007986 */ /* 0x001fe2000c101b24 */
[----:B------:R-:W-:Y:S05]  /*ca40*/  EXIT ;  /* 0x000000000000794d */ /* 0x000fea0003800000 */
.L_x_869:
[----:B------:R-:W-:-:S04]  /*ca50*/  HADD2.F32 R2, -RZ, R2.H0_H0 ;  /* 0x20000002ff027230 */ /* 0x000fc80000004100 */
[----:B------:R-:W0:Y:S02]  /*ca60*/  F2I.FTZ.U32.TRUNC.NTZ R3, R2 ;  /* 0x0000000200037305 */ /* 0x000e24000021f000 */
[----:B0-----:R-:W-:Y:S01]  /*ca70*/  STG.E desc[UR36][R16.64], R3 ;  /* 0x0000000310007986 */ /* 0x001fe2000c101924 */
[----:B------:R-:W-:Y:S05]  /*ca80*/  EXIT ;  /* 0x000000000000794d */ /* 0x000fea0003800000 */
.L_x_872:
        /* <DEDUP_REMOVED lines=15> */
.L_x_13258:


//--------------------- .text._ZN2at6native27unrolled_elementwise_kernelIZZZNS0_16log2_kernel_cudaERNS_18TensorIteratorBaseEENKUlvE0_clEvENKUlvE1_clEvEUlN3c104HalfEE_St5arrayIPcLm2EELi4E23TrivialOffsetCalculatorILi1EjESD_NS0_6memory12LoadWithCastILi1EEENSE_13StoreWithCastILi1EEEEEviT_T0_T2_T3_T4_T5_ --------------------------
	.section	.text._ZN2at6native27unrolled_elementwise_kernelIZZZNS0_16log2_kernel_cudaERNS_18TensorIteratorBaseEENKUlvE0_clEvENKUlvE1_clEvEUlN3c104HalfEE_St5arrayIPcLm2EELi4E23TrivialOffsetCalculatorILi1EjESD_NS0_6memory12LoadWithCastILi1EEENSE_13StoreWithCastILi1EEEEEviT_T0_T2_T3_T4_T5_,"ax",@progbits
	.align	128
        .global         _ZN2at6native27unrolled_elementwise_kernelIZZZNS0_16log2_kernel_cudaERNS_18TensorIteratorBaseEENKUlvE0_clEvENKUlvE1_clEvEUlN3c104HalfEE_St5arrayIPcLm2EELi4E23TrivialOffsetCalculatorILi1EjESD_NS0_6memory12LoadWithCastILi1EEENSE_13StoreWithCastILi1EEEEEviT_T0_T2_T3_T4_T5_
        .type           _ZN2at6native27unrolled_elementwise_kernelIZZZNS0_16log2_kernel_cudaERNS_18TensorIteratorBaseEENKUlvE0_clEvENKUlvE1_clEvEUlN3c104HalfEE_St5arrayIPcLm2EELi4E23TrivialOffsetCalculatorILi1EjESD_NS0_6memory12LoadWithCastILi1EEENSE_13StoreWithCastILi1EEEEEviT_T0_T2_T3_T4_T5_,@function
        .size           _ZN2at6native27unrolled_elementwise_kernelIZZZNS0_16log2_kernel_cudaERNS_18TensorIteratorBaseEENKUlvE0_clEvENKUlvE1_clEvEUlN3c104HalfEE_St5arrayIPcLm2EELi4E23TrivialOffsetCalculatorILi1EjESD_NS0_6memory12LoadWithCastILi1EEENSE_13StoreWithCastILi1EEEEEviT_T0_T2_T3_T4_T5_,(.L_x_13259 - _ZN2at6native27unrolled_elementwise_kernelIZZZNS0_16log2_kernel_cudaERNS_18TensorIteratorBaseEENKUlvE0_clEvENKUlvE1_clEvEUlN3c104HalfEE_St5arrayIPcLm2EELi4E23TrivialOffsetCalculatorILi1EjESD_NS0_6memory12LoadWithCastILi1EEENSE_13StoreWithCastILi1EEEEEviT_T0_T2_T3_T4_T5_)
        .other          _ZN2at6native27unrolled_elementwise_kernelIZZZNS0_16log2_kernel_cudaERNS_18TensorIteratorBaseEENKUlvE0_clEvENKUlvE1_clEvEUlN3c104HalfEE_St5arrayIPcLm2EELi4E23TrivialOffsetCalculatorILi1EjESD_NS0_6memory12LoadWithCastILi1EEENSE_13StoreWithCastILi1EEEEEviT_T0_T2_T3_T4_T5_,@"STO_CUDA_ENTRY STV_DEFAULT"
_ZN2at6native27unrolled_elementwise_kernelIZZZNS0_16log2_kernel_cudaERNS_18TensorIteratorBaseEENKUlvE0_clEvENKUlvE1_clEvEUlN3c104HalfEE_St5arrayIPcLm2EELi4E23TrivialOffsetCalculatorILi1EjESD_NS0_6memory12LoadWithCastILi1EEENSE_13StoreWithCastILi1EEEEEviT_T0_T2_T3_T4_T5_:
.text._ZN2at6native27unrolled_elementwise_kernelIZZZNS0_16log2_kernel_cudaERNS_18TensorIteratorBaseEENKUlvE0_clEvENKUlvE1_clEvEUlN3c104HalfEE_St5arrayIPcLm2EELi4E23TrivialOffsetCalculatorILi1EjESD_NS0_6memory12LoadWithCastILi1EEENSE_13StoreWithCastILi1EEEEEviT_T0_T2_T3_T4_T5_:
        /* <DEDUP_REMOVED lines=31> */
[----:B0-----:R-:W-:-:S04]  /*01f0*/  F2FP.F16.F32.PACK_AB R0, RZ, R0 ;  /* 0x00000000ff00723e */ /* 0x001fc800000000ff */
[----:B------:R-:W-:Y:S01]  /*0200*/  PRMT R22, R0, 0x7610, R22 ;  /* 0x0000761000167816 */ /* 0x000fe20000000016 */
[----:B------:R-:W-:Y:S06]  /*0210*/  BRA `(.L_x_880) ;  /* 0x0000000c00d47947 */ /* 0x000fec0003800000 */
.L_x_878:
[----:B------:R-:W2:Y:S02]  /*0220*/  LDG.E.U8 R2, desc[UR36][R2.64] ;  /* 0x0000002402027981 */ /* 0x000ea4000c1e1100 */
[----:B--2---:R-:W-:-:S04]  /*0230*/  I2FP.F32.U32 R0, R2 ;  /* 0x0000000200007245 */ /* 0x004fc80000201000 */
[----:B------:R-:W-:-:S04]  /*0240*/  F2FP.F16.F32.PACK_AB R0, RZ, R0 ;  /* 0x00000000ff00723e */ /* 0x000fc800000000ff */
[----:B------:R-:W-:Y:S01]  /*0250*/  PRMT R22, R0, 0x7610, R22 ;  /* 0x0000761000167816 */ /* 0x000fe20000000016 */
[----:B------:R-:W-:Y:S06]  /*0260*/  BRA `(.L_x_880) ;  /* 0x0000000c00c07947 */ /* 0x000fec0003800000 */
.L_x_877:
        /* <DEDUP_REMOVED lines=8> */
[----:B0-----:R-:W-:-:S04]  /*02f0*/  F2FP.F16.F32.PACK_AB R0, RZ, R0 ;  /* 0x00000000ff00723e */ /* 0x001fc800000000ff */
[----:B------:R-:W-:Y:S01]  /*0300*/  PRMT R22, R0, 0x7610, R22 ;  /* 0x0000761000167816 */ /* 0x000fe20000000016 */
[----:B------:R-:W-:Y:S06]  /*0310*/  BRA `(.L_x_880) ;  /* 0x0000000c00947947 */ /* 0x000fec0003800000 */
.L_x_882:
[----:B------:R-:W2:Y:S02]  /*0320*/  LDG.E R2, desc[UR36][R2.64] ;  /* 0x0000002402027981 */ /* 0x000ea4000c1e1900 */
[----:B--2---:R-:W-:-:S04]  /*0330*/  I2FP.F32.S32 R0, R2 ;  /* 0x0000000200007245 */ /* 0x004fc80000201400 */
[----:B------:R-:W-:-:S04]  /*0340*/  F2FP.F16.F32.PACK_AB R0, RZ, R0 ;  /* 0x00000000ff00723e */ /* 0x000fc800000000ff */
[----:B------:R-:W-:Y:S01]  /*0350*/  PRMT R22, R0, 0x7610, R22 ;  /* 0x0000761000167816 */ /* 0x000fe20000000016 */
[----:B------:R-:W-:Y:S06]  /*0360*/  BRA `(.L_x_880) ;  /* 0x0000000c00807947 */ /* 0x000fec0003800000 */
.L_x_881:
[----:B------:R-:W2:Y:S02]  /*0370*/  LDG.E.U16 R2, desc[UR36][R2.64] ;  /* 0x0000002402027981 */ /* 0x000ea4000c1e1500 */
[----:B--2---:R-:W0:Y:S02]  /*0380*/  I2F.S16 R0, R2 ;  /* 0x0000000200007306 */ /* 0x004e240000101400 */
[----:B0-----:R-:W-:-:S04]  /*0390*/  F2FP.F16.F32.PACK_AB R0, RZ, R0 ;  /* 0x00000000ff00723e */ /* 0x001fc800000000ff */
[----:B------:R-:W-:Y:S01]  /*03a0*/  PRMT R22, R0, 0x7610, R22 ;  /* 0x0000761000167816 */ /* 0x000fe20000000016 */
[----:B------:R-:W-:Y:S06]  /*03b0*/  BRA `(.L_x_880) ;  /* 0x0000000c006c7947 */ /* 0x000fec0003800000 */
.L_x_876:
        /* <DEDUP_REMOVED lines=9> */
.L_x_884:
[----:B------:R1:W5:Y:S01]  /*0450*/  LDG.E.U16 R22, desc[UR36][R2.64] ;  /* 0x0000002402167981 */ /* 0x000362000c1e1500 */
[----:B------:R-:W-:Y:S05]  /*0460*/  BRA `(.L_x_880) ;  /* 0x0000000c00407947 */ /* 0x000fea0003800000 */
.L_x_883:
        /* <DEDUP_REMOVED lines=9> */
.L_x_886:
[----:B------:R0:W5:Y:S01]  /*0500*/  LDG.E.U16 R22, desc[UR36][R2.64] ;  /* 0x0000002402167981 */ /* 0x000162000c1e1500 */
[----:B------:R-:W-:Y:S05]  /*0510*/  BRA `(.L_x_880) ;  /* 0x0000000c00147947 */ /* 0x000fea0003800000 */
.L_x_885:
[----:B------:R-:W2:Y:S01]  /*0520*/  LDG.E.64 R2, desc[UR36][R2.64] ;  /* 0x0000002402027981 */ /* 0x000ea2000c1e1b00 */
[----:B------:R-:W-:Y:S01]  /*0530*/  UMOV UR4, 0xf0000000 ;  /* 0xf000000000047882 */ /* 0x000fe20000000000 */
[----:B------:R-:W-:Y:S01]  /*0540*/  UMOV UR5, 0x380fffff ;  /* 0x380fffff00057882 */ /* 0x000fe20000000000 */
[----:B--2---:R-:W0:Y:S01]  /*0550*/  F2F.F32.F64 R0, R2 ;  /* 0x0000000200007310 */ /* 0x004e220000301000 */
[----:B------:R-:W-:-:S14]  /*0560*/  DSETP.GEU.AND P0, PT, |R2|, UR4, PT ;  /* 0x0000000402007e2a */ /* 0x000fdc000bf0e200 */
[----:B0-----:R-:W-:-:S05]  /*0570*/  @!P0 FMUL R0, R0, 1.175494350822287508e-38 ;  /* 0x0080000000008820 */ /* 0x001fca0000400000 */
[----:B------:R-:W-:-:S04]  /*0580*/  F2FP.F16.F32.PACK_AB R0, RZ, R0 ;  /* 0x00000000ff00723e */ /* 0x000fc800000000ff */
[----:B------:R-:W-:Y:S01]  /*0590*/  PRMT R22, R0, 0x7610, R22 ;  /* 0x0000761000167816 */ /* 0x000fe20000000016 */
[----:B------:R-:W-:Y:S06]  /*05a0*/  BRA `(.L_x_880) ;  /* 0x0000000800f07947 */ /* 0x000fec0003800000 */
.L_x_875:
        /* <DEDUP_REMOVED lines=11> */
[----:B------:R-:W-:-:S04]  /*0660*/  F2FP.F16.F32.PACK_AB R0, RZ, R0 ;  /* 0x00000000ff00723e */ /* 0x000fc800000000ff */
[----:B------:R-:W-:Y:S01]  /*0670*/  PRMT R22, R0, 0x7610, R22 ;  /* 0x0000761000167816 */ /* 0x000fe20000000016 */
[----:B------:R-:W-:Y:S06]  /*0680*/  BRA `(.L_x_880) ;  /* 0x0000000800b87947 */ /* 0x000fec0003800000 */
.L_x_889:
        /* <DEDUP_REMOVED lines=9> */
.L_x_888:
        /* <DEDUP_REMOVED lines=28> */
.L_x_891:
[----:B------:R-:W2:Y:S02]  /*08e0*/  LDG.E.U8 R3, desc[UR36][R2.64] ;  /* 0x0000002402037981 */ /* 0x000ea4000c1e1100 */
[----:B--2---:R-:W-:-:S05]  /*08f0*/  IMAD.SHL.U32 R0, R3, 0x2000000, RZ ;  /* 0x0200000003007824 */ /* 0x004fca00078e00ff */
[----:B------:R-:W-:-:S13]  /*0900*/  ISETP.GE.U32.AND P0, PT, R0, 0x8000000, PT ;  /* 0x080000000000780c */ /* 0x000fda0003f06070 */
[C---:B------:R-:W-:Y:S02]  /*0910*/  @P0 IMAD.SHL.U32 R4, R3.reuse, 0x200000, RZ ;  /* 0x0020000003040824 */ /* 0x040fe400078e00ff */
[C---:B------:R-:W-:Y:S02]  /*0920*/  @!P0 IMAD.SHL.U32 R0, R3.reuse, 0x100, RZ ;  /* 0x0000010003008824 */ /* 0x040fe400078e00ff */
[----:B------:R-:W-:Y:S01]  /*0930*/  IMAD.SHL.U32 R3, R3, 0x1000000, RZ ;  /* 0x0100000003037824 */ /* 0x000fe200078e00ff */
[----:B------:R-:W-:Y:S02]  /*0940*/  @P0 LOP3.LUT R4, R4, 0xfe00000, RZ, 0xc0, !PT ;  /* 0x0fe0000004040812 */ /* 0x000fe400078ec0ff */
        /* <DEDUP_REMOVED lines=9> */
.L_x_890:
[----:B------:R-:W2:Y:S02]  /*09e0*/  LDG.E.U16 R0, desc[UR36][R2.64] ;  /* 0x0000002402007981 */ /* 0x000ea4000c1e1500 */
[----:B--2---:R-:W-:-:S05]  /*09f0*/  IMAD.U32 R0, R0, 0x10000, RZ ;  /* 0x0001000000007824 */ /* 0x004fca00078e00ff */
[----:B------:R-:W-:-:S04]  /*0a00*/  F2FP.F16.F32.PACK_AB R0, RZ, R0 ;  /* 0x00000000ff00723e */ /* 0x000fc800000000ff */
[----:B------:R-:W-:Y:S01]  /*0a10*/  PRMT R22, R0, 0x7610, R22 ;  /* 0x0000761000167816 */ /* 0x000fe20000000016 */
[----:B------:R-:W-:Y:S06]  /*0a20*/  BRA `(.L_x_880) ;  /* 0x0000000400d07947 */ /* 0x000fec0003800000 */
.L_x_887:
        /* <DEDUP_REMOVED lines=10> */
[----:B------:R-:W-:-:S04]  /*0ad0*/  F2FP.F16.F32.PACK_AB R0, RZ, R0 ;  /* 0x00000000ff00723e */ /* 0x000fc800000000ff */
[----:B------:R-:W-:Y:S01]  /*0ae0*/  PRMT R22, R0, 0x7610, R22 ;  /* 0x0000761000167816 */ /* 0x000fe20000000016 */
[----:B------:R-:W-:Y:S06]  /*0af0*/  BRA `(.L_x_880) ;  /* 0x00000004009c7947 */ /* 0x000fec0003800000 */
.L_x_894:
        /* <DEDUP_REMOVED lines=21> */
.L_x_898:
[----:B------:R-:W-:Y:S05]  /*0c50*/  BSYNC B1 ;  /* 0x0000000000017941 */ /* 0x000fea0003800000 */
.L_x_897:
[----:B------:R-:W-:Y:S01]  /*0c60*/  LEA R3, R0, 0x3b800000, 0x17 ;  /* 0x3b80000000037811 */ /* 0x000fe200078eb8ff */
[----:B------:R-:W-:-:S05]  /*0c70*/  IMAD.SHL.U32 R0, R2, 0x100000, RZ ;  /* 0x0010000002007824 */ /* 0x000fca00078e00ff */
[----:B------:R-:W-:-:S07]  /*0c80*/  LOP3.LUT R0, R3, R0, R4, 0xfe, !PT ;  /* 0x0000000003007212 */ /* 0x000fce00078efe04 */
.L_x_896:
[----:B------:R-:W-:Y:S05]  /*0c90*/  BSYNC B0 ;  /* 0x0000000000007941 */ /* 0x000fea0003800000 */
.L_x_895:
[----:B------:R-:W-:-:S04]  /*0ca0*/  F2FP.F16.F32.PACK_AB R0, RZ, R0 ;  /* 0x00000000ff00723e */ /* 0x000fc800000000ff */
[----:B------:R-:W-:Y:S01]  /*0cb0*/  PRMT R22, R0, 0x7610, R22 ;  /* 0x0000761000167816 */ /* 0x000fe20000000016 */
[----:B------:R-:W-:Y:S06]  /*0cc0*/  BRA `(.L_x_880) ;  /* 0x0000000400287947 */ /* 0x000fec0003800000 */
.L_x_893:
        /* <DEDUP_REMOVED lines=21> */
.L_x_902:
[----:B------:R-:W-:Y:S05]  /*0e20*/  BSYNC B1 ;  /* 0x0000000000017941 */ /* 0x000fea0003800000 */
.L_x_901:
[----:B------:R-:W-:Y:S01]  /*0e30*/  LEA R3, R0, 0x37800000, 0x17 ;  /* 0x3780000000037811 */ /* 0x000fe200078eb8ff */
[----:B------:R-:W-:-:S05]  /*0e40*/  IMAD.SHL.U32 R0, R2, 0x200000, RZ ;  /* 0x0020000002007824 */ /* 0x000fca00078e00ff */
[----:B------:R-:W-:-:S07]  /*0e50*/  LOP3.LUT R0, R3, R0, R4, 0xfe, !PT ;  /* 0x0000000003007212 */ /* 0x000fce00078efe04 */
.L_x_900:
[----:B------:R-:W-:Y:S05]  /*0e60*/  BSYNC B0 ;  /* 0x0000000000007941 */ /* 0x000fea0003800000 */
.L_x_899:
[----:B------:R-:W-:-:S04]  /*0e70*/  F2FP.F16.F32.PACK_AB R0, RZ, R0 ;  /* 0x00000000ff00723e */ /* 0x000fc800000000ff */
[----:B------:R-:W-:Y:S01]  /*0e80*/  PRMT R22, R0, 0x7610, R22 ;  /* 0x0000761000167816 */ /* 0x000fe20000000016 */
[----:B------:R-:W-:Y:S06]  /*0e90*/  BRA `(.L_x_880) ;  /* 0x0000000000b47947 */ /* 0x000fec0003800000 */
.L_x_892:
        /* <DEDUP_REMOVED lines=14> */
.L_x_906:
[----:B------:R-:W-:Y:S05]  /*0f80*/  BSYNC B0 ;  /* 0x0000000000007941 */ /* 0x000fea0003800000 */
.L_x_905:
[----:B------:R-:W-:-:S04]  /*0f90*/  F2FP.F16.F32.PACK_AB R0, RZ, R0 ;  /* 0x00000000ff00723e */ /* 0x000fc800000000ff */
[----:B------:R-:W-:Y:S01]  /*0fa0*/  PRMT R22, R0, 0x7610, R22 ;  /* 0x0000761000167816 */ /* 0x000fe20000000016 */
[----:B------:R-:W-:Y:S06]  /*0fb0*/  BRA `(.L_x_880) ;  /* 0x00000000006c7947 */ /* 0x000fec0003800000 */
.L_x_879:
        /* <DEDUP_REMOVED lines=16> */
.L_x_907:
[----:B------:R-:W-:Y:S01]  /*10c0*/  PRMT R22, RZ, 0x7610, R22 ;  /* 0x00007610ff167816 */ /* 0x000fe20000000016 */
[----:B------:R-:W-:Y:S06]  /*10d0*/  BRA `(.L_x_880) ;  /* 0x0000000000247947 */ /* 0x000fec0003800000 */
.L_x_904:
[----:B------:R-:W2:Y:S02]  /*10e0*/  LDG.E.64 R2, desc[UR36][R2.64] ;  /* 0x0000002402027981 */ /* 0x000ea4000c1e1b00 */
[----:B--2---:R-:W0:Y:S02]  /*10f0*/  I2F.U64 R0, R2 ;  /* 0x0000000200007312 */ /* 0x004e240000301000 */
[----:B0-----:R-:W-:-:S04]  /*1100*/  F2FP.F16.F32.PACK_AB R0, RZ, R0 ;  /* 0x00000000ff00723e */ /* 0x001fc800000000ff */
[----:B------:R-:W-:Y:S01]  /*1110*/  PRMT R22, R0, 0x7610, R22 ;  /* 0x0000761000167816 */ /* 0x000fe20000000016 */
[----:B------:R-:W-:Y:S06]  /*1120*/  BRA `(.L_x_880) ;  /* 0x0000000000107947 */ /* 0x000fec0003800000 */
.L_x_903:
[----:B------:R-:W2:Y:S02]  /*1130*/  LDG.E R2, desc[UR36][R2.64] ;  /* 0x0000002402027981 */ /* 0x000ea4000c1e1900 */
[----:B--2---:R-:W-:-:S04]  /*1140*/  I2FP.F32.U32 R0, R2 ;  /* 0x0000000200007245 */ /* 0x004fc80000201000 */
[----:B------:R-:W-:-:S04]  /*1150*/  F2FP.F16.F32.PACK_AB R0, RZ, R0 ;  /* 0x00000000ff00723e */ /* 0x000fc800000000ff */
[----:B------:R-:W-:-:S07]  /*1160*/  PRMT R22, R0, 0x7610, R22 ;  /* 0x0000761000167816 */ /* 0x000fce0000000016 */
.L_x_880:
[----:B------:R-:W2:Y:S02]  /*1170*/  S2R R19, SR_TID.X ;  /* 0x0000000000137919 */ /* 0x000ea40000002100 */
[----:B--2---:R-:W-:-:S07]  /*1180*/  VIADD R19, R19, 0x80 ;  /* 0x0000008013137836 */ /* 0x004fce0000000000 */
.L_x_874:
[----:B------:R-:W-:Y:S05]  /*1190*/  BSYNC B6 ;  /* 0x0000000000067941 */ /* 0x000fea0003800000 */
.L_x_873:
[----:B------:R-:W-:Y:S01]  /*11a0*/  ISETP.GE.AND P0, PT, R19, R16, PT ;  /* 0x000000101300720c */ /* 0x000fe20003f06270 */
[----:B------:R-:W-:-:S12]  /*11b0*/  BSSY B6, `(.L_x_908) ;  /* 0x000010e000067945 */ /* 0x000fd80003800000 */
[----:B------:R-:W-:Y:S05]  /*11c0*/  @P0 BRA `(.L_x_909) ;  /* 0x0000001000300947 */ /* 0x000fea0003800000 */
[----:B01----:R-:W0:Y:S01]  /*11d0*/  LDC.64 R2, c[0x0][0x220] ;  /* 0x00008800ff027b82 */ /* 0x003e220000000a00 */
        /* <DEDUP_REMOVED lines=22> */
.L_x_913:
[----:B------:R-:W2:Y:S02]  /*1340*/  LDG.E.U8 R2, desc[UR36][R2.64] ;  /* 0x0000002402027981 */ /* 0x000ea4000c1e1100 */
[----:B--2---:R-:W-:-:S04]  /*1350*/  I2FP.F32.U32 R0, R2 ;  /* 0x0000000200007245 */ /* 0x004fc80000201000 */
[----:B------:R-:W-:-:S04]  /*1360*/  F2FP.F16.F32.PACK_AB R0, RZ, R0 ;  /* 0x00000000ff00723e */ /* 0x000fc800000000ff */
[----:B------:R-:W-:Y:S01]  /*1370*/  PRMT R23, R0, 0x7610, R23 ;  /* 0x0000761000177816 */ /* 0x000fe20000000017 */
[----:B------:R-:W-:Y:S06]  /*1380*/  BRA `(.L_x_915) ;  /* 0x0000000c00bc7947 */ /* 0x000fec0003800000 */
.L_x_912:
        /* <DEDUP_REMOVED lines=11> */
.L_x_917:
[----:B------:R-:W2:Y:S02]  /*1440*/  LDG.E R2, desc[UR36][R2.64] ;  /* 0x0000002402027981 */ /* 0x000ea4000c1e1900 */
[----:B--2---:R-:W-:-:S04]  /*1450*/  I2FP.F32.S32 R0, R2 ;  /* 0x0000000200007245 */ /* 0x004fc80000201400 */
[----:B------:R-:W-:-:S04]  /*1460*/  F2FP.F16.F32.PACK_AB R0, RZ, R0 ;  /* 0x00000000ff00723e */ /* 0x000fc800000000ff */
[----:B------:R-:W-:Y:S01]  /*1470*/  PRMT R23, R0, 0x7610, R23 ;  /* 0x0000761000177816 */ /* 0x000fe20000000017 */
[----:B------:R-:W-:Y:S06]  /*1480*/  BRA `(.L_x_915) ;  /* 0x0000000c007c7947 */ /* 0x000fec0003800000 */
.L_x_916:
[----:B------:R-:W2:Y:S02]  /*1490*/  LDG.E.U16 R2, desc[UR36][R2.64] ;  /* 0x0000002402027981 */ /* 0x000ea4000c1e1500 */
[----:B--2---:R-:W0:Y:S02]  /*14a0*/  I2F.S16 R0, R2 ;  /* 0x0000000200007306 */ /* 0x004e240000101400 */
[----:B0-----:R-:W-:-:S04]  /*14b0*/  F2FP.F16.F32.PACK_AB R0, RZ, R0 ;  /* 0x00000000ff00723e */ /* 0x001fc800000000ff */
[----:B------:R-:W-:Y:S01]  /*14c0*/  PRMT R23, R0, 0x7610, R23 ;  /* 0x0000761000177816 */ /* 0x000fe20000000017 */
[----:B------:R-:W-:Y:S06]  /*14d0*/  BRA `(.L_x_915) ;  /* 0x0000000c00687947 */ /* 0x000fec0003800000 */
.L_x_911:
        /* <DEDUP_REMOVED lines=9> */
.L_x_919:
[----:B------:R0:W5:Y:S01]  /*1570*/  LDG.E.U16 R23, desc[UR36][R2.64] ;  /* 0x0000002402177981 */ /* 0x000162000c1e1500 */
[----:B------:R-:W-:Y:S05]  /*1580*/  BRA `(.L_x_915) ;  /* 0x0000000c003c7947 */ /* 0x000fea0003800000 */
.L_x_918:
        /* <DEDUP_REMOVED lines=9> */
.L_x_921:
[----:B------:R1:W5:Y:S01]  /*1620*/  LDG.E.U16 R23, desc[UR36][R2.64] ;  /* 0x0000002402177981 */ /* 0x000362000c1e1500 */
[----:B------:R-:W-:Y:S05]  /*1630*/  BRA `(.L_x_915) ;  /* 0x0000000c00107947 */ /* 0x000fea0003800000 */
.L_x_920:
        /* <DEDUP_REMOVED lines=9> */
.L_x_910:
        /* <DEDUP_REMOVED lines=14> */
.L_x_924:
        /* <DEDUP_REMOVED lines=9> */
.L_x_923:
        /* <DEDUP_REMOVED lines=28> */
.L_x_926:
        /* <DEDUP_REMOVED lines=15> */
.L_x_925:
[----:B------:R-:W2:Y:S02]  /*1af0*/  LDG.E.U16 R0, desc[UR36][R2.64] ;  /* 0x0000002402007981 */ /* 0x000ea4000c1e1500 */
[----:B--2---:R-:W-:-:S05]  /*1b00*/  IMAD.U32 R0, R0, 0x10000, RZ ;  /* 0x0001000000007824 */ /* 0x004fca00078e00ff */
[----:B------:R-:W-:-:S04]  /*1b10*/  F2FP.F16.F32.PACK_AB R0, RZ, R0 ;  /* 0x00000000ff00723e */ /* 0x000fc800000000ff */
[----:B------:R-:W-:Y:S01]  /*1b20*/  PRMT R23, R0, 0x7610, R23 ;  /* 0x0000761000177816 */ /* 0x000fe20000000017 */
[----:B------:R-:W-:Y:S06]  /*1b30*/  BRA `(.L_x_915) ;  /* 0x0000000400d07947 */ /* 0x000fec0003800000 */
.L_x_922:
        /* <DEDUP_REMOVED lines=13> */
.L_x_929:
        /* <DEDUP_REMOVED lines=21> */
.L_x_933:
[----:B------:R-:W-:Y:S05]  /*1d60*/  BSYNC B1 ;  /* 0x0000000000017941 */ /* 0x000fea0003800000 */
.L_x_932:
[----:B------:R-:W-:Y:S01]  /*1d70*/  LEA R3, R0, 0x3b800000, 0x17 ;  /* 0x3b80000000037811 */ /* 0x000fe200078eb8ff */
[----:B------:R-:W-:-:S05]  /*1d80*/  IMAD.SHL.U32 R0, R2, 0x100000, RZ ;  /* 0x0010000002007824 */ /* 0x000fca00078e00ff */
[----:B------:R-:W-:-:S07]  /*1d90*/  LOP3.LUT R0, R3, R0, R4, 0xfe, !PT ;  /* 0x0000000003007212 */ /* 0x000fce00078efe04 */
.L_x_931:
[----:B------:R-:W-:Y:S05]  /*1da0*/  BSYNC B0 ;  /* 0x0000000000007941 */ /* 0x000fea0003800000 */
.L_x_930:
[----:B------:R-:W-:-:S04]  /*1db0*/  F2FP.F16.F32.PACK_AB R0, RZ, R0 ;  /* 0x00000000ff00723e */ /* 0x000fc800000000ff */
[----:B------:R-:W-:Y:S01]  /*1dc0*/  PRMT R23, R0, 0x7610, R23 ;  /* 0x0000761000177816 */ /* 0x000fe20000000017 */
[----:B------:R-:W-:Y:S06]  /*1dd0*/  BRA `(.L_x_915) ;  /* 0x0000000400287947 */ /* 0x000fec0003800000 */
.L_x_928:
        /* <DEDUP_REMOVED lines=21> */
.L_x_937:
[----:B------:R-:W-:Y:S05]  /*1f30*/  BSYNC B1 ;  /* 0x0000000000017941 */ /* 0x000fea0003800000 */
.L_x_936:
[----:B------:R-:W-:Y:S01]  /*1f40*/  LEA R3, R0, 0x37800000, 0x17 ;  /* 0x3780000000037811 */ /* 0x000fe200078eb8ff */
[----:B------:R-:W-:-:S05]  /*1f50*/  IMAD.SHL.U32 R0, R2, 0x200000, RZ ;  /* 0x0020000002007824 */ /* 0x000fca00078e00ff */
[----:B------:R-:W-:-:S07]  /*1f60*/  LOP3.LUT R0, R3, R0, R4, 0xfe, !PT ;  /* 0x0000000003007212 */ /* 0x000fce00078efe04 */
.L_x_935:
[----:B------:R-:W-:Y:S05]  /*1f70*/  BSYNC B0 ;  /* 0x0000000000007941 */ /* 0x000fea0003800000 */
.L_x_934:
[----:B------:R-:W-:-:S04]  /*1f80*/  F2FP.F16.F32.PACK_AB R0, RZ, R0 ;  /* 0x00000000ff00723e */ /* 0x000fc800000000ff */
[----:B------:R-:W-:Y:S01]  /*1f90*/  PRMT R23, R0, 0x7610, R23 ;  /* 0x0000761000177816 */ /* 0x000fe20000000017 */
[----:B------:R-:W-:Y:S06]  /*1fa0*/  BRA `(.L_x_915) ;  /* 0x0000000000b47947 */ /* 0x000fec0003800000 */
.L_x_927:
        /* <DEDUP_REMOVED lines=14> */
.L_x_941:
[----:B------:R-:W-:Y:S05]  /*2090*/  BSYNC B0 ;  /* 0x0000000000007941 */ /* 0x000fea0003800000 */
.L_x_940:
[----:B------:R-:W-:-:S04]  /*20a0*/  F2FP.F16.F32.PACK_AB R0, RZ, R0 ;  /* 0x00000000ff00723e */ /* 0x000fc800000000ff */
[----:B------:R-:W-:Y:S01]  /*20b0*/  PRMT R23, R0, 0x7610, R23 ;  /* 0x0000761000177816 */ /* 0x000fe20000000017 */
[----:B------:R-:W-:Y:S06]  /*20c0*/  BRA `(.L_x_915) ;  /* 0x00000000006c7947 */ /* 0x000fec0003800000 */
.L_x_914:
        /* <DEDUP_REMOVED lines=16> */
.L_x_942:
[----:B------:R-:W-:Y:S01]  /*21d0*/  PRMT R23, RZ, 0x7610, R23 ;  /* 0x00007610ff177816 */ /* 0x000fe20000000017 */
[----:B------:R-:W-:Y:S06]  /*21e0*/  BRA `(.L_x_915) ;  /* 0x0000000000247947 */ /* 0x000fec0003800000 */
.L_x_939:
[----:B------:R-:W2:Y:S02]  /*21f0*/  LDG.E.64 R2, desc[UR36][R2.64] ;  /* 0x0000002402027981 */ /* 0x000ea4000c1e1b00 */
[----:B--2---:R-:W0:Y:S02]  /*2200*/  I2F.U64 R0, R2 ;  /* 0x0000000200007312 */ /* 0x004e240000301000 */
[----:B0-----:R-:W-:-:S04]  /*2210*/  F2FP.F16.F32.PACK_AB R0, RZ, R0 ;  /* 0x00000000ff00723e */ /* 0x001fc800000000ff */
[----:B------:R-:W-:Y:S01]  /*2220*/  PRMT R23, R0, 0x7610, R23 ;  /* 0x0000761000177816 */ /* 0x000fe20000000017 */
[----:B------:R-:W-:Y:S06]  /*2230*/  BRA `(.L_x_915) ;  /* 0x0000000000107947 */ /* 0x000fec0003800000 */
.L_x_938:
[----:B------:R-:W2:Y:S02]  /*2240*/  LDG.E R2, desc[UR36][R2.64] ;  /* 0x0000002402027981 */ /* 0x000ea4000c1e1900 */
[----:B--2---:R-:W-:-:S04]  /*2250*/  I2FP.F32.U32 R0, R2 ;  /* 0x0000000200007245 */ /* 0x004fc80000201000 */
[----:B------:R-:W-:-:S04]  /*2260*/  F2FP.F16.F32.PACK_AB R0, RZ, R0 ;  /* 0x00000000ff00723e */ /* 0x000fc800000000ff */
[----:B------:R-:W-:-:S07]  /*2270*/  PRMT R23, R0, 0x7610, R23 ;  /* 0x0000761000177816 */ /* 0x000fce0000000017 */
.L_x_915:
[----:B------:R-:W-:-:S07]  /*2280*/  VIADD R19, R19, 0x80 ;  /* 0x0000008013137836 */ /* 0x000fce0000000000 */
.L_x_909:
[----:B------:R-:W-:Y:S05]  /*2290*/  BSYNC B6 ;  /* 0x0000000000067941 */ /* 0x000fea0003800000 */
.L_x_908:
[----:B------:R-:W-:Y:S01]  /*22a0*/  ISETP.GE.AND P0, PT, R19, R16, PT ;  /* 0x000000101300720c */ /* 0x000fe20003f06270 */
[----:B------:R-:W-:Y:S01]  /*22b0*/  BSSY B6, `(.L_x_943) ;  /* 0x0000110000067945 */ /* 0x000fe20003800000 */
[----:B------:R-:W-:Y:S02]  /*22c0*/  PRMT R24, RZ, 0x7610, R24 ;  /* 0x00007610ff187816 */ /* 0x000fe40000000018 */
[----:B------:R-:W-:-:S09]  /*22d0*/  PRMT R25, RZ, 0x7610, R25 ;  /* 0x00007610ff197816 */ /* 0x000fd20000000019 */
        /* <DEDUP_REMOVED lines=24> */
.L_x_948:
[----:B------:R-:W2:Y:S02]  /*2460*/  LDG.E.U8 R2, desc[UR36][R2.64] ;  /* 0x0000002402027981 */ /* 0x000ea4000c1e1100 */
[----:B--2---:R-:W-:-:S04]  /*2470*/  I2FP.F32.U32 R0, R2 ;  /* 0x0000000200007245 */ /* 0x004fc80000201000 */
[----:B------:R-:W-:-:S04]  /*2480*/  F2FP.F16.F32.PACK_AB R0, RZ, R0 ;  /* 0x00000000ff00723e */ /* 0x000fc800000000ff */
[----:B------:R-:W-:Y:S01]  /*2490*/  PRMT R25, R0, 0x7610, R25 ;  /* 0x0000761000197816 */ /* 0x000fe20000000019 */
[----:B------:R-:W-:Y:S06]  /*24a0*/  BRA `(.L_x_950) ;  /* 0x0000000c00bc7947 */ /* 0x000fec0003800000 */
.L_x_947:
        /* <DEDUP_REMOVED lines=11> */
.L_x_952:
[----:B------:R-:W2:Y:S02]  /*2560*/  LDG.E R2, desc[UR36][R2.64] ;  /* 0x0000002402027981 */ /* 0x000ea4000c1e1900 */
[----:B--2---:R-:W-:-:S04]  /*2570*/  I2FP.F32.S32 R0, R2 ;  /* 0x0000000200007245 */ /* 0x004fc80000201400 */
[----:B------:R-:W-:-:S04]  /*2580*/  F2FP.F16.F32.PACK_AB R0, RZ, R0 ;  /* 0x00000000ff00723e */ /* 0x000fc800000000ff */
[----:B------:R-:W-:Y:S01]  /*2590*/  PRMT R25, R0, 0x7610, R25 ;  /* 0x0000761000197816 */ /* 0x000fe20000000019 */
[----:B------:R-:W-:Y:S06]  /*25a0*/  BRA `(.L_x_950) ;  /* 0x0000000c007c7947 */ /* 0x000fec0003800000 */
.L_x_951:
[----:B------:R-:W2:Y:S02]  /*25b0*/  LDG.E.U16 R2, desc[UR36][R2.64] ;  /* 0x0000002402027981 */ /* 0x000ea4000c1e1500 */
[----:B--2---:R-:W0:Y:S02]  /*25c0*/  I2F.S16 R0, R2 ;  /* 0x0000000200007306 */ /* 0x004e240000101400 */
[----:B0-----:R-:W-:-:S04]  /*25d0*/  F2FP.F16.F32.PACK_AB R0, RZ, R0 ;  /* 0x00000000ff00723e */ /* 0x001fc800000000ff */
[----:B------:R-:W-:Y:S01]  /*25e0*/  PRMT R25, R0, 0x7610, R25 ;  /* 0x0000761000197816 */ /* 0x000fe20000000019 */
[----:B------:R-:W-:Y:S06]  /*25f0*/  BRA `(.L_x_950) ;  /* 0x0000000c00687947 */ /* 0x000fec0003800000 */
.L_x_946:
        /* <DEDUP_REMOVED lines=9> */
.L_x_954:
[----:B------:R0:W5:Y:S01]  /*2690*/  LDG.E.U16 R25, desc[UR36][R2.64] ;  /* 0x0000002402197981 */ /* 0x000162000c1e1500 */
[----:B------:R-:W-:Y:S05]  /*26a0*/  BRA `(.L_x_950) ;  /* 0x0000000c003c7947 */ /* 0x000fea0003800000 */
.L_x_953:
        /* <DEDUP_REMOVED lines=9> */
.L_x_956:
[----:B------:R1:W5:Y:S01]  /*2740*/  LDG.E.U16 R25, desc[UR36][R2.64] ;  /* 0x0000002402197981 */ /* 0x000362000c1e1500 */
[----:B------:R-:W-:Y:S05]  /*2750*/  BRA `(.L_x_950) ;  /* 0x0000000c00107947 */ /* 0x000fea0003800000 */
.L_x_955:
        /* <DEDUP_REMOVED lines=9> */
.L_x_945:
        /* <DEDUP_REMOVED lines=14> */
.L_x_959:
        /* <DEDUP_REMOVED lines=9> */
.L_x_958:
        /* <DEDUP_REMOVED lines=28> */
.L_x_961:
        /* <DEDUP_REMOVED lines=15> */
.L_x_960:
[----:B------:R-:W2:Y:S02]  /*2c10*/  LDG.E.U16 R0, desc[UR36][R2.64] ;  /* 0x0000002402007981 */ /* 0x000ea4000c1e1500 */
[----:B--2---:R-:W-:-:S05]  /*2c20*/  IMAD.U32 R0, R0, 0x10000, RZ ;  /* 0x0001000000007824 */ /* 0x004fca00078e00ff */
[----:B------:R-:W-:-:S04]  /*2c30*/  F2FP.F16.F32.PACK_AB R0, RZ, R0 ;  /* 0x00000000ff00723e */ /* 0x000fc800000000ff */
[----:B------:R-:W-:Y:S01]  /*2c40*/  PRMT R25, R0, 0x7610, R25 ;  /* 0x0000761000197816 */ /* 0x000fe20000000019 */
[----:B------:R-:W-:Y:S06]  /*2c50*/  BRA `(.L_x_950) ;  /* 0x0000000400d07947 */ /* 0x000fec0003800000 */
.L_x_957:
        /* <DEDUP_REMOVED lines=13> */
.L_x_964:
        /* <DEDUP_REMOVED lines=21> */
.L_x_968:
[----:B------:R-:W-:Y:S05]  /*2e80*/  BSYNC B1 ;  /* 0x0000000000017941 */ /* 0x000fea0003800000 */
.L_x_967:
[----:B------:R-:W-:Y:S01]  /*2e90*/  LEA R3, R0, 0x3b800000, 0x17 ;  /* 0x3b80000000037811 */ /* 0x000fe200078eb8ff */
[----:B------:R-:W-:-:S05]  /*2ea0*/  IMAD.SHL.U32 R0, R2, 0x100000, RZ ;  /* 0x0010000002007824 */ /* 0x000fca00078e00ff */
[----:B------:R-:W-:-:S07]  /*2eb0*/  LOP3.LUT R0, R3, R0, R4, 0xfe, !PT ;  /* 0x0000000003007212 */ /* 0x000fce00078efe04 */
.L_x_966:
[----:B------:R-:W-:Y:S05]  /*2ec0*/  BSYNC B0 ;  /* 0x0000000000007941 */ /* 0x000fea0003800000 */
.L_x_965:
[----:B------:R-:W-:-:S04]  /*2ed0*/  F2FP.F16.F32.PACK_AB R0, RZ, R0 ;  /* 0x00000000ff00723e */ /* 0x000fc800000000ff */
[----:B------:R-:W-:Y:S01]  /*2ee0*/  PRMT R25, R0, 0x7610, R25 ;  /* 0x0000761000197816 */ /* 0x000fe20000000019 */
[----:B------:R-:W-:Y:S06]  /*2ef0*/  BRA `(.L_x_950) ;  /* 0x0000000400287947 */ /* 0x000fec0003800000 */
.L_x_963:
        /* <DEDUP_REMOVED lines=21> */
.L_x_972:
[----:B------:R-:W-:Y:S05]  /*3050*/  BSYNC B1 ;  /* 0x0000000000017941 */ /* 0x000fea0003800000 */
.L_x_971:
[----:B------:R-:W-:Y:S01]  /*3060*/  LEA R3, R0, 0x37800000, 0x17 ;  /* 0x3780000000037811 */ /* 0x000fe200078eb8ff */
[----:B------:R-:W-:-:S05]  /*3070*/  IMAD.SHL.U32 R0, R2, 0x200000, RZ ;  /* 0x0020000002007824 */ /* 0x000fca00078e00ff */
[----:B------:R-:W-:-:S07]  /*3080*/  LOP3.LUT R0, R3, R0, R4, 0xfe, !PT ;  /* 0x0000000003007212 */ /* 0x000fce00078efe04 */
.L_x_970:
[----:B------:R-:W-:Y:S05]  /*3090*/  BSYNC B0 ;  /* 0x0000000000007941 */ /* 0x000fea0003800000 */
.L_x_969:
[----:B------:R-:W-:-:S04]  /*30a0*/  F2FP.F16.F32.PACK_AB R0, RZ, R0 ;  /* 0x00000000ff00723e */ /* 0x000fc800000000ff */
[----:B------:R-:W-:Y:S01]  /*30b0*/  PRMT R25, R0, 0x7610, R25 ;  /* 0x0000761000197816 */ /* 0x000fe20000000019 */
[----:B------:R-:W-:Y:S06]  /*30c0*/  BRA `(.L_x_950) ;  /* 0x0000000000b47947 */ /* 0x000fec0003800000 */
.L_x_962:
        /* <DEDUP_REMOVED lines=14> */
.L_x_976:
[----:B------:R-:W-:Y:S05]  /*31b0*/  BSYNC B0 ;  /* 0x0000000000007941 */ /* 0x000fea0003800000 */
.L_x_975:
[----:B------:R-:W-:-:S04]  /*31c0*/  F2FP.F16.F32.PACK_AB R0, RZ, R0 ;  /* 0x00000000ff00723e */ /* 0x000fc800000000ff */
[----:B------:R-:W-:Y:S01]  /*31d0*/  PRMT R25, R0, 0x7610, R25 ;  /* 0x0000761000197816 */ /* 0x000fe20000000019 */
[----:B------:R-:W-:Y:S06]  /*31e0*/  BRA `(.L_x_950) ;  /* 0x00000000006c7947 */ /* 0x000fec0003800000 */
.L_x_949:
        /* <DEDUP_REMOVED lines=16> */
.L_x_977:
[----:B------:R-:W-:Y:S01]  /*32f0*/  PRMT R25, RZ, 0x7610, R25 ;  /* 0x00007610ff197816 */ /* 0x000fe20000000019 */
[----:B------:R-:W-:Y:S06]  /*3300*/  BRA `(.L_x_950) ;  /* 0x0000000000247947 */ /* 0x000fec0003800000 */
.L_x_974:
[----:B------:R-:W2:Y:S02]  /*3310*/  LDG.E.64 R2, desc[UR36][R2.64] ;  /* 0x0000002402027981 */ /* 0x000ea4000c1e1b00 */
[----:B--2---:R-:W0:Y:S02]  /*3320*/  I2F.U64 R0, R2 ;  /* 0x0000000200007312 */ /* 0x004e240000301000 */
[----:B0-----:R-:W-:-:S04]  /*3330*/  F2FP.F16.F32.PACK_AB R0, RZ, R0 ;  /* 0x00000000ff00723e */ /* 0x001fc800000000ff */
[----:B------:R-:W-:Y:S01]  /*3340*/  PRMT R25, R0, 0x7610, R25 ;  /* 0x0000761000197816 */ /* 0x000fe20000000019 */
[----:B------:R-:W-:Y:S06]  /*3350*/  BRA `(.L_x_950) ;  /* 0x0000000000107947 */ /* 0x000fec0003800000 */
.L_x_973:
[----:B------:R-:W2:Y:S02]  /*3360*/  LDG.E R2, desc[UR36][R2.64] ;  /* 0x0000002402027981 */ /* 0x000ea4000c1e1900 */
[----:B--2---:R-:W-:-:S04]  /*3370*/  I2FP.F32.U32 R0, R2 ;  /* 0x0000000200007245 */ /* 0x004fc80000201000 */
[----:B------:R-:W-:-:S04]  /*3380*/  F2FP.F16.F32.PACK_AB R0, RZ, R0 ;  /* 0x00000000ff00723e */ /* 0x000fc800000000ff */
[----:B------:R-:W-:-:S07]  /*3390*/  PRMT R25, R0, 0x7610, R25 ;  /* 0x0000761000197816 */ /* 0x000fce0000000019 */
.L_x_950:
[----:B------:R-:W-:-:S07]  /*33a0*/  VIADD R19, R19, 0x80 ;  /* 0x0000008013137836 */ /* 0x000fce0000000000 */
.L_x_944:
[----:B------:R-:W-:Y:S05]  /*33b0*/  BSYNC B6 ;  /* 0x0000000000067941 */ /* 0x000fea0003800000 */
.L_x_943:
[----:B------:R-:W-:Y:S01]  /*33c0*/  ISETP.GE.AND P0, PT, R19, R16, PT ;  /* 0x000000101300720c */ /* 0x000fe20003f06270 */
[----:B------:R-:W-:-:S12]  /*33d0*/  BSSY B6, `(.L_x_978) ;  /* 0x000010c000067945 */ /* 0x000fd80003800000 */
[----:B------:R-:W-:Y:S05]  /*33e0*/  @P0 BRA `(.L_x_979) ;  /* 0x0000001000280947 */ /* 0x000fea0003800000 */
[----:B01----:R-:W0:Y:S01]  /*33f0*/  LDC.64 R2, c[0x0][0x220] ;  /* 0x00008800ff027b82 */ /* 0x003e220000000a00 */
        /* <DEDUP_REMOVED lines=21> */
.L_x_983:
[----:B------:R-:W2:Y:S02]  /*3550*/  LDG.E.U8 R2, desc[UR36][R2.64] ;  /* 0x0000002402027981 */ /* 0x000ea4000c1e1100 */
[----:B--2---:R-:W-:-:S04]  /*3560*/  I2FP.F32.U32 R0, R2 ;  /* 0x0000000200007245 */ /* 0x004fc80000201000 */
[----:B------:R-:W-:-:S04]  /*3570*/  F2FP.F16.F32.PACK_AB R0, RZ, R0 ;  /* 0x00000000ff00723e */ /* 0x000fc800000000ff */
[----:B------:R-:W-:Y:S01]  /*3580*/  PRMT R24, R0, 0x7610, R24 ;  /* 0x0000761000187816 */ /* 0x000fe20000000018 */
[----:B------:R-:W-:Y:S06]  /*3590*/  BRA `(.L_x_979) ;  /* 0x0000000c00bc7947 */ /* 0x000fec0003800000 */
.L_x_982:
        /* <DEDUP_REMOVED lines=11> */
.L_x_986:
[----:B------:R-:W2:Y:S02]  /*3650*/  LDG.E R2, desc[UR36][R2.64] ;  /* 0x0000002402027981 */ /* 0x000ea4000c1e1900 */
[----:B--2---:R-:W-:-:S04]  /*3660*/  I2FP.F32.S32 R0, R2 ;  /* 0x0000000200007245 */ /* 0x004fc80000201400 */
[----:B------:R-:W-:-:S04]  /*3670*/  F2FP.F16.F32.PACK_AB R0, RZ, R0 ;  /* 0x00000000ff00723e */ /* 0x000fc800000000ff */
[----:B------:R-:W-:Y:S01]  /*3680*/  PRMT R24, R0, 0x7610, R24 ;  /* 0x0000761000187816 */ /* 0x000fe20000000018 */
[----:B------:R-:W-:Y:S06]  /*3690*/  BRA `(.L_x_979) ;  /* 0x0000000c007c7947 */ /* 0x000fec0003800000 */
.L_x_985:
[----:B------:R-:W2:Y:S02]  /*36a0*/  LDG.E.U16 R2, desc[UR36][R2.64] ;  /* 0x0000002402027981 */ /* 0x000ea4000c1e1500 */
[----:B--2---:R-:W0:Y:S02]  /*36b0*/  I2F.S16 R0, R2 ;  /* 0x0000000200007306 */ /* 0x004e240000101400 */
[----:B0-----:R-:W-:-:S04]  /*36c0*/  F2FP.F16.F32.PACK_AB R0, RZ, R0 ;  /* 0x00000000ff00723e */ /* 0x001fc800000000ff */
[----:B------:R-:W-:Y:S01]  /*36d0*/  PRMT R24, R0, 0x7610, R24 ;  /* 0x0000761000187816 */ /* 0x000fe20000000018 */
[----:B------:R-:W-:Y:S06]  /*36e0*/  BRA `(.L_x_979) ;  /* 0x0000000c00687947 */ /* 0x000fec0003800000 */
.L_x_981:
        /* <DEDUP_REMOVED lines=9> */
.L_x_988:
[----:B------:R2:W5:Y:S01]  /*3780*/  LDG.E.U16 R24, desc[UR36][R2.64] ;  /* 0x0000002402187981 */ /* 0x000562000c1e1500 */
[----:B------:R-:W-:Y:S05]  /*3790*/  BRA `(.L_x_979) ;  /* 0x0000000c003c7947 */ /* 0x000fea0003800000 */
.L_x_987:
        /* <DEDUP_REMOVED lines=9> */
.L_x_990:
[----:B------:R3:W5:Y:S01]  /*3830*/  LDG.E.U16 R24, desc[UR36][R2.64] ;  /* 0x0000002402187981 */ /* 0x000762000c1e1500 */
[----:B------:R-:W-:Y:S05]  /*3840*/  BRA `(.L_x_979) ;  /* 0x0000000c00107947 */ /* 0x000fea0003800000 */
.L_x_989:
        /* <DEDUP_REMOVED lines=9> */
.L_x_980:
        /* <DEDUP_REMOVED lines=14> */
.L_x_993:
        /* <DEDUP_REMOVED lines=9> */
.L_x_992:
        /* <DEDUP_REMOVED lines=28> */
.L_x_995:
        /* <DEDUP_REMOVED lines=15> */
.L_x_994:
[----:B------:R-:W2:Y:S02]  /*3d00*/  LDG.E.U16 R0, desc[UR36][R2.64] ;  /* 0x0000002402007981 */ /* 0x000ea4000c1e1500 */
[----:B--2---:R-:W-:-:S05]  /*3d10*/  IMAD.U32 R0, R0, 0x10000, RZ ;  /* 0x0001000000007824 */ /* 0x004fca00078e00ff */
[----:B------:R-:W-:-:S04]  /*3d20*/  F2FP.F16.F32.PACK_AB R0, RZ, R0 ;  /* 0x00000000ff00723e */ /* 0x000fc800000000ff */
[----:B------:R-:W-:Y:S01]  /*3d30*/  PRMT R24, R0, 0x7610, R24 ;  /* 0x0000761000187816 */ /* 0x000fe20000000018 */
[----:B------:R-:W-:Y:S06]  /*3d40*/  BRA `(.L_x_979) ;  /* 0x0000000400d07947 */ /* 0x000fec0003800000 */
.L_x_991:
        /* <DEDUP_REMOVED lines=13> */
.L_x_998:
        /* <DEDUP_REMOVED lines=21> */
.L_x_1002:
[----:B------:R-:W-:Y:S05]  /*3f70*/  BSYNC B1 ;  /* 0x0000000000017941 */ /* 0x000fea0003800000 */
.L_x_1001:
[----:B------:R-:W-:Y:S01]  /*3f80*/  LEA R3, R0, 0x3b800000, 0x17 ;  /* 0x3b80000000037811 */ /* 0x000fe200078eb8ff */
[----:B------:R-:W-:-:S05]  /*3f90*/  IMAD.SHL.U32 R0, R2, 0x100000, RZ ;  /* 0x0010000002007824 */ /* 0x000fca00078e00ff */
[----:B------:R-:W-:-:S07]  /*3fa0*/  LOP3.LUT R0, R3, R0, R4, 0xfe, !PT ;  /* 0x0000000003007212 */ /* 0x000fce00078efe04 */
.L_x_1000:
[----:B------:R-:W-:Y:S05]  /*3fb0*/  BSYNC B0 ;  /* 0x0000000000007941 */ /* 0x000fea0003800000 */
.L_x_999:
[----:B------:R-:W-:-:S04]  /*3fc0*/  F2FP.F16.F32.PACK_AB R0, RZ, R0 ;  /* 0x00000000ff00723e */ /* 0x000fc800000000ff */
[----:B------:R-:W-:Y:S01]  /*3fd0*/  PRMT R24, R0, 0x7610, R24 ;  /* 0x0000761000187816 */ /* 0x000fe20000000018 */
[----:B------:R-:W-:Y:S06]  /*3fe0*/  BRA `(.L_x_979) ;  /* 0x0000000400287947 */ /* 0x000fec0003800000 */
.L_x_997:
        /* <DEDUP_REMOVED lines=21> */
.L_x_1006:
[----:B------:R-:W-:Y:S05]  /*4140*/  BSYNC B1 ;  /* 0x0000000000017941 */ /* 0x000fea0003800000 */
.L_x_1005:
[----:B------:R-:W-:Y:S01]  /*4150*/  LEA R3, R0, 0x37800000, 0x17 ;  /* 0x3780000000037811 */ /* 0x000fe200078eb8ff */
[----:B------:R-:W-:-:S05]  /*4160*/  IMAD.SHL.U32 R0, R2, 0x200000, RZ ;  /* 0x0020000002007824 */ /* 0x000fca00078e00ff */
[----:B------:R-:W-:-:S07]  /*4170*/  LOP3.LUT R0, R3, R0, R4, 0xfe, !PT ;  /* 0x0000000003007212 */ /* 0x000fce00078efe04 */
.L_x_1004:
[----:B------:R-:W-:Y:S05]  /*4180*/  BSYNC B0 ;  /* 0x0000000000007941 */ /* 0x000fea0003800000 */
.L_x_1003:
[----:B------:R-:W-:-:S04]  /*4190*/  F2FP.F16.F32.PACK_AB R0, RZ, R0 ;  /* 0x00000000ff00723e */ /* 0x000fc800000000ff */
[----:B------:R-:W-:Y:S01]  /*41a0*/  PRMT R24, R0, 0x7610, R24 ;  /* 0x0000761000187816 */ /* 0x000fe20000000018 */
[----:B------:R-:W-:Y:S06]  /*41b0*/  BRA `(.L_x_979) ;  /* 0x0000000000b47947 */ /* 0x000fec0003800000 */
.L_x_996:
        /* <DEDUP_REMOVED lines=14> */
.L_x_1010:
[----:B------:R-:W-:Y:S05]  /*42a0*/  BSYNC B0 ;  /* 0x0000000000007941 */ /* 0x000fea0003800000 */
.L_x_1009:
[----:B------:R-:W-:-:S04]  /*42b0*/  F2FP.F16.F32.PACK_AB R0, RZ, R0 ;  /* 0x00000000ff00723e */ /* 0x000fc800000000ff */
[----:B------:R-:W-:Y:S01]  /*42c0*/  PRMT R24, R0, 0x7610, R24 ;  /* 0x0000761000187816 */ /* 0x000fe20000000018 */
[----:B------:R-:W-:Y:S06]  /*42d0*/  BRA `(.L_x_979) ;  /* 0x00000000006c7947 */ /* 0x000fec0003800000 */
.L_x_984:
        /* <DEDUP_REMOVED lines=16> */
.L_x_1011:
[----:B------:R-:W-:Y:S01]  /*43e0*/  PRMT R24, RZ, 0x7610, R24 ;  /* 0x00007610ff187816 */ /* 0x000fe20000000018 */
[----:B------:R-:W-:Y:S06]  /*43f0*/  BRA `(.L_x_979) ;  /* 0x0000000000247947 */ /* 0x000fec0003800000 */
.L_x_1008:
[----:B------:R-:W2:Y:S02]  /*4400*/  LDG.E.64 R2, desc[UR36][R2.64] ;  /* 0x0000002402027981 */ /* 0x000ea4000c1e1b00 */
[----:B--2---:R-:W0:Y:S02]  /*4410*/  I2F.U64 R0, R2 ;  /* 0x0000000200007312 */ /* 0x004e240000301000 */
[----:B0-----:R-:W-:-:S04]  /*4420*/  F2FP.F16.F32.PACK_AB R0, RZ, R0 ;  /* 0x00000000ff00723e */ /* 0x001fc800000000ff */
[----:B------:R-:W-:Y:S01]  /*4430*/  PRMT R24, R0, 0x7610, R24 ;  /* 0x0000761000187816 */ /* 0x000fe20000000018 */
[----:B------:R-:W-:Y:S06]  /*4440*/  BRA `(.L_x_979) ;  /* 0x0000000000107947 */ /* 0x000fec0003800000 */
.L_x_1007:
[----:B------:R-:W2:Y:S02]  /*4450*/  LDG.E R2, desc[UR36][R2.64] ;  /* 0x0000002402027981 */ /* 0x000ea4000c1e1900 */
[----:B--2---:R-:W-:-:S04]  /*4460*/  I2FP.F32.U32 R0, R2 ;  /* 0x0000000200007245 */ /* 0x004fc80000201000 */
[----:B------:R-:W-:-:S04]  /*4470*/  F2FP.F16.F32.PACK_AB R0, RZ, R0 ;  /* 0x00000000ff00723e */ /* 0x000fc800000000ff */
[----:B------:R-:W-:-:S07]  /*4480*/  PRMT R24, R0, 0x7610, R24 ;  /* 0x0000761000187816 */ /* 0x000fce0000000018 */
.L_x_979:
[----:B------:R-:W-:Y:S05]  /*4490*/  BSYNC B6 ;  /* 0x0000000000067941 */ /* 0x000fea0003800000 */
.L_x_978:
[----:B------:R-:W0:Y:S01]  /*44a0*/  S2R R17, SR_TID.X ;  /* 0x0000000000117919 */ /* 0x000e220000002100 */
[----:B------:R-:W4:Y:S01]  /*44b0*/  LDC.U8 R19, c[0x0][0x234] ;  /* 0x00008d00ff137b82 */ /* 0x000f220000000000 */
[----:B------:R-:W-:Y:S01]  /*44c0*/  BSSY B6, `(.L_x_1012) ;  /* 0x0000126000067945 */ /* 0x000fe20003800000 */
[C---:B0123--:R-:W-:Y:S01]  /*44d0*/  VIADD R3, R17.reuse, 0x100 ;  /* 0x0000010011037836 */ /* 0x04ffe20000000000 */
[C---:B------:R-:W-:Y:S01]  /*44e0*/  ISETP.GE.AND P3, PT, R17.reuse, R16, PT ;  /* 0x000000101100720c */ /* 0x040fe20003f66270 */
[----:B------:R-:W-:-:S03]  /*44f0*/  VIADD R27, R17, 0x80 ;  /* 0x00000080111b7836 */ /* 0x000fc60000000000 */
[-C--:B------:R-:W-:Y:S01]  /*4500*/  ISETP.GE.AND P1, PT, R3, R16.reuse, PT ;  /* 0x000000100300720c */ /* 0x080fe20003f26270 */
[----:B------:R-:W-:Y:S01]  /*4510*/  VIADD R3, R17, 0x180 ;  /* 0x0000018011037836 */ /* 0x000fe20000000000 */
[----:B------:R-:W-:-:S04]  /*4520*/  ISETP.GE.AND P0, PT, R27, R16, PT ;  /* 0x000000101b00720c */ /* 0x000fc80003f06270 */
[----:B------:R-:W-:-:S03]  /*4530*/  ISETP.GE.AND P2, PT, R3, R16, PT ;  /* 0x000000100300720c */ /* 0x000fc60003f46270 */
[----:B-----5:R-:W-:-:S04]  /*4540*/  @!P3 HADD2.F32 R0, -RZ, R22.H0_H0 ;  /* 0x20000016ff00b230 */ /* 0x020fc80000004100 */
[----:B------:R-:W-:Y:S02]  /*4550*/  @!P1 HADD2.F32 R25, -RZ, R25.H0_H0 ;  /* 0x20000019ff199230 */ /* 0x000fe40000004100 */
[----:B------:R-:W-:Y:S01]  /*4560*/  @!P0 HADD2.F32 R2, -RZ, R23.H0_H0 ;  /* 0x20000017ff028230 */ /* 0x000fe20000004100 */
[----:B------:R-:W0:Y:S03]  /*4570*/  @!P3 MUFU.LG2 R0, R0 ;  /* 0x000000000000b308 */ /* 0x000e260000000c00 */
[----:B------:R-:W-:-:S05]  /*4580*/  @!P2 HADD2.F32 R3, -RZ, R24.H0_H0 ;  /* 0x20000018ff03a230 */ /* 0x000fca0000004100 */
[----:B------:R-:W1:Y:S08]  /*4590*/  @!P1 MUFU.LG2 R25, R25 ;  /* 0x0000001900199308 */ /* 0x000e700000000c00 */
[----:B------:R-:W2:Y:S01]  /*45a0*/  @!P2 MUFU.LG2 R3, R3 ;  /* 0x000000030003a308 */ /* 0x000ea20000000c00 */
[----:B0-----:R-:W-:-:S07]  /*45b0*/  @!P3 F2FP.F16.F32.PACK_AB R4, RZ, R0 ;  /* 0x00000000ff04b23e */ /* 0x001fce00000000ff */
[----:B------:R-:W0:Y:S01]  /*45c0*/  @!P0 MUFU.LG2 R2, R2 ;  /* 0x0000000200028308 */ /* 0x000e220000000c00 */
[----:B-1----:R-:W-:Y:S02]  /*45d0*/  @!P1 F2FP.F16.F32.PACK_AB R23, RZ, R25 ;  /* 0x00000019ff17923e */ /* 0x002fe400000000ff */
[----:B--2---:R-:W-:Y:S02]  /*45e0*/  @!P2 F2FP.F16.F32.PACK_AB R22, RZ, R3 ;  /* 0x00000003ff16a23e */ /* 0x004fe400000000ff */
[----:B0-----:R-:W-:Y:S01]  /*45f0*/  @!P0 F2FP.F16.F32.PACK_AB R24, RZ, R2 ;  /* 0x00000002ff18823e */ /* 0x001fe200000000ff */
[----:B----4-:R-:W-:Y:S06]  /*4600*/  @P3 BRA `(.L_x_1013) ;  /* 0x0000001000443947 */ /* 0x010fec0003800000 */
[----:B------:R-:W0:Y:S01]  /*4610*/  LDC.64 R2, c[0x0][0x218] ;  /* 0x00008600ff027b82 */ /* 0x000e220000000a00 */
        /* <DEDUP_REMOVED lines=17> */
[----:B------:R-:W-:Y:S02]  /*4730*/  HADD2.F32 R4, -RZ, R4.H0_H0 ;  /* 0x20000004ff047230 */ /* 0x000fe40000004100 */
[----:B------:R-:W-:Y:S02]  /*4740*/  IMAD.MOV.U32 R17, RZ, RZ, R27 ;  /* 0x000000ffff117224 */ /* 0x000fe400078e001b */
[----:B------:R-:W0:Y:S02]  /*4750*/  F2I.FTZ.TRUNC.NTZ R5, R4 ;  /* 0x0000000400057305 */ /* 0x000e24000021f100 */
[----:B0-----:R0:W-:Y:S01]  /*4760*/  STG.E.U8 desc[UR36][R2.64], R5 ;  /* 0x0000000502007986 */ /* 0x0011e2000c101124 */
[----:B------:R-:W-:Y:S05]  /*4770*/  BRA `(.L_x_1013) ;  /* 0x0000000c00e87947 */ /* 0x000fea0003800000 */
.L_x_1017:
[----:B------:R-:W-:Y:S02]  /*4780*/  HADD2.F32 R5, -RZ, R4.H0_H0 ;  /* 0x20000004ff057230 */ /* 0x000fe40000004100 */
[----:B------:R-:W-:-:S04]  /*4790*/  IMAD.MOV.U32 R17, RZ, RZ, R27 ;  /* 0x000000ffff117224 */ /* 0x000fc800078e001b */
[----:B------:R-:W0:Y:S02]  /*47a0*/  F2I.S64.TRUNC R4, R5 ;  /* 0x0000000500047311 */ /* 0x000e24000020d900 */
[----:B0-----:R0:W-:Y:S01]  /*47b0*/  STG.E.U8 desc[UR36][R2.64], R4 ;  /* 0x0000000402007986 */ /* 0x0011e2000c101124 */
[----:B------:R-:W-:Y:S05]  /*47c0*/  BRA `(.L_x_1013) ;  /* 0x0000000c00d47947 */ /* 0x000fea0003800000 */
.L_x_1016:
[----:B------:R-:W-:-:S13]  /*47d0*/  ISETP.NE.AND P0, PT, R0, 0x2, PT ;  /* 0x000000020000780c */ /* 0x000fda0003f05270 */
[----:B------:R-:W-:Y:S05]  /*47e0*/  @!P0 BRA `(.L_x_1019) ;  /* 0x0000000000388947 */ /* 0x000fea0003800000 */
[----:B------:R-:W-:-:S13]  /*47f0*/  ISETP.NE.AND P0, PT, R0, 0x3, PT ;  /* 0x000000030000780c */ /* 0x000fda0003f05270 */
[----:B------:R-:W-:Y:S05]  /*4800*/  @!P0 BRA `(.L_x_1020) ;  /* 0x00000000001c8947 */ /* 0x000fea0003800000 */
[----:B------:R-:W-:-:S13]  /*4810*/  ISETP.NE.AND P0, PT, R0, 0x4, PT ;  /* 0x000000040000780c */ /* 0x000fda0003f05270 */
[----:B------:R-:W-:Y:S05]  /*4820*/  @P0 BRA `(.L_x_1018) ;  /* 0x0000000c00500947 */ /* 0x000fea0003800000 */
[----:B------:R-:W-:Y:S02]  /*4830*/  HADD2.F32 R4, -RZ, R4.H0_H0 ;  /* 0x20000004ff047230 */ /* 0x000fe40000004100 */
[----:B------:R-:W-:-:S04]  /*4840*/  IMAD.MOV.U32 R17, RZ, RZ, R27 ;  /* 0x000000ffff117224 */ /* 0x000fc800078e001b */
[----:B------:R-:W0:Y:S02]  /*4850*/  F2I.S64.TRUNC R4, R4 ;  /* 0x0000000400047311 */ /* 0x000e24000020d900 */
[----:B0-----:R0:W-:Y:S01]  /*4860*/  STG.E.64 desc[UR36][R2.64], R4 ;  /* 0x0000000402007986 */ /* 0x0011e2000c101b24 */
[----:B------:R-:W-:Y:S05]  /*4870*/  BRA `(.L_x_1013) ;  /* 0x0000000c00a87947 */ /* 0x000fea0003800000 */
.L_x_1020:
[----:B------:R-:W-:Y:S02]  /*4880*/  HADD2.F32 R4, -RZ, R4.H0_H0 ;  /* 0x20000004ff047230 */ /* 0x000fe40000004100 */
[----:B------:R-:W-:Y:S02]  /*4890*/  IMAD.MOV.U32 R17, RZ, RZ, R27 ;  /* 0x000000ffff117224 */ /* 0x000fe400078e001b */
[----:B------:R-:W0:Y:S02]  /*48a0*/  F2I.FTZ.TRUNC.NTZ R5, R4 ;  /* 0x0000000400057305 */ /* 0x000e24000021f100 */
[----:B0-----:R0:W-:Y:S01]  /*48b0*/  STG.E desc[UR36][R2.64], R5 ;  /* 0x0000000502007986 */ /* 0x0011e2000c101924 */
[----:B------:R-:W-:Y:S05]  /*48c0*/  BRA `(.L_x_1013) ;  /* 0x0000000c00947947 */ /* 0x000fea0003800000 */
.L_x_1019:
[----:B------:R-:W-:Y:S02]  /*48d0*/  HADD2.F32 R4, -RZ, R4.H0_H0 ;  /* 0x20000004ff047230 */ /* 0x000fe40000004100 */
[----:B------:R-:W-:Y:S02]  /*48e0*/  IMAD.MOV.U32 R17, RZ, RZ, R27 ;  /* 0x000000ffff117224 */ /* 0x000fe400078e001b */
[----:B------:R-:W0:Y:S02]  /*48f0*/  F2I.FTZ.TRUNC.NTZ R5, R4 ;  /* 0x0000000400057305 */ /* 0x000e24000021f100 */
[----:B0-----:R0:W-:Y:S01]  /*4900*/  STG.E.U16 desc[UR36][R2.64], R5 ;  /* 0x0000000502007986 */ /* 0x0011e2000c101524 */
[----:B------:R-:W-:Y:S05]  /*4910*/  BRA `(.L_x_1013) ;  /* 0x0000000c00807947 */ /* 0x000fea0003800000 */
.L_x_1015:
[----:B------:R-:W-:-:S13]  /*4920*/  ISETP.GT.AND P0, PT, R0, 0x6, PT ;  /* 0x000000060000780c */ /* 0x000fda0003f04270 */
[----:B------:R-:W-:Y:S05]  /*4930*/  @P0 BRA `(.L_x_1021) ;  /* 0x00000000002c0947 */ /* 0x000fea0003800000 */
[----:B------:R-:W-:-:S13]  /*4940*/  ISETP.NE.AND P0, PT, R0, 0x5, PT ;  /* 0x000000050000780c */ /* 0x000fda0003f05270 */
[----:B------:R-:W-:Y:S05]  /*4950*/  @!P0 BRA `(.L_x_1022) ;  /* 0x0000000000188947 */ /* 0x000fea0003800000 */
[----:B------:R-:W-:-:S13]  /*4960*/  ISETP.NE.AND P0, PT, R0, 0x6, PT ;  /* 0x000000060000780c */ /* 0x000fda0003f05270 */
[----:B------:R-:W-:Y:S05]  /*4970*/  @P0 BRA `(.L_x_1018) ;  /* 0x0000000800fc0947 */ /* 0x000fea0003800000 */
[----:B------:R-:W-:Y:S02]  /*4980*/  HADD2.F32 R5, -RZ, R4.H0_H0 ;  /* 0x20000004ff057230 */ /* 0x000fe40000004100 */
[----:B------:R-:W-:-:S03]  /*4990*/  IMAD.MOV.U32 R17, RZ, RZ, R27 ;  /* 0x000000ffff117224 */ /* 0x000fc600078e001b */
[----:B------:R0:W-:Y:S01]  /*49a0*/  STG.E desc[UR36][R2.64], R5 ;  /* 0x0000000502007986 */ /* 0x0001e2000c101924 */
[----:B------:R-:W-:Y:S05]  /*49b0*/  BRA `(.L_x_1013) ;  /* 0x0000000c00587947 */ /* 0x000fea0003800000 */
.L_x_1022:
[----:B------:R0:W-:Y:S01]  /*49c0*/  STG.E.U16 desc[UR36][R2.64], R4 ;  /* 0x0000000402007986 */ /* 0x0001e2000c101524 */
[----:B------:R-:W-:Y:S01]  /*49d0*/  IMAD.MOV.U32 R17, RZ, RZ, R27 ;  /* 0x000000ffff117224 */ /* 0x000fe200078e001b */
[----:B------:R-:W-:Y:S06]  /*49e0*/  BRA `(.L_x_1013) ;  /* 0x0000000c004c7947 */ /* 0x000fec0003800000 */
.L_x_1021:
[----:B------:R-:W-:-:S13]  /*49f0*/  ISETP.NE.AND P0, PT, R0, 0x7, PT ;  /* 0x000000070000780c */ /* 0x000fda0003f05270 */
[----:B------:R-:W-:Y:S05]  /*4a00*/  @!P0 BRA `(.L_x_1023) ;  /* 0x00000000003c8947 */ /* 0x000fea0003800000 */
[----:B------:R-:W-:-:S13]  /*4a10*/  ISETP.NE.AND P0, PT, R0, 0x8, PT ;  /* 0x000000080000780c */ /* 0x000fda0003f05270 */
[----:B------:R-:W-:Y:S05]  /*4a20*/  @!P0 BRA `(.L_x_1024) ;  /* 0x00000000001c8947 */ /* 0x000fea0003800000 */
[----:B------:R-:W-:-:S13]  /*4a30*/  ISETP.NE.AND P0, PT, R0, 0x9, PT ;  /* 0x000000090000780c */ /* 0x000fda0003f05270 */
[----:B------:R-:W-:Y:S05]  /*4a40*/  @P0 BRA `(.L_x_1018) ;  /* 0x0000000800c80947 */ /* 0x000fea0003800000 */
[----:B------:R-:W-:Y:S02]  /*4a50*/  HADD2.F32 R4, -RZ, R4.H0_H0 ;  /* 0x20000004ff047230 */ /* 0x000fe40000004100 */
[----:B------:R-:W-:Y:S02]  /*4a60*/  IMAD.MOV.U32 R5, RZ, RZ, RZ ;  /* 0x000000ffff057224 */ /* 0x000fe400078e00ff */
[----:B------:R-:W-:-:S03]  /*4a70*/  IMAD.MOV.U32 R17, RZ, RZ, R27 ;  /* 0x000000ffff117224 */ /* 0x000fc600078e001b */
[----:B------:R0:W-:Y:S01]  /*4a80*/  STG.E.64 desc[UR36][R2.64], R4 ;  /* 0x0000000402007986 */ /* 0x0001e2000c101b24 */
[----:B------:R-:W-:Y:S05]  /*4a90*/  BRA `(.L_x_1013) ;  /* 0x0000000c00207947 */ /* 0x000fea0003800000 */
.L_x_1024:
[----:B------:R-:W-:Y:S02]  /*4aa0*/  HADD2.F32 R0, -RZ, R4.H0_H0 ;  /* 0x20000004ff007230 */ /* 0x000fe40000004100 */
[----:B------:R-:W-:-:S03]  /*4ab0*/  IMAD.MOV.U32 R17, RZ, RZ, R27 ;  /* 0x000000ffff117224 */ /* 0x000fc600078e001b */
[----:B------:R-:W-:-:S04]  /*4ac0*/  F2FP.F16.F32.PACK_AB R0, RZ, R0 ;  /* 0x00000000ff00723e */ /* 0x000fc800000000ff */
[----:B------:R-:W-:-:S05]  /*4ad0*/  PRMT R0, R0, 0x5410, RZ ;  /* 0x0000541000007816 */ /* 0x000fca00000000ff */
[----:B------:R0:W-:Y:S01]  /*4ae0*/  STG.E desc[UR36][R2.64], R0 ;  /* 0x0000000002007986 */ /* 0x0001e2000c101924 */
[----:B------:R-:W-:Y:S05]  /*4af0*/  BRA `(.L_x_1013) ;  /* 0x0000000c00087947 */ /* 0x000fea0003800000 */
.L_x_1023:
[----:B------:R-:W-:Y:S02]  /*4b00*/  HADD2.F32 R4, -RZ, R4.H0_H0 ;  /* 0x20000004ff047230 */ /* 0x000fe40000004100 */
[----:B------:R-:W-:-:S03]  /*4b10*/  IMAD.MOV.U32 R17, RZ, RZ, R27 ;  /* 0x000000ffff117224 */ /* 0x000fc600078e001b */
[----:B------:R-:W-:-:S06]  /*4b20*/  FMUL.FTZ R4, R4, 1 ;  /* 0x3f80000004047820 */ /* 0x000fcc0000410000 */
[----:B------:R-:W0:Y:S02]  /*4b30*/  F2F.F64.F32 R4, R4 ;  /* 0x0000000400047310 */ /* 0x000e240000201800 */
[----:B0-----:R0:W-:Y:S01]  /*4b40*/  STG.E.64 desc[UR36][R2.64], R4 ;  /* 0x0000000402007986 */ /* 0x0011e2000c101b24 */
[----:B------:R-:W-:Y:S05]  /*4b50*/  BRA `(.L_x_1013) ;  /* 0x0000000800f07947 */ /* 0x000fea0003800000 */
.L_x_1014:
        /* <DEDUP_REMOVED lines=10> */
[----:B------:R-:W-:-:S04]  /*4c00*/  FSETP.NEU.FTZ.AND P0, PT, R4, RZ, PT ;  /* 0x000000ff0400720b */ /* 0x000fc80003f1d000 */
[----:B------:R-:W-:-:S05]  /*4c10*/  SEL R5, RZ, 0x1, !P0 ;  /* 0x00000001ff057807 */ /* 0x000fca0004000000 */
[----:B------:R0:W-:Y:S01]  /*4c20*/  STG.E.U8 desc[UR36][R2.64], R5 ;  /* 0x0000000502007986 */ /* 0x0001e2000c101124 */
[----:B------:R-:W-:Y:S05]  /*4c30*/  BRA `(.L_x_1013) ;  /* 0x0000000800b87947 */ /* 0x000fea0003800000 */
.L_x_1027:
[----:B------:R-:W-:Y:S01]  /*4c40*/  HADD2.F32 R4, -RZ, R4.H0_H0 ;  /* 0x20000004ff047230 */ /* 0x000fe20000004100 */
[----:B------:R-:W-:Y:S01]  /*4c50*/  CS2R R6, SRZ ;  /* 0x0000000000067805 */ /* 0x000fe2000001ff00 */
[----:B------:R-:W-:-:S03]  /*4c60*/  IMAD.MOV.U32 R17, RZ, RZ, R27 ;  /* 0x000000ffff117224 */ /* 0x000fc600078e001b */
[----:B------:R-:W-:-:S06]  /*4c70*/  FMUL.FTZ R4, R4, 1 ;  /* 0x3f80000004047820 */ /* 0x000fcc0000410000 */
[----:B------:R-:W0:Y:S02]  /*4c80*/  F2F.F64.F32 R4, R4 ;  /* 0x0000000400047310 */ /* 0x000e240000201800 */
[----:B0-----:R0:W-:Y:S01]  /*4c90*/  STG.E.128 desc[UR36][R2.64], R4 ;  /* 0x0000000402007986 */ /* 0x0011e2000c101d24 */
[----:B------:R-:W-:Y:S05]  /*4ca0*/  BRA `(.L_x_1013) ;  /* 0x00000008009c7947 */ /* 0x000fea0003800000 */
.L_x_1026:
        /* <DEDUP_REMOVED lines=21> */
.L_x_1031:
[----:B------:R-:W-:Y:S05]  /*4e00*/  BSYNC B0 ;  /* 0x0000000000007941 */ /* 0x000fea0003800000 */
.L_x_1030:
[----:B------:R-:W-:Y:S01]  /*4e10*/  LOP3.LUT R5, R0, R5, RZ, 0xfc, !PT ;  /* 0x0000000500057212 */ /* 0x000fe200078efcff */
[----:B------:R-:W-:-:S04]  /*4e20*/  IMAD.MOV.U32 R17, RZ, RZ, R27 ;  /* 0x000000ffff117224 */ /* 0x000fc800078e001b */
[----:B------:R0:W-:Y:S01]  /*4e30*/  STG.E.U8 desc[UR36][R2.64], R5 ;  /* 0x0000000502007986 */ /* 0x0001e2000c101124 */
[----:B------:R-:W-:Y:S05]  /*4e40*/  BRA `(.L_x_1013) ;  /* 0x0000000800347947 */ /* 0x000fea0003800000 */
.L_x_1029:
        /* <DEDUP_REMOVED lines=13> */
.L_x_1033:
[----:B------:R-:W-:Y:S01]  /*4f20*/  IMAD.MOV.U32 R0, RZ, RZ, 0x7f ;  /* 0x0000007fff007424 */ /* 0x000fe200078e00ff */
[----:B------:R-:W-:-:S04]  /*4f30*/  ISETP.GT.U32.AND P0, PT, R4, 0x7f800000, PT ;  /* 0x7f8000000400780c */ /* 0x000fc80003f04070 */
[----:B------:R-:W-:-:S09]  /*4f40*/  SEL R0, R0, 0x7c, P0 ;  /* 0x0000007c00007807 */ /* 0x000fd20000000000 */
.L_x_1034:
[----:B------:R-:W-:Y:S05]  /*4f50*/  BSYNC B0 ;  /* 0x0000000000007941 */ /* 0x000fea0003800000 */
.L_x_1032:
[----:B------:R-:W-:Y:S01]  /*4f60*/  LOP3.LUT R4, R5, 0x80000000, RZ, 0xc0, !PT ;  /* 0x8000000005047812 */ /* 0x000fe200078ec0ff */
[----:B------:R-:W-:-:S03]  /*4f70*/  IMAD.MOV.U32 R17, RZ, RZ, R27 ;  /* 0x000000ffff117224 */ /* 0x000fc600078e001b */
[----:B------:R-:W-:-:S04]  /*4f80*/  SHF.R.U32.HI R5, RZ, 0x18, R4 ;  /* 0x00000018ff057819 */ /* 0x000fc80000011604 */
[----:B------:R-:W-:-:S05]  /*4f90*/  LOP3.LUT R5, R0, R5, RZ, 0xfc, !PT ;  /* 0x0000000500057212 */ /* 0x000fca00078efcff */
[----:B------:R0:W-:Y:S01]  /*4fa0*/  STG.E.U8 desc[UR36][R2.64], R5 ;  /* 0x0000000502007986 */ /* 0x0001e2000c101124 */
[----:B------:R-:W-:Y:S05]  /*4fb0*/  BRA `(.L_x_1013) ;  /* 0x0000000400d87947 */ /* 0x000fea0003800000 */
.L_x_1028:
[----:B------:R-:W-:Y:S02]  /*4fc0*/  HADD2.F32 R0, -RZ, R4.H0_H0 ;  /* 0x20000004ff007230 */ /* 0x000fe40000004100 */
[----:B------:R-:W-:-:S03]  /*4fd0*/  IMAD.MOV.U32 R17, RZ, RZ, R27 ;  /* 0x000000ffff117224 */ /* 0x000fc600078e001b */
[----:B------:R-:W-:-:S05]  /*4fe0*/  F2FP.BF16.F32.PACK_AB R0, RZ, R0 ;  /* 0x00000000ff00723e */ /* 0x000fca00000010ff */
[----:B------:R0:W-:Y:S01]  /*4ff0*/  STG.E.U16 desc[UR36][R2.64], R0 ;  /* 0x0000000002007986 */ /* 0x0001e2000c101524 */
[----:B------:R-:W-:Y:S05]  /*5000*/  BRA `(.L_x_1013) ;  /* 0x0000000400c47947 */ /* 0x000fea0003800000 */
.L_x_1025:
        /* <DEDUP_REMOVED lines=10> */
[----:B------:R-:W0:Y:S02]  /*50b0*/  F2I.FTZ.U32.TRUNC.NTZ R5, R5 ;  /* 0x0000000500057305 */ /* 0x000e24000021f000 */
[----:B0-----:R4:W-:Y:S01]  /*50c0*/  STG.E.U16 desc[UR36][R2.64], R5 ;  /* 0x0000000502007986 */ /* 0x0019e2000c101524 */
[----:B------:R-:W-:Y:S05]  /*50d0*/  BRA `(.L_x_1013) ;  /* 0x0000000400907947 */ /* 0x000fea0003800000 */
.L_x_1037:
        /* <DEDUP_REMOVED lines=17> */
.L_x_1040:
[----:B------:R-:W-:-:S04]  /*51f0*/  LOP3.LUT R0, R7, 0x80000000, RZ, 0xc0, !PT ;  /* 0x8000000007007812 */ /* 0x000fc800078ec0ff */
[----:B------:R-:W-:-:S04]  /*5200*/  SHF.R.U32.HI R5, RZ, 0x18, R0 ;  /* 0x00000018ff057819 */ /* 0x000fc80000011600 */
[----:B------:R-:W-:-:S04]  /*5210*/  LOP3.LUT R4, R4, R5, RZ, 0xfc, !PT ;  /* 0x0000000504047212 */ /* 0x000fc800078efcff */
[----:B------:R-:W-:-:S07]  /*5220*/  PRMT R0, R4, 0x7610, R0 ;  /* 0x0000761004007816 */ /* 0x000fce0000000000 */
.L_x_1039:
[----:B------:R-:W-:Y:S05]  /*5230*/  BSYNC B0 ;  /* 0x0000000000007941 */ /* 0x000fea0003800000 */
.L_x_1038:
[----:B------:R3:W-:Y:S01]  /*5240*/  STG.E.U8 desc[UR36][R2.64], R0 ;  /* 0x0000000002007986 */ /* 0x0007e2000c101124 */
[----:B------:R-:W-:Y:S01]  /*5250*/  IMAD.MOV.U32 R17, RZ, RZ, R27 ;  /* 0x000000ffff117224 */ /* 0x000fe200078e001b */
[----:B------:R-:W-:Y:S06]  /*5260*/  BRA `(.L_x_1013) ;  /* 0x00000004002c7947 */ /* 0x000fec0003800000 */
.L_x_1036:
        /* <DEDUP_REMOVED lines=17> */
.L_x_1043:
[----:B------:R-:W-:-:S04]  /*5380*/  LOP3.LUT R0, R7, 0x80000000, RZ, 0xc0, !PT ;  /* 0x8000000007007812 */ /* 0x000fc800078ec0ff */
[----:B------:R-:W-:-:S04]  /*5390*/  SHF.R.U32.HI R5, RZ, 0x18, R0 ;  /* 0x00000018ff057819 */ /* 0x000fc80000011600 */
[----:B------:R-:W-:-:S04]  /*53a0*/  LOP3.LUT R4, R4, R5, RZ, 0xfc, !PT ;  /* 0x0000000504047212 */ /* 0x000fc800078efcff */
[----:B------:R-:W-:-:S07]  /*53b0*/  PRMT R0, R4, 0x7610, R0 ;  /* 0x0000761004007816 */ /* 0x000fce0000000000 */
.L_x_1042:
[----:B------:R-:W-:Y:S05]  /*53c0*/  BSYNC B0 ;  /* 0x0000000000007941 */ /* 0x000fea0003800000 */
.L_x_1041:
[----:B------:R0:W-:Y:S01]  /*53d0*/  STG.E.U8 desc[UR36][R2.64], R0 ;  /* 0x0000000002007986 */ /* 0x0001e2000c101124 */
[----:B------:R-:W-:Y:S01]  /*53e0*/  IMAD.MOV.U32 R17, RZ, RZ, R27 ;  /* 0x000000ffff117224 */ /* 0x000fe200078e001b */
[----:B------:R-:W-:Y:S06]  /*53f0*/  BRA `(.L_x_1013) ;  /* 0x0000000000c87947 */ /* 0x000fec0003800000 */
.L_x_1035:
[----:B------:R-:W-:-:S13]  /*5400*/  ISETP.NE.AND P0, PT, R0, 0x1c, PT ;  /* 0x0000001c0000780c */ /* 0x000fda0003f05270 */
[----:B------:R-:W-:Y:S05]  /*5410*/  @!P0 BRA `(.L_x_1044) ;  /* 0x0000000000b08947 */ /* 0x000fea0003800000 */
[----:B------:R-:W-:-:S13]  /*5420*/  ISETP.NE.AND P0, PT, R0, 0x1d, PT ;  /* 0x0000001d0000780c */ /* 0x000fda0003f05270 */
[----:B------:R-:W-:Y:S05]  /*5430*/  @!P0 BRA `(.L_x_1045) ;  /* 0x0000000000948947 */ /* 0x000fea0003800000 */
[----:B------:R-:W-:-:S13]  /*5440*/  ISETP.NE.AND P0, PT, R0, 0x2c, PT ;  /* 0x0000002c0000780c */ /* 0x000fda0003f05270 */
[----:B------:R-:W-:Y:S05]  /*5450*/  @P0 BRA `(.L_x_1018) ;  /* 0x0000000000440947 */ /* 0x000fea0003800000 */
[----:B------:R-:W-:Y:S02]  /*5460*/  HADD2.F32 R5, -RZ, R4.H0_H0 ;  /* 0x20000004ff057230 */ /* 0x000fe40000004100 */
        /* <DEDUP_REMOVED lines=16> */
.L_x_1018:
        /* <DEDUP_REMOVED lines=16> */
.L_x_1046:
[----:B------:R-:W-:Y:S01]  /*5670*/  IMAD.MOV.U32 R17, RZ, RZ, R27 ;  /* 0x000000ffff117224 */ /* 0x000fe200078e001b */
[----:B------:R-:W-:Y:S06]  /*5680*/  BRA `(.L_x_1013) ;  /* 0x0000000000247947 */ /* 0x000fec0003800000 */
.L_x_1045:
[----:B------:R-:W-:Y:S02]  /*5690*/  HADD2.F32 R4, -RZ, R4.H0_H0 ;  /* 0x20000004ff047230 */ /* 0x000fe40000004100 */
[----:B------:R-:W-:-:S04]  /*56a0*/  IMAD.MOV.U32 R17, RZ, RZ, R27 ;  /* 0x000000ffff117224 */ /* 0x000fc800078e001b */
[----:B------:R-:W0:Y:S02]  /*56b0*/  F2I.U64.TRUNC R4, R4 ;  /* 0x0000000400047311 */ /* 0x000e24000020d800 */
[----:B0-----:R2:W-:Y:S01]  /*56c0*/  STG.E.64 desc[UR36][R2.64], R4 ;  /* 0x0000000402007986 */ /* 0x0015e2000c101b24 */
[----:B------:R-:W-:Y:S05]  /*56d0*/  BRA `(.L_x_1013) ;  /* 0x0000000000107947 */ /* 0x000fea0003800000 */
.L_x_1044:
[----:B------:R-:W-:Y:S02]  /*56e0*/  HADD2.F32 R4, -RZ, R4.H0_H0 ;  /* 0x20000004ff047230 */ /* 0x000fe40000004100 */
[----:B------:R-:W-:Y:S02]  /*56f0*/  IMAD.MOV.U32 R17, RZ, RZ, R27 ;  /* 0x000000ffff117224 */ /* 0x000fe400078e001b */
[----:B------:R-:W0:Y:S02]  /*5700*/  F2I.FTZ.U32.TRUNC.NTZ R5, R4 ;  /* 0x0000000400057305 */ /* 0x000e24000021f000 */
[----:B0-----:R0:W-:Y:S03]  /*5710*/  STG.E desc[UR36][R2.64], R5 ;  /* 0x0000000502007986 */ /* 0x0011e6000c101924 */
.L_x_1013:
[----:B------:R-:W-:Y:S05]  /*5720*/  BSYNC B6 ;  /* 0x0000000000067941 */ /* 0x000fea0003800000 */
.L_x_1012:
[----:B------:R-:W-:Y:S01]  /*5730*/  ISETP.GE.AND P0, PT, R17, R16, PT ;  /* 0x000000101100720c */ /* 0x000fe20003f06270 */
[----:B------:R-:W-:-:S12]  /*5740*/  BSSY B6, `(.L_x_1047) ;  /* 0x00001fc000067945 */ /* 0x000fd80003800000 */
[----:B------:R-:W-:Y:S05]  /*5750*/  @P0 BRA `(.L_x_1048) ;  /* 0x0000001c00e80947 */ /* 0x000fea0003800000 */
[----:B01234-:R-:W0:Y:S01]  /*5760*/  LDC.64 R2, c[0x0][0x218] ;  /* 0x00008600ff027b82 */ /* 0x01fe220000000a00 */
        /* <DEDUP_REMOVED lines=21> */
.L_x_1052:
[----:B------:R-:W-:-:S06]  /*58c0*/  HADD2.F32 R5, -RZ, R24.H0_H0 ;  /* 0x20000018ff057230 */ /* 0x000fcc0000004100 */
[----:B------:R-:W0:Y:S02]  /*58d0*/  F2I.S64.TRUNC R4, R5 ;  /* 0x0000000500047311 */ /* 0x000e24000020d900 */
[----:B0-----:R0:W-:Y:S01]  /*58e0*/  STG.E.U8 desc[UR36][R2.64], R4 ;  /* 0x0000000402007986 */ /* 0x0011e2000c101124 */
[----:B------:R-:W-:Y:S05]  /*58f0*/  BRA `(.L_x_1054) ;  /* 0x0000000c00847947 */ /* 0x000fea0003800000 */
.L_x_1051:
        /* <DEDUP_REMOVED lines=10> */
.L_x_1056:
[----:B------:R-:W-:-:S04]  /*59a0*/  HADD2.F32 R24, -RZ, R24.H0_H0 ;  /* 0x20000018ff187230 */ /* 0x000fc80000004100 */
[----:B------:R-:W0:Y:S02]  /*59b0*/  F2I.FTZ.TRUNC.NTZ R5, R24 ;  /* 0x0000001800057305 */ /* 0x000e24000021f100 */
[----:B0-----:R0:W-:Y:S01]  /*59c0*/  STG.E desc[UR36][R2.64], R5 ;  /* 0x0000000502007986 */ /* 0x0011e2000c101924 */
[----:B------:R-:W-:Y:S05]  /*59d0*/  BRA `(.L_x_1054) ;  /* 0x0000000c004c7947 */ /* 0x000fea0003800000 */
.L_x_1055:
[----:B------:R-:W-:-:S04]  /*59e0*/  HADD2.F32 R24, -RZ, R24.H0_H0 ;  /* 0x20000018ff187230 */ /* 0x000fc80000004100 */
[----:B------:R-:W0:Y:S02]  /*59f0*/  F2I.FTZ.TRUNC.NTZ R5, R24 ;  /* 0x0000001800057305 */ /* 0x000e24000021f100 */
[----:B0-----:R0:W-:Y:S01]  /*5a00*/  STG.E.U16 desc[UR36][R2.64], R5 ;  /* 0x0000000502007986 */ /* 0x0011e2000c101524 */
[----:B------:R-:W-:Y:S05]  /*5a10*/  BRA `(.L_x_1054) ;  /* 0x0000000c003c7947 */ /* 0x000fea0003800000 */
.L_x_1050:
        /* <DEDUP_REMOVED lines=9> */
.L_x_1058:
[----:B------:R0:W-:Y:S01]  /*5ab0*/  STG.E.U16 desc[UR36][R2.64], R24 ;  /* 0x0000001802007986 */ /* 0x0001e2000c101524 */
[----:B------:R-:W-:Y:S05]  /*5ac0*/  BRA `(.L_x_1054) ;  /* 0x0000000c00107947 */ /* 0x000fea0003800000 */
.L_x_1057:
        /* <DEDUP_REMOVED lines=10> */
.L_x_1060:
[----:B------:R-:W-:-:S05]  /*5b70*/  HADD2.F32 R0, -RZ, R24.H0_H0 ;  /* 0x20000018ff007230 */ /* 0x000fca0000004100 */
[----:B------:R-:W-:-:S04]  /*5b80*/  F2FP.F16.F32.PACK_AB R0, RZ, R0 ;  /* 0x00000000ff00723e */ /* 0x000fc800000000ff */
[----:B------:R-:W-:-:S05]  /*5b90*/  PRMT R0, R0, 0x5410, RZ ;  /* 0x0000541000007816 */ /* 0x000fca00000000ff */
[----:B------:R0:W-:Y:S01]  /*5ba0*/  STG.E desc[UR36][R2.64], R0 ;  /* 0x0000000002007986 */ /* 0x0001e2000c101924 */
[----:B------:R-:W-:Y:S05]  /*5bb0*/  BRA `(.L_x_1054) ;  /* 0x0000000800d47947 */ /* 0x000fea0003800000 */
.L_x_1059:
[----:B------:R-:W-:-:S05]  /*5bc0*/  HADD2.F32 R4, -RZ, R24.H0_H0 ;  /* 0x20000018ff047230 */ /* 0x000fca0000004100 */
[----:B------:R-:W-:-:S06]  /*5bd0*/  FMUL.FTZ R4, R4, 1 ;  /* 0x3f80000004047820 */ /* 0x000fcc0000410000 */
[----:B------:R-:W0:Y:S02]  /*5be0*/  F2F.F64.F32 R4, R4 ;  /* 0x0000000400047310 */ /* 0x000e240000201800 */
[----:B0-----:R0:W-:Y:S01]  /*5bf0*/  STG.E.64 desc[UR36][R2.64], R4 ;  /* 0x0000000402007986 */ /* 0x0011e2000c101b24 */
[----:B------:R-:W-:Y:S05]  /*5c00*/  BRA `(.L_x_1054) ;  /* 0x0000000800c07947 */ /* 0x000fea0003800000 */
.L_x_1049:
        /* <DEDUP_REMOVED lines=13> */
.L_x_1063:
[----:B------:R-:W-:Y:S01]  /*5ce0*/  HADD2.F32 R24, -RZ, R24.H0_H0 ;  /* 0x20000018ff187230 */ /* 0x000fe20000004100 */
[----:B------:R-:W-:-:S04]  /*5cf0*/  CS2R R6, SRZ ;  /* 0x0000000000067805 */ /* 0x000fc8000001ff00 */
[----:B------:R-:W-:-:S06]  /*5d00*/  FMUL.FTZ R4, R24, 1 ;  /* 0x3f80000018047820 */ /* 0x000fcc0000410000 */
[----:B------:R-:W0:Y:S02]  /*5d10*/  F2F.F64.F32 R4, R4 ;  /* 0x0000000400047310 */ /* 0x000e240000201800 */
[----:B0-----:R0:W-:Y:S01]  /*5d20*/  STG.E.128 desc[UR36][R2.64], R4 ;  /* 0x0000000402007986 */ /* 0x0011e2000c101d24 */
[----:B------:R-:W-:Y:S05]  /*5d30*/  BRA `(.L_x_1054) ;  /* 0x0000000800747947 */ /* 0x000fea0003800000 */
.L_x_1062:
        /* <DEDUP_REMOVED lines=21> */
.L_x_1067:
[----:B------:R-:W-:Y:S05]  /*5e90*/  BSYNC B0 ;  /* 0x0000000000007941 */ /* 0x000fea0003800000 */
.L_x_1066:
[----:B------:R-:W-:-:S05]  /*5ea0*/  LOP3.LUT R5, R0, R5, RZ, 0xfc, !PT ;  /* 0x0000000500057212 */ /* 0x000fca00078efcff */
[----:B------:R0:W-:Y:S01]  /*5eb0*/  STG.E.U8 desc[UR36][R2.64], R5 ;  /* 0x0000000502007986 */ /* 0x0001e2000c101124 */
[----:B------:R-:W-:Y:S05]  /*5ec0*/  BRA `(.L_x_1054) ;  /* 0x0000000800107947 */ /* 0x000fea0003800000 */
.L_x_1065:
        /* <DEDUP_REMOVED lines=13> */
.L_x_1069:
[----:B------:R-:W-:Y:S01]  /*5fa0*/  IMAD.MOV.U32 R0, RZ, RZ, 0x7f ;  /* 0x0000007fff007424 */ /* 0x000fe200078e00ff */
[----:B------:R-:W-:-:S04]  /*5fb0*/  ISETP.GT.U32.AND P0, PT, R4, 0x7f800000, PT ;  /* 0x7f8000000400780c */ /* 0x000fc80003f04070 */
[----:B------:R-:W-:-:S09]  /*5fc0*/  SEL R0, R0, 0x7c, P0 ;  /* 0x0000007c00007807 */ /* 0x000fd20000000000 */
.L_x_1070:
[----:B------:R-:W-:Y:S05]  /*5fd0*/  BSYNC B0 ;  /* 0x0000000000007941 */ /* 0x000fea0003800000 */
.L_x_1068:
[----:B------:R-:W-:-:S04]  /*5fe0*/  LOP3.LUT R4, R5, 0x80000000, RZ, 0xc0, !PT ;  /* 0x8000000005047812 */ /* 0x000fc800078ec0ff */
[----:B------:R-:W-:-:S04]  /*5ff0*/  SHF.R.U32.HI R5, RZ, 0x18, R4 ;  /* 0x00000018ff057819 */ /* 0x000fc80000011604 */
[----:B------:R-:W-:-:S05]  /*6000*/  LOP3.LUT R5, R0, R5, RZ, 0xfc, !PT ;  /* 0x0000000500057212 */ /* 0x000fca00078efcff */
[----:B------:R0:W-:Y:S01]  /*6010*/  STG.E.U8 desc[UR36][R2.64], R5 ;  /* 0x0000000502007986 */ /* 0x0001e2000c101124 */
[----:B------:R-:W-:Y:S05]  /*6020*/  BRA `(.L_x_1054) ;  /* 0x0000000400b87947 */ /* 0x000fea0003800000 */
.L_x_1064:
[----:B------:R-:W-:-:S05]  /*6030*/  HADD2.F32 R0, -RZ, R24.H0_H0 ;  /* 0x20000018ff007230 */ /* 0x000fca0000004100 */
[----:B------:R-:W-:-:S05]  /*6040*/  F2FP.BF16.F32.PACK_AB R0, RZ, R0 ;  /* 0x00000000ff00723e */ /* 0x000fca00000010ff */
[----:B------:R0:W-:Y:S01]  /*6050*/  STG.E.U16 desc[UR36][R2.64], R0 ;  /* 0x0000000002007986 */ /* 0x0001e2000c101524 */
[----:B------:R-:W-:Y:S05]  /*6060*/  BRA `(.L_x_1054) ;  /* 0x0000000400a87947 */ /* 0x000fea0003800000 */
.L_x_1061:
        /* <DEDUP_REMOVED lines=12> */
.L_x_1073:
        /* <DEDUP_REMOVED lines=17> */
.L_x_1076:
[----:B------:R-:W-:-:S04]  /*6240*/  LOP3.LUT R0, R7, 0x80000000, RZ, 0xc0, !PT ;  /* 0x8000000007007812 */ /* 0x000fc800078ec0ff */
[----:B------:R-:W-:-:S04]  /*6250*/  SHF.R.U32.HI R5, RZ, 0x18, R0 ;  /* 0x00000018ff057819 */ /* 0x000fc80000011600 */
[----:B------:R-:W-:-:S04]  /*6260*/  LOP3.LUT R4, R4, R5, RZ, 0xfc, !PT ;  /* 0x0000000504047212 */ /* 0x000fc800078efcff */
[----:B------:R-:W-:-:S07]  /*6270*/  PRMT R0, R4, 0x7610, R0 ;  /* 0x0000761004007816 */ /* 0x000fce0000000000 */
.L_x_1075:
[----:B------:R-:W-:Y:S05]  /*6280*/  BSYNC B0 ;  /* 0x0000000000007941 */ /* 0x000fea0003800000 */
.L_x_1074:
[----:B------:R3:W-:Y:S01]  /*6290*/  STG.E.U8 desc[UR36][R2.64], R0 ;  /* 0x0000000002007986 */ /* 0x0007e2000c101124 */
[----:B------:R-:W-:Y:S05]  /*62a0*/  BRA `(.L_x_1054) ;  /* 0x0000000400187947 */ /* 0x000fea0003800000 */
.L_x_1072:
        /* <DEDUP_REMOVED lines=17> */
.L_x_1079:
[----:B------:R-:W-:-:S04]  /*63c0*/  LOP3.LUT R0, R7, 0x80000000, RZ, 0xc0, !PT ;  /* 0x8000000007007812 */ /* 0x000fc800078ec0ff */
[----:B------:R-:W-:-:S04]  /*63d0*/  SHF.R.U32.HI R5, RZ, 0x18, R0 ;  /* 0x00000018ff057819 */ /* 0x000fc80000011600 */
[----:B------:R-:W-:-:S04]  /*63e0*/  LOP3.LUT R4, R4, R5, RZ, 0xfc, !PT ;  /* 0x0000000504047212 */ /* 0x000fc800078efcff */
[----:B------:R-:W-:-:S07]  /*63f0*/  PRMT R0, R4, 0x7610, R0 ;  /* 0x0000761004007816 */ /* 0x000fce0000000000 */
.L_x_1078:
[----:B------:R-:W-:Y:S05]  /*6400*/  BSYNC B0 ;  /* 0x0000000000007941 */ /* 0x000fea0003800000 */
.L_x_1077:
[----:B------:R0:W-:Y:S01]  /*6410*/  STG.E.U8 desc[UR36][R2.64], R0 ;  /* 0x0000000002007986 */ /* 0x0001e2000c101124 */
[----:B------:R-:W-:Y:S05]  /*6420*/  BRA `(.L_x_1054) ;  /* 0x0000000000b87947 */ /* 0x000fea0003800000 */
.L_x_1071:
        /* <DEDUP_REMOVED lines=22> */
.L_x_1053:
        /* <DEDUP_REMOVED lines=16> */
.L_x_1082:
[----:B------:R-:W-:Y:S05]  /*6690*/  BRA `(.L_x_1054) ;  /* 0x00000000001c7947 */ /* 0x000fea0003800000 */
.L_x_1081:
[----:B------:R-:W-:-:S06]  /*66a0*/  HADD2.F32 R4, -RZ, R24.H0_H0 ;  /* 0x20000018ff047230 */ /* 0x000fcc0000004100 */
[----:B------:R-:W0:Y:S02]  /*66b0*/  F2I.U64.TRUNC R4, R4 ;  /* 0x0000000400047311 */ /* 0x000e24000020d800 */
[----:B0-----:R2:W-:Y:S01]  /*66c0*/  STG.E.64 desc[UR36][R2.64], R4 ;  /* 0x0000000402007986 */ /* 0x0015e2000c101b24 */
[----:B------:R-:W-:Y:S05]  /*66d0*/  BRA `(.L_x_1054) ;  /* 0x00000000000c7947 */ /* 0x000fea0003800000 */
.L_x_1080:
[----:B------:R-:W-:-:S04]  /*66e0*/  HADD2.F32 R24, -RZ, R24.H0_H0 ;  /* 0x20000018ff187230 */ /* 0x000fc80000004100 */
[----:B------:R-:W0:Y:S02]  /*66f0*/  F2I.FTZ.U32.TRUNC.NTZ R5, R24 ;  /* 0x0000001800057305 */ /* 0x000e24000021f000 */
[----:B0-----:R0:W-:Y:S02]  /*6700*/  STG.E desc[UR36][R2.64], R5 ;  /* 0x0000000502007986 */ /* 0x0011e4000c101924 */
.L_x_1054:
[----:B------:R-:W-:-:S05]  /*6710*/  VIADD R17, R17, 0x80 ;  /* 0x0000008011117836 */ /* 0x000fca0000000000 */
[----:B------:R-:W-:-:S13]  /*6720*/  ISETP.GE.AND P0, PT, R17, R16, PT ;  /* 0x000000101100720c */ /* 0x000fda0003f06270 */
        /* <DEDUP_REMOVED lines=19> */
[----:B------:R-:W-:-:S06]  /*6860*/  HADD2.F32 R23, -RZ, R23.H0_H0 ;  /* 0x20000017ff177230 */ /* 0x000fcc0000004100 */
[----:B------:R-:W0:Y:S02]  /*6870*/  F2I.FTZ.TRUNC.NTZ R23, R23 ;  /* 0x0000001700177305 */ /* 0x000e24000021f100 */
[----:B0-----:R4:W-:Y:S01]  /*6880*/  STG.E.U8 desc[UR36][R2.64], R23 ;  /* 0x0000001702007986 */ /* 0x0019e2000c101124 */
[----:B------:R-:W-:Y:S05]  /*6890*/  BRA `(.L_x_1088) ;  /* 0x0000000c00947947 */ /* 0x000fea0003800000 */
.L_x_1086:
[----:B------:R-:W-:-:S06]  /*68a0*/  HADD2.F32 R5, -RZ, R23.H0_H0 ;  /* 0x20000017ff057230 */ /* 0x000fcc0000004100 */
[----:B------:R-:W0:Y:S02]  /*68b0*/  F2I.S64.TRUNC R4, R5 ;  /* 0x0000000500047311 */ /* 0x000e24000020d900 */
[----:B0-----:R3:W-:Y:S01]  /*68c0*/  STG.E.U8 desc[UR36][R2.64], R4 ;  /* 0x0000000402007986 */ /* 0x0017e2000c101124 */
[----:B------:R-:W-:Y:S05]  /*68d0*/  BRA `(.L_x_1088) ;  /* 0x0000000c00847947 */ /* 0x000fea0003800000 */
.L_x_1085:
        /* <DEDUP_REMOVED lines=10> */
.L_x_1090:
[----:B------:R-:W-:-:S06]  /*6980*/  HADD2.F32 R23, -RZ, R23.H0_H0 ;  /* 0x20000017ff177230 */ /* 0x000fcc0000004100 */
[----:B------:R-:W0:Y:S02]  /*6990*/  F2I.FTZ.TRUNC.NTZ R23, R23 ;  /* 0x0000001700177305 */ /* 0x000e24000021f100 */
[----:B0-----:R2:W-:Y:S01]  /*69a0*/  STG.E desc[UR36][R2.64], R23 ;  /* 0x0000001702007986 */ /* 0x0015e2000c101924 */
[----:B------:R-:W-:Y:S05]  /*69b0*/  BRA `(.L_x_1088) ;  /* 0x0000000c004c7947 */ /* 0x000fea0003800000 */
.L_x_1089:
[----:B------:R-:W-:-:S06]  /*69c0*/  HADD2.F32 R23, -RZ, R23.H0_H0 ;  /* 0x20000017ff177230 */ /* 0x000fcc0000004100 */
[----:B------:R-:W0:Y:S02]  /*69d0*/  F2I.FTZ.TRUNC.NTZ R23, R23 ;  /* 0x0000001700177305 */ /* 0x000e24000021f100 */
[----:B0-----:R0:W-:Y:S01]  /*69e0*/  STG.E.U16 desc[UR36][R2.64], R23 ;  /* 0x0000001702007986 */ /* 0x0011e2000c101524 */
[----:B------:R-:W-:Y:S05]  /*69f0*/  BRA `(.L_x_1088) ;  /* 0x0000000c003c7947 */ /* 0x000fea0003800000 */
.L_x_1084:
        /* <DEDUP_REMOVED lines=9> */
.L_x_1092:
[----:B------:R0:W-:Y:S01]  /*6a90*/  STG.E.U16 desc[UR36][R2.64], R23 ;  /* 0x0000001702007986 */ /* 0x0001e2000c101524 */
[----:B------:R-:W-:Y:S05]  /*6aa0*/  BRA `(.L_x_1088) ;  /* 0x0000000c00107947 */ /* 0x000fea0003800000 */
.L_x_1091:
        /* <DEDUP_REMOVED lines=10> */
.L_x_1094:
[----:B------:R-:W-:-:S05]  /*6b50*/  HADD2.F32 R0, -RZ, R23.H0_H0 ;  /* 0x20000017ff007230 */ /* 0x000fca0000004100 */
[----:B------:R-:W-:-:S04]  /*6b60*/  F2FP.F16.F32.PACK_AB R0, RZ, R0 ;  /* 0x00000000ff00723e */ /* 0x000fc800000000ff */
[----:B------:R-:W-:-:S05]  /*6b70*/  PRMT R0, R0, 0x5410, RZ ;  /* 0x0000541000007816 */ /* 0x000fca00000000ff */
[----:B------:R0:W-:Y:S01]  /*6b80*/  STG.E desc[UR36][R2.64], R0 ;  /* 0x0000000002007986 */ /* 0x0001e2000c101924 */
[----:B------:R-:W-:Y:S05]  /*6b90*/  BRA `(.L_x_1088) ;  /* 0x0000000800d47947 */ /* 0x000fea0003800000 */
.L_x_1093:
[----:B------:R-:W-:-:S05]  /*6ba0*/  HADD2.F32 R4, -RZ, R23.H0_H0 ;  /* 0x20000017ff047230 */ /* 0x000fca0000004100 */
[----:B------:R-:W-:-:S06]  /*6bb0*/  FMUL.FTZ R4, R4, 1 ;  /* 0x3f80000004047820 */ /* 0x000fcc0000410000 */
[----:B------:R-:W0:Y:S02]  /*6bc0*/  F2F.F64.F32 R4, R4 ;  /* 0x0000000400047310 */ /* 0x000e240000201800 */
[----:B0-----:R0:W-:Y:S01]  /*6bd0*/  STG.E.64 desc[UR36][R2.64], R4 ;  /* 0x0000000402007986 */ /* 0x0011e2000c101b24 */
[----:B------:R-:W-:Y:S05]  /*6be0*/  BRA `(.L_x_1088) ;  /* 0x0000000800c07947 */ /* 0x000fea0003800000 */
.L_x_1083:
        /* <DEDUP_REMOVED lines=13> */
.L_x_1097:
[----:B------:R-:W-:Y:S01]  /*6cc0*/  HADD2.F32 R23, -RZ, R23.H0_H0 ;  /* 0x20000017ff177230 */ /* 0x000fe20000004100 */
[----:B------:R-:W-:-:S04]  /*6cd0*/  CS2R R6, SRZ ;  /* 0x0000000000067805 */ /* 0x000fc8000001ff00 */
[----:B------:R-:W-:-:S06]  /*6ce0*/  FMUL.FTZ R4, R23, 1 ;  /* 0x3f80000017047820 */ /* 0x000fcc0000410000 */
[----:B------:R-:W0:Y:S02]  /*6cf0*/  F2F.F64.F32 R4, R4 ;  /* 0x0000000400047310 */ /* 0x000e240000201800 */
[----:B0-----:R0:W-:Y:S01]  /*6d00*/  STG.E.128 desc[UR36][R2.64], R4 ;  /* 0x0000000402007986 */ /* 0x0011e2000c101d24 */
[----:B------:R-:W-:Y:S05]  /*6d10*/  BRA `(.L_x_1088) ;  /* 0x0000000800747947 */ /* 0x000fea0003800000 */
.L_x_1096:
        /* <DEDUP_REMOVED lines=21> */
.L_x_1101:
[----:B------:R-:W-:Y:S05]  /*6e70*/  BSYNC B0 ;  /* 0x0000000000007941 */ /* 0x000fea0003800000 */
.L_x_1100:
[----:B------:R-:W-:-:S05]  /*6e80*/  LOP3.LUT R5, R0, R5, RZ, 0xfc, !PT ;  /* 0x0000000500057212 */ /* 0x000fca00078efcff */
[----:B------:R0:W-:Y:S01]  /*6e90*/  STG.E.U8 desc[UR36][R2.64], R5 ;  /* 0x0000000502007986 */ /* 0x0001e2000c101124 */
[----:B------:R-:W-:Y:S05]  /*6ea0*/  BRA `(.L_x_1088) ;  /* 0x0000000800107947 */ /* 0x000fea0003800000 */
.L_x_1099:
        /* <DEDUP_REMOVED lines=13> */
.L_x_1103:
[----:B------:R-:W-:Y:S01]  /*6f80*/  IMAD.MOV.U32 R0, RZ, RZ, 0x7f ;  /* 0x0000007fff007424 */ /* 0x000fe200078e00ff */
[----:B------:R-:W-:-:S04]  /*6f90*/  ISETP.GT.U32.AND P0, PT, R4, 0x7f800000, PT ;  /* 0x7f8000000400780c */ /* 0x000fc80003f04070 */
[----:B------:R-:W-:-:S09]  /*6fa0*/  SEL R0, R0, 0x7c, P0 ;  /* 0x0000007c00007807 */ /* 0x000fd20000000000 */
.L_x_1104:
[----:B------:R-:W-:Y:S05]  /*6fb0*/  BSYNC B0 ;  /* 0x0000000000007941 */ /* 0x000fea0003800000 */
.L_x_1102:
[----:B------:R-:W-:-:S04]  /*6fc0*/  LOP3.LUT R4, R23, 0x80000000, RZ, 0xc0, !PT ;  /* 0x8000000017047812 */ /* 0x000fc800078ec0ff */
[----:B------:R-:W-:-:S04]  /*6fd0*/  SHF.R.U32.HI R5, RZ, 0x18, R4 ;  /* 0x00000018ff057819 */ /* 0x000fc80000011604 */
[----:B------:R-:W-:-:S05]  /*6fe0*/  LOP3.LUT R5, R0, R5, RZ, 0xfc, !PT ;  /* 0x0000000500057212 */ /* 0x000fca00078efcff */
[----:B------:R0:W-:Y:S01]  /*6ff0*/  STG.E.U8 desc[UR36][R2.64], R5 ;  /* 0x0000000502007986 */ /* 0x0001e2000c101124 */
[----:B------:R-:W-:Y:S05]  /*7000*/  BRA `(.L_x_1088) ;  /* 0x0000000400b87947 */ /* 0x000fea0003800000 */
.L_x_1098:
[----:B------:R-:W-:-:S05]  /*7010*/  HADD2.F32 R0, -RZ, R23.H0_H0 ;  /* 0x20000017ff007230 */ /* 0x000fca0000004100 */
[----:B------:R-:W-:-:S05]  /*7020*/  F2FP.BF16.F32.PACK_AB R0, RZ, R0 ;  /* 0x00000000ff00723e */ /* 0x000fca00000010ff */
[----:B------:R0:W-:Y:S01]  /*7030*/  STG.E.U16 desc[UR36][R2.64], R0 ;  /* 0x0000000002007986 */ /* 0x0001e2000c101524 */
[----:B------:R-:W-:Y:S05]  /*7040*/  BRA `(.L_x_1088) ;  /* 0x0000000400a87947 */ /* 0x000fea0003800000 */
.L_x_1095:
        /* <DEDUP_REMOVED lines=12> */
.L_x_1107:
        /* <DEDUP_REMOVED lines=17> */
.L_x_1110:
[----:B------:R-:W-:-:S04]  /*7220*/  LOP3.LUT R0, R23, 0x80000000, RZ, 0xc0, !PT ;  /* 0x8000000017007812 */ /* 0x000fc800078ec0ff */
[----:B------:R-:W-:-:S04]  /*7230*/  SHF.R.U32.HI R5, RZ, 0x18, R0 ;  /* 0x00000018ff057819 */ /* 0x000fc80000011600 */
[----:B------:R-:W-:-:S04]  /*7240*/  LOP3.LUT R4, R4, R5, RZ, 0xfc, !PT ;  /* 0x0000000504047212 */ /* 0x000fc800078efcff */
[----:B------:R-:W-:-:S07]  /*7250*/  PRMT R0, R4, 0x7610, R0 ;  /* 0x0000761004007816 */ /* 0x000fce0000000000 */
.L_x_1109:
[----:B------:R-:W-:Y:S05]  /*7260*/  BSYNC B0 ;  /* 0x0000000000007941 */ /* 0x000fea0003800000 */
.L_x_1108:
[----:B------:R0:W-:Y:S01]  /*7270*/  STG.E.U8 desc[UR36][R2.64], R0 ;  /* 0x0000000002007986 */ /* 0x0001e2000c101124 */
[----:B------:R-:W-:Y:S05]  /*7280*/  BRA `(.L_x_1088) ;  /* 0x0000000400187947 */ /* 0x000fea0003800000 */
.L_x_1106:
        /* <DEDUP_REMOVED lines=17> */
.L_x_1113:
[----:B------:R-:W-:-:S04]  /*73a0*/  LOP3.LUT R0, R23, 0x80000000, RZ, 0xc0, !PT ;  /* 0x8000000017007812 */ /* 0x000fc800078ec0ff */
[----:B------:R-:W-:-:S04]  /*73b0*/  SHF.R.U32.HI R5, RZ, 0x18, R0 ;  /* 0x00000018ff057819 */ /* 0x000fc80000011600 */
[----:B------:R-:W-:-:S04]  /*73c0*/  LOP3.LUT R4, R4, R5, RZ, 0xfc, !PT ;  /* 0x0000000504047212 */ /* 0x000fc800078efcff */
[----:B------:R-:W-:-:S07]  /*73d0*/  PRMT R0, R4, 0x7610, R0 ;  /* 0x0000761004007816 */ /* 0x000fce0000000000 */
.L_x_1112:
[----:B------:R-:W-:Y:S05]  /*73e0*/  BSYNC B0 ;  /* 0x0000000000007941 */ /* 0x000fea0003800000 */
.L_x_1111:
[----:B------:R0:W-:Y:S01]  /*73f0*/  STG.E.U8 desc[UR36][R2.64], R0 ;  /* 0x0000000002007986 */ /* 0x0001e2000c101124 */
[----:B------:R-:W-:Y:S05]  /*7400*/  BRA `(.L_x_1088) ;  /* 0x0000000000b87947 */ /* 0x000fea0003800000 */
.L_x_1105:
[----:B------:R-:W-:-:S13]  /*7410*/  ISETP.NE.AND P0, PT, R0, 0x1c, PT ;  /* 0x0000001c0000780c */ /* 0x000fda0003f05270 */
[----:B------:R-:W-:Y:S05]  /*7420*/  @!P0 BRA `(.L_x_1114) ;  /* 0x0000000000a48947 */ /* 0x000fea0003800000 */
[----:B------:R-:W-:-:S13]  /*7430*/  ISETP.NE.AND P0, PT, R0, 0x1d, PT ;  /* 0x0000001d0000780c */ /* 0x000fda0003f05270 */
[----:B------:R-:W-:Y:S05]  /*7440*/  @!P0 BRA `(.L_x_1115) ;  /* 0x00000000008c8947 */ /* 0x000fea0003800000 */
[----:B------:R-:W-:-:S13]  /*7450*/  ISETP.NE.AND P0, PT, R0, 0x2c, PT ;  /* 0x0000002c0000780c */ /* 0x000fda0003f05270 */
[----:B------:R-:W-:Y:S05]  /*7460*/  @P0 BRA `(.L_x_1087) ;  /* 0x0000000000400947 */ /* 0x000fea0003800000 */
[----:B------:R-:W-:Y:S02]  /*7470*/  HADD2.F32 R23, -RZ, R23.H0_H0 ;  /* 0x20000017ff177230 */ /* 0x000fe40000004100 */
        /* <DEDUP_REMOVED lines=15> */
.L_x_1087:
        /* <DEDUP_REMOVED lines=16> */
.L_x_1116:
[----:B------:R-:W-:Y:S05]  /*7670*/  BRA `(.L_x_1088) ;  /* 0x00000000001c7947 */ /* 0x000fea0003800000 */
.L_x_1115:
[----:B------:R-:W-:-:S06]  /*7680*/  HADD2.F32 R4, -RZ, R23.H0_H0 ;  /* 0x20000017ff047230 */ /* 0x000fcc0000004100 */
[----:B------:R-:W0:Y:S02]  /*7690*/  F2I.U64.TRUNC R4, R4 ;  /* 0x0000000400047311 */ /* 0x000e24000020d800 */
[----:B0-----:R0:W-:Y:S01]  /*76a0*/  STG.E.64 desc[UR36][R2.64], R4 ;  /* 0x0000000402007986 */ /* 0x0011e2000c101b24 */
[----:B------:R-:W-:Y:S05]  /*76b0*/  BRA `(.L_x_1088) ;  /* 0x00000000000c7947 */ /* 0x000fea0003800000 */
.L_x_1114:
[----:B------:R-:W-:-:S06]  /*76c0*/  HADD2.F32 R23, -RZ, R23.H0_H0 ;  /* 0x20000017ff177230 */ /* 0x000fcc0000004100 */
[----:B------:R-:W0:Y:S02]  /*76d0*/  F2I.FTZ.U32.TRUNC.NTZ R23, R23 ;  /* 0x0000001700177305 */ /* 0x000e24000021f000 */
[----:B0-----:R0:W-:Y:S02]  /*76e0*/  STG.E desc[UR36][R2.64], R23 ;  /* 0x0000001702007986 */ /* 0x0011e4000c101924 */
.L_x_1088:
[----:B------:R-:W-:-:S07]  /*76f0*/  VIADD R17, R17, 0x80 ;  /* 0x0000008011117836 */ /* 0x000fce0000000000 */
.L_x_1048:
[----:B------:R-:W-:Y:S05]  /*7700*/  BSYNC B6 ;  /* 0x0000000000067941 */ /* 0x000fea0003800000 */
.L_x_1047:
[----:B------:R-:W-:-:S13]  /*7710*/  ISETP.GE.AND P0, PT, R17, R16, PT ;  /* 0x000000101100720c */ /* 0x000fda0003f06270 */
[----:B------:R-:W-:Y:S05]  /*7720*/  @P0 EXIT ;  /* 0x000000000000094d */ /* 0x000fea0003800000 */
[----:B01234-:R-:W0:Y:S01]  /*7730*/  LDC.64 R2, c[0x0][0x218] ;  /* 0x00008600ff027b82 */ /* 0x01fe220000000a00 */
        /* <DEDUP_REMOVED lines=20> */
.L_x_1120:
[----:B------:R-:W-:-:S06]  /*7880*/  HADD2.F32 R5, -RZ, R22.H0_H0 ;  /* 0x20000016ff057230 */ /* 0x000fcc0000004100 */
[----:B------:R-:W0:Y:S02]  /*7890*/  F2I.S64.TRUNC R4, R5 ;  /* 0x0000000500047311 */ /* 0x000e24000020d900 */
[----:B0-----:R-:W-:Y:S01]  /*78a0*/  STG.E.U8 desc[UR36][R2.64], R4 ;  /* 0x0000000402007986 */ /* 0x001fe2000c101124 */
[----:B------:R-:W-:Y:S05]  /*78b0*/  EXIT ;  /* 0x000000000000794d */ /* 0x000fea0003800000 */
.L_x_1119:
        /* <DEDUP_REMOVED lines=10> */
.L_x_1123:
[----:B------:R-:W-:-:S04]  /*7960*/  HADD2.F32 R22, -RZ, R22.H0_H0 ;  /* 0x20000016ff167230 */ /* 0x000fc80000004100 */
[----:B------:R-:W0:Y:S02]  /*7970*/  F2I.FTZ.TRUNC.NTZ R5, R22 ;  /* 0x0000001600057305 */ /* 0x000e24000021f100 */
[----:B0-----:R-:W-:Y:S01]  /*7980*/  STG.E desc[UR36][R2.64], R5 ;  /* 0x0000000502007986 */ /* 0x001fe2000c101924 */
[----:B------:R-:W-:Y:S05]  /*7990*/  EXIT ;  /* 0x000000000000794d */ /* 0x000fea0003800000 */
.L_x_1122:
[----:B------:R-:W-:-:S04]  /*79a0*/  HADD2.F32 R22, -RZ, R22.H0_H0 ;  /* 0x20000016ff167230 */ /* 0x000fc80000004100 */
[----:B------:R-:W0:Y:S02]  /*79b0*/  F2I.FTZ.TRUNC.NTZ R5, R22 ;  /* 0x0000001600057305 */ /* 0x000e24000021f100 */
[----:B0-----:R-:W-:Y:S01]  /*79c0*/  STG.E.U16 desc[UR36][R2.64], R5 ;  /* 0x0000000502007986 */ /* 0x001fe2000c101524 */
[----:B------:R-:W-:Y:S05]  /*79d0*/  EXIT ;  /* 0x000000000000794d */ /* 0x000fea0003800000 */
.L_x_1118:
        /* <DEDUP_REMOVED lines=9> */
.L_x_1125:
[----:B------:R-:W-:Y:S01]  /*7a70*/  STG.E.U16 desc[UR36][R2.64], R22 ;  /* 0x0000001602007986 */ /* 0x000fe2000c101524 */
[----:B------:R-:W-:Y:S05]  /*7a80*/  EXIT ;  /* 0x000000000000794d */ /* 0x000fea0003800000 */
.L_x_1124:
        /* <DEDUP_REMOVED lines=10> */
.L_x_1127:
[----:B------:R-:W-:-:S05]  /*7b30*/  HADD2.F32 R0, -RZ, R22.H0_H0 ;  /* 0x20000016ff007230 */ /* 0x000fca0000004100 */
[----:B------:R-:W-:-:S04]  /*7b40*/  F2FP.F16.F32.PACK_AB R0, RZ, R0 ;  /* 0x00000000ff00723e */ /* 0x000fc800000000ff */
[----:B------:R-:W-:-:S05]  /*7b50*/  PRMT R0, R0, 0x5410, RZ ;  /* 0x0000541000007816 */ /* 0x000fca00000000ff */
[----:B------:R-:W-:Y:S01]  /*7b60*/  STG.E desc[UR36][R2.64], R0 ;  /* 0x0000000002007986 */ /* 0x000fe2000c101924 */
[----:B------:R-:W-:Y:S05]  /*7b70*/  EXIT ;  /* 0x000000000000794d */ /* 0x000fea0003800000 */
.L_x_1126:
[----:B------:R-:W-:-:S05]  /*7b80*/  HADD2.F32 R4, -RZ, R22.H0_H0 ;  /* 0x20000016ff047230 */ /* 0x000fca0000004100 */
[----:B------:R-:W-:-:S06]  /*7b90*/  FMUL.FTZ R4, R4, 1 ;  /* 0x3f80000004047820 */ /* 0x000fcc0000410000 */
[----:B------:R-:W0:Y:S02]  /*7ba0*/  F2F.F64.F32 R4, R4 ;  /* 0x0000000400047310 */ /* 0x000e240000201800 */
[----:B0-----:R-:W-:Y:S01]  /*7bb0*/  STG.E.64 desc[UR36][R2.64], R4 ;  /* 0x0000000402007986 */ /* 0x001fe2000c101b24 */
[----:B------:R-:W-:Y:S05]  /*7bc0*/  EXIT ;  /* 0x000000000000794d */ /* 0x000fea0003800000 */
.L_x_1117:
        /* <DEDUP_REMOVED lines=13> */
.L_x_1130:
[----:B------:R-:W-:Y:S01]  /*7ca0*/  HADD2.F32 R22, -RZ, R22.H0_H0 ;  /* 0x20000016ff167230 */ /* 0x000fe20000004100 */
[----:B------:R-:W-:-:S04]  /*7cb0*/  CS2R R6, SRZ ;  /* 0x0000000000067805 */ /* 0x000fc8000001ff00 */
[----:B------:R-:W-:-:S06]  /*7cc0*/  FMUL.FTZ R4, R22, 1 ;  /* 0x3f80000016047820 */ /* 0x000fcc0000410000 */
[----:B------:R-:W0:Y:S02]  /*7cd0*/  F2F.F64.F32 R4, R4 ;  /* 0x0000000400047310 */ /* 0x000e240000201800 */
[----:B0-----:R-:W-:Y:S01]  /*7ce0*/  STG.E.128 desc[UR36][R2.64], R4 ;  /* 0x0000000402007986 */ /* 0x001fe2000c101d24 */
[----:B------:R-:W-:Y:S05]  /*7cf0*/  EXIT ;  /* 0x000000000000794d */ /* 0x000fea0003800000 */
.L_x_1129:
        /* <DEDUP_REMOVED lines=21> */
.L_x_1134:
[----:B------:R-:W-:Y:S05]  /*7e50*/  BSYNC B0 ;  /* 0x0000000000007941 */ /* 0x000fea0003800000 */
.L_x_1133:
[----:B------:R-:W-:-:S05]  /*7e60*/  LOP3.LUT R5, R0, R5, RZ, 0xfc, !PT ;  /* 0x0000000500057212 */ /* 0x000fca00078efcff */
[----:B------:R-:W-:Y:S01]  /*7e70*/  STG.E.U8 desc[UR36][R2.64], R5 ;  /* 0x0000000502007986 */ /* 0x000fe2000c101124 */
[----:B------:R-:W-:Y:S05]  /*7e80*/  EXIT ;  /* 0x000000000000794d */ /* 0x000fea0003800000 */
.L_x_1132:
        /* <DEDUP_REMOVED lines=13> */
.L_x_1136:
[----:B------:R-:W-:Y:S01]  /*7f60*/  IMAD.MOV.U32 R0, RZ, RZ, 0x7f ;  /* 0x0000007fff007424 */ /* 0x000fe200078e00ff */
[----:B------:R-:W-:-:S04]  /*7f70*/  ISETP.GT.U32.AND P0, PT, R4, 0x7f800000, PT ;  /* 0x7f8000000400780c */ /* 0x000fc80003f04070 */
[----:B------:R-:W-:-:S09]  /*7f80*/  SEL R0, R0, 0x7c, P0 ;  /* 0x0000007c00007807 */ /* 0x000fd20000000000 */
.L_x_1137:
[----:B------:R-:W-:Y:S05]  /*7f90*/  BSYNC B0 ;  /* 0x0000000000007941 */ /* 0x000fea0003800000 */
.L_x_1135:
[----:B------:R-:W-:-:S04]  /*7fa0*/  LOP3.LUT R4, R5, 0x80000000, RZ, 0xc0, !PT ;  /* 0x8000000005047812 */ /* 0x000fc800078ec0ff */
[----:B------:R-:W-:-:S04]  /*7fb0*/  SHF.R.U32.HI R5, RZ, 0x18, R4 ;  /* 0x00000018ff057819 */ /* 0x000fc80000011604 */
[----:B------:R-:W-:-:S05]  /*7fc0*/  LOP3.LUT R5, R0, R5, RZ, 0xfc, !PT ;  /* 0x0000000500057212 */ /* 0x000fca00078efcff */
[----:B------:R-:W-:Y:S01]  /*7fd0*/  STG.E.U8 desc[UR36][R2.64], R5 ;  /* 0x0000000502007986 */ /* 0x000fe2000c101124 */
[----:B------:R-:W-:Y:S05]  /*7fe0*/  EXIT ;  /* 0x000000000000794d */ /* 0x000fea0003800000 */
.L_x_1131:
[----:B------:R-:W-:-:S05]  /*7ff0*/  HADD2.F32 R0, -RZ, R22.H0_H0 ;  /* 0x20000016ff007230 */ /* 0x000fca0000004100 */
[----:B------:R-:W-:-:S05]  /*8000*/  F2FP.BF16.F32.PACK_AB R0, RZ, R0 ;  /* 0x00000000ff00723e */ /* 0x000fca00000010ff */
[----:B------:R-:W-:Y:S01]  /*8010*/  STG.E.U16 desc[UR36][R2.64], R0 ;  /* 0x0000000002007986 */ /* 0x000fe2000c101524 */
[----:B------:R-:W-:Y:S05]  /*8020*/  EXIT ;  /* 0x000000000000794d */ /* 0x000fea0003800000 */
.L_x_1128:
        /* <DEDUP_REMOVED lines=12> */
.L_x_1140:
        /* <DEDUP_REMOVED lines=17> */
.L_x_1143:
[----:B------:R-:W-:-:S04]  /*8200*/  LOP3.LUT R0, R7, 0x80000000, RZ, 0xc0, !PT ;  /* 0x8000000007007812 */ /* 0x000fc800078ec0ff */
[----:B------:R-:W-:-:S04]  /*8210*/  SHF.R.U32.HI R5, RZ, 0x18, R0 ;  /* 0x00000018ff057819 */ /* 0x000fc80000011600 */
[----:B------:R-:W-:-:S04]  /*8220*/  LOP3.LUT R4, R4, R5, RZ, 0xfc, !PT ;  /* 0x0000000504047212 */ /* 0x000fc800078efcff */
[----:B------:R-:W-:-:S07]  /*8230*/  PRMT R0, R4, 0x7610, R0 ;  /* 0x0000761004007816 */ /* 0x000fce0000000000 */
.L_x_1142:
[----:B------:R-:W-:Y:S05]  /*8240*/  BSYNC B0 ;  /* 0x0000000000007941 */ /* 0x000fea0003800000 */
.L_x_1141:
[----:B------:R-:W-:Y:S01]  /*8250*/  STG.E.U8 desc[UR36][R2.64], R0 ;  /* 0x0000000002007986 */ /* 0x000fe2000c101124 */
[----:B------:R-:W-:Y:S05]  /*8260*/  EXIT ;  /* 0x000000000000794d */ /* 0x000fea0003800000 */
.L_x_1139:
        /* <DEDUP_REMOVED lines=17> */
.L_x_1146:
[----:B------:R-:W-:-:S04]  /*8380*/  LOP3.LUT R0, R7, 0x80000000, RZ, 0xc0, !PT ;  /* 0x8000000007007812 */ /* 0x000fc800078ec0ff */
[----:B------:R-:W-:-:S04]  /*8390*/  SHF.R.U32.HI R5, RZ, 0x18, R0 ;  /* 0x00000018ff057819 */ /* 0x000fc80000011600 */
[----:B------:R-:W-:-:S04]  /*83a0*/  LOP3.LUT R4, R4, R5, RZ, 0xfc, !PT ;  /* 0x0000000504047212 */ /* 0x000fc800078efcff */
[----:B------:R-:W-:-:S07]  /*83b0*/  PRMT R0, R4, 0x7610, R0 ;  /* 0x0000761004007816 */ /* 0x000fce0000000000 */
.L_x_1145:
[----:B------:R-:W-:Y:S05]  /*83c0*/  BSYNC B0 ;  /* 0x0000000000007941 */ /* 0x000fea0003800000 */
.L_x_1144:
[----:B------:R-:W-:Y:S01]  /*83d0*/  STG.E.U8 desc[UR36][R2.64], R0 ;  /* 0x0000000002007986 */ /* 0x000fe2000c101124 */
[----:B------:R-:W-:Y:S05]  /*83e0*/  EXIT ;  /* 0x000000000000794d */ /* 0x000fea0003800000 */
.L_x_1138:
        /* <DEDUP_REMOVED lines=22> */
.L_x_1121:
        /* <DEDUP_REMOVED lines=16> */
.L_x_1149:
[----:B------:R-:W-:Y:S05]  /*8650*/  EXIT ;  /* 0x000000000000794d */ /* 0x000fea0003800000 */
.L_x_1148:
[----:B------:R-:W-:-:S06]  /*8660*/  HADD2.F32 R4, -RZ, R22.H0_H0 ;  /* 0x20000016ff047230 */ /* 0x000fcc0000004100 */
[----:B------:R-:W0:Y:S02]  /*8670*/  F2I.U64.TRUNC R4, R4 ;  /* 0x0000000400047311 */ /* 0x000e24000020d800 */
[----:B0-----:R-:W-:Y:S01]  /*8680*/  STG.E.64 desc[UR36][R2.64], R4 ;  /* 0x0000000402007986 */ /* 0x001fe2000c101b24 */
[----:B------:R-:W-:Y:S05]  /*8690*/  EXIT ;  /* 0x000000000000794d */ /* 0x000fea0003800000 */
.L_x_1147:
[----:B------:R-:W-:-:S04]  /*86a0*/  HADD2.F32 R22, -RZ, R22.H0_H0 ;  /* 0x20000016ff167230 */ /* 0x000fc80000004100 */
[----:B------:R-:W0:Y:S02]  /*86b0*/  F2I.FTZ.U32.TRUNC.NTZ R5, R22 ;  /* 0x0000001600057305 */ /* 0x000e24000021f000 */
[----:B0-----:R-:W-:Y:S01]  /*86c0*/  STG.E desc[UR36][R2.64], R5 ;  /* 0x0000000502007986 */ /* 0x001fe2000c101924 */
[----:B------:R-:W-:Y:S05]  /*86d0*/  EXIT ;  /* 0x000000000000794d */ /* 0x000fea0003800000 */
.L_x_1150:
        /* <DEDUP_REMOVED lines=10> */
.L_x_13259:


//--------------------- .text._ZN2at6native18elementwise_kernelILi128ELi4EZNS0_22gpu_kernel_impl_nocastIZZZNS0_16log2_kernel_cudaERNS_18TensorIteratorBaseEENKUlvE0_clEvENKUlvE1_clEvEUlN3c104HalfEE_EEvS4_RKT_EUliE_EEviT1_ --------------------------
	.section	.text._ZN2at6native18elementwise_kernelILi128ELi4EZNS0_22gpu_kernel_impl_nocastIZZZNS0_16log2_kernel_cudaERNS_18TensorIteratorBaseEENKUlvE0_clEvENKUlvE1_clEvEUlN3c104HalfEE_EEvS4_RKT_EUliE_EEviT1_,"ax",@progbits
	.align	128
        .global         _ZN2at6native18elementwise_kernelILi128ELi4EZNS0_22gpu_kernel_impl_nocastIZZZNS0_16log2_kernel_cudaERNS_18TensorIteratorBaseEENKUlvE0_clEvENKUlvE1_clEvEUlN3c104HalfEE_EEvS4_RKT_EUliE_EEviT1_
        .type           _ZN2at6native18elementwise_kernelILi128ELi4EZNS0_22gpu_kernel_impl_nocastIZZZNS0_16log2_kernel_cudaERNS_18TensorIteratorBaseEENKUlvE0_clEvENKUlvE1_clEvEUlN3c104HalfEE_EEvS4_RKT_EUliE_EEviT1_,@function
        .size           _ZN2at6native18elementwise_kernelILi128ELi4EZNS0_22gpu_kernel_impl_nocastIZZZNS0_16log2_kernel_cudaERNS_18TensorIteratorBaseEENKUlvE0_clEvENKUlvE1_clEvEUlN3c104HalfEE_EEvS4_RKT_EUliE_EEviT1_,(.L_x_13260 - _ZN2at6native18elementwise_kernelILi128ELi4EZNS0_22gpu_kernel_impl_nocastIZZZNS0_16log2_kernel_cudaERNS_18TensorIteratorBaseEENKUlvE0_clEvENKUlvE1_clEvEUlN3c104HalfEE_EEvS4_RKT_EUliE_EEviT1_)
        .other          _ZN2at6native18elementwise_kernelILi128ELi4EZNS0_22gpu_kernel_impl_nocastIZZZNS0_16log2_kernel_cudaERNS_18TensorIteratorBaseEENKUlvE0_clEvENKUlvE1_clEvEUlN3c104HalfEE_EEvS4_RKT_EUliE_EEviT1_,@"STO_CUDA_ENTRY STV_DEFAULT"
_ZN2at6native18elementwise_kernelILi128ELi4EZNS0_22gpu_kernel_impl_nocastIZZZNS0_16log2_kernel_cudaERNS_18TensorIteratorBaseEENKUlvE0_clEvENKUlvE1_clEvEUlN3c104HalfEE_EEvS4_RKT_EUliE_EEviT1_:
.text._ZN2at6native18elementwise_kernelILi128ELi4EZNS0_22gpu_kernel_impl_nocastIZZZNS0_16log2_kernel_cudaERNS_18TensorIteratorBaseEENKUlvE0_clEvENKUlvE1_clEvEUlN3c104HalfEE_EEvS4_RKT_EUliE_EEviT1_:
        /* <DEDUP_REMOVED lines=291> */
[----:B------:R-:W-:Y:S01]  /*1230*/  IMAD.MOV.U32 R4, RZ, RZ, RZ ;  /* 0x000000ffff047224 */ /* 0x000fe200078e00ff */
[----:B------:R-:W-:Y:S01]  /*1240*/  ULDC.64 UR8, c[0x0][0x330] ;  /* 0x0000cc0000087ab9 */ /* 0x000fe20000000a00 */
[----:B------:R-:W-:Y:S02]  /*1250*/  ULDC UR7, c[0x0][0x338] ;  /* 0x0000ce0000077ab9 */ /* 0x000fe40000000800 */
[----:B------:R-:W-:-:S05]  /*1260*/  IMAD.HI.U32 R8, R5, UR9, R4 ;  /* 0x0000000905087c27 */ /* 0x000fca000f8e0004 */
[----:B------:R-:W-:-:S03]  /*1270*/  SHF.R.U32.HI R9, RZ, UR7, R8 ;  /* 0x00000007ff097c19 */ /* 0x000fc60008011608 */
        /* <DEDUP_REMOVED lines=15> */
.L_x_1153:
[----:B------:R-:W-:Y:S02]  /*1370*/  ULDC.64 UR8, c[0x0][0x418] ;  /* 0x0001060000087ab9 */ /* 0x000fe40000000a00 */
[----:B------:R-:W-:-:S04]  /*1380*/  IADD3 R4, P0, R2, UR8, RZ ;  /* 0x0000000802047c10 */ /* 0x000fc8000ff1e0ff */
[----:B------:R-:W-:Y:S01]  /*1390*/  IADD3.X R5, RZ, UR9, RZ, P0, !PT ;  /* 0x00000009ff057c10 */ /* 0x000fe200087fe4ff */
[----:B------:R-:W-:-:S04]  /*13a0*/  ULDC.64 UR8, c[0x0][0x410] ;  /* 0x0001040000087ab9 */ /* 0x000fc80000000a00 */
[----:B------:R-:W2:Y:S01]  /*13b0*/  LDG.E.U16 R4, desc[UR4][R4.64] ;  /* 0x0000000404047981 */ /* 0x000ea2000c1e1500 */
[----:B------:R-:W-:Y:S02]  /*13c0*/  IADD3 R2, P0, R3, UR8, RZ ;  /* 0x0000000803027c10 */ /* 0x000fe4000ff1e0ff */
[----:B------:R-:W-:Y:S02]  /*13d0*/  IADD3 R0, R0, 0x80, RZ ;  /* 0x0000008000007810 */ /* 0x000fe40007ffe0ff */
[----:B------:R-:W-:Y:S01]  /*13e0*/  IADD3.X R3, RZ, UR9, RZ, P0, !PT ;  /* 0x00000009ff037c10 */ /* 0x000fe200087fe4ff */
[----:B--2---:R-:W-:-:S06]  /*13f0*/  HADD2.F32 R6, -RZ, R4.H0_H0 ;  /* 0x20000004ff067230 */ /* 0x004fcc0000004100 */
[----:B------:R-:W0:Y:S02]  /*1400*/  MUFU.LG2 R6, R6 ;  /* 0x0000000600067308 */ /* 0x000e240000000c00 */
[----:B0-----:R-:W-:-:S05]  /*1410*/  F2FP.F16.F32.PACK_AB R5, RZ, R6 ;  /* 0x00000006ff05723e */ /* 0x001fca00000000ff */
[----:B------:R0:W-:Y:S02]  /*1420*/  STG.E.U16 desc[UR4][R2.64], R5 ;  /* 0x0000000502007986 */ /* 0x0001e4000c101504 */
.L_x_1152:
[----:B------:R-:W-:Y:S05]  /*1430*/  BSYNC B0 ;  /* 0x0000000000007941 */ /* 0x000fea0003800000 */
.L_x_1151:
[----:B------:R-:W-:Y:S01]  /*1440*/  ISETP.GE.AND P0, PT, R0, UR6, PT ;  /* 0x0000000600007c0c */ /* 0x000fe2000bf06270 */
[----:B------:R-:W-:-:S12]  /*1450*/  BSSY B0, `(.L_x_1154) ;  /* 0x0000278000007945 */ /* 0x000fd80003800000 */
[----:B------:R-:W-:Y:S05]  /*1460*/  @P0 BRA `(.L_x_1155) ;  /* 0x0000002400d80947 */ /* 0x000fea0003800000 */
[----:B------:R-:W1:Y:S01]  /*1470*/  LDC R8, c[0x0][0x218] ;  /* 0x00008600ff087b82 */ /* 0x000e620000000800 */
[----:B0-----:R-:W-:Y:S02]  /*1480*/  CS2R R2, SRZ ;  /* 0x0000000000027805 */ /* 0x001fe4000001ff00 */
[----:B-1----:R-:W-:-:S13]  /*1490*/  ISETP.NE.AND P0, PT, R8, RZ, PT ;  /* 0x000000ff0800720c */ /* 0x002fda0003f05270 */
[----:B------:R-:W-:Y:S05]  /*14a0*/  @!P0 BRA `(.L_x_1156) ;  /* 0x0000001000a88947 */ /* 0x000fea0003800000 */
[----:B------:R-:W-:Y:S01]  /*14b0*/  MOV R2, RZ ;  /* 0x000000ff00027202 */ /* 0x000fe20000000f00 */
[----:B------:R-:W-:Y:S01]  /*14c0*/  ULDC.64 UR8, c[0x0][0x220] ;  /* 0x0000880000087ab9 */ /* 0x000fe20000000a00 */
[----:B------:R-:W-:Y:S01]  /*14d0*/  MOV R3, R0 ;  /* 0x0000000000037202 */ /* 0x000fe20000000f00 */
[----:B------:R-:W-:Y:S01]  /*14e0*/  ULDC UR7, c[0x0][0x21c] ;  /* 0x0000870000077ab9 */ /* 0x000fe20000000800 */
[----:B------:R-:W-:Y:S01]  /*14f0*/  ISETP.NE.AND P0, PT, R8, 0x1, PT ;  /* 0x000000010800780c */ /* 0x000fe20003f05270 */
        /* <DEDUP_REMOVED lines=293> */
.L_x_1156:
        /* <DEDUP_REMOVED lines=8> */
[----:B------:R-:W-:Y:S01]  /*27d0*/  ISETP.GE.AND P0, PT, R0, UR6, PT ;  /* 0x0000000600007c0c */ /* 0x000fe2000bf06270 */
[----:B--2---:R-:W-:-:S06]  /*27e0*/  HADD2.F32 R6, -RZ, R4.H0_H0 ;  /* 0x20000004ff067230 */ /* 0x004fcc0000004100 */
[----:B------:R-:W0:Y:S02]  /*27f0*/  MUFU.LG2 R6, R6 ;  /* 0x0000000600067308 */ /* 0x000e240000000c00 */
[----:B0-----:R-:W-:-:S05]  /*2800*/  F2FP.F16.F32.PACK_AB R5, RZ, R6 ;  /* 0x00000006ff05723e */ /* 0x001fca00000000ff */
        /* <DEDUP_REMOVED lines=304> */
.L_x_1157:
        /* <DEDUP_REMOVED lines=12> */
.L_x_1155:
[----:B------:R-:W-:Y:S05]  /*3bd0*/  BSYNC B0 ;  /* 0x0000000000007941 */ /* 0x000fea0003800000 */
.L_x_1154:
[----:B------:R-:W-:-:S13]  /*3be0*/  ISETP.GE.AND P0, PT, R0, UR6, PT ;  /* 0x0000000600007c0c */ /* 0x000fda000bf06270 */
[----:B------:R-:W-:Y:S05]  /*3bf0*/  @P0 EXIT ;  /* 0x000000000000094d */ /* 0x000fea0003800000 */
[----:B------:R-:W3:Y:S01]  /*3c00*/  LDC R8, c[0x0][0x218] ;  /* 0x00008600ff087b82 */ /* 0x000ee20000000800 */
[----:B012---:R-:W-:Y:S02]  /*3c10*/  CS2R R2, SRZ ;  /* 0x0000000000027805 */ /* 0x007fe4000001ff00 */
[----:B---3--:R-:W-:-:S13]  /*3c20*/  ISETP.NE.AND P0, PT, R8, RZ, PT ;  /* 0x000000ff0800720c */ /* 0x008fda0003f05270 */
[----:B------:R-:W-:Y:S05]  /*3c30*/  @!P0 BRA `(.L_x_1158) ;  /* 0x0000001000a88947 */ /* 0x000fea0003800000 */
[----:B------:R-:W-:Y:S01]  /*3c40*/  HFMA2.MMA R2, -RZ, RZ, 0, 0 ;  /* 0x00000000ff027435 */ /* 0x000fe200000001ff */
[----:B------:R-:W-:Y:S01]  /*3c50*/  IMAD.MOV.U32 R3, RZ, RZ, R0 ;  /* 0x000000ffff037224 */ /* 0x000fe200078e0000 */
[----:B------:R-:W-:Y:S01]  /*3c60*/  ULDC.64 UR6, c[0x0][0x220] ;  /* 0x0000880000067ab9 */ /* 0x000fe20000000a00 */
[----:B------:R-:W-:-:S07]  /*3c70*/  ISETP.NE.AND P0, PT, R8, 0x1, PT ;  /* 0x000000010800780c */ /* 0x000fce0003f05270 */
        /* <DEDUP_REMOVED lines=280> */
[----:B------:R-:W-:Y:S01]  /*4e00*/  @P0 MOV R6, RZ ;  /* 0x000000ff00060202 */ /* 0x000fe20000000f00 */
[----:B------:R-:W-:Y:S01]  /*4e10*/  ULDC.64 UR6, c[0x0][0x400] ;  /* 0x0001000000067ab9 */ /* 0x000fe20000000a00 */
[----:B------:R-:W-:-:S05]  /*4e20*/  IADD3 R4, -R7, RZ, RZ ;  /* 0x000000ff07047210 */ /* 0x000fca0007ffe1ff */
[----:B------:R-:W1:Y:S01]  /*4e30*/  @P0 LDC R11, c[0x0][0x33c] ;  /* 0x0000cf00ff0b0b82 */ /* 0x000e620000000800 */
[----:B------:R-:W-:-:S04]  /*4e40*/  IMAD R4, R4, UR8, R5 ;  /* 0x0000000804047c24 */ /* 0x000fc8000f8e0205 */
[C---:B------:R-:W-:Y:S02]  /*4e50*/  IMAD R3, R4.reuse, UR6, R3 ;  /* 0x0000000604037c24 */ /* 0x040fe4000f8e0203 */
[----:B------:R-:W-:Y:S01]  /*4e60*/  IMAD R2, R4, UR7, R2 ;  /* 0x0000000704027c24 */ /* 0x000fe2000f8e0202 */
[----:B------:R-:W2:Y:S01]  /*4e70*/  @P0 LDC.64 R12, c[0x0][0x408] ;  /* 0x00010200ff0c0b82 */ /* 0x000ea20000000a00 */
[----:B0-----:R-:W-:-:S05]  /*4e80*/  @P0 IMAD.HI.U32 R0, R7, R8, R6 ;  /* 0x0000000807000227 */ /* 0x001fca00078e0006 */
[----:B------:R-:W-:-:S04]  /*4e90*/  @P0 SHF.R.U32.HI R0, RZ, R9, R0 ;  /* 0x00000009ff000219 */ /* 0x000fc80000011600 */
[----:B------:R-:W-:-:S05]  /*4ea0*/  @P0 IADD3 R6, -R0, RZ, RZ ;  /* 0x000000ff00060210 */ /* 0x000fca0007ffe1ff */
[----:B-1----:R-:W-:-:S04]  /*4eb0*/  @P0 IMAD R6, R11, R6, R7 ;  /* 0x000000060b060224 */ /* 0x002fc800078e0207 */
[C---:B--2---:R-:W-:Y:S02]  /*4ec0*/  @P0 IMAD R3, R6.reuse, R12, R3 ;  /* 0x0000000c06030224 */ /* 0x044fe400078e0203 */
[----:B------:R-:W-:-:S07]  /*4ed0*/  @P0 IMAD R2, R6, R13, R2 ;  /* 0x0000000d06020224 */ /* 0x000fce00078e0202 */
.L_x_1158:
[----:B------:R-:W-:Y:S02]  /*4ee0*/  ULDC.64 UR6, c[0x0][0x418] ;  /* 0x0001060000067ab9 */ /* 0x000fe40000000a00 */
[----:B------:R-:W-:-:S04]  /*4ef0*/  IADD3 R4, P0, R2, UR6, RZ ;  /* 0x0000000602047c10 */ /* 0x000fc8000ff1e0ff */
[----:B------:R-:W-:Y:S01]  /*4f00*/  IADD3.X R5, RZ, UR7, RZ, P0, !PT ;  /* 0x00000007ff057c10 */ /* 0x000fe200087fe4ff */
[----:B------:R-:W-:-:S04]  /*4f10*/  ULDC.64 UR6, c[0x0][0x410] ;  /* 0x0001040000067ab9 */ /* 0x000fc80000000a00 */
[----:B------:R-:W2:Y:S01]  /*4f20*/  LDG.E.U16 R4, desc[UR4][R4.64] ;  /* 0x0000000404047981 */ /* 0x000ea2000c1e1500 */
[----:B------:R-:W-:-:S04]  /*4f30*/  IADD3 R2, P0, R3, UR6, RZ ;  /* 0x0000000603027c10 */ /* 0x000fc8000ff1e0ff */
[----:B------:R-:W-:Y:S01]  /*4f40*/  IADD3.X R3, RZ, UR7, RZ, P0, !PT ;  /* 0x00000007ff037c10 */ /* 0x000fe200087fe4ff */
[----:B--2---:R-:W-:-:S06]  /*4f50*/  HADD2.F32 R0, -RZ, R4.H0_H0 ;  /* 0x20000004ff007230 */ /* 0x004fcc0000004100 */
[----:B------:R-:W0:Y:S02]  /*4f60*/  MUFU.LG2 R0, R0 ;  /* 0x0000000000007308 */ /* 0x000e240000000c00 */
[----:B0-----:R-:W-:-:S05]  /*4f70*/  F2FP.F16.F32.PACK_AB R5, RZ, R0 ;  /* 0x00000000ff05723e */ /* 0x001fca00000000ff */
[----:B------:R-:W-:Y:S01]  /*4f80*/  STG.E.U16 desc[UR4][R2.64], R5 ;  /* 0x0000000502007986 */ /* 0x000fe2000c101504 */
[----:B------:R-:W-:Y:S05]  /*4f90*/  EXIT ;  /* 0x000000000000794d */ /* 0x000fea0003800000 */
.L_x_1159:
        /* <DEDUP_REMOVED lines=14> */
.L_x_13260:


//--------------------- .text._ZN2at6native27unrolled_elementwise_kernelIZZZNS0_16log2_kernel_cudaERNS_18TensorIteratorBaseEENKUlvE0_clEvENKUlvE1_clEvEUlN3c104HalfEE_St5arrayIPcLm2EELi4E23TrivialOffsetCalculatorILi1EjESD_NS0_6memory15LoadWithoutCastENSE_16StoreWithoutCastEEEviT_T0_T2_T3_T4_T5_ --------------------------
	.section	.text._ZN2at6native27unrolled_elementwise_kernelIZZZNS0_16log2_kernel_cudaERNS_18TensorIteratorBaseEENKUlvE0_clEvENKUlvE1_clEvEUlN3c104HalfEE_St5arrayIPcLm2EELi4E23TrivialOffsetCalculatorILi1EjESD_NS0_6memory15LoadWithoutCastENSE_16StoreWithoutCastEEEviT_T0_T2_T3_T4_T5_,"ax",@progbits
	.align	128
        .global         _ZN2at6native27unrolled_elementwise_kernelIZZZNS0_16log2_kernel_cudaERNS_18TensorIteratorBaseEENKUlvE0_clEvENKUlvE1_clEvEUlN3c104HalfEE_St5arrayIPcLm2EELi4E23TrivialOffsetCalculatorILi1EjESD_NS0_6memory15LoadWithoutCastENSE_16StoreWithoutCastEEEviT_T0_T2_T3_T4_T5_
        .type           _ZN2at6native27unrolled_elementwise_kernelIZZZNS0_16log2_kernel_cudaERNS_18TensorIteratorBaseEENKUlvE0_clEvENKUlvE1_clEvEUlN3c104HalfEE_St5arrayIPcLm2EELi4E23TrivialOffsetCalculatorILi1EjESD_NS0_6memory15LoadWithoutCastENSE_16StoreWithoutCastEEEviT_T0_T2_T3_T4_T5_,@function
        .size           _ZN2at6native27unrolled_elementwise_kernelIZZZNS0_16log2_kernel_cudaERNS_18TensorIteratorBaseEENKUlvE0_clEvENKUlvE1_clEvEUlN3c104HalfEE_St5arrayIPcLm2EELi4E23TrivialOffsetCalculatorILi1EjESD_NS0_6memory15LoadWithoutCastENSE_16StoreWithoutCastEEEviT_T0_T2_T3_T4_T5_,(.L_x_13261 - _ZN2at6native27unrolled_elementwise_kernelIZZZNS0_16log2_kernel_cudaERNS_18TensorIteratorBaseEENKUlvE0_clEvENKUlvE1_clEvEUlN3c104HalfEE_St5arrayIPcLm2EELi4E23TrivialOffsetCalculatorILi1EjESD_NS0_6memory15LoadWithoutCastENSE_16StoreWithoutCastEEEviT_T0_T2_T3_T4_T5_)
        .other          _ZN2at6native27unrolled_elementwise_kernelIZZZNS0_16log2_kernel_cudaERNS_18TensorIteratorBaseEENKUlvE0_clEvENKUlvE1_clEvEUlN3c104HalfEE_St5arrayIPcLm2EELi4E23TrivialOffsetCalculatorILi1EjESD_NS0_6memory15LoadWithoutCastENSE_16StoreWithoutCastEEEviT_T0_T2_T3_T4_T5_,@"STO_CUDA_ENTRY STV_DEFAULT"
_ZN2at6native27unrolled_elementwise_kernelIZZZNS0_16log2_kernel_cudaERNS_18TensorIteratorBaseEENKUlvE0_clEvENKUlvE1_clEvEUlN3c104HalfEE_St5arrayIPcLm2EELi4E23TrivialOffsetCalculatorILi1EjESD_NS0_6memory15LoadWithoutCastENSE_16StoreWithoutCastEEEviT_T0_T2_T3_T4_T5_:
.text._ZN2at6native27unrolled_elementwise_kernelIZZZNS0_16log2_kernel_cudaERNS_18TensorIteratorBaseEENKUlvE0_clEvENKUlvE1_clEvEUlN3c104HalfEE_St5arrayIPcLm2EELi4E23TrivialOffsetCalculatorILi1EjESD_NS0_6memory15LoadWithoutCastENSE_16StoreWithoutCastEEEviT_T0_T2_T3_T4_T5_:
        /* <DEDUP_REMOVED lines=13> */
[----:B------:R-:W-:Y:S01]  /*00d0*/  @!P1 LEA R17, R0, R19, 0x9 ;  /* 0x0000001300119211 */ /* 0x000fe200078e48ff */
[----:B------:R-:W-:Y:S01]  /*00e0*/  @!P1 VIADD R19, R19, 0x80 ;  /* 0x0000008013139836 */ /* 0x000fe20000000000 */
[----:B------:R-:W1:Y:S04]  /*00f0*/  @!P1 LDC.64 R14, c[0x0][0x220] ;  /* 0x00008800ff0e9b82 */ /* 0x000e680000000a00 */
[----:B------:R-:W-:Y:S01]  /*0100*/  ISETP.GE.AND P3, PT, R19, R2, PT ;  /* 0x000000021300720c */ /* 0x000fe20003f66270 */
[----:B0-----:R-:W-:Y:S01]  /*0110*/  @!P0 IMAD.WIDE.U32 R12, R11, 0x2, R12 ;  /* 0x000000020b0c8825 */ /* 0x001fe200078e000c */
[----:B------:R-:W-:-:S06]  /*0120*/  PRMT R11, RZ, 0x7610, R11 ;  /* 0x00007610ff0b7816 */ /* 0x000fcc000000000b */
[----:B------:R-:W2:Y:S05]  /*0130*/  @!P0 LDG.E.U16 R11, desc[UR4][R12.64] ;  /* 0x000000040c0b8981 */ /* 0x000eaa000c1e1500 */
[----:B------:R-:W0:Y:S01]  /*0140*/  @!P3 LDC.64 R6, c[0x0][0x220] ;  /* 0x00008800ff06bb82 */ /* 0x000e220000000a00 */
[----:B------:R-:W-:Y:S01]  /*0150*/  PRMT R18, RZ, 0x7610, R18 ;  /* 0x00007610ff127816 */ /* 0x000fe20000000012 */
[----:B-1----:R-:W-:Y:S01]  /*0160*/  @!P1 IMAD.WIDE.U32 R14, R17, 0x2, R14 ;  /* 0x00000002110e9825 */ /* 0x002fe200078e000e */
[----:B------:R-:W-:-:S03]  /*0170*/  @!P3 LEA R17, R0, R19, 0x9 ;  /* 0x000000130011b211 */ /* 0x000fc600078e48ff */
[----:B------:R-:W-:Y:S01]  /*0180*/  @!P3 VIADD R19, R19, 0x80 ;  /* 0x000000801313b836 */ /* 0x000fe20000000000 */
[----:B------:R-:W3:Y:S01]  /*0190*/  @!P1 LDG.E.U16 R8, desc[UR4][R14.64] ;  /* 0x000000040e089981 */ /* 0x000ee2000c1e1500 */
[----:B0-----:R-:W-:-:S05]  /*01a0*/  @!P3 IMAD.WIDE.U32 R6, R17, 0x2, R6 ;  /* 0x000000021106b825 */ /* 0x001fca00078e0006 */
[----:B------:R0:W4:Y:S01]  /*01b0*/  @!P3 LDG.E.U16 R18, desc[UR4][R6.64] ;  /* 0x000000040612b981 */ /* 0x000122000c1e1500 */
[----:B------:R-:W-:Y:S02]  /*01c0*/  ISETP.GE.AND P2, PT, R19, R2, PT ;  /* 0x000000021300720c */ /* 0x000fe40003f46270 */
[----:B------:R-:W-:Y:S01]  /*01d0*/  PRMT R10, RZ, 0x7610, R10 ;  /* 0x00007610ff0a7816 */ /* 0x000fe2000000000a */
[----:B0-----:R-:W0:Y:S10]  /*01e0*/  @!P0 LDC.64 R6, c[0x0][0x218] ;  /* 0x00008600ff068b82 */ /* 0x001e340000000a00 */
[----:B------:R-:W1:Y:S01]  /*01f0*/  @!P2 LDC.64 R16, c[0x0][0x220] ;  /* 0x00008800ff10ab82 */ /* 0x000e620000000a00 */
[----:B------:R-:W-:-:S02]  /*0200*/  @!P2 IMAD R19, R0, 0x200, R19 ;  /* 0x000002000013a824 */ /* 0x000fc400078e0213 */
[----:B------:R-:W-:-:S05]  /*0210*/  VIADD R13, R9, 0x100 ;  /* 0x00000100090d7836 */ /* 0x000fca0000000000 */
[----:B------:R-:W-:Y:S02]  /*0220*/  ISETP.GE.AND P3, PT, R13, R2, PT ;  /* 0x000000020d00720c */ /* 0x000fe40003f66270 */
[----:B------:R-:W-:Y:S01]  /*0230*/  @!P0 LEA R15, R0, R9, 0x9 ;  /* 0x00000009000f8211 */ /* 0x000fe200078e48ff */
[----:B-1----:R-:W-:Y:S01]  /*0240*/  @!P2 IMAD.WIDE.U32 R16, R19, 0x2, R16 ;  /* 0x000000021310a825 */ /* 0x002fe200078e0010 */
[----:B------:R-:W-:-:S04]  /*0250*/  IADD3 R19, R9, 0x80, RZ ;  /* 0x0000008009137810 */ /* 0x000fc80007ffe0ff */
[----:B------:R1:W5:Y:S01]  /*0260*/  @!P2 LDG.E.U16 R10, desc[UR4][R16.64] ;  /* 0x00000004100aa981 */ /* 0x000362000c1e1500 */
[----:B------:R-:W-:Y:S01]  /*0270*/  ISETP.GE.AND P2, PT, R19, R2, PT ;  /* 0x000000021300720c */ /* 0x000fe20003f46270 */
[----:B0-----:R-:W-:-:S04]  /*0280*/  @!P0 IMAD.WIDE.U32 R6, R15, 0x2, R6 ;  /* 0x000000020f068825 */ /* 0x001fc800078e0006 */
[----:B------:R-:W-:Y:S02]  /*0290*/  VIADD R13, R9, 0x180 ;  /* 0x00000180090d7836 */ /* 0x000fe40000000000 */
[----:B------:R-:W-:-:S05]  /*02a0*/  @!P0 IMAD.MOV.U32 R9, RZ, RZ, R19 ;  /* 0x000000ffff098224 */ /* 0x000fca00078e0013 */
[-C--:B------:R-:W-:Y:S01]  /*02b0*/  ISETP.GE.AND P4, PT, R9, R2.reuse, PT ;  /* 0x000000020900720c */ /* 0x080fe20003f86270 */
[----:B------:R-:W-:Y:S01]  /*02c0*/  BSSY B0, `(.L_x_1160) ;  /* 0x0000018000007945 */ /* 0x000fe20003800000 */
[----:B------:R-:W-:Y:S01]  /*02d0*/  ISETP.GE.AND P1, PT, R13, R2, PT ;  /* 0x000000020d00720c */ /* 0x000fe20003f26270 */
[----:B--2---:R-:W-:-:S06]  /*02e0*/  @!P0 HADD2.F32 R11, -RZ, R11.H0_H0 ;  /* 0x2000000bff0b8230 */ /* 0x004fcc0000004100 */
[----:B------:R-:W0:Y:S01]  /*02f0*/  @!P0 MUFU.LG2 R11, R11 ;  /* 0x0000000b000b8308 */ /* 0x000e220000000c00 */
[----:B---3--:R-:W-:Y:S01]  /*0300*/  @!P2 HADD2.F32 R8, -RZ, R8.H0_H0 ;  /* 0x20000008ff08a230 */ /* 0x008fe20000004100 */
[----:B0-----:R-:W-:-:S06]  /*0310*/  @!P0 F2FP.F16.F32.PACK_AB R5, RZ, R11 ;  /* 0x0000000bff05823e */ /* 0x001fcc00000000ff */
[----:B------:R-:W0:Y:S01]  /*0320*/  @!P2 MUFU.LG2 R8, R8 ;  /* 0x000000080008a308 */ /* 0x000e220000000c00 */
[----:B------:R1:W-:Y:S01]  /*0330*/  @!P0 STG.E.U16 desc[UR4][R6.64], R5 ;  /* 0x0000000506008986 */ /* 0x0003e2000c101504 */
[----:B----4-:R-:W-:-:S06]  /*0340*/  @!P3 HADD2.F32 R18, -RZ, R18.H0_H0 ;  /* 0x20000012ff12b230 */ /* 0x010fcc0000004100 */
[----:B------:R-:W2:Y:S01]  /*0350*/  @!P3 MUFU.LG2 R18, R18 ;  /* 0x000000120012b308 */ /* 0x000ea20000000c00 */
[----:B0-----:R-:W-:Y:S02]  /*0360*/  @!P2 F2FP.F16.F32.PACK_AB R4, RZ, R8 ;  /* 0x00000008ff04a23e */ /* 0x001fe400000000ff */
[----:B--2---:R-:W-:Y:S01]  /*0370*/  @!P3 F2FP.F16.F32.PACK_AB R3, RZ, R18 ;  /* 0x00000012ff03b23e */ /* 0x004fe200000000ff */
[----:B-1----:R-:W-:Y:S06]  /*0380*/  @P4 BRA `(.L_x_1161) ;  /* 0x00000000002c4947 */ /* 0x002fec0003800000 */
[----:B------:R-:W0:Y:S01]  /*0390*/  LDC.64 R6, c[0x0][0x218] ;  /* 0x00008600ff067b82 */ /* 0x000e220000000a00 */
[----:B------:R-:W-:Y:S01]  /*03a0*/  LEA R5, R0, R9, 0x9 ;  /* 0x0000000900057211 */ /* 0x000fe200078e48ff */
[----:B------:R-:W-:Y:S01]  /*03b0*/  VIADD R9, R9, 0x80 ;  /* 0x0000008009097836 */ /* 0x000fe20000000000 */
[----:B------:R-:W-:-:S04]  /*03c0*/  PRMT R8, R4, 0x7610, R8 ;  /* 0x0000761004087816 */ /* 0x000fc80000000008 */
[----:B------:R-:W-:-:S13]  /*03d0*/  ISETP.GE.AND P0, PT, R9, R2, PT ;  /* 0x000000020900720c */ /* 0x000fda0003f06270 */
[----:B------:R-:W-:Y:S01]  /*03e0*/  @!P0 LEA R11, R0, R9, 0x9 ;  /* 0x00000009000b8211 */ /* 0x000fe200078e48ff */
[----:B------:R-:W-:Y:S02]  /*03f0*/  @!P0 VIADD R9, R9, 0x80 ;  /* 0x0000008009098836 */ /* 0x000fe40000000000 */
[----:B0-----:R-:W-:-:S04]  /*0400*/  IMAD.WIDE.U32 R4, R5, 0x2, R6 ;  /* 0x0000000205047825 */ /* 0x001fc800078e0006 */
[----:B------:R-:W-:Y:S01]  /*0410*/  @!P0 IMAD.WIDE.U32 R6, R11, 0x2, R6 ;  /* 0x000000020b068825 */ /* 0x000fe200078e0006 */
[----:B------:R0:W-:Y:S04]  /*0420*/  STG.E.U16 desc[UR4][R4.64], R8 ;  /* 0x0000000804007986 */ /* 0x0001e8000c101504 */
[----:B------:R0:W-:Y:S02]  /*0430*/  @!P0 STG.E.U16 desc[UR4][R6.64], R3 ;  /* 0x0000000306008986 */ /* 0x0001e4000c101504 */
.L_x_1161:
[----:B------:R-:W-:Y:S05]  /*0440*/  BSYNC B0 ;  /* 0x0000000000007941 */ /* 0x000fea0003800000 */
.L_x_1160:
[----:B------:R-:W-:Y:S01]  /*0450*/  ISETP.GE.AND P0, PT, R9, R2, PT ;  /* 0x000000020900720c */ /* 0x000fe20003f06270 */
[----:B-----5:R-:W-:-:S12]  /*0460*/  @!P1 HADD2.F32 R10, -RZ, R10.H0_H0 ;  /* 0x2000000aff0a9230 */ /* 0x020fd80000004100 */
[----:B------:R-:W-:Y:S05]  /*0470*/  @P0 EXIT ;  /* 0x000000000000094d */ /* 0x000fea0003800000 */
[----:B0-----:R-:W0:Y:S01]  /*0480*/  LDC.64 R2, c[0x0][0x218] ;  /* 0x00008600ff027b82 */ /* 0x001e220000000a00 */
[----:B------:R-:W1:Y:S01]  /*0490*/  @!P1 MUFU.LG2 R10, R10 ;  /* 0x0000000a000a9308 */ /* 0x000e620000000c00 */
[----:B------:R-:W-:Y:S02]  /*04a0*/  LEA R9, R0, R9, 0x9 ;  /* 0x0000000900097211 */ /* 0x000fe400078e48ff */
[----:B-1----:R-:W-:-:S03]  /*04b0*/  @!P1 F2FP.F16.F32.PACK_AB R4, RZ, R10 ;  /* 0x0000000aff04923e */ /* 0x002fc600000000ff */
[----:B0-----:R-:W-:-:S05]  /*04c0*/  IMAD.WIDE.U32 R2, R9, 0x2, R2 ;  /* 0x0000000209027825 */ /* 0x001fca00078e0002 */
[----:B------:R-:W-:Y:S01]  /*04d0*/  STG.E.U16 desc[UR4][R2.64], R4 ;  /* 0x0000000402007986 */ /* 0x000fe2000c101504 */
[----:B------:R-:W-:Y:S05]  /*04e0*/  EXIT ;  /* 0x000000000000794d */ /* 0x000fea0003800000 */
.L_x_1162:
        /* <DEDUP_REMOVED lines=9> */
.L_x_13261:


//--------------------- .text._ZN2at6native29vectorized_elementwise_kernelILi2EZZZNS0_16log2_kernel_cudaERNS_18TensorIteratorBaseEENKUlvE0_clEvENKUlvE1_clEvEUlN3c104HalfEE_St5arrayIPcLm2EEEEviT0_T1_ --------------------------
	.section	.text._ZN2at6native29vectorized_elementwise_kernelILi2EZZZNS0_16log2_kernel_cudaERNS_18TensorIteratorBaseEENKUlvE0_clEvENKUlvE1_clEvEUlN3c104HalfEE_St5arrayIPcLm2EEEEviT0_T1_,"ax",@progbits
	.align	128
        .global         _ZN2at6native29vectorized_elementwise_kernelILi2EZZZNS0_16log2_kernel_cudaERNS_18TensorIteratorBaseEENKUlvE0_clEvENKUlvE1_clEvEUlN3c104HalfEE_St5arrayIPcLm2EEEEviT0_T1_
        .type           _ZN2at6native29vectorized_elementwise_kernelILi2EZZZNS0_16log2_kernel_cudaERNS_18TensorIteratorBaseEENKUlvE0_clEvENKUlvE1_clEvEUlN3c104HalfEE_St5arrayIPcLm2EEEEviT0_T1_,@function
        .size           _ZN2at6native29vectorized_elementwise_kernelILi2EZZZNS0_16log2_kernel_cudaERNS_18TensorIteratorBaseEENKUlvE0_clEvENKUlvE1_clEvEUlN3c104HalfEE_St5arrayIPcLm2EEEEviT0_T1_,(.L_x_13262 - _ZN2at6native29vectorized_elementwise_kernelILi2EZZZNS0_16log2_kernel_cudaERNS_18TensorIteratorBaseEENKUlvE0_clEvENKUlvE1_clEvEUlN3c104HalfEE_St5arrayIPcLm2EEEEviT0_T1_)
        .other          _ZN2at6native29vectorized_elementwise_kernelILi2EZZZNS0_16log2_kernel_cudaERNS_18TensorIteratorBaseEENKUlvE0_clEvENKUlvE1_clEvEUlN3c104HalfEE_St5arrayIPcLm2EEEEviT0_T1_,@"STO_CUDA_ENTRY STV_DEFAULT"
_ZN2at6native29vectorized_elementwise_kernelILi2EZZZNS0_16log2_kernel_cudaERNS_18TensorIteratorBaseEENKUlvE0_clEvENKUlvE1_clEvEUlN3c104HalfEE_St5arrayIPcLm2EEEEviT0_T1_:
.text._ZN2at6native29vectorized_elementwise_kernelILi2EZZZNS0_16log2_kernel_cudaERNS_18TensorIteratorBaseEENKUlvE0_clEvENKUlvE1_clEvEUlN3c104HalfEE_St5arrayIPcLm2EEEEviT0_T1_:
        /* <DEDUP_REMOVED lines=19> */
[--C-:B--2---:R-:W-:Y:S02]  /*0130*/  HADD2.F32 R2, -RZ, R6.reuse.H0_H0 ;  /* 0x20000006ff027230 */ /* 0x104fe40000004100 */
[----:B------:R-:W-:Y:S02]  /*0140*/  HADD2.F32 R6, -RZ, R6.H1_H1 ;  /* 0x30000006ff067230 */ /* 0x000fe40000004100 */
[--C-:B---3--:R-:W-:Y:S02]  /*0150*/  HADD2.F32 R8, -RZ, R9.reuse.H0_H0 ;  /* 0x20000009ff087230 */ /* 0x108fe40000004100 */
[----:B------:R-:W-:Y:S01]  /*0160*/  HADD2.F32 R9, -RZ, R9.H1_H1 ;  /* 0x30000009ff097230 */ /* 0x000fe20000004100 */
[----:B------:R0:W-:Y:S01]  /*0170*/  MUFU.LG2 R7, R6 ;  /* 0x0000000600077308 */ /* 0x0001e20000000c00 */
[--C-:B----4-:R-:W-:Y:S02]  /*0180*/  HADD2.F32 R10, -RZ, R11.reuse.H0_H0 ;  /* 0x2000000bff0a7230 */ /* 0x110fe40000004100 */
[----:B------:R-:W-:-:S02]  /*0190*/  HADD2.F32 R11, -RZ, R11.H1_H1 ;  /* 0x3000000bff0b7230 */ /* 0x000fc40000004100 */
[----:B-----5:R-:W-:-:S03]  /*01a0*/  HADD2.F32 R12, -RZ, R13.H0_H0 ;  /* 0x2000000dff0c7230 */ /* 0x020fc60000004100 */
[----:B------:R-:W1:Y:S01]  /*01b0*/  MUFU.LG2 R2, R2 ;  /* 0x0000000200027308 */ /* 0x000e620000000c00 */
[----:B0-----:R-:W-:-:S07]  /*01c0*/  HADD2.F32 R6, -RZ, R13.H1_H1 ;  /* 0x3000000dff067230 */ /* 0x001fce0000004100 */
[----:B------:R-:W-:Y:S08]  /*01d0*/  MUFU.LG2 R8, R8 ;  /* 0x0000000800087308 */ /* 0x000ff00000000c00 */
[----:B------:R-:W0:Y:S01]  /*01e0*/  MUFU.LG2 R9, R9 ;  /* 0x0000000900097308 */ /* 0x000e220000000c00 */
[----:B-1----:R-:W-:-:S05]  /*01f0*/  F2FP.F16.F32.PACK_AB R7, R7, R2 ;  /* 0x000000020707723e */ /* 0x002fca00000000ff */
[----:B------:R-:W-:Y:S02]  /*0200*/  STG.E desc[UR4][R4.64], R7 ;  /* 0x0000000704007986 */ /* 0x000fe4000c101904 */
[----:B------:R-:W-:Y:S08]  /*0210*/  MUFU.LG2 R10, R10 ;  /* 0x0000000a000a7308 */ /* 0x000ff00000000c00 */
[----:B------:R-:W1:Y:S01]  /*0220*/  MUFU.LG2 R11, R11 ;  /* 0x0000000b000b7308 */ /* 0x000e620000000c00 */
[----:B0-----:R-:W-:-:S05]  /*0230*/  F2FP.F16.F32.PACK_AB R9, R9, R8 ;  /* 0x000000080909723e */ /* 0x001fca00000000ff */
[----:B------:R-:W-:Y:S02]  /*0240*/  STG.E desc[UR4][R4.64+0x200], R9 ;  /* 0x0002000904007986 */ /* 0x000fe4000c101904 */
[----:B------:R-:W-:Y:S08]  /*0250*/  MUFU.LG2 R12, R12 ;  /* 0x0000000c000c7308 */ /* 0x000ff00000000c00 */
[----:B------:R-:W0:Y:S01]  /*0260*/  MUFU.LG2 R13, R6 ;  /* 0x00000006000d7308 */ /* 0x000e220000000c00 */
[----:B-1----:R-:W-:-:S05]  /*0270*/  F2FP.F16.F32.PACK_AB R3, R11, R10 ;  /* 0x0000000a0b03723e */ /* 0x002fca00000000ff */
[----:B------:R-:W-:Y:S01]  /*0280*/  STG.E desc[UR4][R4.64+0x400], R3 ;  /* 0x0004000304007986 */ /* 0x000fe2000c101904 */
[----:B0-----:R-:W-:-:S05]  /*0290*/  F2FP.F16.F32.PACK_AB R13, R13, R12 ;  /* 0x0000000c0d0d723e */ /* 0x001fca00000000ff */
[----:B------:R-:W-:Y:S01]  /*02a0*/  STG.E desc[UR4][R4.64+0x600], R13 ;  /* 0x0006000d04007986 */ /* 0x000fe2000c101904 */
[----:B------:R-:W-:Y:S05]  /*02b0*/  EXIT ;  /* 0x000000000000794d */ /* 0x000fea0003800000 */
.L_x_1163:
[----:B------:R-:W0:Y:S01]  /*02c0*/  S2R R24, SR_TID.X ;  /* 0x0000000000187919 */ /* 0x000e220000002100 */
[----:B------:R-:W-:Y:S02]  /*02d0*/  PRMT R2, RZ, 0x7610, R2 ;  /* 0x00007610ff027816 */ /* 0x000fe40000000002 */
[----:B0-----:R-:W-:Y:S01]  /*02e0*/  ISETP.GE.AND P0, PT, R24, R5, PT ;  /* 0x000000051800720c */ /* 0x001fe20003f06270 */
[----:B------:R-:W-:-:S12]  /*02f0*/  IMAD.MOV.U32 R0, RZ, RZ, R24 ;  /* 0x000000ffff007224 */ /* 0x000fd800078e0018 */
[----:B------:R-:W-:Y:S01]  /*0300*/  @!P0 IADD3 R0, R24, 0x80, RZ ;  /* 0x0000008018008810 */ /* 0x000fe20007ffe0ff */
[----:B------:R-:W0:Y:S01]  /*0310*/  @!P0 LDC.64 R20, c[0x0][0x220] ;  /* 0x00008800ff148b82 */ /* 0x000e220000000a00 */
[----:B------:R-:W-:Y:S01]  /*0320*/  PRMT R28, RZ, 0x7610, R28 ;  /* 0x00007610ff1c7816 */ /* 0x000fe2000000001c */
[----:B------:R-:W-:Y:S01]  /*0330*/  @!P0 IMAD.IADD R15, R3, 0x1, R24 ;  /* 0x00000001030f8824 */ /* 0x000fe200078e0218 */
[----:B------:R-:W-:-:S13]  /*0340*/  ISETP.GE.AND P5, PT, R0, R5, PT ;  /* 0x000000050000720c */ /* 0x000fda0003fa6270 */
[----:B------:R-:W-:Y:S01]  /*0350*/  @!P5 IMAD.IADD R27, R3, 0x1, R0 ;  /* 0x00000001031bd824 */ /* 0x000fe200078e0200 */
[----:B------:R-:W1:Y:S01]  /*0360*/  @!P5 LDC.64 R12, c[0x0][0x220] ;  /* 0x00008800ff0cdb82 */ /* 0x000e620000000a00 */
[----:B------:R-:W-:-:S05]  /*0370*/  @!P5 VIADD R0, R0, 0x80 ;  /* 0x000000800000d836 */ /* 0x000fca0000000000 */
[----:B------:R-:W-:Y:S01]  /*0380*/  ISETP.GE.AND P6, PT, R0, R5, PT ;  /* 0x000000050000720c */ /* 0x000fe20003fc6270 */
[----:B0-----:R-:W-:-:S05]  /*0390*/  @!P0 IMAD.WIDE.U32 R20, R15, 0x2, R20 ;  /* 0x000000020f148825 */ /* 0x001fca00078e0014 */
[----:B------:R-:W2:Y:S07]  /*03a0*/  @!P0 LDG.E.U16 R2, desc[UR4][R20.64] ;  /* 0x0000000414028981 */ /* 0x000eae000c1e1500 */
[----:B------:R-:W-:Y:S01]  /*03b0*/  @!P6 IADD3 R29, R3, R0, RZ ;  /* 0x00000000031de210 */ /* 0x000fe20007ffe0ff */
[----:B------:R-:W-:Y:S01]  /*03c0*/  @!P6 VIADD R0, R0, 0x80 ;  /* 0x000000800000e836 */ /* 0x000fe20000000000 */
[----:B------:R-:W0:Y:S01]  /*03d0*/  @!P6 LDC.64 R18, c[0x0][0x220] ;  /* 0x00008800ff12eb82 */ /* 0x000e220000000a00 */
[----:B-1----:R-:W-:-:S03]  /*03e0*/  @!P5 IMAD.WIDE.U32 R12, R27, 0x2, R12 ;  /* 0x000000021b0cd825 */ /* 0x002fc600078e000c */
[----:B------:R-:W-:-:S13]  /*03f0*/  ISETP.GE.AND P1, PT, R0, R5, PT ;  /* 0x000000050000720c */ /* 0x000fda0003f26270 */
[----:B------:R-:W-:Y:S01]  /*0400*/  @!P1 IMAD.IADD R4, R3, 0x1, R0 ;  /* 0x0000000103049824 */ /* 0x000fe200078e0200 */
[----:B------:R-:W-:Y:S01]  /*0410*/  @!P1 IADD3 R0, R0, 0x80, RZ ;  /* 0x0000008000009810 */ /* 0x000fe20007ffe0ff */
[----:B------:R-:W1:Y:S03]  /*0420*/  @!P1 LDC.64 R16, c[0x0][0x220] ;  /* 0x00008800ff109b82 */ /* 0x000e660000000a00 */
        /* <DEDUP_REMOVED lines=11> */
[----:B0-----:R-:W0:Y:S01]  /*04e0*/  @!P3 LDC.64 R12, c[0x0][0x220] ;  /* 0x00008800ff0cbb82 */ /* 0x001e220000000a00 */
[----:B------:R-:W5:Y:S03]  /*04f0*/  @!P6 LDG.E.U16 R28, desc[UR4][R18.64] ;  /* 0x00000004121ce981 */ /* 0x000f66000c1e1500 */
[----:B------:R-:W-:-:S13]  /*0500*/  ISETP.GE.AND P4, PT, R0, R5, PT ;  /* 0x000000050000720c */ /* 0x000fda0003f86270 */
[----:B------:R-:W-:Y:S01]  /*0510*/  @!P4 IADD3 R29, R3, R0, RZ ;  /* 0x00000000031dc210 */ /* 0x000fe20007ffe0ff */
[----:B------:R-:W-:Y:S01]  /*0520*/  @!P4 VIADD R0, R0, 0x80 ;  /* 0x000000800000c836 */ /* 0x000fe20000000000 */
[----:B------:R-:W-:Y:S01]  /*0530*/  PRMT R4, RZ, 0x7610, R4 ;  /* 0x00007610ff047816 */ /* 0x000fe20000000004 */
[----:B------:R-:W1:Y:S03]  /*0540*/  @!P4 LDC.64 R20, c[0x0][0x220] ;  /* 0x00008800ff14cb82 */ /* 0x000e660000000a00 */
[----:B------:R-:W-:Y:S02]  /*0550*/  ISETP.GE.AND P5, PT, R0, R5, PT ;  /* 0x000000050000720c */ /* 0x000fe40003fa6270 */
[----:B------:R3:W4:Y:S11]  /*0560*/  @!P1 LDG.E.U16 R4, desc[UR4][R16.64] ;  /* 0x0000000410049981 */ /* 0x000736000c1e1500 */
[----:B---3--:R-:W3:Y:S01]  /*0570*/  @!P5 LDC.64 R16, c[0x0][0x220] ;  /* 0x00008800ff10db82 */ /* 0x008ee20000000a00 */
[----:B0-----:R-:W-:Y:S01]  /*0580*/  @!P3 IMAD.WIDE.U32 R12, R25, 0x2, R12 ;  /* 0x00000002190cb825 */ /* 0x001fe200078e000c */
[----:B------:R-:W-:-:S02]  /*0590*/  @!P5 IADD3 R25, R3, R0, RZ ;  /* 0x000000000319d210 */ /* 0x000fc40007ffe0ff */
[----:B------:R-:W-:Y:S01]  /*05a0*/  PRMT R18, RZ, 0x7610, R18 ;  /* 0x00007610ff127816 */ /* 0x000fe20000000012 */
[----:B------:R-:W-:Y:S01]  /*05b0*/  @!P2 IMAD.WIDE.U32 R14, R23, 0x2, R14 ;  /* 0x00000002170ea825 */ /* 0x000fe200078e000e */
[----:B------:R-:W-:Y:S02]  /*05c0*/  PRMT R23, RZ, 0x7610, R23 ;  /* 0x00007610ff177816 */ /* 0x000fe40000000017 */
[----:B------:R-:W-:Y:S01]  /*05d0*/  PRMT R19, RZ, 0x7610, R19 ;  /* 0x00007610ff137816 */ /* 0x000fe20000000013 */
[----:B-1----:R-:W-:Y:S01]  /*05e0*/  @!P4 IMAD.WIDE.U32 R20, R29, 0x2, R20 ;  /* 0x000000021d14c825 */ /* 0x002fe200078e0014 */
[----:B------:R-:W-:Y:S01]  /*05f0*/  PRMT R0, RZ, 0x7610, R0 ;  /* 0x00007610ff007816 */ /* 0x000fe20000000000 */
[----:B------:R-:W4:Y:S04]  /*0600*/  @!P3 LDG.E.U16 R18, desc[UR4][R12.64] ;  /* 0x000000040c12b981 */ /* 0x000f28000c1e1500 */
[----:B------:R0:W4:Y:S04]  /*0610*/  @!P2 LDG.E.U16 R23, desc[UR4][R14.64] ;  /* 0x000000040e17a981 */ /* 0x000128000c1e1500 */
[----:B------:R1:W4:Y:S01]  /*0620*/  @!P4 LDG.E.U16 R19, desc[UR4][R20.64] ;  /* 0x000000041413c981 */ /* 0x000322000c1e1500 */
[----:B---3--:R-:W-:-:S05]  /*0630*/  @!P5 IMAD.WIDE.U32 R16, R25, 0x2, R16 ;  /* 0x000000021910d825 */ /* 0x008fca00078e0010 */
[----:B------:R3:W4:Y:S01]  /*0640*/  @!P5 LDG.E.U16 R0, desc[UR4][R16.64] ;  /* 0x000000041000d981 */ /* 0x000722000c1e1500 */
[----:B0-----:R-:W-:-:S05]  /*0650*/  VIADD R14, R24, 0x100 ;  /* 0x00000100180e7836 */ /* 0x001fca0000000000 */
[----:B------:R-:W-:Y:S01]  /*0660*/  ISETP.GE.AND P5, PT, R14, R5, PT ;  /* 0x000000050e00720c */ /* 0x000fe20003fa6270 */
[----:B------:R-:W-:-:S05]  /*0670*/  VIADD R12, R24, 0x180 ;  /* 0x00000180180c7836 */ /* 0x000fca0000000000 */
[----:B------:R-:W-:Y:S02]  /*0680*/  ISETP.GE.AND P2, PT, R12, R5, PT ;  /* 0x000000050c00720c */ /* 0x000fe40003f46270 */
[----:B------:R-:W-:-:S04]  /*0690*/  IADD3 R12, R24, 0x200, RZ ;  /* 0x00000200180c7810 */ /* 0x000fc80007ffe0ff */
[----:B------:R-:W-:Y:S01]  /*06a0*/  ISETP.GE.AND P3, PT, R12, R5, PT ;  /* 0x000000050c00720c */ /* 0x000fe20003f66270 */
[C---:B------:R-:W-:Y:S01]  /*06b0*/  VIADD R12, R24.reuse, 0x280 ;  /* 0x00000280180c7836 */ /* 0x040fe20000000000 */
[----:B-1----:R-:W-:-:S04]  /*06c0*/  IADD3 R20, R24, 0x300, RZ ;  /* 0x0000030018147810 */ /* 0x002fc80007ffe0ff */
[-C--:B------:R-:W-:Y:S02]  /*06d0*/  ISETP.GE.AND P4, PT, R12, R5.reuse, PT ;  /* 0x000000050c00720c */ /* 0x080fe40003f86270 */
[----:B------:R-:W0:Y:S01]  /*06e0*/  @!P0 LDC.64 R12, c[0x0][0x218] ;  /* 0x00008600ff0c8b82 */ /* 0x000e220000000a00 */
[----:B------:R-:W-:Y:S01]  /*06f0*/  ISETP.GE.AND P6, PT, R20, R5, PT ;  /* 0x000000051400720c */ /* 0x000fe20003fc6270 */
[C---:B------:R-:W-:Y:S01]  /*0700*/  VIADD R20, R24.reuse, 0x380 ;  /* 0x0000038018147836 */ /* 0x040fe20000000000 */
[----:B------:R-:W-:-:S04]  /*0710*/  IADD3 R14, R24, 0x80, RZ ;  /* 0x00000080180e7810 */ /* 0x000fc80007ffe0ff */
[----:B------:R-:W-:Y:S02]  /*0720*/  ISETP.GE.AND P1, PT, R14, R5, PT ;  /* 0x000000050e00720c */ /* 0x000fe40003f26270 */
[----:B------:R-:W-:Y:S01]  /*0730*/  @!P0 IADD3 R21, R3, R24, RZ ;  /* 0x0000001803158210 */ /* 0x000fe20007ffe0ff */
[----:B------:R-:W-:-:S04]  /*0740*/  @!P0 IMAD.MOV.U32 R24, RZ, RZ, R14 ;  /* 0x000000ffff188224 */ /* 0x000fc800078e000e */
[----:B0-----:R-:W-:Y:S01]  /*0750*/  @!P0 IMAD.WIDE.U32 R12, R21, 0x2, R12 ;  /* 0x00000002150c8825 */ /* 0x001fe200078e000c */
[----:B------:R-:W-:Y:S04]  /*0760*/  BSSY B0, `(.L_x_1164) ;  /* 0x0000047000007945 */ /* 0x000fe80003800000 */
[----:B------:R-:W-:Y:S01]  /*0770*/  BSSY B1, `(.L_x_1165) ;  /* 0x000003f000017945 */ /* 0x000fe20003800000 */
[----:B--2---:R-:W-:-:S06]  /*0780*/  @!P0 HADD2.F32 R2, -RZ, R2.H0_H0 ;  /* 0x20000002ff028230 */ /* 0x004fcc0000004100 */
[----:B------:R-:W0:Y:S02]  /*0790*/  @!P0 MUFU.LG2 R2, R2 ;  /* 0x0000000200028308 */ /* 0x000e240000000c00 */
[----:B0-----:R-:W-:Y:S01]  /*07a0*/  @!P0 F2FP.F16.F32.PACK_AB R26, RZ, R2 ;  /* 0x00000002ff1a823e */ /* 0x001fe200000000ff */
[----:B-----5:R-:W-:-:S05]  /*07b0*/  @!P5 HADD2.F32 R28, -RZ, R28.H0_H0 ;  /* 0x2000001cff1cd230 */ /* 0x020fca0000004100 */
[----:B---3--:R-:W0:Y:S01]  /*07c0*/  @!P5 MUFU.LG2 R16, R28 ;  /* 0x0000001c0010d308 */ /* 0x008e220000000c00 */
[----:B----4-:R-:W-:Y:S01]  /*07d0*/  @!P1 HADD2.F32 R15, -RZ, R27.H0_H0 ;  /* 0x2000001bff0f9230 */ /* 0x010fe20000004100 */
[----:B0-----:R-:W-:Y:S02]  /*07e0*/  @!P5 F2FP.F16.F32.PACK_AB R6, RZ, R16 ;  /* 0x00000010ff06d23e */ /* 0x001fe400000000ff */
[----:B------:R-:W-:Y:S01]  /*07f0*/  ISETP.GE.AND P5, PT, R20, R5, PT ;  /* 0x000000051400720c */ /* 0x000fe20003fa6270 */
[----:B------:R-:W-:-:S03]  /*0800*/  @!P2 HADD2.F32 R4, -RZ, R4.H0_H0 ;  /* 0x20000004ff04a230 */ /* 0x000fc60000004100 */
[----:B------:R-:W0:Y:S01]  /*0810*/  @!P1 MUFU.LG2 R15, R15 ;  /* 0x0000000f000f9308 */ /* 0x000e220000000c00 */
[----:B------:R1:W-:Y:S01]  /*0820*/  @!P0 STG.E.U16 desc[UR4][R12.64], R26 ;  /* 0x0000001a0c008986 */ /* 0x0003e2000c101504 */
[----:B------:R-:W-:-:S06]  /*0830*/  ISETP.GE.AND P0, PT, R24, R5, PT ;  /* 0x000000051800720c */ /* 0x000fcc0003f06270 */
[----:B------:R-:W2:Y:S01]  /*0840*/  @!P2 MUFU.LG2 R4, R4 ;  /* 0x000000040004a308 */ /* 0x000ea20000000c00 */
[----:B------:R-:W-:Y:S02]  /*0850*/  @!P4 HADD2.F32 R17, -RZ, R18.H0_H0 ;  /* 0x20000012ff11c230 */ /* 0x000fe40000004100 */
[----:B------:R-:W-:Y:S02]  /*0860*/  @!P3 HADD2.F32 R16, -RZ, R23.H0_H0 ;  /* 0x20000017ff10b230 */ /* 0x000fe40000004100 */
[----:B------:R-:W-:-:S03]  /*0870*/  @!P6 HADD2.F32 R19, -RZ, R19.H0_H0 ;  /* 0x20000013ff13e230 */ /* 0x000fc60000004100 */
[----:B------:R-:W-:Y:S01]  /*0880*/  @!P4 MUFU.LG2 R17, R17 ;  /* 0x000000110011c308 */ /* 0x000fe20000000c00 */
[----:B------:R-:W-:-:S07]  /*0890*/  @!P5 HADD2.F32 R0, -RZ, R0.H0_H0 ;  /* 0x20000000ff00d230 */ /* 0x000fce0000004100 */
[----:B------:R-:W3:Y:S08]  /*08a0*/  @!P3 MUFU.LG2 R16, R16 ;  /* 0x000000100010b308 */ /* 0x000ef00000000c00 */
[----:B------:R-:W4:Y:S08]  /*08b0*/  @!P6 MUFU.LG2 R19, R19 ;  /* 0x000000130013e308 */ /* 0x000f300000000c00 */
[----:B------:R-:W5:Y:S01]  /*08c0*/  @!P5 MUFU.LG2 R0, R0 ;  /* 0x000000000000d308 */ /* 0x000f620000000c00 */
[----:B0-----:R-:W-:-:S02]  /*08d0*/  @!P1 F2FP.F16.F32.PACK_AB R7, RZ, R15 ;  /* 0x0000000fff07923e */ /* 0x001fc400000000ff */
[----:B--2---:R-:W-:Y:S02]  /*08e0*/  @!P2 F2FP.F16.F32.PACK_AB R8, RZ, R4 ;  /* 0x00000004ff08a23e */ /* 0x004fe400000000ff */
[----:B---3--:R-:W-:Y:S02]  /*08f0*/  @!P3 F2FP.F16.F32.PACK_AB R9, RZ, R16 ;  /* 0x00000010ff09b23e */ /* 0x008fe400000000ff */
[----:B------:R-:W-:Y:S02]  /*0900*/  @!P4 F2FP.F16.F32.PACK_AB R10, RZ, R17 ;  /* 0x00000011ff0ac23e */ /* 0x000fe400000000ff */
[----:B----4-:R-:W-:Y:S02]  /*0910*/  @!P6 F2FP.F16.F32.PACK_AB R11, RZ, R19 ;  /* 0x00000013ff0be23e */ /* 0x010fe400000000ff */
[----:B-----5:R-:W-:Y:S01]  /*0920*/  @!P5 F2FP.F16.F32.PACK_AB R22, RZ, R0 ;  /* 0x00000000ff16d23e */ /* 0x020fe200000000ff */
[----:B-1----:R-:W-:Y:S06]  /*0930*/  @P0 BRA `(.L_x_1166) ;  /* 0x0000000000300947 */ /* 0x002fec0003800000 */
[----:B------:R-:W0:Y:S01]  /*0940*/  LDC.64 R12, c[0x0][0x218] ;  /* 0x00008600ff0c7b82 */ /* 0x000e220000000a00 */
[----:B------:R-:W-:Y:S01]  /*0950*/  IADD3 R15, R3, R24, RZ ;  /* 0x00000018030f7210 */ /* 0x000fe20007ffe0ff */
        /* <DEDUP_REMOVED lines=10> */
.L_x_1166:
[----:B------:R-:W-:-:S13]  /*0a00*/  ISETP.GE.AND P0, PT, R24, R5, PT ;  /* 0x000000051800720c */ /* 0x000fda0003f06270 */
[----:B------:R-:W-:Y:S05]  /*0a10*/  @P0 BRA `(.L_x_1168) ;  /* 0x0000000000300947 */ /* 0x000fea0003800000 */
[----:B0-----:R-:W0:Y:S01]  /*0a20*/  LDC.64 R6, c[0x0][0x218] ;  /* 0x00008600ff067b82 */ /* 0x001e220000000a00 */
[----:B------:R-:W-:Y:S01]  /*0a30*/  IADD3 R13, R3, R24, RZ ;  /* 0x00000018030d7210 */ /* 0x000fe20007ffe0ff */
[----:B------:R-:W-:-:S04]  /*0a40*/  VIADD R24, R24, 0x80 ;  /* 0x0000008018187836 */ /* 0x000fc80000000000 */
[----:B0-----:R-:W-:-:S05]  /*0a50*/  IMAD.WIDE.U32 R6, R13, 0x2, R6 ;  /* 0x000000020d067825 */ /* 0x001fca00078e0006 */
[----:B------:R1:W-:Y:S02]  /*0a60*/  STG.E.U16 desc[UR4][R6.64], R8 ;  /* 0x0000000806007986 */ /* 0x0003e4000c101504 */
.L_x_1167:
[----:B------:R-:W-:-:S13]  /*0a70*/  ISETP.GE.AND P0, PT, R24, R5, PT ;  /* 0x000000051800720c */ /* 0x000fda0003f06270 */
[----:B------:R-:W-:Y:S05]  /*0a80*/  @P0 BRA `(.L_x_1169) ;  /* 0x0000000000340947 */ /* 0x000fea0003800000 */
[----:B01----:R-:W0:Y:S01]  /*0a90*/  LDC.64 R6, c[0x0][0x218] ;  /* 0x00008600ff067b82 */ /* 0x003e220000000a00 */
[----:B------:R-:W-:Y:S01]  /*0aa0*/  IADD3 R13, R3, R24, RZ ;  /* 0x00000018030d7210 */ /* 0x000fe20007ffe0ff */
[----:B------:R-:W-:-:S04]  /*0ab0*/  VIADD R24, R24, 0x80 ;  /* 0x0000008018187836 */ /* 0x000fc80000000000 */
[----:B0-----:R-:W-:-:S05]  /*0ac0*/  IMAD.WIDE.U32 R6, R13, 0x2, R6 ;  /* 0x000000020d067825 */ /* 0x001fca00078e0006 */
[----:B------:R1:W-:Y:S02]  /*0ad0*/  STG.E.U16 desc[UR4][R6.64], R9 ;  /* 0x0000000906007986 */ /* 0x0003e4000c101504 */
.L_x_1168:
        /* <DEDUP_REMOVED lines=8> */
.L_x_1169:
[----:B------:R-:W-:Y:S05]  /*0b60*/  BSYNC B1 ;  /* 0x0000000000017941 */ /* 0x000fea0003800000 */
.L_x_1165:
[----:B------:R-:W-:-:S13]  /*0b70*/  ISETP.GE.AND P0, PT, R24, R5, PT ;  /* 0x000000051800720c */ /* 0x000fda0003f06270 */
[----:B012---:R-:W0:Y:S01]  /*0b80*/  @!P0 LDC.64 R6, c[0x0][0x218] ;  /* 0x00008600ff068b82 */ /* 0x007e220000000a00 */
[----:B------:R-:W-:Y:S01]  /*0b90*/  @!P0 IADD3 R9, R3, R24, RZ ;  /* 0x0000001803098210 */ /* 0x000fe20007ffe0ff */
[----:B------:R-:W-:-:S04]  /*0ba0*/  @!P0 VIADD R24, R24, 0x80 ;  /* 0x0000008018188836 */ /* 0x000fc80000000000 */
[----:B0-----:R-:W-:-:S05]  /*0bb0*/  @!P0 IMAD.WIDE.U32 R6, R9, 0x2, R6 ;  /* 0x0000000209068825 */ /* 0x001fca00078e0006 */
[----:B------:R2:W-:Y:S02]  /*0bc0*/  @!P0 STG.E.U16 desc[UR4][R6.64], R11 ;  /* 0x0000000b06008986 */ /* 0x0005e4000c101504 */
.L_x_1170:
[----:B------:R-:W-:Y:S05]  /*0bd0*/  BSYNC B0 ;  /* 0x0000000000007941 */ /* 0x000fea0003800000 */
.L_x_1164:
[----:B------:R-:W-:Y:S05]  /*0be0*/  WARPSYNC.ALL ;  /* 0x0000000000007948 */ /* 0x000fea0003800000 */
[----:B------:R-:W-:-:S13]  /*0bf0*/  ISETP.GE.AND P0, PT, R24, R5, PT ;  /* 0x000000051800720c */ /* 0x000fda0003f06270 */
[----:B------:R-:W-:Y:S05]  /*0c00*/  @P0 EXIT ;  /* 0x000000000000094d */ /* 0x000fea0003800000 */
[----:B------:R-:W3:Y:S01]  /*0c10*/  LDC.64 R4, c[0x0][0x218] ;  /* 0x00008600ff047b82 */ /* 0x000ee20000000a00 */
[----:B------:R-:W-:-:S05]  /*0c20*/  IADD3 R3, R3, R24, RZ ;  /* 0x0000001803037210 */ /* 0x000fca0007ffe0ff */
[----:B---3--:R-:W-:-:S05]  /*0c30*/  IMAD.WIDE.U32 R2, R3, 0x2, R4 ;  /* 0x0000000203027825 */ /* 0x008fca00078e0004 */
[----:B------:R-:W-:Y:S01]  /*0c40*/  STG.E.U16 desc[UR4][R2.64], R22 ;  /* 0x0000001602007986 */ /* 0x000fe2000c101504 */
[----:B------:R-:W-:Y:S05]  /*0c50*/  EXIT ;  /* 0x000000000000794d */ /* 0x000fea0003800000 */
.L_x_1171:
        /* <DEDUP_REMOVED lines=10> */
.L_x_13262:


//--------------------- .text._ZN2at6native29vectorized_elementwise_kernelILi4EZZZNS0_16log2_kernel_cudaERNS_18TensorIteratorBaseEENKUlvE0_clEvENKUlvE1_clEvEUlN3c104HalfEE_St5arrayIPcLm2EEEEviT0_T1_ --------------------------
	.section	.text._ZN2at6native29vectorized_elementwise_kernelILi4EZZZNS0_16log2_kernel_cudaERNS_18TensorIteratorBaseEENKUlvE0_clEvENKUlvE1_clEvEUlN3c104HalfEE_St5arrayIPcLm2EEEEviT0_T1_,"ax",@progbits
	.align	128
        .global         _ZN2at6native29vectorized_elementwise_kernelILi4EZZZNS0_16log2_kernel_cudaERNS_18TensorIteratorBaseEENKUlvE0_clEvENKUlvE1_clEvEUlN3c104HalfEE_St5arrayIPcLm2EEEEviT0_T1_
        .type           _ZN2at6native29vectorized_elementwise_kernelILi4EZZZNS0_16log2_kernel_cudaERNS_18TensorIteratorBaseEENKUlvE0_clEvENKUlvE1_clEvEUlN3c104HalfEE_St5arrayIPcLm2EEEEviT0_T1_,@function
        .size           _ZN2at6native29vectorized_elementwise_kernelILi4EZZZNS0_16log2_kernel_cudaERNS_18TensorIteratorBaseEENKUlvE0_clEvENKUlvE1_clEvEUlN3c104HalfEE_St5arrayIPcLm2EEEEviT0_T1_,(.L_x_13263 - _ZN2at6native29vectorized_elementwise_kernelILi4EZZZNS0_16log2_kernel_cudaERNS_18TensorIteratorBaseEENKUlvE0_clEvENKUlvE1_clEvEUlN3c104HalfEE_St5arrayIPcLm2EEEEviT0_T1_)
        .other          _ZN2at6native29vectorized_elementwise_kernelILi4EZZZNS0_16log2_kernel_cudaERNS_18TensorIteratorBaseEENKUlvE0_clEvENKUlvE1_clEvEUlN3c104HalfEE_St5arrayIPcLm2EEEEviT0_T1_,@"STO_CUDA_ENTRY STV_DEFAULT"
_ZN2at6native29vectorized_elementwise_kernelILi4EZZZNS0_16log2_kernel_cudaERNS_18TensorIteratorBaseEENKUlvE0_clEvENKUlvE1_clEvEUlN3c104HalfEE_St5arrayIPcLm2EEEEviT0_T1_:
.text._ZN2at6native29vectorized_elementwise_kernelILi4EZZZNS0_16log2_kernel_cudaERNS_18TensorIteratorBaseEENKUlvE0_clEvENKUlvE1_clEvEUlN3c104HalfEE_St5arrayIPcLm2EEEEviT0_T1_:
        /* <DEDUP_REMOVED lines=16> */
[----:B------:R-:W-:-:S04]  /*0100*/  IMAD.WIDE R6, R0, 0x8, R6 ;  /* 0x0000000800067825 */ /* 0x000fc800078e0206 */
[--C-:B--2---:R-:W-:Y:S02]  /*0110*/  HADD2.F32 R2, -RZ, R10.reuse.H0_H0 ;  /* 0x2000000aff027230 */ /* 0x104fe40000004100 */
[----:B------:R-:W-:Y:S02]  /*0120*/  HADD2.F32 R8, -RZ, R10.H1_H1 ;  /* 0x3000000aff087230 */ /* 0x000fe40000004100 */
[----:B------:R-:W-:Y:S02]  /*0130*/  HADD2.F32 R10, -RZ, R11.H0_H0 ;  /* 0x2000000bff0a7230 */ /* 0x000fe40000004100 */
[----:B---3--:R-:W-:Y:S01]  /*0140*/  HADD2.F32 R12, -RZ, R4.H0_H0 ;  /* 0x20000004ff0c7230 */ /* 0x008fe20000004100 */
[----:B------:R-:W-:Y:S01]  /*0150*/  MUFU.LG2 R2, R2 ;  /* 0x0000000200027308 */ /* 0x000fe20000000c00 */
[----:B------:R-:W-:Y:S02]  /*0160*/  HADD2.F32 R14, -RZ, R5.H0_H0 ;  /* 0x20000005ff0e7230 */ /* 0x000fe40000004100 */
[----:B------:R-:W-:-:S02]  /*0170*/  HADD2.F32 R11, -RZ, R11.H1_H1 ;  /* 0x3000000bff0b7230 */ /* 0x000fc40000004100 */
[----:B------:R-:W-:Y:S02]  /*0180*/  HADD2.F32 R5, -RZ, R5.H1_H1 ;  /* 0x30000005ff057230 */ /* 0x000fe40000004100 */
[----:B------:R-:W-:Y:S01]  /*0190*/  HADD2.F32 R4, -RZ, R4.H1_H1 ;  /* 0x30000004ff047230 */ /* 0x000fe20000004100 */
[----:B------:R-:W-:Y:S08]  /*01a0*/  MUFU.LG2 R12, R12 ;  /* 0x0000000c000c7308 */ /* 0x000ff00000000c00 */
[----:B------:R-:W0:Y:S08]  /*01b0*/  MUFU.LG2 R13, R4 ;  /* 0x00000004000d7308 */ /* 0x000e300000000c00 */
[----:B------:R-:W1:Y:S08]  /*01c0*/  MUFU.LG2 R9, R8 ;  /* 0x0000000800097308 */ /* 0x000e700000000c00 */
[----:B------:R-:W-:Y:S01]  /*01d0*/  MUFU.LG2 R10, R10 ;  /* 0x0000000a000a7308 */ /* 0x000fe20000000c00 */
[----:B0-----:R-:W-:-:S07]  /*01e0*/  F2FP.F16.F32.PACK_AB R12, R13, R12 ;  /* 0x0000000c0d0c723e */ /* 0x001fce00000000ff */
[----:B------:R-:W0:Y:S01]  /*01f0*/  MUFU.LG2 R11, R11 ;  /* 0x0000000b000b7308 */ /* 0x000e220000000c00 */
[----:B-1----:R-:W-:-:S07]  /*0200*/  F2FP.F16.F32.PACK_AB R2, R9, R2 ;  /* 0x000000020902723e */ /* 0x002fce00000000ff */
[----:B------:R-:W-:Y:S08]  /*0210*/  MUFU.LG2 R14, R14 ;  /* 0x0000000e000e7308 */ /* 0x000ff00000000c00 */
[----:B------:R-:W1:Y:S01]  /*0220*/  MUFU.LG2 R5, R5 ;  /* 0x0000000500057308 */ /* 0x000e620000000c00 */
[----:B0-----:R-:W-:-:S05]  /*0230*/  F2FP.F16.F32.PACK_AB R3, R11, R10 ;  /* 0x0000000a0b03723e */ /* 0x001fca00000000ff */
[----:B------:R-:W-:Y:S01]  /*0240*/  STG.E.64 desc[UR4][R6.64], R2 ;  /* 0x0000000206007986 */ /* 0x000fe2000c101b04 */
[----:B-1----:R-:W-:-:S05]  /*0250*/  F2FP.F16.F32.PACK_AB R13, R5, R14 ;  /* 0x0000000e050d723e */ /* 0x002fca00000000ff */
[----:B------:R-:W-:Y:S01]  /*0260*/  STG.E.64 desc[UR4][R6.64+0x400], R12 ;  /* 0x0004000c06007986 */ /* 0x000fe2000c101b04 */
[----:B------:R-:W-:Y:S05]  /*0270*/  EXIT ;  /* 0x000000000000794d */ /* 0x000fea0003800000 */
.L_x_1172:
        /* <DEDUP_REMOVED lines=116> */
.L_x_1175:
[----:B------:R-:W-:-:S13]  /*09c0*/  ISETP.GE.AND P0, PT, R24, R5, PT ;  /* 0x000000051800720c */ /* 0x000fda0003f06270 */
[----:B------:R-:W-:Y:S05]  /*09d0*/  @P0 BRA `(.L_x_1177) ;  /* 0x0000000000300947 */ /* 0x000fea0003800000 */
[----:B0-----:R-:W0:Y:S01]  /*09e0*/  LDC.64 R6, c[0x0][0x218] ;  /* 0x00008600ff067b82 */ /* 0x001e220000000a00 */
[----:B------:R-:W-:Y:S01]  /*09f0*/  IADD3 R13, R3, R24, RZ ;  /* 0x00000018030d7210 */ /* 0x000fe20007ffe0ff */
[----:B------:R-:W-:-:S04]  /*0a00*/  VIADD R24, R24, 0x80 ;  /* 0x0000008018187836 */ /* 0x000fc80000000000 */
[----:B0-----:R-:W-:-:S05]  /*0a10*/  IMAD.WIDE.U32 R6, R13, 0x2, R6 ;  /* 0x000000020d067825 */ /* 0x001fca00078e0006 */
[----:B------:R1:W-:Y:S02]  /*0a20*/  STG.E.U16 desc[UR4][R6.64], R8 ;  /* 0x0000000806007986 */ /* 0x0003e4000c101504 */
.L_x_1176:
[----:B------:R-:W-:-:S13]  /*0a30*/  ISETP.GE.AND P0, PT, R24, R5, PT ;  /* 0x000000051800720c */ /* 0x000fda0003f06270 */
[----:B------:R-:W-:Y:S05]  /*0a40*/  @P0 BRA `(.L_x_1178) ;  /* 0x0000000000340947 */ /* 0x000fea0003800000 */
[----:B01----:R-:W0:Y:S01]  /*0a50*/  LDC.64 R6, c[0x0][0x218] ;  /* 0x00008600ff067b82 */ /* 0x003e220000000a00 */
[----:B------:R-:W-:Y:S01]  /*0a60*/  IADD3 R13, R3, R24, RZ ;  /* 0x00000018030d7210 */ /* 0x000fe20007ffe0ff */
[----:B------:R-:W-:-:S04]  /*0a70*/  VIADD R24, R24, 0x80 ;  /* 0x0000008018187836 */ /* 0x000fc80000000000 */
[----:B0-----:R-:W-:-:S05]  /*0a80*/  IMAD.WIDE.U32 R6, R13, 0x2, R6 ;  /* 0x000000020d067825 */ /* 0x001fca00078e0006 */
[----:B------:R1:W-:Y:S02]  /*0a90*/  STG.E.U16 desc[UR4][R6.64], R9 ;  /* 0x0000000906007986 */ /* 0x0003e4000c101504 */
.L_x_1177:
        /* <DEDUP_REMOVED lines=8> */
.L_x_1178:
[----:B------:R-:W-:Y:S05]  /*0b20*/  BSYNC B1 ;  /* 0x0000000000017941 */ /* 0x000fea0003800000 */
.L_x_1174:
[----:B------:R-:W-:-:S13]  /*0b30*/  ISETP.GE.AND P0, PT, R24, R5, PT ;  /* 0x000000051800720c */ /* 0x000fda0003f06270 */
[----:B012---:R-:W0:Y:S01]  /*0b40*/  @!P0 LDC.64 R6, c[0x0][0x218] ;  /* 0x00008600ff068b82 */ /* 0x007e220000000a00 */
[----:B------:R-:W-:Y:S01]  /*0b50*/  @!P0 IADD3 R9, R3, R24, RZ ;  /* 0x0000001803098210 */ /* 0x000fe20007ffe0ff */
[----:B------:R-:W-:-:S04]  /*0b60*/  @!P0 VIADD R24, R24, 0x80 ;  /* 0x0000008018188836 */ /* 0x000fc80000000000 */
[----:B0-----:R-:W-:-:S05]  /*0b70*/  @!P0 IMAD.WIDE.U32 R6, R9, 0x2, R6 ;  /* 0x0000000209068825 */ /* 0x001fca00078e0006 */
[----:B------:R2:W-:Y:S02]  /*0b80*/  @!P0 STG.E.U16 desc[UR4][R6.64], R11 ;  /* 0x0000000b06008986 */ /* 0x0005e4000c101504 */
.L_x_1179:
[----:B------:R-:W-:Y:S05]  /*0b90*/  BSYNC B0 ;  /* 0x0000000000007941 */ /* 0x000fea0003800000 */
.L_x_1173:
        /* <DEDUP_REMOVED lines=8> */
.L_x_1180:
        /* <DEDUP_REMOVED lines=14> */
.L_x_13263:


//--------------------- .text._ZN2at6native29vectorized_elementwise_kernelILi8EZZZNS0_16log2_kernel_cudaERNS_18TensorIteratorBaseEENKUlvE0_clEvENKUlvE1_clEvEUlN3c104HalfEE_St5arrayIPcLm2EEEEviT0_T1_ --------------------------
	.section	.text._ZN2at6native29vectorized_elementwise_kernelILi8EZZZNS0_16log2_kernel_cudaERNS_18TensorIteratorBaseEENKUlvE0_clEvENKUlvE1_clEvEUlN3c104HalfEE_St5arrayIPcLm2EEEEviT0_T1_,"ax",@progbits
	.align	128
        .global         _ZN2at6native29vectorized_elementwise_kernelILi8EZZZNS0_16log2_kernel_cudaERNS_18TensorIteratorBaseEENKUlvE0_clEvENKUlvE1_clEvEUlN3c104HalfEE_St5arrayIPcLm2EEEEviT0_T1_
        .type           _ZN2at6native29vectorized_elementwise_kernelILi8EZZZNS0_16log2_kernel_cudaERNS_18TensorIteratorBaseEENKUlvE0_clEvENKUlvE1_clEvEUlN3c104HalfEE_St5arrayIPcLm2EEEEviT0_T1_,@function
        .size           _ZN2at6native29vectorized_elementwise_kernelILi8EZZZNS0_16log2_kernel_cudaERNS_18TensorIteratorBaseEENKUlvE0_clEvENKUlvE1_clEvEUlN3c104HalfEE_St5arrayIPcLm2EEEEviT0_T1_,(.L_x_13264 - _ZN2at6native29vectorized_elementwise_kernelILi8EZZZNS0_16log2_kernel_cudaERNS_18TensorIteratorBaseEENKUlvE0_clEvENKUlvE1_clEvEUlN3c104HalfEE_St5arrayIPcLm2EEEEviT0_T1_)
        .other          _ZN2at6native29vectorized_elementwise_kernelILi8EZZZNS0_16log2_kernel_cudaERNS_18TensorIteratorBaseEENKUlvE0_clEvENKUlvE1_clEvEUlN3c104HalfEE_St5arrayIPcLm2EEEEviT0_T1_,@"STO_CUDA_ENTRY STV_DEFAULT"
_ZN2at6native29vectorized_elementwise_kernelILi8EZZZNS0_16log2_kernel_cudaERNS_18TensorIteratorBaseEENKUlvE0_clEvENKUlvE1_clEvEUlN3c104HalfEE_St5arrayIPcLm2EEEEviT0_T1_:
.text._ZN2at6native29vectorized_elementwise_kernelILi8EZZZNS0_16log2_kernel_cudaERNS_18TensorIteratorBaseEENKUlvE0_clEvENKUlvE1_clEvEUlN3c104HalfEE_St5arrayIPcLm2EEEEviT0_T1_:
        /* <DEDUP_REMOVED lines=13> */
[--C-:B--2---:R-:W-:Y:S02]  /*00d0*/  HADD2.F32 R2, -RZ, R4.reuse.H0_H0 ;  /* 0x20000004ff027230 */ /* 0x104fe40000004100 */
[----:B------:R-:W-:Y:S02]  /*00e0*/  HADD2.F32 R9, -RZ, R4.H1_H1 ;  /* 0x30000004ff097230 */ /* 0x000fe40000004100 */
[--C-:B------:R-:W-:Y:S01]  /*00f0*/  HADD2.F32 R10, -RZ, R5.reuse.H0_H0 ;  /* 0x20000005ff0a7230 */ /* 0x100fe20000004100 */
[----:B------:R0:W-:Y:S01]  /*0100*/  MUFU.LG2 R8, R2 ;  /* 0x0000000200087308 */ /* 0x0001e20000000c00 */
[----:B------:R-:W-:Y:S02]  /*0110*/  HADD2.F32 R11, -RZ, R5.H1_H1 ;  /* 0x30000005ff0b7230 */ /* 0x000fe40000004100 */
[----:B------:R-:W1:Y:S01]  /*0120*/  LDC.64 R4, c[0x0][0x218] ;  /* 0x00008600ff047b82 */ /* 0x000e620000000a00 */
[----:B------:R-:W-:-:S02]  /*0130*/  HADD2.F32 R12, -RZ, R6.H0_H0 ;  /* 0x20000006ff0c7230 */ /* 0x000fc40000004100 */
[----:B------:R-:W-:Y:S02]  /*0140*/  HADD2.F32 R13, -RZ, R6.H1_H1 ;  /* 0x30000006ff0d7230 */ /* 0x000fe40000004100 */
[--C-:B------:R-:W-:Y:S01]  /*0150*/  HADD2.F32 R14, -RZ, R7.reuse.H0_H0 ;  /* 0x20000007ff0e7230 */ /* 0x100fe20000004100 */
[----:B------:R-:W2:Y:S01]  /*0160*/  MUFU.LG2 R9, R9 ;  /* 0x0000000900097308 */ /* 0x000ea20000000c00 */
[----:B------:R-:W-:-:S07]  /*0170*/  HADD2.F32 R15, -RZ, R7.H1_H1 ;  /* 0x30000007ff0f7230 */ /* 0x000fce0000004100 */
[----:B------:R-:W-:Y:S08]  /*0180*/  MUFU.LG2 R10, R10 ;  /* 0x0000000a000a7308 */ /* 0x000ff00000000c00 */
[----:B------:R-:W3:Y:S01]  /*0190*/  MUFU.LG2 R11, R11 ;  /* 0x0000000b000b7308 */ /* 0x000ee20000000c00 */
[----:B-1----:R-:W-:-:S07]  /*01a0*/  IMAD.WIDE.U32 R4, R3, 0x2, R4 ;  /* 0x0000000203047825 */ /* 0x002fce00078e0004 */
[----:B------:R-:W-:Y:S01]  /*01b0*/  MUFU.LG2 R12, R12 ;  /* 0x0000000c000c7308 */ /* 0x000fe20000000c00 */
[----:B0-----:R-:W-:Y:S01]  /*01c0*/  IMAD.WIDE R2, R0, 0x10, R4 ;  /* 0x0000001000027825 */ /* 0x001fe200078e0204 */
[----:B--2---:R-:W-:-:S06]  /*01d0*/  F2FP.F16.F32.PACK_AB R4, R9, R8 ;  /* 0x000000080904723e */ /* 0x004fcc00000000ff */
[----:B------:R-:W0:Y:S01]  /*01e0*/  MUFU.LG2 R13, R13 ;  /* 0x0000000d000d7308 */ /* 0x000e220000000c00 */
[----:B---3--:R-:W-:-:S07]  /*01f0*/  F2FP.F16.F32.PACK_AB R5, R11, R10 ;  /* 0x0000000a0b05723e */ /* 0x008fce00000000ff */
[----:B------:R-:W-:Y:S08]  /*0200*/  MUFU.LG2 R14, R14 ;  /* 0x0000000e000e7308 */ /* 0x000ff00000000c00 */
[----:B------:R-:W1:Y:S01]  /*0210*/  MUFU.LG2 R7, R15 ;  /* 0x0000000f00077308 */ /* 0x000e620000000c00 */
[----:B0-----:R-:W-:Y:S02]  /*0220*/  F2FP.F16.F32.PACK_AB R6, R13, R12 ;  /* 0x0000000c0d06723e */ /* 0x001fe400000000ff */
[----:B-1----:R-:W-:-:S05]  /*0230*/  F2FP.F16.F32.PACK_AB R7, R7, R14 ;  /* 0x0000000e0707723e */ /* 0x002fca00000000ff */
[----:B------:R-:W-:Y:S01]  /*0240*/  STG.E.128 desc[UR4][R2.64], R4 ;  /* 0x0000000402007986 */ /* 0x000fe2000c101d04 */
[----:B------:R-:W-:Y:S05]  /*0250*/  EXIT ;  /* 0x000000000000794d */ /* 0x000fea0003800000 */
.L_x_1181:
        /* <DEDUP_REMOVED lines=116> */
.L_x_1184:
[----:B------:R-:W-:-:S13]  /*09a0*/  ISETP.GE.AND P0, PT, R24, R5, PT ;  /* 0x000000051800720c */ /* 0x000fda0003f06270 */
[----:B------:R-:W-:Y:S05]  /*09b0*/  @P0 BRA `(.L_x_1186) ;  /* 0x0000000000300947 */ /* 0x000fea0003800000 */
[----:B0-----:R-:W0:Y:S01]  /*09c0*/  LDC.64 R6, c[0x0][0x218] ;  /* 0x00008600ff067b82 */ /* 0x001e220000000a00 */
[----:B------:R-:W-:Y:S01]  /*09d0*/  IADD3 R13, R3, R24, RZ ;  /* 0x00000018030d7210 */ /* 0x000fe20007ffe0ff */
[----:B------:R-:W-:-:S04]  /*09e0*/  VIADD R24, R24, 0x80 ;  /* 0x0000008018187836 */ /* 0x000fc80000000000 */
[----:B0-----:R-:W-:-:S05]  /*09f0*/  IMAD.WIDE.U32 R6, R13, 0x2, R6 ;  /* 0x000000020d067825 */ /* 0x001fca00078e0006 */
[----:B------:R1:W-:Y:S02]  /*0a00*/  STG.E.U16 desc[UR4][R6.64], R8 ;  /* 0x0000000806007986 */ /* 0x0003e4000c101504 */
.L_x_1185:
[----:B------:R-:W-:-:S13]  /*0a10*/  ISETP.GE.AND P0, PT, R24, R5, PT ;  /* 0x000000051800720c */ /* 0x000fda0003f06270 */
[----:B------:R-:W-:Y:S05]  /*0a20*/  @P0 BRA `(.L_x_1187) ;  /* 0x0000000000340947 */ /* 0x000fea0003800000 */
[----:B01----:R-:W0:Y:S01]  /*0a30*/  LDC.64 R6, c[0x0][0x218] ;  /* 0x00008600ff067b82 */ /* 0x003e220000000a00 */
[----:B------:R-:W-:Y:S01]  /*0a40*/  IADD3 R13, R3, R24, RZ ;  /* 0x00000018030d7210 */ /* 0x000fe20007ffe0ff */
[----:B------:R-:W-:-:S04]  /*0a50*/  VIADD R24, R24, 0x80 ;  /* 0x0000008018187836 */ /* 0x000fc80000000000 */
[----:B0-----:R-:W-:-:S05]  /*0a60*/  IMAD.WIDE.U32 R6, R13, 0x2, R6 ;  /* 0x000000020d067825 */ /* 0x001fca00078e0006 */
[----:B------:R1:W-:Y:S02]  /*0a70*/  STG.E.U16 desc[UR4][R6.64], R9 ;  /* 0x0000000906007986 */ /* 0x0003e4000c101504 */
.L_x_1186:
        /* <DEDUP_REMOVED lines=8> */
.L_x_1187:
[----:B------:R-:W-:Y:S05]  /*0b00*/  BSYNC B1 ;  /* 0x0000000000017941 */ /* 0x000fea0003800000 */
.L_x_1183:
[----:B------:R-:W-:-:S13]  /*0b10*/  ISETP.GE.AND P0, PT, R24, R5, PT ;  /* 0x000000051800720c */ /* 0x000fda0003f06270 */
[----:B012---:R-:W0:Y:S01]  /*0b20*/  @!P0 LDC.64 R6, c[0x0][0x218] ;  /* 0x00008600ff068b82 */ /* 0x007e220000000a00 */
[----:B------:R-:W-:Y:S01]  /*0b30*/  @!P0 IADD3 R9, R3, R24, RZ ;  /* 0x0000001803098210 */ /* 0x000fe20007ffe0ff */
[----:B------:R-:W-:-:S04]  /*0b40*/  @!P0 VIADD R24, R24, 0x80 ;  /* 0x0000008018188836 */ /* 0x000fc80000000000 */
[----:B0-----:R-:W-:-:S05]  /*0b50*/  @!P0 IMAD.WIDE.U32 R6, R9, 0x2, R6 ;  /* 0x0000000209068825 */ /* 0x001fca00078e0006 */
[----:B------:R2:W-:Y:S02]  /*0b60*/  @!P0 STG.E.U16 desc[UR4][R6.64], R11 ;  /* 0x0000000b06008986 */ /* 0x0005e4000c101504 */
.L_x_1188:
[----:B------:R-:W-:Y:S05]  /*0b70*/  BSYNC B0 ;  /* 0x0000000000007941 */ /* 0x000fea0003800000 */
.L_x_1182:
        /* <DEDUP_REMOVED lines=8> */
.L_x_1189:
        /* <DEDUP_REMOVED lines=16> */
.L_x_13264:


//--------------------- .text._ZN2at6native18elementwise_kernelILi128ELi4EZNS0_15gpu_kernel_implIZZZNS0_16log2_kernel_cudaERNS_18TensorIteratorBaseEENKUlvE0_clEvENKUlvE0_clEvEUlfE_EEvS4_RKT_EUliE_EEviT1_ --------------------------
	.section	.text._ZN2at6native18elementwise_kernelILi128ELi4EZNS0_15gpu_kernel_implIZZZNS0_16log2_kernel_cudaERNS_18TensorIteratorBaseEENKUlvE0_clEvENKUlvE0_clEvEUlfE_EEvS4_RKT_EUliE_EEviT1_,"ax",@progbits
	.align	128
        .global         _ZN2at6native18elementwise_kernelILi128ELi4EZNS0_15gpu_kernel_implIZZZNS0_16log2_kernel_cudaERNS_18TensorIteratorBaseEENKUlvE0_clEvENKUlvE0_clEvEUlfE_EEvS4_RKT_EUliE_EEviT1_
        .type           _ZN2at6native18elementwise_kernelILi128ELi4EZNS0_15gpu_kernel_implIZZZNS0_16log2_kernel_cudaERNS_18TensorIteratorBaseEENKUlvE0_clEvENKUlvE0_clEvEUlfE_EEvS4_RKT_EUliE_EEviT1_,@function
        .size           _ZN2at6native18elementwise_kernelILi128ELi4EZNS0_15gpu_kernel_implIZZZNS0_16log2_kernel_cudaERNS_18TensorIteratorBaseEENKUlvE0_clEvENKUlvE0_clEvEUlfE_EEvS4_RKT_EUliE_EEviT1_,(.L_x_13265 - _ZN2at6native18elementwise_kernelILi128ELi4EZNS0_15gpu_kernel_implIZZZNS0_16log2_kernel_cudaERNS_18TensorIteratorBaseEENKUlvE0_clEvENKUlvE0_clEvEUlfE_EEvS4_RKT_EUliE_EEviT1_)
        .other          _ZN2at6native18elementwise_kernelILi128ELi4EZNS0_15gpu_kernel_implIZZZNS0_16log2_kernel_cudaERNS_18TensorIteratorBaseEENKUlvE0_clEvENKUlvE0_clEvEUlfE_EEvS4_RKT_EUliE_EEviT1_,@"STO_CUDA_ENTRY STV_DEFAULT"
_ZN2at6native18elementwise_kernelILi128ELi4EZNS0_15gpu_kernel_implIZZZNS0_16log2_kernel_cudaERNS_18TensorIteratorBaseEENKUlvE0_clEvENKUlvE0_clEvEUlfE_EEvS4_RKT_EUliE_EEviT1_:
.text._ZN2at6native18elementwise_kernelILi128ELi4EZNS0_15gpu_kernel_implIZZZNS0_16log2_kernel_cudaERNS_18TensorIteratorBaseEENKUlvE0_clEvENKUlvE0_clEvEUlfE_EEvS4_RKT_EUliE_EEviT1_:
        /* <DEDUP_REMOVED lines=313> */
.L_x_1192:
[----:B------:R-:W0:Y:S01]  /*1390*/  LDC.U8 R5, c[0x0][0x422] ;  /* 0x00010880ff057b82 */ /* 0x000e220000000000 */
[----:B------:R-:W-:Y:S01]  /*13a0*/  ULDC.64 UR4, c[0x0][0x410] ;  /* 0x0001040000047ab9 */ /* 0x000fe20000000a00 */
[----:B------:R-:W-:Y:S01]  /*13b0*/  ULDC.64 UR6, c[0x0][0x418] ;  /* 0x0001060000067ab9 */ /* 0x000fe20000000a00 */
[----:B------:R-:W-:Y:S01]  /*13c0*/  IADD3 R16, P1, R16, UR4, RZ ;  /* 0x0000000410107c10 */ /* 0x000fe2000ff3e0ff */
[----:B------:R-:W-:Y:S01]  /*13d0*/  BSSY B6, `(.L_x_1193) ;  /* 0x00000e0000067945 */ /* 0x000fe20003800000 */
        /* <DEDUP_REMOVED lines=15> */
[----:B--2---:R-:W0:Y:S01]  /*14d0*/  I2F.S16 R0, R0 ;  /* 0x0000000000007306 */ /* 0x004e220000101400 */
[----:B------:R-:W-:Y:S05]  /*14e0*/  BRA `(.L_x_1199) ;  /* 0x0000000c00387947 */ /* 0x000fea0003800000 */
.L_x_1197:
[----:B------:R-:W2:Y:S02]  /*14f0*/  LDG.E.U8 R0, desc[UR36][R2.64] ;  /* 0x0000002402007981 */ /* 0x000ea4000c1e1100 */
[----:B--2---:R-:W-:Y:S01]  /*1500*/  I2FP.F32.U32 R0, R0 ;  /* 0x0000000000007245 */ /* 0x004fe20000201000 */
[----:B------:R-:W-:Y:S06]  /*1510*/  BRA `(.L_x_1199) ;  /* 0x0000000c002c7947 */ /* 0x000fec0003800000 */
.L_x_1196:
[----:B------:R-:W-:-:S13]  /*1520*/  ISETP.NE.AND P0, PT, R4, 0x2, PT ;  /* 0x000000020400780c */ /* 0x000fda0003f05270 */
[----:B------:R-:W-:Y:S05]  /*1530*/  @!P0 BRA `(.L_x_1200) ;  /* 0x0000000000288947 */ /* 0x000fea0003800000 */
[----:B------:R-:W-:-:S13]  /*1540*/  ISETP.NE.AND P0, PT, R4, 0x3, PT ;  /* 0x000000030400780c */ /* 0x000fda0003f05270 */
[----:B------:R-:W-:Y:S05]  /*1550*/  @!P0 BRA `(.L_x_1201) ;  /* 0x0000000000148947 */ /* 0x000fea0003800000 */
[----:B------:R-:W-:-:S13]  /*1560*/  ISETP.NE.AND P0, PT, R4, 0x4, PT ;  /* 0x000000040400780c */ /* 0x000fda0003f05270 */
[----:B------:R-:W-:Y:S05]  /*1570*/  @P0 BRA `(.L_x_1198) ;  /* 0x0000000800b80947 */ /* 0x000fea0003800000 */
[----:B------:R-:W2:Y:S02]  /*1580*/  LDG.E.64 R2, desc[UR36][R2.64] ;  /* 0x0000002402027981 */ /* 0x000ea4000c1e1b00 */
[----:B--2---:R4:W0:Y:S01]  /*1590*/  I2F.S64 R0, R2 ;  /* 0x0000000200007312 */ /* 0x0048220000301400 */
[----:B------:R-:W-:Y:S05]  /*15a0*/  BRA `(.L_x_1199) ;  /* 0x0000000c00087947 */ /* 0x000fea0003800000 */
.L_x_1201:
[----:B------:R-:W2:Y:S02]  /*15b0*/  LDG.E R0, desc[UR36][R2.64] ;  /* 0x0000002402007981 */ /* 0x000ea4000c1e1900 */
[----:B--2---:R-:W-:Y:S01]  /*15c0*/  I2FP.F32.S32 R0, R0 ;  /* 0x0000000000007245 */ /* 0x004fe20000201400 */
[----:B------:R-:W-:Y:S06]  /*15d0*/  BRA `(.L_x_1199) ;  /* 0x0000000800fc7947 */ /* 0x000fec0003800000 */
.L_x_1200:
[----:B------:R-:W2:Y:S02]  /*15e0*/  LDG.E.U16 R0, desc[UR36][R2.64] ;  /* 0x0000002402007981 */ /* 0x000ea4000c1e1500 */
[----:B--2---:R-:W0:Y:S01]  /*15f0*/  I2F.S16 R0, R0 ;  /* 0x0000000000007306 */ /* 0x004e220000101400 */
[----:B------:R-:W-:Y:S05]  /*1600*/  BRA `(.L_x_1199) ;  /* 0x0000000800f07947 */ /* 0x000fea0003800000 */
.L_x_1195:
[----:B------:R-:W-:-:S13]  /*1610*/  ISETP.GT.AND P0, PT, R4, 0x6, PT ;  /* 0x000000060400780c */ /* 0x000fda0003f04270 */
[----:B------:R-:W-:Y:S05]  /*1620*/  @P0 BRA `(.L_x_1202) ;  /* 0x0000000000240947 */ /* 0x000fea0003800000 */
[----:B------:R-:W-:-:S13]  /*1630*/  ISETP.NE.AND P0, PT, R4, 0x5, PT ;  /* 0x000000050400780c */ /* 0x000fda0003f05270 */
[----:B------:R-:W-:Y:S05]  /*1640*/  @!P0 BRA `(.L_x_1203) ;  /* 0x0000000000108947 */ /* 0x000fea0003800000 */
[----:B------:R-:W-:-:S13]  /*1650*/  ISETP.NE.AND P0, PT, R4, 0x6, PT ;  /* 0x000000060400780c */ /* 0x000fda0003f05270 */
[----:B------:R-:W-:Y:S05]  /*1660*/  @P0 BRA `(.L_x_1198) ;  /* 0x00000008007c0947 */ /* 0x000fea0003800000 */
[----:B------:R2:W5:Y:S01]  /*1670*/  LDG.E R0, desc[UR36][R2.64] ;  /* 0x0000002402007981 */ /* 0x000562000c1e1900 */
[----:B------:R-:W-:Y:S05]  /*1680*/  BRA `(.L_x_1199) ;  /* 0x0000000800d07947 */ /* 0x000fea0003800000 */
.L_x_1203:
[----:B------:R-:W2:Y:S02]  /*1690*/  LDG.E.U16 R0, desc[UR36][R2.64] ;  /* 0x0000002402007981 */ /* 0x000ea4000c1e1500 */
[----:B--2---:R-:W-:Y:S01]  /*16a0*/  HADD2.F32 R0, -RZ, R0.H0_H0 ;  /* 0x20000000ff007230 */ /* 0x004fe20000004100 */
[----:B------:R-:W-:Y:S06]  /*16b0*/  BRA `(.L_x_1199) ;  /* 0x0000000800c47947 */ /* 0x000fec0003800000 */
.L_x_1202:
[----:B------:R-:W-:-:S13]  /*16c0*/  ISETP.NE.AND P0, PT, R4, 0x7, PT ;  /* 0x000000070400780c */ /* 0x000fda0003f05270 */
[----:B------:R-:W-:Y:S05]  /*16d0*/  @!P0 BRA `(.L_x_1204) ;  /* 0x0000000000248947 */ /* 0x000fea0003800000 */
[----:B------:R-:W-:-:S13]  /*16e0*/  ISETP.NE.AND P0, PT, R4, 0x8, PT ;  /* 0x000000080400780c */ /* 0x000fda0003f05270 */
[----:B------:R-:W-:Y:S05]  /*16f0*/  @!P0 BRA `(.L_x_1205) ;  /* 0x0000000000108947 */ /* 0x000fea0003800000 */
[----:B------:R-:W-:-:S13]  /*1700*/  ISETP.NE.AND P0, PT, R4, 0x9, PT ;  /* 0x000000090400780c */ /* 0x000fda0003f05270 */
[----:B------:R-:W-:Y:S05]  /*1710*/  @P0 BRA `(.L_x_1198) ;  /* 0x0000000800500947 */ /* 0x000fea0003800000 */
[----:B------:R3:W5:Y:S01]  /*1720*/  LDG.E R0, desc[UR36][R2.64] ;  /* 0x0000002402007981 */ /* 0x000762000c1e1900 */
[----:B------:R-:W-:Y:S05]  /*1730*/  BRA `(.L_x_1199) ;  /* 0x0000000800a47947 */ /* 0x000fea0003800000 */
.L_x_1205:
[----:B------:R-:W2:Y:S02]  /*1740*/  LDG.E.U16 R0, desc[UR36][R2.64] ;  /* 0x0000002402007981 */ /* 0x000ea4000c1e1500 */
[----:B--2---:R-:W-:Y:S01]  /*1750*/  HADD2.F32 R0, -RZ, R0.H0_H0 ;  /* 0x20000000ff007230 */ /* 0x004fe20000004100 */
[----:B------:R-:W-:Y:S06]  /*1760*/  BRA `(.L_x_1199) ;  /* 0x0000000800987947 */ /* 0x000fec0003800000 */
.L_x_1204:
[----:B------:R-:W2:Y:S01]  /*1770*/  LDG.E.64 R2, desc[UR36][R2.64] ;  /* 0x0000002402027981 */ /* 0x000ea2000c1e1b00 */
[----:B------:R-:W-:Y:S01]  /*1780*/  UMOV UR4, 0xf0000000 ;  /* 0xf000000000047882 */ /* 0x000fe20000000000 */
[----:B------:R-:W-:Y:S01]  /*1790*/  UMOV UR5, 0x380fffff ;  /* 0x380fffff00057882 */ /* 0x000fe20000000000 */
[----:B--2---:R-:W0:Y:S01]  /*17a0*/  F2F.F32.F64 R0, R2 ;  /* 0x0000000200007310 */ /* 0x004e220000301000 */
[----:B------:R-:W-:-:S14]  /*17b0*/  DSETP.GEU.AND P0, PT, |R2|, UR4, PT ;  /* 0x0000000402007e2a */ /* 0x000fdc000bf0e200 */
[----:B0-----:R-:W-:Y:S01]  /*17c0*/  @!P0 FMUL R0, R0, 1.175494350822287508e-38 ;  /* 0x0080000000008820 */ /* 0x001fe20000400000 */
[----:B------:R-:W-:Y:S06]  /*17d0*/  BRA `(.L_x_1199) ;  /* 0x00000008007c7947 */ /* 0x000fec0003800000 */
.L_x_1194:
        /* <DEDUP_REMOVED lines=10> */
[----:B------:R-:W-:Y:S01]  /*1880*/  FSEL R0, RZ, 1, !P0 ;  /* 0x3f800000ff007808 */ /* 0x000fe20004000000 */
[----:B------:R-:W-:Y:S08]  /*1890*/  BRA `(.L_x_1199) ;  /* 0x00000008004c7947 */ /* 0x000ff00003800000 */
.L_x_1208:
[----:B------:R-:W2:Y:S01]  /*18a0*/  LDG.E.64 R2, desc[UR36][R2.64] ;  /* 0x0000002402027981 */ /* 0x000ea2000c1e1b00 */
[----:B------:R-:W-:Y:S01]  /*18b0*/  UMOV UR4, 0xf0000000 ;  /* 0xf000000000047882 */ /* 0x000fe20000000000 */
[----:B------:R-:W-:Y:S01]  /*18c0*/  UMOV UR5, 0x380fffff ;  /* 0x380fffff00057882 */ /* 0x000fe20000000000 */
[----:B--2---:R-:W0:Y:S01]  /*18d0*/  F2F.F32.F64 R0, R2 ;  /* 0x0000000200007310 */ /* 0x004e220000301000 */
[----:B------:R-:W-:-:S14]  /*18e0*/  DSETP.GEU.AND P0, PT, |R2|, UR4, PT ;  /* 0x0000000402007e2a */ /* 0x000fdc000bf0e200 */
[----:B0-----:R-:W-:Y:S01]  /*18f0*/  @!P0 FMUL R0, R0, 1.175494350822287508e-38 ;  /* 0x0080000000008820 */ /* 0x001fe20000400000 */
[----:B------:R-:W-:Y:S06]  /*1900*/  BRA `(.L_x_1199) ;  /* 0x0000000800307947 */ /* 0x000fec0003800000 */
.L_x_1207:
        /* <DEDUP_REMOVED lines=24> */
[----:B------:R-:W-:Y:S01]  /*1a90*/  LOP3.LUT R0, R5, 0x80000000, R0, 0xf8, !PT ;  /* 0x8000000005007812 */ /* 0x000fe200078ef800 */
[----:B------:R-:W-:Y:S06]  /*1aa0*/  BRA `(.L_x_1199) ;  /* 0x0000000400c87947 */ /* 0x000fec0003800000 */
.L_x_1210:
        /* <DEDUP_REMOVED lines=11> */
[----:B------:R-:W-:Y:S01]  /*1b60*/  LOP3.LUT R0, R4, 0x80000000, R5, 0xf8, !PT ;  /* 0x8000000004007812 */ /* 0x000fe200078ef805 */
[----:B------:R-:W-:Y:S06]  /*1b70*/  BRA `(.L_x_1199) ;  /* 0x0000000400947947 */ /* 0x000fec0003800000 */
.L_x_1209:
[----:B------:R-:W2:Y:S02]  /*1b80*/  LDG.E.U16 R0, desc[UR36][R2.64] ;  /* 0x0000002402007981 */ /* 0x000ea4000c1e1500 */
[----:B--2---:R-:W-:Y:S01]  /*1b90*/  IMAD.U32 R0, R0, 0x10000, RZ ;  /* 0x0001000000007824 */ /* 0x004fe200078e00ff */
[----:B------:R-:W-:Y:S06]  /*1ba0*/  BRA `(.L_x_1199) ;  /* 0x0000000400887947 */ /* 0x000fec0003800000 */
.L_x_1206:
        /* <DEDUP_REMOVED lines=9> */
[----:B--2---:R-:W-:Y:S01]  /*1c40*/  I2FP.F32.U32 R0, R0 ;  /* 0x0000000000007245 */ /* 0x004fe20000201000 */
[----:B------:R-:W-:Y:S06]  /*1c50*/  BRA `(.L_x_1199) ;  /* 0x00000004005c7947 */ /* 0x000fec0003800000 */
.L_x_1213:
[----:B------:R-:W2:Y:S01]  /*1c60*/  LDG.E.U8 R2, desc[UR36][R2.64] ;  /* 0x0000002402027981 */ /* 0x000ea2000c1e1100 */
        /* <DEDUP_REMOVED lines=19> */
.L_x_1215:
[----:B------:R-:W-:Y:S05]  /*1da0*/  BSYNC B0 ;  /* 0x0000000000007941 */ /* 0x000fea0003800000 */
.L_x_1214:
[----:B------:R-:W-:Y:S01]  /*1db0*/  LEA R3, R0, 0x3b800000, 0x17 ;  /* 0x3b80000000037811 */ /* 0x000fe200078eb8ff */
[----:B------:R-:W-:-:S05]  /*1dc0*/  IMAD.SHL.U32 R0, R2, 0x100000, RZ ;  /* 0x0010000002007824 */ /* 0x000fca00078e00ff */
[----:B------:R-:W-:Y:S01]  /*1dd0*/  LOP3.LUT R0, R3, R0, R4, 0xfe, !PT ;  /* 0x0000000003007212 */ /* 0x000fe200078efe04 */
[----:B------:R-:W-:Y:S06]  /*1de0*/  BRA `(.L_x_1199) ;  /* 0x0000000000f87947 */ /* 0x000fec0003800000 */
.L_x_1212:
        /* <DEDUP_REMOVED lines=20> */
.L_x_1217:
[----:B------:R-:W-:Y:S05]  /*1f30*/  BSYNC B0 ;  /* 0x0000000000007941 */ /* 0x000fea0003800000 */
.L_x_1216:
[----:B------:R-:W-:Y:S01]  /*1f40*/  LEA R3, R0, 0x37800000, 0x17 ;  /* 0x3780000000037811 */ /* 0x000fe200078eb8ff */
[----:B------:R-:W-:-:S05]  /*1f50*/  IMAD.SHL.U32 R0, R2, 0x200000, RZ ;  /* 0x0020000002007824 */ /* 0x000fca00078e00ff */
[----:B------:R-:W-:Y:S01]  /*1f60*/  LOP3.LUT R0, R3, R0, R4, 0xfe, !PT ;  /* 0x0000000003007212 */ /* 0x000fe200078efe04 */
[----:B------:R-:W-:Y:S06]  /*1f70*/  BRA `(.L_x_1199) ;  /* 0x0000000000947947 */ /* 0x000fec0003800000 */
.L_x_1211:
[----:B------:R-:W-:-:S13]  /*1f80*/  ISETP.NE.AND P0, PT, R4, 0x1c, PT ;  /* 0x0000001c0400780c */ /* 0x000fda0003f05270 */
[----:B------:R-:W-:Y:S05]  /*1f90*/  @!P0 BRA `(.L_x_1218) ;  /* 0x0000000000848947 */ /* 0x000fea0003800000 */
[----:B------:R-:W-:-:S13]  /*1fa0*/  ISETP.NE.AND P0, PT, R4, 0x1d, PT ;  /* 0x0000001d0400780c */ /* 0x000fda0003f05270 */
[----:B------:R-:W-:Y:S05]  /*1fb0*/  @!P0 BRA `(.L_x_1219) ;  /* 0x0000000000708947 */ /* 0x000fea0003800000 */
[----:B------:R-:W-:-:S13]  /*1fc0*/  ISETP.NE.AND P0, PT, R4, 0x2c, PT ;  /* 0x0000002c0400780c */ /* 0x000fda0003f05270 */
[----:B------:R-:W-:Y:S05]  /*1fd0*/  @P0 BRA `(.L_x_1198) ;  /* 0x0000000000200947 */ /* 0x000fea0003800000 */
[----:B------:R-:W2:Y:S01]  /*1fe0*/  LDG.E.U8 R2, desc[UR36][R2.64] ;  /* 0x0000002402027981 */ /* 0x000ea2000c1e1100 */
[----:B------:R-:W-:Y:S01]  /*1ff0*/  IMAD.MOV.U32 R0, RZ, RZ, 0x400000 ;  /* 0x00400000ff007424 */ /* 0x000fe200078e00ff */
[----:B--2---:R-:W-:-:S13]  /*2000*/  ISETP.NE.AND P0, PT, R2, RZ, PT ;  /* 0x000000ff0200720c */ /* 0x004fda0003f05270 */
[----:B------:R-:W-:Y:S05]  /*2010*/  @!P0 BRA `(.L_x_1199) ;  /* 0x00000000006c8947 */ /* 0x000fea0003800000 */
[----:B------:R-:W-:-:S13]  /*2020*/  ISETP.NE.AND P0, PT, R2, 0xff, PT ;  /* 0x000000ff0200780c */ /* 0x000fda0003f05270 */
[----:B------:R-:W-:Y:S02]  /*2030*/  @!P0 IMAD.MOV.U32 R0, RZ, RZ, 0x7f800001 ;  /* 0x7f800001ff008424 */ /* 0x000fe400078e00ff */
[----:B------:R-:W-:Y:S01]  /*2040*/  @P0 IMAD.SHL.U32 R0, R2, 0x800000, RZ ;  /* 0x0080000002000824 */ /* 0x000fe200078e00ff */
[----:B------:R-:W-:Y:S06]  /*2050*/  BRA `(.L_x_1199) ;  /* 0x00000000005c7947 */ /* 0x000fec0003800000 */
.L_x_1198:
        /* <DEDUP_REMOVED lines=16> */
.L_x_1220:
[----:B------:R-:W-:Y:S01]  /*2160*/  IMAD.MOV.U32 R0, RZ, RZ, RZ ;  /* 0x000000ffff007224 */ /* 0x000fe200078e00ff */
[----:B------:R-:W-:Y:S06]  /*2170*/  BRA `(.L_x_1199) ;  /* 0x0000000000147947 */ /* 0x000fec0003800000 */
.L_x_1219:
[----:B------:R-:W2:Y:S02]  /*2180*/  LDG.E.64 R2, desc[UR36][R2.64] ;  /* 0x0000002402027981 */ /* 0x000ea4000c1e1b00 */
[----:B--2---:R0:W1:Y:S01]  /*2190*/  I2F.U64 R0, R2 ;  /* 0x0000000200007312 */ /* 0x0040620000301000 */
[----:B------:R-:W-:Y:S05]  /*21a0*/  BRA `(.L_x_1199) ;  /* 0x0000000000087947 */ /* 0x000fea0003800000 */
.L_x_1218:
[----:B------:R-:W2:Y:S02]  /*21b0*/  LDG.E R0, desc[UR36][R2.64] ;  /* 0x0000002402007981 */ /* 0x000ea4000c1e1900 */
[----:B--2---:R-:W-:-:S07]  /*21c0*/  I2FP.F32.U32 R0, R0 ;  /* 0x0000000000007245 */ /* 0x004fce0000201000 */
.L_x_1199:
[----:B------:R-:W-:Y:S05]  /*21d0*/  BSYNC B6 ;  /* 0x0000000000067941 */ /* 0x000fea0003800000 */
.L_x_1193:
[----:B------:R-:W0:Y:S02]  /*21e0*/  LDC.U8 R4, c[0x0][0x421] ;  /* 0x00010840ff047b82 */ /* 0x000e240000000000 */
[----:B012345:R0:W1:Y:S01]  /*21f0*/  MUFU.LG2 R2, R0 ;  /* 0x0000000000027308 */ /* 0x03f0620000000c00 */
[----:B------:R-:W-:-:S04]  /*2200*/  PRMT R3, R4, 0x9910, RZ ;  /* 0x0000991004037816 */ /* 0x000fc800000000ff */
[----:B------:R-:W-:-:S13]  /*2210*/  ISETP.GT.AND P0, PT, R3, 0x9, PT ;  /* 0x000000090300780c */ /* 0x000fda0003f04270 */
[----:B01----:R-:W-:Y:S05]  /*2220*/  @P0 BRA `(.L_x_1221) ;  /* 0x0000000000e80947 */ /* 0x003fea0003800000 */
        /* <DEDUP_REMOVED lines=8> */
[----:B------:R-:W0:Y:S02]  /*22b0*/  F2I.FTZ.TRUNC.NTZ R3, R2 ;  /* 0x0000000200037305 */ /* 0x000e24000021f100 */
[----:B0-----:R0:W-:Y:S01]  /*22c0*/  STG.E.U8 desc[UR36][R16.64], R3 ;  /* 0x0000000310007986 */ /* 0x0011e2000c101124 */
[----:B------:R-:W-:Y:S05]  /*22d0*/  BRA `(.L_x_1226) ;  /* 0x0000000c00507947 */ /* 0x000fea0003800000 */
.L_x_1224:
[----:B------:R-:W0:Y:S02]  /*22e0*/  F2I.S64.TRUNC R2, R2 ;  /* 0x0000000200027311 */ /* 0x000e24000020d900 */
[----:B0-----:R-:W-:-:S05]  /*22f0*/  IMAD.MOV.U32 R5, RZ, RZ, R2 ;  /* 0x000000ffff057224 */ /* 0x001fca00078e0002 */
[----:B------:R0:W-:Y:S01]  /*2300*/  STG.E.U8 desc[UR36][R16.64], R5 ;  /* 0x0000000510007986 */ /* 0x0001e2000c101124 */
[----:B------:R-:W-:Y:S05]  /*2310*/  BRA `(.L_x_1226) ;  /* 0x0000000c00407947 */ /* 0x000fea0003800000 */
.L_x_1223:
[----:B------:R-:W-:-:S13]  /*2320*/  ISETP.NE.AND P0, PT, R3, 0x2, PT ;  /* 0x000000020300780c */ /* 0x000fda0003f05270 */
[----:B------:R-:W-:Y:S05]  /*2330*/  @!P0 BRA `(.L_x_1227) ;  /* 0x0000000000288947 */ /* 0x000fea0003800000 */
[----:B------:R-:W-:-:S13]  /*2340*/  ISETP.NE.AND P0, PT, R3, 0x3, PT ;  /* 0x000000030300780c */ /* 0x000fda0003f05270 */
[----:B------:R-:W-:Y:S05]  /*2350*/  @!P0 BRA `(.L_x_1228) ;  /* 0x0000000000148947 */ /* 0x000fea0003800000 */
[----:B------:R-:W-:-:S13]  /*2360*/  ISETP.NE.AND P0, PT, R3, 0x4, PT ;  /* 0x000000040300780c */ /* 0x000fda0003f05270 */
[----:B------:R-:W-:Y:S05]  /*2370*/  @P0 BRA `(.L_x_1225) ;  /* 0x0000000800d00947 */ /* 0x000fea0003800000 */
[----:B------:R-:W0:Y:S02]  /*2380*/  F2I.S64.TRUNC R2, R2 ;  /* 0x0000000200027311 */ /* 0x000e24000020d900 */
[----:B0-----:R0:W-:Y:S01]  /*2390*/  STG.E.64 desc[UR36][R16.64], R2 ;  /* 0x0000000210007986 */ /* 0x0011e2000c101b24 */
[----:B------:R-:W-:Y:S05]  /*23a0*/  BRA `(.L_x_1226) ;  /* 0x0000000c001c7947 */ /* 0x000fea0003800000 */
.L_x_1228:
[----:B------:R-:W0:Y:S02]  /*23b0*/  F2I.FTZ.TRUNC.NTZ R3, R2 ;  /* 0x0000000200037305 */ /* 0x000e24000021f100 */
[----:B0-----:R0:W-:Y:S01]  /*23c0*/  STG.E desc[UR36][R16.64], R3 ;  /* 0x0000000310007986 */ /* 0x0011e2000c101924 */
[----:B------:R-:W-:Y:S05]  /*23d0*/  BRA `(.L_x_1226) ;  /* 0x0000000c00107947 */ /* 0x000fea0003800000 */
.L_x_1227:
[----:B------:R-:W0:Y:S02]  /*23e0*/  F2I.FTZ.TRUNC.NTZ R3, R2 ;  /* 0x0000000200037305 */ /* 0x000e24000021f100 */
[----:B0-----:R0:W-:Y:S01]  /*23f0*/  STG.E.U16 desc[UR36][R16.64], R3 ;  /* 0x0000000310007986 */ /* 0x0011e2000c101524 */
[----:B------:R-:W-:Y:S05]  /*2400*/  BRA `(.L_x_1226) ;  /* 0x0000000c00047947 */ /* 0x000fea0003800000 */
.L_x_1222:
[----:B------:R-:W-:-:S13]  /*2410*/  ISETP.GT.AND P0, PT, R3, 0x6, PT ;  /* 0x000000060300780c */ /* 0x000fda0003f04270 */
[----:B------:R-:W-:Y:S05]  /*2420*/  @P0 BRA `(.L_x_1229) ;  /* 0x0000000000240947 */ /* 0x000fea0003800000 */
[----:B------:R-:W-:-:S13]  /*2430*/  ISETP.NE.AND P0, PT, R3, 0x5, PT ;  /* 0x000000050300780c */ /* 0x000fda0003f05270 */
[----:B------:R-:W-:Y:S05]  /*2440*/  @!P0 BRA `(.L_x_1230) ;  /* 0x0000000000108947 */ /* 0x000fea0003800000 */
[----:B------:R-:W-:-:S13]  /*2450*/  ISETP.NE.AND P0, PT, R3, 0x6, PT ;  /* 0x000000060300780c */ /* 0x000fda0003f05270 */
[----:B------:R-:W-:Y:S05]  /*2460*/  @P0 BRA `(.L_x_1225) ;  /* 0x0000000800940947 */ /* 0x000fea0003800000 */
[----:B------:R0:W-:Y:S01]  /*2470*/  STG.E desc[UR36][R16.64], R2 ;  /* 0x0000000210007986 */ /* 0x0001e2000c101924 */
[----:B------:R-:W-:Y:S05]  /*2480*/  BRA `(.L_x_1226) ;  /* 0x0000000800e47947 */ /* 0x000fea0003800000 */
.L_x_1230:
[----:B------:R-:W-:-:S05]  /*2490*/  F2FP.F16.F32.PACK_AB R2, RZ, R2 ;  /* 0x00000002ff02723e */ /* 0x000fca00000000ff */
[----:B------:R0:W-:Y:S01]  /*24a0*/  STG.E.U16 desc[UR36][R16.64], R2 ;  /* 0x0000000210007986 */ /* 0x0001e2000c101524 */
[----:B------:R-:W-:Y:S05]  /*24b0*/  BRA `(.L_x_1226) ;  /* 0x0000000800d87947 */ /* 0x000fea0003800000 */
.L_x_1229:
[----:B------:R-:W-:-:S13]  /*24c0*/  ISETP.NE.AND P0, PT, R3, 0x7, PT ;  /* 0x000000070300780c */ /* 0x000fda0003f05270 */
[----:B------:R-:W-:Y:S05]  /*24d0*/  @!P0 BRA `(.L_x_1231) ;  /* 0x00000000002c8947 */ /* 0x000fea0003800000 */
[----:B------:R-:W-:-:S13]  /*24e0*/  ISETP.NE.AND P0, PT, R3, 0x8, PT ;  /* 0x000000080300780c */ /* 0x000fda0003f05270 */
[----:B------:R-:W-:Y:S05]  /*24f0*/  @!P0 BRA `(.L_x_1232) ;  /* 0x0000000000148947 */ /* 0x000fea0003800000 */
[----:B------:R-:W-:-:S13]  /*2500*/  ISETP.NE.AND P0, PT, R3, 0x9, PT ;  /* 0x000000090300780c */ /* 0x000fda0003f05270 */
[----:B------:R-:W-:Y:S05]  /*2510*/  @P0 BRA `(.L_x_1225) ;  /* 0x0000000800680947 */ /* 0x000fea0003800000 */
[----:B------:R-:W-:-:S05]  /*2520*/  IMAD.MOV.U32 R3, RZ, RZ, RZ ;  /* 0x000000ffff037224 */ /* 0x000fca00078e00ff */
[----:B------:R0:W-:Y:S01]  /*2530*/  STG.E.64 desc[UR36][R16.64], R2 ;  /* 0x0000000210007986 */ /* 0x0001e2000c101b24 */
[----:B------:R-:W-:Y:S05]  /*2540*/  BRA `(.L_x_1226) ;  /* 0x0000000800b47947 */ /* 0x000fea0003800000 */
.L_x_1232:
[----:B------:R-:W-:-:S04]  /*2550*/  F2FP.F16.F32.PACK_AB R3, RZ, R2 ;  /* 0x00000002ff03723e */ /* 0x000fc800000000ff */
[----:B------:R-:W-:-:S05]  /*2560*/  PRMT R3, R3, 0x5410, RZ ;  /* 0x0000541003037816 */ /* 0x000fca00000000ff */
[----:B------:R0:W-:Y:S01]  /*2570*/  STG.E desc[UR36][R16.64], R3 ;  /* 0x0000000310007986 */ /* 0x0001e2000c101924 */
[----:B------:R-:W-:Y:S05]  /*2580*/  BRA `(.L_x_1226) ;  /* 0x0000000800a47947 */ /* 0x000fea0003800000 */
.L_x_1231:
[----:B------:R-:W-:-:S06]  /*2590*/  FMUL.FTZ R2, R2, 1 ;  /* 0x3f80000002027820 */ /* 0x000fcc0000410000 */
[----:B------:R-:W0:Y:S02]  /*25a0*/  F2F.F64.F32 R2, R2 ;  /* 0x0000000200027310 */ /* 0x000e240000201800 */
[----:B0-----:R0:W-:Y:S01]  /*25b0*/  STG.E.64 desc[UR36][R16.64], R2 ;  /* 0x0000000210007986 */ /* 0x0011e2000c101b24 */
[----:B------:R-:W-:Y:S05]  /*25c0*/  BRA `(.L_x_1226) ;  /* 0x0000000800947947 */ /* 0x000fea0003800000 */
.L_x_1221:
        /* <DEDUP_REMOVED lines=8> */
[----:B------:R-:W-:-:S04]  /*2650*/  FSETP.NEU.FTZ.AND P0, PT, R2, RZ, PT ;  /* 0x000000ff0200720b */ /* 0x000fc80003f1d000 */
[----:B------:R-:W-:-:S05]  /*2660*/  SEL R3, RZ, 0x1, !P0 ;  /* 0x00000001ff037807 */ /* 0x000fca0004000000 */
[----:B------:R0:W-:Y:S01]  /*2670*/  STG.E.U8 desc[UR36][R16.64], R3 ;  /* 0x0000000310007986 */ /* 0x0001e2000c101124 */
[----:B------:R-:W-:Y:S05]  /*2680*/  BRA `(.L_x_1226) ;  /* 0x0000000800647947 */ /* 0x000fea0003800000 */
.L_x_1235:
[----:B------:R-:W-:Y:S01]  /*2690*/  FMUL.FTZ R4, R2, 1 ;  /* 0x3f80000002047820 */ /* 0x000fe20000410000 */
[----:B------:R-:W-:-:S05]  /*26a0*/  CS2R R6, SRZ ;  /* 0x0000000000067805 */ /* 0x000fca000001ff00 */
[----:B------:R-:W0:Y:S02]  /*26b0*/  F2F.F64.F32 R4, R4 ;  /* 0x0000000400047310 */ /* 0x000e240000201800 */
[----:B0-----:R0:W-:Y:S01]  /*26c0*/  STG.E.128 desc[UR36][R16.64], R4 ;  /* 0x0000000410007986 */ /* 0x0011e2000c101d24 */
[----:B------:R-:W-:Y:S05]  /*26d0*/  BRA `(.L_x_1226) ;  /* 0x0000000800507947 */ /* 0x000fea0003800000 */
.L_x_1234:
[----:B------:R-:W-:-:S13]  /*26e0*/  ISETP.NE.AND P0, PT, R3, 0xf, PT ;  /* 0x0000000f0300780c */ /* 0x000fda0003f05270 */
[----:B------:R-:W-:Y:S05]  /*26f0*/  @!P0 BRA `(.L_x_1236) ;  /* 0x0000000000ac8947 */ /* 0x000fea0003800000 */
[----:B------:R-:W-:-:S13]  /*2700*/  ISETP.NE.AND P0, PT, R3, 0x17, PT ;  /* 0x000000170300780c */ /* 0x000fda0003f05270 */
[----:B------:R-:W-:Y:S05]  /*2710*/  @!P0 BRA `(.L_x_1237) ;  /* 0x0000000000508947 */ /* 0x000fea0003800000 */
[----:B------:R-:W-:-:S13]  /*2720*/  ISETP.NE.AND P0, PT, R3, 0x18, PT ;  /* 0x000000180300780c */ /* 0x000fda0003f05270 */
[----:B------:R-:W-:Y:S05]  /*2730*/  @P0 BRA `(.L_x_1225) ;  /* 0x0000000400e00947 */ /* 0x000fea0003800000 */
[C---:B------:R-:W-:Y:S01]  /*2740*/  LOP3.LUT R4, R2.reuse, 0x7fffffff, RZ, 0xc0, !PT ;  /* 0x7fffffff02047812 */ /* 0x040fe200078ec0ff */
[----:B------:R-:W-:Y:S01]  /*2750*/  BSSY B0, `(.L_x_1238) ;  /* 0x000000d000007945 */ /* 0x000fe20003800000 */
[----:B------:R-:W-:Y:S02]  /*2760*/  LOP3.LUT R0, R2, 0x80000000, RZ, 0xc0, !PT ;  /* 0x8000000002007812 */ /* 0x000fe400078ec0ff */
[----:B------:R-:W-:Y:S02]  /*2770*/  ISETP.GT.U32.AND P0, PT, R4, 0x43efffff, PT ;  /* 0x43efffff0400780c */ /* 0x000fe40003f04070 */
[----:B------:R-:W-:Y:S01]  /*2780*/  SHF.R.U32.HI R5, RZ, 0x18, R0 ;  /* 0x00000018ff057819 */ /* 0x000fe20000011600 */
[----:B------:R-:W-:-:S10]  /*2790*/  IMAD.MOV.U32 R0, RZ, RZ, 0x7f ;  /* 0x0000007fff007424 */ /* 0x000fd400078e00ff */
[----:B------:R-:W-:Y:S05]  /*27a0*/  @P0 BRA `(.L_x_1239) ;  /* 0x00000000001c0947 */ /* 0x000fea0003800000 */
[----:B------:R-:W-:-:S13]  /*27b0*/  ISETP.GE.U32.AND P0, PT, R4, 0x3c800000, PT ;  /* 0x3c8000000400780c */ /* 0x000fda0003f06070 */
[----:B------:R-:W-:-:S04]  /*27c0*/  @P0 SHF.R.U32.HI R0, RZ, 0x14, R2 ;  /* 0x00000014ff000819 */ /* 0x000fc80000011602 */
[----:B------:R-:W-:-:S04]  /*27d0*/  @P0 LOP3.LUT R3, R0, 0x1, RZ, 0xc0, !PT ;  /* 0x0000000100030812 */ /* 0x000fc800078ec0ff */
[----:B------:R-:W-:Y:S01]  /*27e0*/  @P0 IADD3 R3, R2, 0x407ffff, R3 ;  /* 0x0407ffff02030810 */ /* 0x000fe20007ffe003 */
[----:B------:R-:W-:-:S03]  /*27f0*/  @!P0 FADD.FTZ R2, R4, 16384 ;  /* 0x4680000004028421 */ /* 0x000fc60000010000 */
[----:B------:R-:W-:Y:S01]  /*2800*/  @P0 SHF.R.U32.HI R0, RZ, 0x14, R3 ;  /* 0x00000014ff000819 */ /* 0x000fe20000011603 */
[----:B------:R-:W-:-:S07]  /*2810*/  @!P0 VIADD R0, R2, 0xb9800000 ;  /* 0xb980000002008836 */ /* 0x000fce0000000000 */
.L_x_1239:
[----:B------:R-:W-:Y:S05]  /*2820*/  BSYNC B0 ;  /* 0x0000000000007941 */ /* 0x000fea0003800000 */
.L_x_1238:
[----:B------:R-:W-:-:S05]  /*2830*/  LOP3.LUT R5, R0, R5, RZ, 0xfc, !PT ;  /* 0x0000000500057212 */ /* 0x000fca00078efcff */
[----:B------:R0:W-:Y:S01]  /*2840*/  STG.E.U8 desc[UR36][R16.64], R5 ;  /* 0x0000000510007986 */ /* 0x0001e2000c101124 */
[----:B------:R-:W-:Y:S05]  /*2850*/  BRA `(.L_x_1226) ;  /* 0x0000000400f07947 */ /* 0x000fea0003800000 */
.L_x_1237:
[----:B------:R-:W-:Y:S01]  /*2860*/  LOP3.LUT R4, R2, 0x7fffffff, RZ, 0xc0, !PT ;  /* 0x7fffffff02047812 */ /* 0x000fe200078ec0ff */
[----:B------:R-:W-:Y:S03]  /*2870*/  BSSY B0, `(.L_x_1240) ;  /* 0x000000e000007945 */ /* 0x000fe60003800000 */
[----:B------:R-:W-:-:S13]  /*2880*/  ISETP.GT.U32.AND P0, PT, R4, 0x477fffff, PT ;  /* 0x477fffff0400780c */ /* 0x000fda0003f04070 */
[----:B------:R-:W-:Y:S05]  /*2890*/  @P0 BRA `(.L_x_1241) ;  /* 0x0000000000200947 */ /* 0x000fea0003800000 */
[----:B------:R-:W-:-:S13]  /*28a0*/  ISETP.GE.U32.AND P0, PT, R4, 0x38800000, PT ;  /* 0x388000000400780c */ /* 0x000fda0003f06070 */
[----:B------:R-:W-:-:S04]  /*28b0*/  @P0 SHF.R.U32.HI R0, RZ, 0x15, R2 ;  /* 0x00000015ff000819 */ /* 0x000fc80000011602 */
[----:B------:R-:W-:-:S04]  /*28c0*/  @P0 LOP3.LUT R3, R0, 0x1, RZ, 0xc0, !PT ;  /* 0x0000000100030812 */ /* 0x000fc800078ec0ff */
[----:B------:R-:W-:Y:S01]  /*28d0*/  @P0 IADD3 R0, R2, 0x80fffff, R3 ;  /* 0x080fffff02000810 */ /* 0x000fe20007ffe003 */
[----:B------:R-:W-:-:S03]  /*28e0*/  @!P0 FADD.FTZ R3, R4, 128 ;  /* 0x4300000004038421 */ /* 0x000fc60000010000 */
[----:B------:R-:W-:Y:S01]  /*28f0*/  @P0 SHF.R.U32.HI R0, RZ, 0x15, R0 ;  /* 0x00000015ff000819 */ /* 0x000fe20000011600 */
[----:B------:R-:W-:Y:S01]  /*2900*/  @!P0 VIADD R0, R3, 0xbd000000 ;  /* 0xbd00000003008836 */ /* 0x000fe20000000000 */
[----:B------:R-:W-:Y:S06]  /*2910*/  BRA `(.L_x_1242) ;  /* 0x00000000000c7947 */ /* 0x000fec0003800000 */
.L_x_1241:
[----:B------:R-:W-:Y:S01]  /*2920*/  IMAD.MOV.U32 R0, RZ, RZ, 0x7f ;  /* 0x0000007fff007424 */ /* 0x000fe200078e00ff */
[----:B------:R-:W-:-:S04]  /*2930*/  ISETP.GT.U32.AND P0, PT, R4, 0x7f800000, PT ;  /* 0x7f8000000400780c */ /* 0x000fc80003f04070 */
[----:B------:R-:W-:-:S09]  /*2940*/  SEL R0, R0, 0x7c, P0 ;  /* 0x0000007c00007807 */ /* 0x000fd20000000000 */
.L_x_1242:
[----:B------:R-:W-:Y:S05]  /*2950*/  BSYNC B0 ;  /* 0x0000000000007941 */ /* 0x000fea0003800000 */
.L_x_1240:
[----:B------:R-:W-:-:S04]  /*2960*/  LOP3.LUT R2, R2, 0x80000000, RZ, 0xc0, !PT ;  /* 0x8000000002027812 */ /* 0x000fc800078ec0ff */
[----:B------:R-:W-:-:S04]  /*2970*/  SHF.R.U32.HI R3, RZ, 0x18, R2 ;  /* 0x00000018ff037819 */ /* 0x000fc80000011602 */
[----:B------:R-:W-:-:S05]  /*2980*/  LOP3.LUT R3, R0, R3, RZ, 0xfc, !PT ;  /* 0x0000000300037212 */ /* 0x000fca00078efcff */
[----:B------:R0:W-:Y:S01]  /*2990*/  STG.E.U8 desc[UR36][R16.64], R3 ;  /* 0x0000000310007986 */ /* 0x0001e2000c101124 */
[----:B------:R-:W-:Y:S05]  /*29a0*/  BRA `(.L_x_1226) ;  /* 0x00000004009c7947 */ /* 0x000fea0003800000 */
.L_x_1236:
[----:B------:R-:W-:-:S05]  /*29b0*/  F2FP.BF16.F32.PACK_AB R2, RZ, R2 ;  /* 0x00000002ff02723e */ /* 0x000fca00000010ff */
[----:B------:R0:W-:Y:S01]  /*29c0*/  STG.E.U16 desc[UR36][R16.64], R2 ;  /* 0x0000000210007986 */ /* 0x0001e2000c101524 */
[----:B------:R-:W-:Y:S05]  /*29d0*/  BRA `(.L_x_1226) ;  /* 0x0000000400907947 */ /* 0x000fea0003800000 */
.L_x_1233:
        /* <DEDUP_REMOVED lines=8> */
[----:B------:R-:W0:Y:S02]  /*2a60*/  F2I.FTZ.U32.TRUNC.NTZ R3, R2 ;  /* 0x0000000200037305 */ /* 0x000e24000021f000 */
[----:B0-----:R4:W-:Y:S01]  /*2a70*/  STG.E.U16 desc[UR36][R16.64], R3 ;  /* 0x0000000310007986 */ /* 0x0019e2000c101524 */
[----:B------:R-:W-:Y:S05]  /*2a80*/  BRA `(.L_x_1226) ;  /* 0x0000000400647947 */ /* 0x000fea0003800000 */
.L_x_1245:
[----:B------:R-:W-:Y:S01]  /*2a90*/  LOP3.LUT R3, R2, 0x7fffffff, RZ, 0xc0, !PT ;  /* 0x7fffffff02037812 */ /* 0x000fe200078ec0ff */
[----:B------:R-:W-:Y:S01]  /*2aa0*/  BSSY B0, `(.L_x_1246) ;  /* 0x0000013000007945 */ /* 0x000fe20003800000 */
[----:B------:R-:W-:Y:S02]  /*2ab0*/  IMAD.MOV.U32 R8, RZ, RZ, 0x80 ;  /* 0x00000080ff087424 */ /* 0x000fe400078e00ff */
        /* <DEDUP_REMOVED lines=13> */
.L_x_1248:
[----:B------:R-:W-:-:S04]  /*2b90*/  LOP3.LUT R2, R2, 0x80000000, RZ, 0xc0, !PT ;  /* 0x8000000002027812 */ /* 0x000fc800078ec0ff */
[----:B------:R-:W-:-:S04]  /*2ba0*/  SHF.R.U32.HI R3, RZ, 0x18, R2 ;  /* 0x00000018ff037819 */ /* 0x000fc80000011602 */
[----:B------:R-:W-:-:S04]  /*2bb0*/  LOP3.LUT R0, R0, R3, RZ, 0xfc, !PT ;  /* 0x0000000300007212 */ /* 0x000fc800078efcff */
[----:B------:R-:W-:-:S07]  /*2bc0*/  PRMT R8, R0, 0x7610, R8 ;  /* 0x0000761000087816 */ /* 0x000fce0000000008 */
.L_x_1247:
[----:B------:R-:W-:Y:S05]  /*2bd0*/  BSYNC B0 ;  /* 0x0000000000007941 */ /* 0x000fea0003800000 */
.L_x_1246:
[----:B------:R0:W-:Y:S01]  /*2be0*/  STG.E.U8 desc[UR36][R16.64], R8 ;  /* 0x0000000810007986 */ /* 0x0001e2000c101124 */
[----:B------:R-:W-:Y:S05]  /*2bf0*/  BRA `(.L_x_1226) ;  /* 0x0000000400087947 */ /* 0x000fea0003800000 */
.L_x_1244:
        /* <DEDUP_REMOVED lines=16> */
.L_x_1251:
[----:B------:R-:W-:-:S04]  /*2d00*/  LOP3.LUT R2, R2, 0x80000000, RZ, 0xc0, !PT ;  /* 0x8000000002027812 */ /* 0x000fc800078ec0ff */
[----:B------:R-:W-:-:S04]  /*2d10*/  SHF.R.U32.HI R3, RZ, 0x18, R2 ;  /* 0x00000018ff037819 */ /* 0x000fc80000011602 */
[----:B------:R-:W-:-:S04]  /*2d20*/  LOP3.LUT R0, R0, R3, RZ, 0xfc, !PT ;  /* 0x0000000300007212 */ /* 0x000fc800078efcff */
[----:B------:R-:W-:-:S07]  /*2d30*/  PRMT R8, R0, 0x7610, R8 ;  /* 0x0000761000087816 */ /* 0x000fce0000000008 */
.L_x_1250:
[----:B------:R-:W-:Y:S05]  /*2d40*/  BSYNC B0 ;  /* 0x0000000000007941 */ /* 0x000fea0003800000 */
.L_x_1249:
[----:B------:R3:W-:Y:S01]  /*2d50*/  STG.E.U8 desc[UR36][R16.64], R8 ;  /* 0x0000000810007986 */ /* 0x0007e2000c101124 */
[----:B------:R-:W-:Y:S05]  /*2d60*/  BRA `(.L_x_1226) ;  /* 0x0000000000ac7947 */ /* 0x000fea0003800000 */
.L_x_1243:
[----:B------:R-:W-:-:S13]  /*2d70*/  ISETP.NE.AND P0, PT, R3, 0x1c, PT ;  /* 0x0000001c0300780c */ /* 0x000fda0003f05270 */
[----:B------:R-:W-:Y:S05]  /*2d80*/  @!P0 BRA `(.L_x_1252) ;  /* 0x00000000009c8947 */ /* 0x000fea0003800000 */
[----:B------:R-:W-:-:S13]  /*2d90*/  ISETP.NE.AND P0, PT, R3, 0x1d, PT ;  /* 0x0000001d0300780c */ /* 0x000fda0003f05270 */
[----:B------:R-:W-:Y:S05]  /*2da0*/  @!P0 BRA `(.L_x_1253) ;  /* 0x0000000000888947 */ /* 0x000fea0003800000 */
[----:B------:R-:W-:-:S13]  /*2db0*/  ISETP.NE.AND P0, PT, R3, 0x2c, PT ;  /* 0x0000002c0300780c */ /* 0x000fda0003f05270 */
[----:B------:R-:W-:Y:S05]  /*2dc0*/  @P0 BRA `(.L_x_1225) ;  /* 0x00000000003c0947 */ /* 0x000fea0003800000 */
        /* <DEDUP_REMOVED lines=15> */
.L_x_1225:
        /* <DEDUP_REMOVED lines=16> */
.L_x_1254:
[----:B------:R-:W-:Y:S05]  /*2fc0*/  BRA `(.L_x_1226) ;  /* 0x0000000000147947 */ /* 0x000fea0003800000 */
.L_x_1253:
[----:B------:R-:W0:Y:S02]  /*2fd0*/  F2I.U64.TRUNC R2, R2 ;  /* 0x0000000200027311 */ /* 0x000e24000020d800 */
[----:B0-----:R2:W-:Y:S01]  /*2fe0*/  STG.E.64 desc[UR36][R16.64], R2 ;  /* 0x0000000210007986 */ /* 0x0015e2000c101b24 */
[----:B------:R-:W-:Y:S05]  /*2ff0*/  BRA `(.L_x_1226) ;  /* 0x0000000000087947 */ /* 0x000fea0003800000 */
.L_x_1252:
[----:B------:R-:W0:Y:S02]  /*3000*/  F2I.FTZ.U32.TRUNC.NTZ R3, R2 ;  /* 0x0000000200037305 */ /* 0x000e24000021f000 */
[----:B0-----:R0:W-:Y:S02]  /*3010*/  STG.E desc[UR36][R16.64], R3 ;  /* 0x0000000310007986 */ /* 0x0011e4000c101924 */
.L_x_1226:
[----:B------:R-:W-:-:S04]  /*3020*/  IMAD R18, R23, 0x200, R18 ;  /* 0x0000020017127824 */ /* 0x000fc800078e0212 */
[----:B------:R-:W-:-:S07]  /*3030*/  VIADD R19, R18, 0x80 ;  /* 0x0000008012137836 */ /* 0x000fce0000000000 */
.L_x_1191:
[----:B------:R-:W-:Y:S05]  /*3040*/  BSYNC B7 ;  /* 0x0000000000077941 */ /* 0x000fea0003800000 */
.L_x_1190:
        /* <DEDUP_REMOVED lines=307> */
.L_x_1257:
        /* <DEDUP_REMOVED lines=22> */
.L_x_1262:
[----:B------:R-:W2:Y:S02]  /*44e0*/  LDG.E.U8 R0, desc[UR36][R2.64] ;  /* 0x0000002402007981 */ /* 0x000ea4000c1e1100 */
[----:B--2---:R-:W-:Y:S01]  /*44f0*/  I2FP.F32.U32 R0, R0 ;  /* 0x0000000000007245 */ /* 0x004fe20000201000 */
[----:B------:R-:W-:Y:S06]  /*4500*/  BRA `(.L_x_1264) ;  /* 0x0000000c002c7947 */ /* 0x000fec0003800000 */
.L_x_1261:
[----:B------:R-:W-:-:S13]  /*4510*/  ISETP.NE.AND P0, PT, R4, 0x2, PT ;  /* 0x000000020400780c */ /* 0x000fda0003f05270 */
[----:B------:R-:W-:Y:S05]  /*4520*/  @!P0 BRA `(.L_x_1265) ;  /* 0x0000000000288947 */ /* 0x000fea0003800000 */
[----:B------:R-:W-:-:S13]  /*4530*/  ISETP.NE.AND P0, PT, R4, 0x3, PT ;  /* 0x000000030400780c */ /* 0x000fda0003f05270 */
[----:B------:R-:W-:Y:S05]  /*4540*/  @!P0 BRA `(.L_x_1266) ;  /* 0x0000000000148947 */ /* 0x000fea0003800000 */
[----:B------:R-:W-:-:S13]  /*4550*/  ISETP.NE.AND P0, PT, R4, 0x4, PT ;  /* 0x000000040400780c */ /* 0x000fda0003f05270 */
[----:B------:R-:W-:Y:S05]  /*4560*/  @P0 BRA `(.L_x_1263) ;  /* 0x0000000800b80947 */ /* 0x000fea0003800000 */
[----:B------:R-:W2:Y:S02]  /*4570*/  LDG.E.64 R2, desc[UR36][R2.64] ;  /* 0x0000002402027981 */ /* 0x000ea4000c1e1b00 */
[----:B--2---:R2:W3:Y:S01]  /*4580*/  I2F.S64 R0, R2 ;  /* 0x0000000200007312 */ /* 0x0044e20000301400 */
[----:B------:R-:W-:Y:S05]  /*4590*/  BRA `(.L_x_1264) ;  /* 0x0000000c00087947 */ /* 0x000fea0003800000 */
.L_x_1266:
[----:B------:R-:W2:Y:S02]  /*45a0*/  LDG.E R0, desc[UR36][R2.64] ;  /* 0x0000002402007981 */ /* 0x000ea4000c1e1900 */
[----:B--2---:R-:W-:Y:S01]  /*45b0*/  I2FP.F32.S32 R0, R0 ;  /* 0x0000000000007245 */ /* 0x004fe20000201400 */
[----:B------:R-:W-:Y:S06]  /*45c0*/  BRA `(.L_x_1264) ;  /* 0x0000000800fc7947 */ /* 0x000fec0003800000 */
.L_x_1265:
[----:B------:R-:W2:Y:S02]  /*45d0*/  LDG.E.U16 R0, desc[UR36][R2.64] ;  /* 0x0000002402007981 */ /* 0x000ea4000c1e1500 */
[----:B--2---:R-:W1:Y:S01]  /*45e0*/  I2F.S16 R0, R0 ;  /* 0x0000000000007306 */ /* 0x004e620000101400 */
[----:B------:R-:W-:Y:S05]  /*45f0*/  BRA `(.L_x_1264) ;  /* 0x0000000800f07947 */ /* 0x000fea0003800000 */
.L_x_1260:
        /* <DEDUP_REMOVED lines=8> */
.L_x_1268:
[----:B------:R-:W2:Y:S02]  /*4680*/  LDG.E.U16 R0, desc[UR36][R2.64] ;  /* 0x0000002402007981 */ /* 0x000ea4000c1e1500 */
[----:B--2---:R-:W-:Y:S01]  /*4690*/  HADD2.F32 R0, -RZ, R0.H0_H0 ;  /* 0x20000000ff007230 */ /* 0x004fe20000004100 */
[----:B------:R-:W-:Y:S06]  /*46a0*/  BRA `(.L_x_1264) ;  /* 0x0000000800c47947 */ /* 0x000fec0003800000 */
.L_x_1267:
        /* <DEDUP_REMOVED lines=8> */
.L_x_1270:
[----:B------:R-:W2:Y:S02]  /*4730*/  LDG.E.U16 R0, desc[UR36][R2.64] ;  /* 0x0000002402007981 */ /* 0x000ea4000c1e1500 */
[----:B--2---:R-:W-:Y:S01]  /*4740*/  HADD2.F32 R0, -RZ, R0.H0_H0 ;  /* 0x20000000ff007230 */ /* 0x004fe20000004100 */
[----:B------:R-:W-:Y:S06]  /*4750*/  BRA `(.L_x_1264) ;  /* 0x0000000800987947 */ /* 0x000fec0003800000 */
.L_x_1269:
[----:B------:R-:W2:Y:S01]  /*4760*/  LDG.E.64 R2, desc[UR36][R2.64] ;  /* 0x0000002402027981 */ /* 0x000ea2000c1e1b00 */
[----:B------:R-:W-:Y:S01]  /*4770*/  UMOV UR4, 0xf0000000 ;  /* 0xf000000000047882 */ /* 0x000fe20000000000 */
[----:B------:R-:W-:Y:S01]  /*4780*/  UMOV UR5, 0x380fffff ;  /* 0x380fffff00057882 */ /* 0x000fe20000000000 */
[----:B--2---:R-:W0:Y:S01]  /*4790*/  F2F.F32.F64 R0, R2 ;  /* 0x0000000200007310 */ /* 0x004e220000301000 */
[----:B------:R-:W-:-:S14]  /*47a0*/  DSETP.GEU.AND P0, PT, |R2|, UR4, PT ;  /* 0x0000000402007e2a */ /* 0x000fdc000bf0e200 */
[----:B0-----:R-:W-:Y:S01]  /*47b0*/  @!P0 FMUL R0, R0, 1.175494350822287508e-38 ;  /* 0x0080000000008820 */ /* 0x001fe20000400000 */
[----:B------:R-:W-:Y:S06]  /*47c0*/  BRA `(.L_x_1264) ;  /* 0x00000008007c7947 */ /* 0x000fec0003800000 */
.L_x_1259:
        /* <DEDUP_REMOVED lines=12> */
.L_x_1273:
[----:B------:R-:W2:Y:S01]  /*4890*/  LDG.E.64 R2, desc[UR36][R2.64] ;  /* 0x0000002402027981 */ /* 0x000ea2000c1e1b00 */
[----:B------:R-:W-:Y:S01]  /*48a0*/  UMOV UR4, 0xf0000000 ;  /* 0xf000000000047882 */ /* 0x000fe20000000000 */
[----:B------:R-:W-:Y:S01]  /*48b0*/  UMOV UR5, 0x380fffff ;  /* 0x380fffff00057882 */ /* 0x000fe20000000000 */
[----:B--2---:R-:W0:Y:S01]  /*48c0*/  F2F.F32.F64 R0, R2 ;  /* 0x0000000200007310 */ /* 0x004e220000301000 */
[----:B------:R-:W-:-:S14]  /*48d0*/  DSETP.GEU.AND P0, PT, |R2|, UR4, PT ;  /* 0x0000000402007e2a */ /* 0x000fdc000bf0e200 */
[----:B0-----:R-:W-:Y:S01]  /*48e0*/  @!P0 FMUL R0, R0, 1.175494350822287508e-38 ;  /* 0x0080000000008820 */ /* 0x001fe20000400000 */
[----:B------:R-:W-:Y:S06]  /*48f0*/  BRA `(.L_x_1264) ;  /* 0x0000000800307947 */ /* 0x000fec0003800000 */
.L_x_1272:
        /* <DEDUP_REMOVED lines=26> */
.L_x_1275:
        /* <DEDUP_REMOVED lines=13> */
.L_x_1274:
[----:B------:R-:W2:Y:S02]  /*4b70*/  LDG.E.U16 R0, desc[UR36][R2.64] ;  /* 0x0000002402007981 */ /* 0x000ea4000c1e1500 */
[----:B--2---:R-:W-:Y:S01]  /*4b80*/  IMAD.U32 R0, R0, 0x10000, RZ ;  /* 0x0001000000007824 */ /* 0x004fe200078e00ff */
[----:B------:R-:W-:Y:S06]  /*4b90*/  BRA `(.L_x_1264) ;  /* 0x0000000400887947 */ /* 0x000fec0003800000 */
.L_x_1271:
        /* <DEDUP_REMOVED lines=11> */
.L_x_1278:
        /* <DEDUP_REMOVED lines=20> */
.L_x_1280:
[----:B------:R-:W-:Y:S05]  /*4d90*/  BSYNC B0 ;  /* 0x0000000000007941 */ /* 0x000fea0003800000 */
.L_x_1279:
[----:B------:R-:W-:Y:S01]  /*4da0*/  LEA R3, R0, 0x3b800000, 0x17 ;  /* 0x3b80000000037811 */ /* 0x000fe200078eb8ff */
[----:B------:R-:W-:-:S05]  /*4db0*/  IMAD.SHL.U32 R0, R2, 0x100000, RZ ;  /* 0x0010000002007824 */ /* 0x000fca00078e00ff */
[----:B------:R-:W-:Y:S01]  /*4dc0*/  LOP3.LUT R0, R3, R0, R4, 0xfe, !PT ;  /* 0x0000000003007212 */ /* 0x000fe200078efe04 */
[----:B------:R-:W-:Y:S06]  /*4dd0*/  BRA `(.L_x_1264) ;  /* 0x0000000000f87947 */ /* 0x000fec0003800000 */
.L_x_1277:
        /* <DEDUP_REMOVED lines=20> */
.L_x_1282:
[----:B------:R-:W-:Y:S05]  /*4f20*/  BSYNC B0 ;  /* 0x0000000000007941 */ /* 0x000fea0003800000 */
.L_x_1281:
[----:B------:R-:W-:Y:S01]  /*4f30*/  LEA R3, R0, 0x37800000, 0x17 ;  /* 0x3780000000037811 */ /* 0x000fe200078eb8ff */
[----:B------:R-:W-:-:S05]  /*4f40*/  IMAD.SHL.U32 R0, R2, 0x200000, RZ ;  /* 0x0020000002007824 */ /* 0x000fca00078e00ff */
[----:B------:R-:W-:Y:S01]  /*4f50*/  LOP3.LUT R0, R3, R0, R4, 0xfe, !PT ;  /* 0x0000000003007212 */ /* 0x000fe200078efe04 */
[----:B------:R-:W-:Y:S06]  /*4f60*/  BRA `(.L_x_1264) ;  /* 0x0000000000947947 */ /* 0x000fec0003800000 */
.L_x_1276:
        /* <DEDUP_REMOVED lines=14> */
.L_x_1263:
        /* <DEDUP_REMOVED lines=16> */
.L_x_1285:
[----:B------:R-:W-:Y:S01]  /*5150*/  IMAD.MOV.U32 R0, RZ, RZ, RZ ;  /* 0x000000ffff007224 */ /* 0x000fe200078e00ff */
[----:B------:R-:W-:Y:S06]  /*5160*/  BRA `(.L_x_1264) ;  /* 0x0000000000147947 */ /* 0x000fec0003800000 */
.L_x_1284:
[----:B------:R-:W2:Y:S02]  /*5170*/  LDG.E.64 R2, desc[UR36][R2.64] ;  /* 0x0000002402027981 */ /* 0x000ea4000c1e1b00 */
[----:B--2---:R0:W1:Y:S01]  /*5180*/  I2F.U64 R0, R2 ;  /* 0x0000000200007312 */ /* 0x0040620000301000 */
[----:B------:R-:W-:Y:S05]  /*5190*/  BRA `(.L_x_1264) ;  /* 0x0000000000087947 */ /* 0x000fea0003800000 */
.L_x_1283:
[----:B------:R-:W2:Y:S02]  /*51a0*/  LDG.E R0, desc[UR36][R2.64] ;  /* 0x0000002402007981 */ /* 0x000ea4000c1e1900 */
[----:B--2---:R-:W-:-:S07]  /*51b0*/  I2FP.F32.U32 R0, R0 ;  /* 0x0000000000007245 */ /* 0x004fce0000201000 */
.L_x_1264:
[----:B------:R-:W-:Y:S05]  /*51c0*/  BSYNC B6 ;  /* 0x0000000000067941 */ /* 0x000fea0003800000 */
.L_x_1258:
        /* <DEDUP_REMOVED lines=16> */
.L_x_1289:
[----:B------:R-:W0:Y:S02]  /*52d0*/  F2I.S64.TRUNC R2, R2 ;  /* 0x0000000200027311 */ /* 0x000e24000020d900 */
[----:B0-----:R-:W-:-:S05]  /*52e0*/  IMAD.MOV.U32 R5, RZ, RZ, R2 ;  /* 0x000000ffff057224 */ /* 0x001fca00078e0002 */
[----:B------:R4:W-:Y:S01]  /*52f0*/  STG.E.U8 desc[UR36][R16.64], R5 ;  /* 0x0000000510007986 */ /* 0x0009e2000c101124 */
[----:B------:R-:W-:Y:S05]  /*5300*/  BRA `(.L_x_1291) ;  /* 0x0000000c00407947 */ /* 0x000fea0003800000 */
.L_x_1288:
        /* <DEDUP_REMOVED lines=9> */
.L_x_1293:
[----:B------:R-:W0:Y:S02]  /*53a0*/  F2I.FTZ.TRUNC.NTZ R3, R2 ;  /* 0x0000000200037305 */ /* 0x000e24000021f100 */
[----:B0-----:R2:W-:Y:S01]  /*53b0*/  STG.E desc[UR36][R16.64], R3 ;  /* 0x0000000310007986 */ /* 0x0015e2000c101924 */
[----:B------:R-:W-:Y:S05]  /*53c0*/  BRA `(.L_x_1291) ;  /* 0x0000000c00107947 */ /* 0x000fea0003800000 */
.L_x_1292:
[----:B------:R-:W0:Y:S02]  /*53d0*/  F2I.FTZ.TRUNC.NTZ R3, R2 ;  /* 0x0000000200037305 */ /* 0x000e24000021f100 */
[----:B0-----:R0:W-:Y:S01]  /*53e0*/  STG.E.U16 desc[UR36][R16.64], R3 ;  /* 0x0000000310007986 */ /* 0x0011e2000c101524 */
[----:B------:R-:W-:Y:S05]  /*53f0*/  BRA `(.L_x_1291) ;  /* 0x0000000c00047947 */ /* 0x000fea0003800000 */
.L_x_1287:
        /* <DEDUP_REMOVED lines=8> */
.L_x_1295:
[----:B------:R-:W-:-:S05]  /*5480*/  F2FP.F16.F32.PACK_AB R2, RZ, R2 ;  /* 0x00000002ff02723e */ /* 0x000fca00000000ff */
[----:B------:R0:W-:Y:S01]  /*5490*/  STG.E.U16 desc[UR36][R16.64], R2 ;  /* 0x0000000210007986 */ /* 0x0001e2000c101524 */
[----:B------:R-:W-:Y:S05]  /*54a0*/  BRA `(.L_x_1291) ;  /* 0x0000000800d87947 */ /* 0x000fea0003800000 */
.L_x_1294:
        /* <DEDUP_REMOVED lines=9> */
.L_x_1297:
[----:B------:R-:W-:-:S04]  /*5540*/  F2FP.F16.F32.PACK_AB R3, RZ, R2 ;  /* 0x00000002ff03723e */ /* 0x000fc800000000ff */
[----:B------:R-:W-:-:S05]  /*5550*/  PRMT R3, R3, 0x5410, RZ ;  /* 0x0000541003037816 */ /* 0x000fca00000000ff */
[----:B------:R0:W-:Y:S01]  /*5560*/  STG.E desc[UR36][R16.64], R3 ;  /* 0x0000000310007986 */ /* 0x0001e2000c101924 */
[----:B------:R-:W-:Y:S05]  /*5570*/  BRA `(.L_x_1291) ;  /* 0x0000000800a47947 */ /* 0x000fea0003800000 */
.L_x_1296:
[----:B------:R-:W-:-:S06]  /*5580*/  FMUL.FTZ R2, R2, 1 ;  /* 0x3f80000002027820 */ /* 0x000fcc0000410000 */
[----:B------:R-:W0:Y:S02]  /*5590*/  F2F.F64.F32 R2, R2 ;  /* 0x0000000200027310 */ /* 0x000e240000201800 */
[----:B0-----:R0:W-:Y:S01]  /*55a0*/  STG.E.64 desc[UR36][R16.64], R2 ;  /* 0x0000000210007986 */ /* 0x0011e2000c101b24 */
[----:B------:R-:W-:Y:S05]  /*55b0*/  BRA `(.L_x_1291) ;  /* 0x0000000800947947 */ /* 0x000fea0003800000 */
.L_x_1286:
        /* <DEDUP_REMOVED lines=12> */
.L_x_1300:
[----:B------:R-:W-:Y:S01]  /*5680*/  FMUL.FTZ R4, R2, 1 ;  /* 0x3f80000002047820 */ /* 0x000fe20000410000 */
[----:B------:R-:W-:-:S05]  /*5690*/  CS2R R6, SRZ ;  /* 0x0000000000067805 */ /* 0x000fca000001ff00 */
[----:B------:R-:W0:Y:S02]  /*56a0*/  F2F.F64.F32 R4, R4 ;  /* 0x0000000400047310 */ /* 0x000e240000201800 */
[----:B0-----:R0:W-:Y:S01]  /*56b0*/  STG.E.128 desc[UR36][R16.64], R4 ;  /* 0x0000000410007986 */ /* 0x0011e2000c101d24 */
[----:B------:R-:W-:Y:S05]  /*56c0*/  BRA `(.L_x_1291) ;  /* 0x0000000800507947 */ /* 0x000fea0003800000 */
.L_x_1299:
        /* <DEDUP_REMOVED lines=20> */
.L_x_1304:
[----:B------:R-:W-:Y:S05]  /*5810*/  BSYNC B0 ;  /* 0x0000000000007941 */ /* 0x000fea0003800000 */
.L_x_1303:
[----:B------:R-:W-:-:S05]  /*5820*/  LOP3.LUT R5, R0, R5, RZ, 0xfc, !PT ;  /* 0x0000000500057212 */ /* 0x000fca00078efcff */
[----:B------:R0:W-:Y:S01]  /*5830*/  STG.E.U8 desc[UR36][R16.64], R5 ;  /* 0x0000000510007986 */ /* 0x0001e2000c101124 */
[----:B------:R-:W-:Y:S05]  /*5840*/  BRA `(.L_x_1291) ;  /* 0x0000000400f07947 */ /* 0x000fea0003800000 */
.L_x_1302:
        /* <DEDUP_REMOVED lines=12> */
.L_x_1306:
[----:B------:R-:W-:Y:S01]  /*5910*/  IMAD.MOV.U32 R0, RZ, RZ, 0x7f ;  /* 0x0000007fff007424 */ /* 0x000fe200078e00ff */
[----:B------:R-:W-:-:S04]  /*5920*/  ISETP.GT.U32.AND P0, PT, R4, 0x7f800000, PT ;  /* 0x7f8000000400780c */ /* 0x000fc80003f04070 */
[----:B------:R-:W-:-:S09]  /*5930*/  SEL R0, R0, 0x7c, P0 ;  /* 0x0000007c00007807 */ /* 0x000fd20000000000 */
.L_x_1307:
[----:B------:R-:W-:Y:S05]  /*5940*/  BSYNC B0 ;  /* 0x0000000000007941 */ /* 0x000fea0003800000 */
.L_x_1305:
[----:B------:R-:W-:-:S04]  /*5950*/  LOP3.LUT R2, R2, 0x80000000, RZ, 0xc0, !PT ;  /* 0x8000000002027812 */ /* 0x000fc800078ec0ff */
[----:B------:R-:W-:-:S04]  /*5960*/  SHF.R.U32.HI R3, RZ, 0x18, R2 ;  /* 0x00000018ff037819 */ /* 0x000fc80000011602 */
[----:B------:R-:W-:-:S05]  /*5970*/  LOP3.LUT R3, R0, R3, RZ, 0xfc, !PT ;  /* 0x0000000300037212 */ /* 0x000fca00078efcff */
[----:B------:R0:W-:Y:S01]  /*5980*/  STG.E.U8 desc[UR36][R16.64], R3 ;  /* 0x0000000310007986 */ /* 0x0001e2000c101124 */
[----:B------:R-:W-:Y:S05]  /*5990*/  BRA `(.L_x_1291) ;  /* 0x00000004009c7947 */ /* 0x000fea0003800000 */
.L_x_1301:
[----:B------:R-:W-:-:S05]  /*59a0*/  F2FP.BF16.F32.PACK_AB R2, RZ, R2 ;  /* 0x00000002ff02723e */ /* 0x000fca00000010ff */
[----:B------:R0:W-:Y:S01]  /*59b0*/  STG.E.U16 desc[UR36][R16.64], R2 ;  /* 0x0000000210007986 */ /* 0x0001e2000c101524 */
[----:B------:R-:W-:Y:S05]  /*59c0*/  BRA `(.L_x_1291) ;  /* 0x0000000400907947 */ /* 0x000fea0003800000 */
.L_x_1298:
        /* <DEDUP_REMOVED lines=11> */
.L_x_1310:
        /* <DEDUP_REMOVED lines=16> */
.L_x_1313:
[----:B------:R-:W-:-:S04]  /*5b80*/  LOP3.LUT R2, R2, 0x80000000, RZ, 0xc0, !PT ;  /* 0x8000000002027812 */ /* 0x000fc800078ec0ff */
[----:B------:R-:W-:-:S04]  /*5b90*/  SHF.R.U32.HI R3, RZ, 0x18, R2 ;  /* 0x00000018ff037819 */ /* 0x000fc80000011602 */
[----:B------:R-:W-:-:S04]  /*5ba0*/  LOP3.LUT R0, R0, R3, RZ, 0xfc, !PT ;  /* 0x0000000300007212 */ /* 0x000fc800078efcff */
[----:B------:R-:W-:-:S07]  /*5bb0*/  PRMT R8, R0, 0x7610, R8 ;  /* 0x0000761000087816 */ /* 0x000fce0000000008 */
.L_x_1312:
[----:B------:R-:W-:Y:S05]  /*5bc0*/  BSYNC B0 ;  /* 0x0000000000007941 */ /* 0x000fea0003800000 */
.L_x_1311:
[----:B------:R0:W-:Y:S01]  /*5bd0*/  STG.E.U8 desc[UR36][R16.64], R8 ;  /* 0x0000000810007986 */ /* 0x0001e2000c101124 */
[----:B------:R-:W-:Y:S05]  /*5be0*/  BRA `(.L_x_1291) ;  /* 0x0000000400087947 */ /* 0x000fea0003800000 */
.L_x_1309:
        /* <DEDUP_REMOVED lines=16> */
.L_x_1316:
[----:B------:R-:W-:-:S04]  /*5cf0*/  LOP3.LUT R2, R2, 0x80000000, RZ, 0xc0, !PT ;  /* 0x8000000002027812 */ /* 0x000fc800078ec0ff */
[----:B------:R-:W-:-:S04]  /*5d00*/  SHF.R.U32.HI R3, RZ, 0x18, R2 ;  /* 0x00000018ff037819 */ /* 0x000fc80000011602 */
[----:B------:R-:W-:-:S04]  /*5d10*/  LOP3.LUT R0, R0, R3, RZ, 0xfc, !PT ;  /* 0x0000000300007212 */ /* 0x000fc800078efcff */
[----:B------:R-:W-:-:S07]  /*5d20*/  PRMT R8, R0, 0x7610, R8 ;  /* 0x0000761000087816 */ /* 0x000fce0000000008 */
.L_x_1315:
[----:B------:R-:W-:Y:S05]  /*5d30*/  BSYNC B0 ;  /* 0x0000000000007941 */ /* 0x000fea0003800000 */
.L_x_1314:
[----:B------:R0:W-:Y:S01]  /*5d40*/  STG.E.U8 desc[UR36][R16.64], R8 ;  /* 0x0000000810007986 */ /* 0x0001e2000c101124 */
[----:B------:R-:W-:Y:S05]  /*5d50*/  BRA `(.L_x_1291) ;  /* 0x0000000000ac7947 */ /* 0x000fea0003800000 */
.L_x_1308:
        /* <DEDUP_REMOVED lines=21> */
.L_x_1290:
        /* <DEDUP_REMOVED lines=16> */
.L_x_1319:
[----:B------:R-:W-:Y:S05]  /*5fb0*/  BRA `(.L_x_1291) ;  /* 0x0000000000147947 */ /* 0x000fea0003800000 */
.L_x_1318:
[----:B------:R-:W0:Y:S02]  /*5fc0*/  F2I.U64.TRUNC R2, R2 ;  /* 0x0000000200027311 */ /* 0x000e24000020d800 */
[----:B0-----:R0:W-:Y:S01]  /*5fd0*/  STG.E.64 desc[UR36][R16.64], R2 ;  /* 0x0000000210007986 */ /* 0x0011e2000c101b24 */
[----:B------:R-:W-:Y:S05]  /*5fe0*/  BRA `(.L_x_1291) ;  /* 0x0000000000087947 */ /* 0x000fea0003800000 */
.L_x_1317:
[----:B------:R-:W0:Y:S02]  /*5ff0*/  F2I.FTZ.U32.TRUNC.NTZ R3, R2 ;  /* 0x0000000200037305 */ /* 0x000e24000021f000 */
[----:B0-----:R0:W-:Y:S02]  /*6000*/  STG.E desc[UR36][R16.64], R3 ;  /* 0x0000000310007986 */ /* 0x0011e4000c101924 */
.L_x_1291:
[----:B------:R-:W-:-:S07]  /*6010*/  VIADD R19, R19, 0x80 ;  /* 0x0000008013137836 */ /* 0x000fce0000000000 */
.L_x_1256:
[----:B------:R-:W-:Y:S05]  /*6020*/  BSYNC B7 ;  /* 0x0000000000077941 */ /* 0x000fea0003800000 */
.L_x_1255:
        /* <DEDUP_REMOVED lines=307> */
.L_x_1322:
        /* <DEDUP_REMOVED lines=20> */
[----:B--2---:R-:W3:Y:S01]  /*74a0*/  I2F.S16 R0, R0 ;  /* 0x0000000000007306 */ /* 0x004ee20000101400 */
[----:B------:R-:W-:Y:S05]  /*74b0*/  BRA `(.L_x_1329) ;  /* 0x0000000c00387947 */ /* 0x000fea0003800000 */
.L_x_1327:
[----:B------:R-:W2:Y:S02]  /*74c0*/  LDG.E.U8 R0, desc[UR36][R2.64] ;  /* 0x0000002402007981 */ /* 0x000ea4000c1e1100 */
[----:B--2---:R-:W-:Y:S01]  /*74d0*/  I2FP.F32.U32 R0, R0 ;  /* 0x0000000000007245 */ /* 0x004fe20000201000 */
[----:B------:R-:W-:Y:S06]  /*74e0*/  BRA `(.L_x_1329) ;  /* 0x0000000c002c7947 */ /* 0x000fec0003800000 */
.L_x_1326:
[----:B------:R-:W-:-:S13]  /*74f0*/  ISETP.NE.AND P0, PT, R4, 0x2, PT ;  /* 0x000000020400780c */ /* 0x000fda0003f05270 */
[----:B------:R-:W-:Y:S05]  /*7500*/  @!P0 BRA `(.L_x_1330) ;  /* 0x0000000000288947 */ /* 0x000fea0003800000 */
[----:B------:R-:W-:-:S13]  /*7510*/  ISETP.NE.AND P0, PT, R4, 0x3, PT ;  /* 0x000000030400780c */ /* 0x000fda0003f05270 */
[----:B------:R-:W-:Y:S05]  /*7520*/  @!P0 BRA `(.L_x_1331) ;  /* 0x0000000000148947 */ /* 0x000fea0003800000 */
[----:B------:R-:W-:-:S13]  /*7530*/  ISETP.NE.AND P0, PT, R4, 0x4, PT ;  /* 0x000000040400780c */ /* 0x000fda0003f05270 */
[----:B------:R-:W-:Y:S05]  /*7540*/  @P0 BRA `(.L_x_1328) ;  /* 0x0000000800b80947 */ /* 0x000fea0003800000 */
[----:B------:R-:W2:Y:S02]  /*7550*/  LDG.E.64 R2, desc[UR36][R2.64] ;  /* 0x0000002402027981 */ /* 0x000ea4000c1e1b00 */
[----:B--2---:R1:W2:Y:S01]  /*7560*/  I2F.S64 R0, R2 ;  /* 0x0000000200007312 */ /* 0x0042a20000301400 */
[----:B------:R-:W-:Y:S05]  /*7570*/  BRA `(.L_x_1329) ;  /* 0x0000000c00087947 */ /* 0x000fea0003800000 */
.L_x_1331:
[----:B------:R-:W2:Y:S02]  /*7580*/  LDG.E R0, desc[UR36][R2.64] ;  /* 0x0000002402007981 */ /* 0x000ea4000c1e1900 */
[----:B--2---:R-:W-:Y:S01]  /*7590*/  I2FP.F32.S32 R0, R0 ;  /* 0x0000000000007245 */ /* 0x004fe20000201400 */
[----:B------:R-:W-:Y:S06]  /*75a0*/  BRA `(.L_x_1329) ;  /* 0x0000000800fc7947 */ /* 0x000fec0003800000 */
.L_x_1330:
[----:B------:R-:W2:Y:S02]  /*75b0*/  LDG.E.U16 R0, desc[UR36][R2.64] ;  /* 0x0000002402007981 */ /* 0x000ea4000c1e1500 */
[----:B--2---:R-:W0:Y:S01]  /*75c0*/  I2F.S16 R0, R0 ;  /* 0x0000000000007306 */ /* 0x004e220000101400 */
[----:B------:R-:W-:Y:S05]  /*75d0*/  BRA `(.L_x_1329) ;  /* 0x0000000800f07947 */ /* 0x000fea0003800000 */
.L_x_1325:
        /* <DEDUP_REMOVED lines=8> */
.L_x_1333:
[----:B------:R-:W2:Y:S02]  /*7660*/  LDG.E.U16 R0, desc[UR36][R2.64] ;  /* 0x0000002402007981 */ /* 0x000ea4000c1e1500 */
[----:B--2---:R-:W-:Y:S01]  /*7670*/  HADD2.F32 R0, -RZ, R0.H0_H0 ;  /* 0x20000000ff007230 */ /* 0x004fe20000004100 */
[----:B------:R-:W-:Y:S06]  /*7680*/  BRA `(.L_x_1329) ;  /* 0x0000000800c47947 */ /* 0x000fec0003800000 */
.L_x_1332:
        /* <DEDUP_REMOVED lines=8> */
.L_x_1335:
[----:B------:R-:W2:Y:S02]  /*7710*/  LDG.E.U16 R0, desc[UR36][R2.64] ;  /* 0x0000002402007981 */ /* 0x000ea4000c1e1500 */
[----:B--2---:R-:W-:Y:S01]  /*7720*/  HADD2.F32 R0, -RZ, R0.H0_H0 ;  /* 0x20000000ff007230 */ /* 0x004fe20000004100 */
[----:B------:R-:W-:Y:S06]  /*7730*/  BRA `(.L_x_1329) ;  /* 0x0000000800987947 */ /* 0x000fec0003800000 */
.L_x_1334:
[----:B------:R-:W2:Y:S01]  /*7740*/  LDG.E.64 R2, desc[UR36][R2.64] ;  /* 0x0000002402027981 */ /* 0x000ea2000c1e1b00 */
[----:B------:R-:W-:Y:S01]  /*7750*/  UMOV UR4, 0xf0000000 ;  /* 0xf000000000047882 */ /* 0x000fe20000000000 */
[----:B------:R-:W-:Y:S01]  /*7760*/  UMOV UR5, 0x380fffff ;  /* 0x380fffff00057882 */ /* 0x000fe20000000000 */
[----:B--2---:R-:W0:Y:S01]  /*7770*/  F2F.F32.F64 R0, R2 ;  /* 0x0000000200007310 */ /* 0x004e220000301000 */
[----:B------:R-:W-:-:S14]  /*7780*/  DSETP.GEU.AND P0, PT, |R2|, UR4, PT ;  /* 0x0000000402007e2a */ /* 0x000fdc000bf0e200 */
[----:B0-----:R-:W-:Y:S01]  /*7790*/  @!P0 FMUL R0, R0, 1.175494350822287508e-38 ;  /* 0x0080000000008820 */ /* 0x001fe20000400000 */
[----:B------:R-:W-:Y:S06]  /*77a0*/  BRA `(.L_x_1329) ;  /* 0x00000008007c7947 */ /* 0x000fec0003800000 */
.L_x_1324:
        /* <DEDUP_REMOVED lines=12> */
.L_x_1338:
[----:B------:R-:W2:Y:S01]  /*7870*/  LDG.E.64 R2, desc[UR36][R2.64] ;  /* 0x0000002402027981 */ /* 0x000ea2000c1e1b00 */
[----:B------:R-:W-:Y:S01]  /*7880*/  UMOV UR4, 0xf0000000 ;  /* 0xf000000000047882 */ /* 0x000fe20000000000 */
[----:B------:R-:W-:Y:S01]  /*7890*/  UMOV UR5, 0x380fffff ;  /* 0x380fffff00057882 */ /* 0x000fe20000000000 */
[----:B--2---:R-:W0:Y:S01]  /*78a0*/  F2F.F32.F64 R0, R2 ;  /* 0x0000000200007310 */ /* 0x004e220000301000 */
[----:B------:R-:W-:-:S14]  /*78b0*/  DSETP.GEU.AND P0, PT, |R2|, UR4, PT ;  /* 0x0000000402007e2a */ /* 0x000fdc000bf0e200 */
[----:B0-----:R-:W-:Y:S01]  /*78c0*/  @!P0 FMUL R0, R0, 1.175494350822287508e-38 ;  /* 0x0080000000008820 */ /* 0x001fe20000400000 */
[----:B------:R-:W-:Y:S06]  /*78d0*/  BRA `(.L_x_1329) ;  /* 0x0000000800307947 */ /* 0x000fec0003800000 */
.L_x_1337:
        /* <DEDUP_REMOVED lines=26> */
.L_x_1340:
        /* <DEDUP_REMOVED lines=13> */
.L_x_1339:
[----:B------:R-:W2:Y:S02]  /*7b50*/  LDG.E.U16 R0, desc[UR36][R2.64] ;  /* 0x0000002402007981 */ /* 0x000ea4000c1e1500 */
[----:B--2---:R-:W-:Y:S01]  /*7b60*/  IMAD.U32 R0, R0, 0x10000, RZ ;  /* 0x0001000000007824 */ /* 0x004fe200078e00ff */
[----:B------:R-:W-:Y:S06]  /*7b70*/  BRA `(.L_x_1329) ;  /* 0x0000000400887947 */ /* 0x000fec0003800000 */
.L_x_1336:
        /* <DEDUP_REMOVED lines=11> */
.L_x_1343:
        /* <DEDUP_REMOVED lines=20> */
.L_x_1345:
[----:B------:R-:W-:Y:S05]  /*7d70*/  BSYNC B0 ;  /* 0x0000000000007941 */ /* 0x000fea0003800000 */
.L_x_1344:
[----:B------:R-:W-:Y:S01]  /*7d80*/  LEA R3, R0, 0x3b800000, 0x17 ;  /* 0x3b80000000037811 */ /* 0x000fe200078eb8ff */
[----:B------:R-:W-:-:S05]  /*7d90*/  IMAD.SHL.U32 R0, R2, 0x100000, RZ ;  /* 0x0010000002007824 */ /* 0x000fca00078e00ff */
[----:B------:R-:W-:Y:S01]  /*7da0*/  LOP3.LUT R0, R3, R0, R4, 0xfe, !PT ;  /* 0x0000000003007212 */ /* 0x000fe200078efe04 */
[----:B------:R-:W-:Y:S06]  /*7db0*/  BRA `(.L_x_1329) ;  /* 0x0000000000f87947 */ /* 0x000fec0003800000 */
.L_x_1342:
        /* <DEDUP_REMOVED lines=20> */
.L_x_1347:
[----:B------:R-:W-:Y:S05]  /*7f00*/  BSYNC B0 ;  /* 0x0000000000007941 */ /* 0x000fea0003800000 */
.L_x_1346:
[----:B------:R-:W-:Y:S01]  /*7f10*/  LEA R3, R0, 0x37800000, 0x17 ;  /* 0x3780000000037811 */ /* 0x000fe200078eb8ff */
[----:B------:R-:W-:-:S05]  /*7f20*/  IMAD.SHL.U32 R0, R2, 0x200000, RZ ;  /* 0x0020000002007824 */ /* 0x000fca00078e00ff */
[----:B------:R-:W-:Y:S01]  /*7f30*/  LOP3.LUT R0, R3, R0, R4, 0xfe, !PT ;  /* 0x0000000003007212 */ /* 0x000fe200078efe04 */
[----:B------:R-:W-:Y:S06]  /*7f40*/  BRA `(.L_x_1329) ;  /* 0x0000000000947947 */ /* 0x000fec0003800000 */
.L_x_1341:
        /* <DEDUP_REMOVED lines=14> */
.L_x_1328:
        /* <DEDUP_REMOVED lines=16> */
.L_x_1350:
[----:B------:R-:W-:Y:S01]  /*8130*/  IMAD.MOV.U32 R0, RZ, RZ, RZ ;  /* 0x000000ffff007224 */ /* 0x000fe200078e00ff */
[----:B------:R-:W-:Y:S06]  /*8140*/  BRA `(.L_x_1329) ;  /* 0x0000000000147947 */ /* 0x000fec0003800000 */
.L_x_1349:
[----:B------:R-:W2:Y:S02]  /*8150*/  LDG.E.64 R2, desc[UR36][R2.64] ;  /* 0x0000002402027981 */ /* 0x000ea4000c1e1b00 */
[----:B--2---:R0:W1:Y:S01]  /*8160*/  I2F.U64 R0, R2 ;  /* 0x0000000200007312 */ /* 0x0040620000301000 */
[----:B------:R-:W-:Y:S05]  /*8170*/  BRA `(.L_x_1329) ;  /* 0x0000000000087947 */ /* 0x000fea0003800000 */
.L_x_1348:
[----:B------:R-:W2:Y:S02]  /*8180*/  LDG.E R0, desc[UR36][R2.64] ;  /* 0x0000002402007981 */ /* 0x000ea4000c1e1900 */
[----:B--2---:R-:W-:-:S07]  /*8190*/  I2FP.F32.U32 R0, R0 ;  /* 0x0000000000007245 */ /* 0x004fce0000201000 */
.L_x_1329:
[----:B------:R-:W-:Y:S05]  /*81a0*/  BSYNC B6 ;  /* 0x0000000000067941 */ /* 0x000fea0003800000 */
.L_x_1323:
        /* <DEDUP_REMOVED lines=16> */
.L_x_1354:
[----:B------:R-:W0:Y:S02]  /*82b0*/  F2I.S64.TRUNC R2, R2 ;  /* 0x0000000200027311 */ /* 0x000e24000020d900 */
[----:B0-----:R-:W-:-:S05]  /*82c0*/  IMAD.MOV.U32 R5, RZ, RZ, R2 ;  /* 0x000000ffff057224 */ /* 0x001fca00078e0002 */
[----:B------:R0:W-:Y:S01]  /*82d0*/  STG.E.U8 desc[UR36][R16.64], R5 ;  /* 0x0000000510007986 */ /* 0x0001e2000c101124 */
[----:B------:R-:W-:Y:S05]  /*82e0*/  BRA `(.L_x_1356) ;  /* 0x0000000c00407947 */ /* 0x000fea0003800000 */
.L_x_1353:
        /* <DEDUP_REMOVED lines=9> */
.L_x_1358:
[----:B------:R-:W0:Y:S02]  /*8380*/  F2I.FTZ.TRUNC.NTZ R3, R2 ;  /* 0x0000000200037305 */ /* 0x000e24000021f100 */
[----:B0-----:R0:W-:Y:S01]  /*8390*/  STG.E desc[UR36][R16.64], R3 ;  /* 0x0000000310007986 */ /* 0x0011e2000c101924 */
[----:B------:R-:W-:Y:S05]  /*83a0*/  BRA `(.L_x_1356) ;  /* 0x0000000c00107947 */ /* 0x000fea0003800000 */
.L_x_1357:
[----:B------:R-:W0:Y:S02]  /*83b0*/  F2I.FTZ.TRUNC.NTZ R3, R2 ;  /* 0x0000000200037305 */ /* 0x000e24000021f100 */
[----:B0-----:R0:W-:Y:S01]  /*83c0*/  STG.E.U16 desc[UR36][R16.64], R3 ;  /* 0x0000000310007986 */ /* 0x0011e2000c101524 */
[----:B------:R-:W-:Y:S05]  /*83d0*/  BRA `(.L_x_1356) ;  /* 0x0000000c00047947 */ /* 0x000fea0003800000 */
.L_x_1352:
        /* <DEDUP_REMOVED lines=8> */
.L_x_1360:
[----:B------:R-:W-:-:S05]  /*8460*/  F2FP.F16.F32.PACK_AB R2, RZ, R2 ;  /* 0x00000002ff02723e */ /* 0x000fca00000000ff */
[----:B------:R0:W-:Y:S01]  /*8470*/  STG.E.U16 desc[UR36][R16.64], R2 ;  /* 0x0000000210007986 */ /* 0x0001e2000c101524 */
[----:B------:R-:W-:Y:S05]  /*8480*/  BRA `(.L_x_1356) ;  /* 0x0000000800d87947 */ /* 0x000fea0003800000 */
.L_x_1359:
        /* <DEDUP_REMOVED lines=9> */
.L_x_1362:
[----:B------:R-:W-:-:S04]  /*8520*/  F2FP.F16.F32.PACK_AB R3, RZ, R2 ;  /* 0x00000002ff03723e */ /* 0x000fc800000000ff */
[----:B------:R-:W-:-:S05]  /*8530*/  PRMT R3, R3, 0x5410, RZ ;  /* 0x0000541003037816 */ /* 0x000fca00000000ff */
[----:B------:R0:W-:Y:S01]  /*8540*/  STG.E desc[UR36][R16.64], R3 ;  /* 0x0000000310007986 */ /* 0x0001e2000c101924 */
[----:B------:R-:W-:Y:S05]  /*8550*/  BRA `(.L_x_1356) ;  /* 0x0000000800a47947 */ /* 0x000fea0003800000 */
.L_x_1361:
[----:B------:R-:W-:-:S06]  /*8560*/  FMUL.FTZ R2, R2, 1 ;  /* 0x3f80000002027820 */ /* 0x000fcc0000410000 */
[----:B------:R-:W0:Y:S02]  /*8570*/  F2F.F64.F32 R2, R2 ;  /* 0x0000000200027310 */ /* 0x000e240000201800 */
[----:B0-----:R0:W-:Y:S01]  /*8580*/  STG.E.64 desc[UR36][R16.64], R2 ;  /* 0x0000000210007986 */ /* 0x0011e2000c101b24 */
[----:B------:R-:W-:Y:S05]  /*8590*/  BRA `(.L_x_1356) ;  /* 0x0000000800947947 */ /* 0x000fea0003800000 */
.L_x_1351:
        /* <DEDUP_REMOVED lines=12> */
.L_x_1365:
[----:B------:R-:W-:Y:S01]  /*8660*/  FMUL.FTZ R4, R2, 1 ;  /* 0x3f80000002047820 */ /* 0x000fe20000410000 */
[----:B------:R-:W-:-:S05]  /*8670*/  CS2R R6, SRZ ;  /* 0x0000000000067805 */ /* 0x000fca000001ff00 */
[----:B------:R-:W0:Y:S02]  /*8680*/  F2F.F64.F32 R4, R4 ;  /* 0x0000000400047310 */ /* 0x000e240000201800 */
[----:B0-----:R0:W-:Y:S01]  /*8690*/  STG.E.128 desc[UR36][R16.64], R4 ;  /* 0x0000000410007986 */ /* 0x0011e2000c101d24 */
[----:B------:R-:W-:Y:S05]  /*86a0*/  BRA `(.L_x_1356) ;  /* 0x0000000800507947 */ /* 0x000fea0003800000 */
.L_x_1364:
        /* <DEDUP_REMOVED lines=20> */
.L_x_1369:
[----:B------:R-:W-:Y:S05]  /*87f0*/  BSYNC B0 ;  /* 0x0000000000007941 */ /* 0x000fea0003800000 */
.L_x_1368:
[----:B------:R-:W-:-:S05]  /*8800*/  LOP3.LUT R5, R0, R5, RZ, 0xfc, !PT ;  /* 0x0000000500057212 */ /* 0x000fca00078efcff */
[----:B------:R0:W-:Y:S01]  /*8810*/  STG.E.U8 desc[UR36][R16.64], R5 ;  /* 0x0000000510007986 */ /* 0x0001e2000c101124 */
[----:B------:R-:W-:Y:S05]  /*8820*/  BRA `(.L_x_1356) ;  /* 0x0000000400f07947 */ /* 0x000fea0003800000 */
.L_x_1367:
        /* <DEDUP_REMOVED lines=12> */
.L_x_1371:
[----:B------:R-:W-:Y:S01]  /*88f0*/  IMAD.MOV.U32 R0, RZ, RZ, 0x7f ;  /* 0x0000007fff007424 */ /* 0x000fe200078e00ff */
[----:B------:R-:W-:-:S04]  /*8900*/  ISETP.GT.U32.AND P0, PT, R4, 0x7f800000, PT ;  /* 0x7f8000000400780c */ /* 0x000fc80003f04070 */
[----:B------:R-:W-:-:S09]  /*8910*/  SEL R0, R0, 0x7c, P0 ;  /* 0x0000007c00007807 */ /* 0x000fd20000000000 */
.L_x_1372:
[----:B------:R-:W-:Y:S05]  /*8920*/  BSYNC B0 ;  /* 0x0000000000007941 */ /* 0x000fea0003800000 */
.L_x_1370:
[----:B------:R-:W-:-:S04]  /*8930*/  LOP3.LUT R2, R2, 0x80000000, RZ, 0xc0, !PT ;  /* 0x8000000002027812 */ /* 0x000fc800078ec0ff */
[----:B------:R-:W-:-:S04]  /*8940*/  SHF.R.U32.HI R3, RZ, 0x18, R2 ;  /* 0x00000018ff037819 */ /* 0x000fc80000011602 */
[----:B------:R-:W-:-:S05]  /*8950*/  LOP3.LUT R3, R0, R3, RZ, 0xfc, !PT ;  /* 0x0000000300037212 */ /* 0x000fca00078efcff */
[----:B------:R0:W-:Y:S01]  /*8960*/  STG.E.U8 desc[UR36][R16.64], R3 ;  /* 0x0000000310007986 */ /* 0x0001e2000c101124 */
[----:B------:R-:W-:Y:S05]  /*8970*/  BRA `(.L_x_1356) ;  /* 0x00000004009c7947 */ /* 0x000fea0003800000 */
.L_x_1366:
[----:B------:R-:W-:-:S05]  /*8980*/  F2FP.BF16.F32.PACK_AB R2, RZ, R2 ;  /* 0x00000002ff02723e */ /* 0x000fca00000010ff */
[----:B------:R0:W-:Y:S01]  /*8990*/  STG.E.U16 desc[UR36][R16.64], R2 ;  /* 0x0000000210007986 */ /* 0x0001e2000c101524 */
[----:B------:R-:W-:Y:S05]  /*89a0*/  BRA `(.L_x_1356) ;  /* 0x0000000400907947 */ /* 0x000fea0003800000 */
.L_x_1363:
        /* <DEDUP_REMOVED lines=11> */
.L_x_1375:
        /* <DEDUP_REMOVED lines=16> */
.L_x_1378:
[----:B------:R-:W-:-:S04]  /*8b60*/  LOP3.LUT R2, R2, 0x80000000, RZ, 0xc0, !PT ;  /* 0x8000000002027812 */ /* 0x000fc800078ec0ff */
[----:B------:R-:W-:-:S04]  /*8b70*/  SHF.R.U32.HI R3, RZ, 0x18, R2 ;  /* 0x00000018ff037819 */ /* 0x000fc80000011602 */
[----:B------:R-:W-:-:S04]  /*8b80*/  LOP3.LUT R0, R0, R3, RZ, 0xfc, !PT ;  /* 0x0000000300007212 */ /* 0x000fc800078efcff */
[----:B------:R-:W-:-:S07]  /*8b90*/  PRMT R8, R0, 0x7610, R8 ;  /* 0x0000761000087816 */ /* 0x000fce0000000008 */
.L_x_1377:
[----:B------:R-:W-:Y:S05]  /*8ba0*/  BSYNC B0 ;  /* 0x0000000000007941 */ /* 0x000fea0003800000 */
.L_x_1376:
[----:B------:R3:W-:Y:S01]  /*8bb0*/  STG.E.U8 desc[UR36][R16.64], R8 ;  /* 0x0000000810007986 */ /* 0x0007e2000c101124 */
[----:B------:R-:W-:Y:S05]  /*8bc0*/  BRA `(.L_x_1356) ;  /* 0x0000000400087947 */ /* 0x000fea0003800000 */
.L_x_1374:
        /* <DEDUP_REMOVED lines=16> */
.L_x_1381:
[----:B------:R-:W-:-:S04]  /*8cd0*/  LOP3.LUT R2, R2, 0x80000000, RZ, 0xc0, !PT ;  /* 0x8000000002027812 */ /* 0x000fc800078ec0ff */
[----:B------:R-:W-:-:S04]  /*8ce0*/  SHF.R.U32.HI R3, RZ, 0x18, R2 ;  /* 0x00000018ff037819 */ /* 0x000fc80000011602 */
[----:B------:R-:W-:-:S04]  /*8cf0*/  LOP3.LUT R0, R0, R3, RZ, 0xfc, !PT ;  /* 0x0000000300007212 */ /* 0x000fc800078efcff */
[----:B------:R-:W-:-:S07]  /*8d00*/  PRMT R8, R0, 0x7610, R8 ;  /* 0x0000761000087816 */ /* 0x000fce0000000008 */
.L_x_1380:
[----:B------:R-:W-:Y:S05]  /*8d10*/  BSYNC B0 ;  /* 0x0000000000007941 */ /* 0x000fea0003800000 */
.L_x_1379:
[----:B------:R0:W-:Y:S01]  /*8d20*/  STG.E.U8 desc[UR36][R16.64], R8 ;  /* 0x0000000810007986 */ /* 0x0001e2000c101124 */
[----:B------:R-:W-:Y:S05]  /*8d30*/  BRA `(.L_x_1356) ;  /* 0x0000000000ac7947 */ /* 0x000fea0003800000 */
.L_x_1373:
        /* <DEDUP_REMOVED lines=21> */
.L_x_1355:
        /* <DEDUP_REMOVED lines=16> */
.L_x_1384:
[----:B------:R-:W-:Y:S05]  /*8f90*/  BRA `(.L_x_1356) ;  /* 0x0000000000147947 */ /* 0x000fea0003800000 */
.L_x_1383:
[----:B------:R-:W0:Y:S02]  /*8fa0*/  F2I.U64.TRUNC R2, R2 ;  /* 0x0000000200027311 */ /* 0x000e24000020d800 */
[----:B0-----:R2:W-:Y:S01]  /*8fb0*/  STG.E.64 desc[UR36][R16.64], R2 ;  /* 0x0000000210007986 */ /* 0x0015e2000c101b24 */
[----:B------:R-:W-:Y:S05]  /*8fc0*/  BRA `(.L_x_1356) ;  /* 0x0000000000087947 */ /* 0x000fea0003800000 */
.L_x_1382:
[----:B------:R-:W0:Y:S02]  /*8fd0*/  F2I.FTZ.U32.TRUNC.NTZ R3, R2 ;  /* 0x0000000200037305 */ /* 0x000e24000021f000 */
[----:B0-----:R0:W-:Y:S02]  /*8fe0*/  STG.E desc[UR36][R16.64], R3 ;  /* 0x0000000310007986 */ /* 0x0011e4000c101924 */
.L_x_1356:
[----:B------:R-:W-:-:S07]  /*8ff0*/  VIADD R19, R19, 0x80 ;  /* 0x0000008013137836 */ /* 0x000fce0000000000 */
.L_x_1321:
[----:B------:R-:W-:Y:S05]  /*9000*/  BSYNC B7 ;  /* 0x0000000000077941 */ /* 0x000fea0003800000 */
.L_x_1320:
        /* <DEDUP_REMOVED lines=306> */
.L_x_1385:
        /* <DEDUP_REMOVED lines=20> */
[----:B--2---:R-:W2:Y:S01]  /*a470*/  I2F.S16 R0, R0 ;  /* 0x0000000000007306 */ /* 0x004ea20000101400 */
[----:B------:R-:W-:Y:S05]  /*a480*/  BRA `(.L_x_1392) ;  /* 0x0000000c00387947 */ /* 0x000fea0003800000 */
.L_x_1390:
[----:B------:R-:W2:Y:S02]  /*a490*/  LDG.E.U8 R0, desc[UR36][R2.64] ;  /* 0x0000002402007981 */ /* 0x000ea4000c1e1100 */
[----:B--2---:R-:W-:Y:S01]  /*a4a0*/  I2FP.F32.U32 R0, R0 ;  /* 0x0000000000007245 */ /* 0x004fe20000201000 */
[----:B------:R-:W-:Y:S06]  /*a4b0*/  BRA `(.L_x_1392) ;  /* 0x0000000c002c7947 */ /* 0x000fec0003800000 */
.L_x_1389:
[----:B------:R-:W-:-:S13]  /*a4c0*/  ISETP.NE.AND P0, PT, R4, 0x2, PT ;  /* 0x000000020400780c */ /* 0x000fda0003f05270 */
[----:B------:R-:W-:Y:S05]  /*a4d0*/  @!P0 BRA `(.L_x_1393) ;  /* 0x0000000000288947 */ /* 0x000fea0003800000 */
[----:B------:R-:W-:-:S13]  /*a4e0*/  ISETP.NE.AND P0, PT, R4, 0x3, PT ;  /* 0x000000030400780c */ /* 0x000fda0003f05270 */
[----:B------:R-:W-:Y:S05]  /*a4f0*/  @!P0 BRA `(.L_x_1394) ;  /* 0x0000000000148947 */ /* 0x000fea0003800000 */
[----:B------:R-:W-:-:S13]  /*a500*/  ISETP.NE.AND P0, PT, R4, 0x4, PT ;  /* 0x000000040400780c */ /* 0x000fda0003f05270 */
[----:B------:R-:W-:Y:S05]  /*a510*/  @P0 BRA `(.L_x_1391) ;  /* 0x0000000800b80947 */ /* 0x000fea0003800000 */
[----:B------:R-:W2:Y:S02]  /*a520*/  LDG.E.64 R2, desc[UR36][R2.64] ;  /* 0x0000002402027981 */ /* 0x000ea4000c1e1b00 */
[----:B--2---:R3:W4:Y:S01]  /*a530*/  I2F.S64 R0, R2 ;  /* 0x0000000200007312 */ /* 0x0047220000301400 */
[----:B------:R-:W-:Y:S05]  /*a540*/  BRA `(.L_x_1392) ;  /* 0x0000000c00087947 */ /* 0x000fea0003800000 */
.L_x_1394:
[----:B------:R-:W2:Y:S02]  /*a550*/  LDG.E R0, desc[UR36][R2.64] ;  /* 0x0000002402007981 */ /* 0x000ea4000c1e1900 */
[----:B--2---:R-:W-:Y:S01]  /*a560*/  I2FP.F32.S32 R0, R0 ;  /* 0x0000000000007245 */ /* 0x004fe20000201400 */
[----:B------:R-:W-:Y:S06]  /*a570*/  BRA `(.L_x_1392) ;  /* 0x0000000800fc7947 */ /* 0x000fec0003800000 */
.L_x_1393:
[----:B------:R-:W2:Y:S02]  /*a580*/  LDG.E.U16 R0, desc[UR36][R2.64] ;  /* 0x0000002402007981 */ /* 0x000ea4000c1e1500 */
[----:B--2---:R-:W0:Y:S01]  /*a590*/  I2F.S16 R0, R0 ;  /* 0x0000000000007306 */ /* 0x004e220000101400 */
[----:B------:R-:W-:Y:S05]  /*a5a0*/  BRA `(.L_x_1392) ;  /* 0x0000000800f07947 */ /* 0x000fea0003800000 */
.L_x_1388:
        /* <DEDUP_REMOVED lines=8> */
.L_x_1396:
[----:B------:R-:W2:Y:S02]  /*a630*/  LDG.E.U16 R0, desc[UR36][R2.64] ;  /* 0x0000002402007981 */ /* 0x000ea4000c1e1500 */
[----:B--2---:R-:W-:Y:S01]  /*a640*/  HADD2.F32 R0, -RZ, R0.H0_H0 ;  /* 0x20000000ff007230 */ /* 0x004fe20000004100 */
[----:B------:R-:W-:Y:S06]  /*a650*/  BRA `(.L_x_1392) ;  /* 0x0000000800c47947 */ /* 0x000fec0003800000 */
.L_x_1395:
        /* <DEDUP_REMOVED lines=8> */
.L_x_1398:
[----:B------:R-:W2:Y:S02]  /*a6e0*/  LDG.E.U16 R0, desc[UR36][R2.64] ;  /* 0x0000002402007981 */ /* 0x000ea4000c1e1500 */
[----:B--2---:R-:W-:Y:S01]  /*a6f0*/  HADD2.F32 R0, -RZ, R0.H0_H0 ;  /* 0x20000000ff007230 */ /* 0x004fe20000004100 */
[----:B------:R-:W-:Y:S06]  /*a700*/  BRA `(.L_x_1392) ;  /* 0x0000000800987947 */ /* 0x000fec0003800000 */
.L_x_1397:
[----:B------:R-:W2:Y:S01]  /*a710*/  LDG.E.64 R2, desc[UR36][R2.64] ;  /* 0x0000002402027981 */ /* 0x000ea2000c1e1b00 */
[----:B------:R-:W-:Y:S01]  /*a720*/  UMOV UR4, 0xf0000000 ;  /* 0xf000000000047882 */ /* 0x000fe20000000000 */
[----:B------:R-:W-:Y:S01]  /*a730*/  UMOV UR5, 0x380fffff ;  /* 0x380fffff00057882 */ /* 0x000fe20000000000 */
[----:B--2---:R-:W0:Y:S01]  /*a740*/  F2F.F32.F64 R0, R2 ;  /* 0x0000000200007310 */ /* 0x004e220000301000 */
[----:B------:R-:W-:-:S14]  /*a750*/  DSETP.GEU.AND P0, PT, |R2|, UR4, PT ;  /* 0x0000000402007e2a */ /* 0x000fdc000bf0e200 */
[----:B0-----:R-:W-:Y:S01]  /*a760*/  @!P0 FMUL R0, R0, 1.175494350822287508e-38 ;  /* 0x0080000000008820 */ /* 0x001fe20000400000 */
[----:B------:R-:W-:Y:S06]  /*a770*/  BRA `(.L_x_1392) ;  /* 0x00000008007c7947 */ /* 0x000fec0003800000 */
.L_x_1387:
        /* <DEDUP_REMOVED lines=12> */
.L_x_1401:
[----:B------:R-:W2:Y:S01]  /*a840*/  LDG.E.64 R2, desc[UR36][R2.64] ;  /* 0x0000002402027981 */ /* 0x000ea2000c1e1b00 */
[----:B------:R-:W-:Y:S01]  /*a850*/  UMOV UR4, 0xf0000000 ;  /* 0xf000000000047882 */ /* 0x000fe20000000000 */
[----:B------:R-:W-:Y:S01]  /*a860*/  UMOV UR5, 0x380fffff ;  /* 0x380fffff00057882 */ /* 0x000fe20000000000 */
[----:B--2---:R-:W0:Y:S01]  /*a870*/  F2F.F32.F64 R0, R2 ;  /* 0x0000000200007310 */ /* 0x004e220000301000 */
[----:B------:R-:W-:-:S14]  /*a880*/  DSETP.GEU.AND P0, PT, |R2|, UR4, PT ;  /* 0x0000000402007e2a */ /* 0x000fdc000bf0e200 */
[----:B0-----:R-:W-:Y:S01]  /*a890*/  @!P0 FMUL R0, R0, 1.175494350822287508e-38 ;  /* 0x0080000000008820 */ /* 0x001fe20000400000 */
[----:B------:R-:W-:Y:S06]  /*a8a0*/  BRA `(.L_x_1392) ;  /* 0x0000000800307947 */ /* 0x000fec0003800000 */
.L_x_1400:
        /* <DEDUP_REMOVED lines=26> */
.L_x_1403:
        /* <DEDUP_REMOVED lines=13> */
.L_x_1402:
[----:B------:R-:W2:Y:S02]  /*ab20*/  LDG.E.U16 R0, desc[UR36][R2.64] ;  /* 0x0000002402007981 */ /* 0x000ea4000c1e1500 */
[----:B--2---:R-:W-:Y:S01]  /*ab30*/  IMAD.U32 R0, R0, 0x10000, RZ ;  /* 0x0001000000007824 */ /* 0x004fe200078e00ff */
[----:B------:R-:W-:Y:S06]  /*ab40*/  BRA `(.L_x_1392) ;  /* 0x0000000400887947 */ /* 0x000fec0003800000 */
.L_x_1399:
        /* <DEDUP_REMOVED lines=11> */
.L_x_1406:
        /* <DEDUP_REMOVED lines=20> */
.L_x_1408:
[----:B------:R-:W-:Y:S05]  /*ad40*/  BSYNC B0 ;  /* 0x0000000000007941 */ /* 0x000fea0003800000 */
.L_x_1407:
[----:B------:R-:W-:Y:S01]  /*ad50*/  LEA R3, R0, 0x3b800000, 0x17 ;  /* 0x3b80000000037811 */ /* 0x000fe200078eb8ff */
[----:B------:R-:W-:-:S05]  /*ad60*/  IMAD.SHL.U32 R0, R2, 0x100000, RZ ;  /* 0x0010000002007824 */ /* 0x000fca00078e00ff */
[----:B------:R-:W-:Y:S01]  /*ad70*/  LOP3.LUT R0, R3, R0, R4, 0xfe, !PT ;  /* 0x0000000003007212 */ /* 0x000fe200078efe04 */
[----:B------:R-:W-:Y:S06]  /*ad80*/  BRA `(.L_x_1392) ;  /* 0x0000000000f87947 */ /* 0x000fec0003800000 */
.L_x_1405:
        /* <DEDUP_REMOVED lines=20> */
.L_x_1410:
[----:B------:R-:W-:Y:S05]  /*aed0*/  BSYNC B0 ;  /* 0x0000000000007941 */ /* 0x000fea0003800000 */
.L_x_1409:
[----:B------:R-:W-:Y:S01]  /*aee0*/  LEA R3, R0, 0x37800000, 0x17 ;  /* 0x3780000000037811 */ /* 0x000fe200078eb8ff */
[----:B------:R-:W-:-:S05]  /*aef0*/  IMAD.SHL.U32 R0, R2, 0x200000, RZ ;  /* 0x0020000002007824 */ /* 0x000fca00078e00ff */
[----:B------:R-:W-:Y:S01]  /*af00*/  LOP3.LUT R0, R3, R0, R4, 0xfe, !PT ;  /* 0x0000000003007212 */ /* 0x000fe200078efe04 */
[----:B------:R-:W-:Y:S06]  /*af10*/  BRA `(.L_x_1392) ;  /* 0x0000000000947947 */ /* 0x000fec0003800000 */
.L_x_1404:
        /* <DEDUP_REMOVED lines=14> */
.L_x_1391:
        /* <DEDUP_REMOVED lines=16> */
.L_x_1413:
[----:B------:R-:W-:Y:S01]  /*b100*/  IMAD.MOV.U32 R0, RZ, RZ, RZ ;  /* 0x000000ffff007224 */ /* 0x000fe200078e00ff */
[----:B------:R-:W-:Y:S06]  /*b110*/  BRA `(.L_x_1392) ;  /* 0x0000000000147947 */ /* 0x000fec0003800000 */
.L_x_1412:
[----:B------:R-:W2:Y:S02]  /*b120*/  LDG.E.64 R2, desc[UR36][R2.64] ;  /* 0x0000002402027981 */ /* 0x000ea4000c1e1b00 */
[----:B--2---:R0:W1:Y:S01]  /*b130*/  I2F.U64 R0, R2 ;  /* 0x0000000200007312 */ /* 0x0040620000301000 */
[----:B------:R-:W-:Y:S05]  /*b140*/  BRA `(.L_x_1392) ;  /* 0x0000000000087947 */ /* 0x000fea0003800000 */
.L_x_1411:
[----:B------:R-:W2:Y:S02]  /*b150*/  LDG.E R0, desc[UR36][R2.64] ;  /* 0x0000002402007981 */ /* 0x000ea4000c1e1900 */
[----:B--2---:R-:W-:-:S07]  /*b160*/  I2FP.F32.U32 R0, R0 ;  /* 0x0000000000007245 */ /* 0x004fce0000201000 */
.L_x_1392:
[----:B------:R-:W-:Y:S05]  /*b170*/  BSYNC B6 ;  /* 0x0000000000067941 */ /* 0x000fea0003800000 */
.L_x_1386:
        /* <DEDUP_REMOVED lines=14> */
[----:B0-----:R-:W-:Y:S01]  /*b260*/  STG.E.U8 desc[UR36][R16.64], R3 ;  /* 0x0000000310007986 */ /* 0x001fe2000c101124 */
[----:B------:R-:W-:Y:S05]  /*b270*/  EXIT ;  /* 0x000000000000794d */ /* 0x000fea0003800000 */
.L_x_1417:
[----:B------:R-:W0:Y:S02]  /*b280*/  F2I.S64.TRUNC R2, R2 ;  /* 0x0000000200027311 */ /* 0x000e24000020d900 */
[----:B0-----:R-:W-:-:S05]  /*b290*/  IMAD.MOV.U32 R5, RZ, RZ, R2 ;  /* 0x000000ffff057224 */ /* 0x001fca00078e0002 */
[----:B------:R-:W-:Y:S01]  /*b2a0*/  STG.E.U8 desc[UR36][R16.64], R5 ;  /* 0x0000000510007986 */ /* 0x000fe2000c101124 */
[----:B------:R-:W-:Y:S05]  /*b2b0*/  EXIT ;  /* 0x000000000000794d */ /* 0x000fea0003800000 */
.L_x_1416:
[----:B------:R-:W-:-:S13]  /*b2c0*/  ISETP.NE.AND P0, PT, R3, 0x2, PT ;  /* 0x000000020300780c */ /* 0x000fda0003f05270 */
[----:B------:R-:W-:Y:S05]  /*b2d0*/  @!P0 BRA `(.L_x_1419) ;  /* 0x0000000000288947 */ /* 0x000fea0003800000 */
[----:B------:R-:W-:-:S13]  /*b2e0*/  ISETP.NE.AND P0, PT, R3, 0x3, PT ;  /* 0x000000030300780c */ /* 0x000fda0003f05270 */
[----:B------:R-:W-:Y:S05]  /*b2f0*/  @!P0 BRA `(.L_x_1420) ;  /* 0x0000000000148947 */ /* 0x000fea0003800000 */
[----:B------:R-:W-:-:S13]  /*b300*/  ISETP.NE.AND P0, PT, R3, 0x4, PT ;  /* 0x000000040300780c */ /* 0x000fda0003f05270 */
[----:B------:R-:W-:Y:S05]  /*b310*/  @P0 BRA `(.L_x_1418) ;  /* 0x0000000800d00947 */ /* 0x000fea0003800000 */
[----:B------:R-:W0:Y:S02]  /*b320*/  F2I.S64.TRUNC R2, R2 ;  /* 0x0000000200027311 */ /* 0x000e24000020d900 */
[----:B0-----:R-:W-:Y:S01]  /*b330*/  STG.E.64 desc[UR36][R16.64], R2 ;  /* 0x0000000210007986 */ /* 0x001fe2000c101b24 */
[----:B------:R-:W-:Y:S05]  /*b340*/  EXIT ;  /* 0x000000000000794d */ /* 0x000fea0003800000 */
.L_x_1420:
[----:B------:R-:W0:Y:S02]  /*b350*/  F2I.FTZ.TRUNC.NTZ R3, R2 ;  /* 0x0000000200037305 */ /* 0x000e24000021f100 */
[----:B0-----:R-:W-:Y:S01]  /*b360*/  STG.E desc[UR36][R16.64], R3 ;  /* 0x0000000310007986 */ /* 0x001fe2000c101924 */
[----:B------:R-:W-:Y:S05]  /*b370*/  EXIT ;  /* 0x000000000000794d */ /* 0x000fea0003800000 */
.L_x_1419:
[----:B------:R-:W0:Y:S02]  /*b380*/  F2I.FTZ.TRUNC.NTZ R3, R2 ;  /* 0x0000000200037305 */ /* 0x000e24000021f100 */
[----:B0-----:R-:W-:Y:S01]  /*b390*/  STG.E.U16 desc[UR36][R16.64], R3 ;  /* 0x0000000310007986 */ /* 0x001fe2000c101524 */
[----:B------:R-:W-:Y:S05]  /*b3a0*/  EXIT ;  /* 0x000000000000794d */ /* 0x000fea0003800000 */
.L_x_1415:
[----:B------:R-:W-:-:S13]  /*b3b0*/  ISETP.GT.AND P0, PT, R3, 0x6, PT ;  /* 0x000000060300780c */ /* 0x000fda0003f04270 */
[----:B------:R-:W-:Y:S05]  /*b3c0*/  @P0 BRA `(.L_x_1421) ;  /* 0x0000000000240947 */ /* 0x000fea0003800000 */
[----:B------:R-:W-:-:S13]  /*b3d0*/  ISETP.NE.AND P0, PT, R3, 0x5, PT ;  /* 0x000000050300780c */ /* 0x000fda0003f05270 */
[----:B------:R-:W-:Y:S05]  /*b3e0*/  @!P0 BRA `(.L_x_1422) ;  /* 0x0000000000108947 */ /* 0x000fea0003800000 */
[----:B------:R-:W-:-:S13]  /*b3f0*/  ISETP.NE.AND P0, PT, R3, 0x6, PT ;  /* 0x000000060300780c */ /* 0x000fda0003f05270 */
[----:B------:R-:W-:Y:S05]  /*b400*/  @P0 BRA `(.L_x_1418) ;  /* 0x0000000800940947 */ /* 0x000fea0003800000 */
[----:B------:R-:W-:Y:S01]  /*b410*/  STG.E desc[UR36][R16.64], R2 ;  /* 0x0000000210007986 */ /* 0x000fe2000c101924 */
[----:B------:R-:W-:Y:S05]  /*b420*/  EXIT ;  /* 0x000000000000794d */ /* 0x000fea0003800000 */
.L_x_1422:
[----:B------:R-:W-:-:S05]  /*b430*/  F2FP.F16.F32.PACK_AB R2, RZ, R2 ;  /* 0x00000002ff02723e */ /* 0x000fca00000000ff */
[----:B------:R-:W-:Y:S01]  /*b440*/  STG.E.U16 desc[UR36][R16.64], R2 ;  /* 0x0000000210007986 */ /* 0x000fe2000c101524 */
[----:B------:R-:W-:Y:S05]  /*b450*/  EXIT ;  /* 0x000000000000794d */ /* 0x000fea0003800000 */
.L_x_1421:
[----:B------:R-:W-:-:S13]  /*b460*/  ISETP.NE.AND P0, PT, R3, 0x7, PT ;  /* 0x000000070300780c */ /* 0x000fda0003f05270 */
[----:B------:R-:W-:Y:S05]  /*b470*/  @!P0 BRA `(.L_x_1423) ;  /* 0x00000000002c8947 */ /* 0x000fea0003800000 */
[----:B------:R-:W-:-:S13]  /*b480*/  ISETP.NE.AND P0, PT, R3, 0x8, PT ;  /* 0x000000080300780c */ /* 0x000fda0003f05270 */
[----:B------:R-:W-:Y:S05]  /*b490*/  @!P0 BRA `(.L_x_1424) ;  /* 0x0000000000148947 */ /* 0x000fea0003800000 */
[----:B------:R-:W-:-:S13]  /*b4a0*/  ISETP.NE.AND P0, PT, R3, 0x9, PT ;  /* 0x000000090300780c */ /* 0x000fda0003f05270 */
[----:B------:R-:W-:Y:S05]  /*b4b0*/  @P0 BRA `(.L_x_1418) ;  /* 0x0000000800680947 */ /* 0x000fea0003800000 */
[----:B------:R-:W-:-:S05]  /*b4c0*/  IMAD.MOV.U32 R3, RZ, RZ, RZ ;  /* 0x000000ffff037224 */ /* 0x000fca00078e00ff */
[----:B------:R-:W-:Y:S01]  /*b4d0*/  STG.E.64 desc[UR36][R16.64], R2 ;  /* 0x0000000210007986 */ /* 0x000fe2000c101b24 */
[----:B------:R-:W-:Y:S05]  /*b4e0*/  EXIT ;  /* 0x000000000000794d */ /* 0x000fea0003800000 */
.L_x_1424:
[----:B------:R-:W-:-:S04]  /*b4f0*/  F2FP.F16.F32.PACK_AB R3, RZ, R2 ;  /* 0x00000002ff03723e */ /* 0x000fc800000000ff */
[----:B------:R-:W-:-:S05]  /*b500*/  PRMT R3, R3, 0x5410, RZ ;  /* 0x0000541003037816 */ /* 0x000fca00000000ff */
[----:B------:R-:W-:Y:S01]  /*b510*/  STG.E desc[UR36][R16.64], R3 ;  /* 0x0000000310007986 */ /* 0x000fe2000c101924 */
[----:B------:R-:W-:Y:S05]  /*b520*/  EXIT ;  /* 0x000000000000794d */ /* 0x000fea0003800000 */
.L_x_1423:
[----:B------:R-:W-:-:S06]  /*b530*/  FMUL.FTZ R2, R2, 1 ;  /* 0x3f80000002027820 */ /* 0x000fcc0000410000 */
[----:B------:R-:W0:Y:S02]  /*b540*/  F2F.F64.F32 R2, R2 ;  /* 0x0000000200027310 */ /* 0x000e240000201800 */
[----:B0-----:R-:W-:Y:S01]  /*b550*/  STG.E.64 desc[UR36][R16.64], R2 ;  /* 0x0000000210007986 */ /* 0x001fe2000c101b24 */
[----:B------:R-:W-:Y:S05]  /*b560*/  EXIT ;  /* 0x000000000000794d */ /* 0x000fea0003800000 */
.L_x_1414:
        /* <DEDUP_REMOVED lines=10> */
[----:B------:R-:W-:Y:S01]  /*b610*/  STG.E.U8 desc[UR36][R16.64], R3 ;  /* 0x0000000310007986 */ /* 0x000fe2000c101124 */
[----:B------:R-:W-:Y:S05]  /*b620*/  EXIT ;  /* 0x000000000000794d */ /* 0x000fea0003800000 */
.L_x_1427:
[----:B------:R-:W-:Y:S01]  /*b630*/  FMUL.FTZ R4, R2, 1 ;  /* 0x3f80000002047820 */ /* 0x000fe20000410000 */
[----:B------:R-:W-:-:S05]  /*b640*/  CS2R R6, SRZ ;  /* 0x0000000000067805 */ /* 0x000fca000001ff00 */
[----:B------:R-:W0:Y:S02]  /*b650*/  F2F.F64.F32 R4, R4 ;  /* 0x0000000400047310 */ /* 0x000e240000201800 */
[----:B0-----:R-:W-:Y:S01]  /*b660*/  STG.E.128 desc[UR36][R16.64], R4 ;  /* 0x0000000410007986 */ /* 0x001fe2000c101d24 */
[----:B------:R-:W-:Y:S05]  /*b670*/  EXIT ;  /* 0x000000000000794d */ /* 0x000fea0003800000 */
.L_x_1426:
        /* <DEDUP_REMOVED lines=20> */
.L_x_1431:
[----:B------:R-:W-:Y:S05]  /*b7c0*/  BSYNC B0 ;  /* 0x0000000000007941 */ /* 0x000fea0003800000 */
.L_x_1430:
[----:B------:R-:W-:-:S05]  /*b7d0*/  LOP3.LUT R5, R0, R5, RZ, 0xfc, !PT ;  /* 0x0000000500057212 */ /* 0x000fca00078efcff */
[----:B------:R-:W-:Y:S01]  /*b7e0*/  STG.E.U8 desc[UR36][R16.64], R5 ;  /* 0x0000000510007986 */ /* 0x000fe2000c101124 */
[----:B------:R-:W-:Y:S05]  /*b7f0*/  EXIT ;  /* 0x000000000000794d */ /* 0x000fea0003800000 */
.L_x_1429:
        /* <DEDUP_REMOVED lines=12> */
.L_x_1433:
[----:B------:R-:W-:Y:S01]  /*b8c0*/  IMAD.MOV.U32 R0, RZ, RZ, 0x7f ;  /* 0x0000007fff007424 */ /* 0x000fe200078e00ff */
[----:B------:R-:W-:-:S04]  /*b8d0*/  ISETP.GT.U32.AND P0, PT, R4, 0x7f800000, PT ;  /* 0x7f8000000400780c */ /* 0x000fc80003f04070 */
[----:B------:R-:W-:-:S09]  /*b8e0*/  SEL R0, R0, 0x7c, P0 ;  /* 0x0000007c00007807 */ /* 0x000fd20000000000 */
.L_x_1434:
[----:B------:R-:W-:Y:S05]  /*b8f0*/  BSYNC B0 ;  /* 0x0000000000007941 */ /* 0x000fea0003800000 */
.L_x_1432:
[----:B------:R-:W-:-:S04]  /*b900*/  LOP3.LUT R2, R2, 0x80000000, RZ, 0xc0, !PT ;  /* 0x8000000002027812 */ /* 0x000fc800078ec0ff */
[----:B------:R-:W-:-:S04]  /*b910*/  SHF.R.U32.HI R3, RZ, 0x18, R2 ;  /* 0x00000018ff037819 */ /* 0x000fc80000011602 */
[----:B------:R-:W-:-:S05]  /*b920*/  LOP3.LUT R3, R0, R3, RZ, 0xfc, !PT ;  /* 0x0000000300037212 */ /* 0x000fca00078efcff */
[----:B------:R-:W-:Y:S01]  /*b930*/  STG.E.U8 desc[UR36][R16.64], R3 ;  /* 0x0000000310007986 */ /* 0x000fe2000c101124 */
[----:B------:R-:W-:Y:S05]  /*b940*/  EXIT ;  /* 0x000000000000794d */ /* 0x000fea0003800000 */
.L_x_1428:
[----:B------:R-:W-:-:S05]  /*b950*/  F2FP.BF16.F32.PACK_AB R2, RZ, R2 ;  /* 0x00000002ff02723e */ /* 0x000fca00000010ff */
[----:B------:R-:W-:Y:S01]  /*b960*/  STG.E.U16 desc[UR36][R16.64], R2 ;  /* 0x0000000210007986 */ /* 0x000fe2000c101524 */
[----:B------:R-:W-:Y:S05]  /*b970*/  EXIT ;  /* 0x000000000000794d */ /* 0x000fea0003800000 */
.L_x_1425:
        /* <DEDUP_REMOVED lines=9> */
[----:B0-----:R-:W-:Y:S01]  /*ba10*/  STG.E.U16 desc[UR36][R16.64], R3 ;  /* 0x0000000310007986 */ /* 0x001fe2000c101524 */
[----:B------:R-:W-:Y:S05]  /*ba20*/  EXIT ;  /* 0x000000000000794d */ /* 0x000fea0003800000 */
.L_x_1437:
        /* <DEDUP_REMOVED lines=16> */
.L_x_1440:
[----:B------:R-:W-:-:S04]  /*bb30*/  LOP3.LUT R2, R2, 0x80000000, RZ, 0xc0, !PT ;  /* 0x8000000002027812 */ /* 0x000fc800078ec0ff */
[----:B------:R-:W-:-:S04]  /*bb40*/  SHF.R.U32.HI R3, RZ, 0x18, R2 ;  /* 0x00000018ff037819 */ /* 0x000fc80000011602 */
[----:B------:R-:W-:-:S04]  /*bb50*/  LOP3.LUT R0, R0, R3, RZ, 0xfc, !PT ;  /* 0x0000000300007212 */ /* 0x000fc800078efcff */
[----:B------:R-:W-:-:S07]  /*bb60*/  PRMT R8, R0, 0x7610, R8 ;  /* 0x0000761000087816 */ /* 0x000fce0000000008 */
.L_x_1439:
[----:B------:R-:W-:Y:S05]  /*bb70*/  BSYNC B0 ;  /* 0x0000000000007941 */ /* 0x000fea0003800000 */
.L_x_1438:
[----:B------:R-:W-:Y:S01]  /*bb80*/  STG.E.U8 desc[UR36][R16.64], R8 ;  /* 0x0000000810007986 */ /* 0x000fe2000c101124 */
[----:B------:R-:W-:Y:S05]  /*bb90*/  EXIT ;  /* 0x000000000000794d */ /* 0x000fea0003800000 */
.L_x_1436:
        /* <DEDUP_REMOVED lines=16> */
.L_x_1443:
[----:B------:R-:W-:-:S04]  /*bca0*/  LOP3.LUT R2, R2, 0x80000000, RZ, 0xc0, !PT ;  /* 0x8000000002027812 */ /* 0x000fc800078ec0ff */
[----:B------:R-:W-:-:S04]  /*bcb0*/  SHF.R.U32.HI R3, RZ, 0x18, R2 ;  /* 0x00000018ff037819 */ /* 0x000fc80000011602 */
[----:B------:R-:W-:-:S04]  /*bcc0*/  LOP3.LUT R0, R0, R3, RZ, 0xfc, !PT ;  /* 0x0000000300007212 */ /* 0x000fc800078efcff */
[----:B------:R-:W-:-:S07]  /*bcd0*/  PRMT R8, R0, 0x7610, R8 ;  /* 0x0000761000087816 */ /* 0x000fce0000000008 */
.L_x_1442:
[----:B------:R-:W-:Y:S05]  /*bce0*/  BSYNC B0 ;  /* 0x0000000000007941 */ /* 0x000fea0003800000 */
.L_x_1441:
[----:B------:R-:W-:Y:S01]  /*bcf0*/  STG.E.U8 desc[UR36][R16.64], R8 ;  /* 0x0000000810007986 */ /* 0x000fe2000c101124 */
[----:B------:R-:W-:Y:S05]  /*bd00*/  EXIT ;  /* 0x000000000000794d */ /* 0x000fea0003800000 */
.L_x_1435:
        /* <DEDUP_REMOVED lines=21> */
.L_x_1418:
        /* <DEDUP_REMOVED lines=16> */
.L_x_1446:
[----:B------:R-:W-:Y:S05]  /*bf60*/  EXIT ;  /* 0x000000000000794d */ /* 0x000fea0003800000 */
.L_x_1445:
[----:B------:R-:W0:Y:S02]  /*bf70*/  F2I.U64.TRUNC R2, R2 ;  /* 0x0000000200027311 */ /* 0x000e24000020d800 */
[----:B0-----:R-:W-:Y:S01]  /*bf80*/  STG.E.64 desc[UR36][R16.64], R2 ;  /* 0x0000000210007986 */ /* 0x001fe2000c101b24 */
[----:B------:R-:W-:Y:S05]  /*bf90*/  EXIT ;  /* 0x000000000000794d */ /* 0x000fea0003800000 */
.L_x_1444:
[----:B------:R-:W0:Y:S02]  /*bfa0*/  F2I.FTZ.U32.TRUNC.NTZ R3, R2 ;  /* 0x0000000200037305 */ /* 0x000e24000021f000 */
[----:B0-----:R-:W-:Y:S01]  /*bfb0*/  STG.E desc[UR36][R16.64], R3 ;  /* 0x0000000310007986 */ /* 0x001fe2000c101924 */
[----:B------:R-:W-:Y:S05]  /*bfc0*/  EXIT ;  /* 0x000000000000794d */ /* 0x000fea0003800000 */
.L_x_1447:
        /* <DEDUP_REMOVED lines=11> */
.L_x_13265:


//--------------------- .text._ZN2at6native27unrolled_elementwise_kernelIZZZNS0_16log2_kernel_cudaERNS_18TensorIteratorBaseEENKUlvE0_clEvENKUlvE0_clEvEUlfE_St5arrayIPcLm2EELi4E23TrivialOffsetCalculatorILi1EjESB_NS0_6memory12LoadWithCastILi1EEENSC_13StoreWithCastILi1EEEEEviT_T0_T2_T3_T4_T5_ --------------------------
	.section	.text._ZN2at6native27unrolled_elementwise_kernelIZZZNS0_16log2_kernel_cudaERNS_18TensorIteratorBaseEENKUlvE0_clEvENKUlvE0_clEvEUlfE_St5arrayIPcLm2EELi4E23TrivialOffsetCalculatorILi1EjESB_NS0_6memory12LoadWithCastILi1EEENSC_13StoreWithCastILi1EEEEEviT_T0_T2_T3_T4_T5_,"ax",@progbits
	.align	128
        .global         _ZN2at6native27unrolled_elementwise_kernelIZZZNS0_16log2_kernel_cudaERNS_18TensorIteratorBaseEENKUlvE0_clEvENKUlvE0_clEvEUlfE_St5arrayIPcLm2EELi4E23TrivialOffsetCalculatorILi1EjESB_NS0_6memory12LoadWithCastILi1EEENSC_13StoreWithCastILi1EEEEEviT_T0_T2_T3_T4_T5_
        .type           _ZN2at6native27unrolled_elementwise_kernelIZZZNS0_16log2_kernel_cudaERNS_18TensorIteratorBaseEENKUlvE0_clEvENKUlvE0_clEvEUlfE_St5arrayIPcLm2EELi4E23TrivialOffsetCalculatorILi1EjESB_NS0_6memory12LoadWithCastILi1EEENSC_13StoreWithCastILi1EEEEEviT_T0_T2_T3_T4_T5_,@function
        .size           _ZN2at6native27unrolled_elementwise_kernelIZZZNS0_16log2_kernel_cudaERNS_18TensorIteratorBaseEENKUlvE0_clEvENKUlvE0_clEvEUlfE_St5arrayIPcLm2EELi4E23TrivialOffsetCalculatorILi1EjESB_NS0_6memory12LoadWithCastILi1EEENSC_13StoreWithCastILi1EEEEEviT_T0_T2_T3_T4_T5_,(.L_x_13266 - _ZN2at6native27unrolled_elementwise_kernelIZZZNS0_16log2_kernel_cudaERNS_18TensorIteratorBaseEENKUlvE0_clEvENKUlvE0_clEvEUlfE_St5arrayIPcLm2EELi4E23TrivialOffsetCalculatorILi1EjESB_NS0_6memory12LoadWithCastILi1EEENSC_13StoreWithCastILi1EEEEEviT_T0_T2_T3_T4_T5_)
        .other          _ZN2at6native27unrolled_elementwise_kernelIZZZNS0_16log2_kernel_cudaERNS_18TensorIteratorBaseEENKUlvE0_clEvENKUlvE0_clEvEUlfE_St5arrayIPcLm2EELi4E23TrivialOffsetCalculatorILi1EjESB_NS0_6memory12LoadWithCastILi1EEENSC_13StoreWithCastILi1EEEEEviT_T0_T2_T3_T4_T5_,@"STO_CUDA_ENTRY STV_DEFAULT"
_ZN2at6native27unrolled_elementwise_kernelIZZZNS0_16log2_kernel_cudaERNS_18TensorIteratorBaseEENKUlvE0_clEvENKUlvE0_clEvEUlfE_St5arrayIPcLm2EELi4E23TrivialOffsetCalculatorILi1EjESB_NS0_6memory12LoadWithCastILi1EEENSC_13StoreWithCastILi1EEEEEviT_T0_T2_T3_T4_T5_:
.text._ZN2at6native27unrolled_elementwise_kernelIZZZNS0_16log2_kernel_cudaERNS_18TensorIteratorBaseEENKUlvE0_clEvENKUlvE0_clEvEUlfE_St5arrayIPcLm2EELi4E23TrivialOffsetCalculatorILi1EjESB_NS0_6memory12LoadWithCastILi1EEENSC_13StoreWithCastILi1EEEEEviT_T0_T2_T3_T4_T5_:
[----:B------:R-:W0:Y:S01]  /*0000*/  LDC R1, c[0x0][0x28] ;  /* 0x00000a00ff017b82 */ /* 0x000e220000000800 */
[----:B------:R-:W1:Y:S07]  /*0010*/  S2R R2, SR_CTAID.X ;  /* 0x0000000000027919 */ /* 0x000e6e0000002500 */
[----:B------:R-:W1:Y:S01]  /*0020*/  LDC R17, c[0x0][0x210] ;  /* 0x00008400ff117b82 */ /* 0x000e620000000800 */
[----:B------:R-:W-:Y:S01]  /*0030*/  ULDC.64 UR36, c[0x0][0x208] ;  /* 0x0000820000247ab9 */ /* 0x000fe20000000a00 */
[----:B------:R-:W-:Y:S01]  /*0040*/  BSSY B7, `(.L_x_1448) ;  /* 0x00000ef000077945 */ /* 0x000fe20003800000 */
[----:B------:R-:W2:Y:S01]  /*0050*/  S2R R16, SR_TID.X ;  /* 0x0000000000107919 */ /* 0x000ea20000002100 */
[----:B------:R-:W-:-:S02]  /*0060*/  IMAD.MOV.U32 R18, RZ, RZ, RZ ;  /* 0x000000ffff127224 */ /* 0x000fc400078e00ff */
[----:B------:R-:W-:Y:S02]  /*0070*/  IMAD.MOV.U32 R23, RZ, RZ, RZ ;  /* 0x000000ffff177224 */ /* 0x000fe400078e00ff */
[----:B------:R-:W3:Y:S01]  /*0080*/  LDC.U8 R24, c[0x0][0x22c] ;  /* 0x00008b00ff187b82 */ /* 0x000ee20000000000 */
[----:B-1----:R-:W-:-:S05]  /*0090*/  IMAD R17, R2, -0x200, R17 ;  /* 0xfffffe0002117824 */ /* 0x002fca00078e0211 */
[----:B--2---:R-:W-:-:S13]  /*00a0*/  ISETP.GE.AND P0, PT, R16, R17, PT ;  /* 0x000000111000720c */ /* 0x004fda0003f06270 */
[----:B0--3--:R-:W-:Y:S05]  /*00b0*/  @P0 BRA `(.L_x_1449) ;  /* 0x0000000c009c0947 */ /* 0x009fea0003800000 */
[----:B------:R-:W0:Y:S01]  /*00c0*/  LDC.64 R4, c[0x0][0x220] ;  /* 0x00008800ff047b82 */ /* 0x000e220000000a00 */
[----:B------:R-:W-:Y:S01]  /*00d0*/  PRMT R0, R24, 0x9910, RZ ;  /* 0x0000991018007816 */ /* 0x000fe200000000ff */
[----:B------:R-:W-:Y:S01]  /*00e0*/  IMAD R16, R2, 0x200, R16 ;  /* 0x0000020002107824 */ /* 0x000fe200078e0210 */
[----:B------:R-:W-:Y:S01]  /*00f0*/  ULDC UR4, c[0x0][0x230] ;  /* 0x00008c0000047ab9 */ /* 0x000fe20000000800 */
[----:B------:R-:W-:Y:S01]  /*0100*/  BSSY B6, `(.L_x_1450) ;  /* 0x00000e0000067945 */ /* 0x000fe20003800000 */
        /* <DEDUP_REMOVED lines=14> */
[----:B--2---:R4:W0:Y:S01]  /*01f0*/  I2F.S16 R23, R4 ;  /* 0x0000000400177306 */ /* 0x0048220000101400 */
[----:B------:R-:W-:Y:S05]  /*0200*/  BRA `(.L_x_1456) ;  /* 0x0000000c003c7947 */ /* 0x000fea0003800000 */
.L_x_1454:
[----:B------:R-:W2:Y:S02]  /*0210*/  LDG.E.U8 R4, desc[UR36][R4.64] ;  /* 0x0000002404047981 */ /* 0x000ea4000c1e1100 */
[----:B--2---:R-:W-:Y:S01]  /*0220*/  I2FP.F32.U32 R23, R4 ;  /* 0x0000000400177245 */ /* 0x004fe20000201000 */
[----:B------:R-:W-:Y:S06]  /*0230*/  BRA `(.L_x_1456) ;  /* 0x0000000c00307947 */ /* 0x000fec0003800000 */
.L_x_1453:
[----:B------:R-:W-:-:S13]  /*0240*/  ISETP.NE.AND P0, PT, R0, 0x2, PT ;  /* 0x000000020000780c */ /* 0x000fda0003f05270 */
[----:B------:R-:W-:Y:S05]  /*0250*/  @!P0 BRA `(.L_x_1457) ;  /* 0x0000000000288947 */ /* 0x000fea0003800000 */
[----:B------:R-:W-:-:S13]  /*0260*/  ISETP.NE.AND P0, PT, R0, 0x3, PT ;  /* 0x000000030000780c */ /* 0x000fda0003f05270 */
[----:B------:R-:W-:Y:S05]  /*0270*/  @!P0 BRA `(.L_x_1458) ;  /* 0x0000000000148947 */ /* 0x000fea0003800000 */
[----:B------:R-:W-:-:S13]  /*0280*/  ISETP.NE.AND P0, PT, R0, 0x4, PT ;  /* 0x000000040000780c */ /* 0x000fda0003f05270 */
[----:B------:R-:W-:Y:S05]  /*0290*/  @P0 BRA `(.L_x_1455) ;  /* 0x0000000800bc0947 */ /* 0x000fea0003800000 */
[----:B------:R-:W2:Y:S02]  /*02a0*/  LDG.E.64 R4, desc[UR36][R4.64] ;  /* 0x0000002404047981 */ /* 0x000ea4000c1e1b00 */
[----:B--2---:R0:W1:Y:S01]  /*02b0*/  I2F.S64 R23, R4 ;  /* 0x0000000400177312 */ /* 0x0040620000301400 */
[----:B------:R-:W-:Y:S05]  /*02c0*/  BRA `(.L_x_1456) ;  /* 0x0000000c000c7947 */ /* 0x000fea0003800000 */
.L_x_1458:
[----:B------:R-:W2:Y:S02]  /*02d0*/  LDG.E R4, desc[UR36][R4.64] ;  /* 0x0000002404047981 */ /* 0x000ea4000c1e1900 */
[----:B--2---:R-:W-:Y:S01]  /*02e0*/  I2FP.F32.S32 R23, R4 ;  /* 0x0000000400177245 */ /* 0x004fe20000201400 */
[----:B------:R-:W-:Y:S06]  /*02f0*/  BRA `(.L_x_1456) ;  /* 0x0000000c00007947 */ /* 0x000fec0003800000 */
.L_x_1457:
[----:B------:R-:W2:Y:S02]  /*0300*/  LDG.E.U16 R4, desc[UR36][R4.64] ;  /* 0x0000002404047981 */ /* 0x000ea4000c1e1500 */
[----:B--2---:R2:W3:Y:S01]  /*0310*/  I2F.S16 R23, R4 ;  /* 0x0000000400177306 */ /* 0x0044e20000101400 */
[----:B------:R-:W-:Y:S05]  /*0320*/  BRA `(.L_x_1456) ;  /* 0x0000000800f47947 */ /* 0x000fea0003800000 */
.L_x_1452:
        /* <DEDUP_REMOVED lines=8> */
.L_x_1460:
[----:B------:R-:W2:Y:S02]  /*03b0*/  LDG.E.U16 R4, desc[UR36][R4.64] ;  /* 0x0000002404047981 */ /* 0x000ea4000c1e1500 */
[----:B--2---:R-:W-:Y:S01]  /*03c0*/  HADD2.F32 R23, -RZ, R4.H0_H0 ;  /* 0x20000004ff177230 */ /* 0x004fe20000004100 */
[----:B------:R-:W-:Y:S06]  /*03d0*/  BRA `(.L_x_1456) ;  /* 0x0000000800c87947 */ /* 0x000fec0003800000 */
.L_x_1459:
        /* <DEDUP_REMOVED lines=8> */
.L_x_1462:
[----:B------:R-:W2:Y:S02]  /*0460*/  LDG.E.U16 R4, desc[UR36][R4.64] ;  /* 0x0000002404047981 */ /* 0x000ea4000c1e1500 */
[----:B--2---:R-:W-:Y:S01]  /*0470*/  HADD2.F32 R23, -RZ, R4.H0_H0 ;  /* 0x20000004ff177230 */ /* 0x004fe20000004100 */
[----:B------:R-:W-:Y:S06]  /*0480*/  BRA `(.L_x_1456) ;  /* 0x00000008009c7947 */ /* 0x000fec0003800000 */
.L_x_1461:
[----:B------:R-:W2:Y:S01]  /*0490*/  LDG.E.64 R4, desc[UR36][R4.64] ;  /* 0x0000002404047981 */ /* 0x000ea2000c1e1b00 */
[----:B------:R-:W-:Y:S01]  /*04a0*/  UMOV UR4, 0xf0000000 ;  /* 0xf000000000047882 */ /* 0x000fe20000000000 */
[----:B------:R-:W-:Y:S01]  /*04b0*/  UMOV UR5, 0x380fffff ;  /* 0x380fffff00057882 */ /* 0x000fe20000000000 */
[----:B--2---:R-:W0:Y:S01]  /*04c0*/  F2F.F32.F64 R23, R4 ;  /* 0x0000000400177310 */ /* 0x004e220000301000 */
[----:B------:R-:W-:-:S14]  /*04d0*/  DSETP.GEU.AND P0, PT, |R4|, UR4, PT ;  /* 0x0000000404007e2a */ /* 0x000fdc000bf0e200 */
[----:B0-----:R-:W-:Y:S01]  /*04e0*/  @!P0 FMUL R23, R23, 1.175494350822287508e-38 ;  /* 0x0080000017178820 */ /* 0x001fe20000400000 */
[----:B------:R-:W-:Y:S06]  /*04f0*/  BRA `(.L_x_1456) ;  /* 0x0000000800807947 */ /* 0x000fec0003800000 */
.L_x_1451:
        /* <DEDUP_REMOVED lines=12> */
.L_x_1465:
[----:B------:R-:W2:Y:S01]  /*05c0*/  LDG.E.64 R4, desc[UR36][R4.64] ;  /* 0x0000002404047981 */ /* 0x000ea2000c1e1b00 */
[----:B------:R-:W-:Y:S01]  /*05d0*/  UMOV UR4, 0xf0000000 ;  /* 0xf000000000047882 */ /* 0x000fe20000000000 */
[----:B------:R-:W-:Y:S01]  /*05e0*/  UMOV UR5, 0x380fffff ;  /* 0x380fffff00057882 */ /* 0x000fe20000000000 */
[----:B--2---:R-:W0:Y:S01]  /*05f0*/  F2F.F32.F64 R23, R4 ;  /* 0x0000000400177310 */ /* 0x004e220000301000 */
[----:B------:R-:W-:-:S14]  /*0600*/  DSETP.GEU.AND P0, PT, |R4|, UR4, PT ;  /* 0x0000000404007e2a */ /* 0x000fdc000bf0e200 */
[----:B0-----:R-:W-:Y:S01]  /*0610*/  @!P0 FMUL R23, R23, 1.175494350822287508e-38 ;  /* 0x0080000017178820 */ /* 0x001fe20000400000 */
[----:B------:R-:W-:Y:S06]  /*0620*/  BRA `(.L_x_1456) ;  /* 0x0000000800347947 */ /* 0x000fec0003800000 */
.L_x_1464:
        /* <DEDUP_REMOVED lines=11> */
[----:B------:R-:W-:-:S05]  /*06e0*/  VIADD R6, R0, 0x1000000 ;  /* 0x0100000000067836 */ /* 0x000fca0000000000 */
[----:B------:R-:W-:Y:S02]  /*06f0*/  SHF.R.S32.HI R6, RZ, 0x8, R6 ;  /* 0x00000008ff067819 */ /* 0x000fe40000011406 */
[----:B0-----:R-:W-:-:S04]  /*0700*/  IADD3 R3, -R3, 0x1f, RZ ;  /* 0x0000001f03037810 */ /* 0x001fc80007ffe1ff */
[C---:B------:R-:W-:Y:S01]  /*0710*/  ISETP.GT.U32.AND P0, PT, R3.reuse, 0x4, PT ;  /* 0x000000040300780c */ /* 0x040fe20003f04070 */
[----:B------:R-:W-:-:S05]  /*0720*/  VIADD R3, R3, 0xfffffffc ;  /* 0xfffffffc03037836 */ /* 0x000fca0000000000 */
[----:B------:R-:W-:-:S04]  /*0730*/  SEL R3, R3, RZ, P0 ;  /* 0x000000ff03037207 */ /* 0x000fc80000000000 */
[C---:B------:R-:W-:Y:S01]  /*0740*/  SHF.L.U32 R4, R0.reuse, R3, RZ ;  /* 0x0000000300047219 */ /* 0x040fe200000006ff */
[----:B------:R-:W-:Y:S02]  /*0750*/  IMAD R7, R3, R8, 0x3c000000 ;  /* 0x3c00000003077424 */ /* 0x000fe400078e0208 */
[----:B------:R-:W-:-:S03]  /*0760*/  VIADD R3, R0, 0xffffffff ;  /* 0xffffffff00037836 */ /* 0x000fc60000000000 */
[----:B------:R-:W-:Y:S02]  /*0770*/  LEA.HI R7, R4, R7, RZ, 0x1c ;  /* 0x0000000704077211 */ /* 0x000fe400078fe0ff */
[----:B------:R-:W-:Y:S02]  /*0780*/  SHF.R.S32.HI R3, RZ, 0x1f, R3 ;  /* 0x0000001fff037819 */ /* 0x000fe40000011403 */
[----:B------:R-:W-:-:S04]  /*0790*/  LOP3.LUT R6, R7, 0x7f800000, R6, 0xf8, !PT ;  /* 0x7f80000007067812 */ /* 0x000fc800078ef806 */
[----:B------:R-:W-:-:S04]  /*07a0*/  LOP3.LUT R6, R6, R3, RZ, 0x30, !PT ;  /* 0x0000000306067212 */ /* 0x000fc800078e30ff */
[----:B------:R-:W-:Y:S01]  /*07b0*/  LOP3.LUT R23, R6, 0x80000000, R23, 0xf8, !PT ;  /* 0x8000000006177812 */ /* 0x000fe200078ef817 */
[----:B------:R-:W-:Y:S06]  /*07c0*/  BRA `(.L_x_1456) ;  /* 0x0000000400cc7947 */ /* 0x000fec0003800000 */
.L_x_1467:
        /* <DEDUP_REMOVED lines=12> */
[----:B------:R-:W-:Y:S01]  /*0890*/  LOP3.LUT R23, R23, 0x80000000, R0, 0xf8, !PT ;  /* 0x8000000017177812 */ /* 0x000fe200078ef800 */
[----:B------:R-:W-:Y:S06]  /*08a0*/  BRA `(.L_x_1456) ;  /* 0x0000000400947947 */ /* 0x000fec0003800000 */
.L_x_1466:
[----:B------:R-:W2:Y:S02]  /*08b0*/  LDG.E.U16 R4, desc[UR36][R4.64] ;  /* 0x0000002404047981 */ /* 0x000ea4000c1e1500 */
[----:B--2---:R-:W-:Y:S01]  /*08c0*/  IMAD.U32 R23, R4, 0x10000, RZ ;  /* 0x0001000004177824 */ /* 0x004fe200078e00ff */
[----:B------:R-:W-:Y:S06]  /*08d0*/  BRA `(.L_x_1456) ;  /* 0x0000000400887947 */ /* 0x000fec0003800000 */
.L_x_1463:
        /* <DEDUP_REMOVED lines=11> */
.L_x_1470:
        /* <DEDUP_REMOVED lines=20> */
.L_x_1472:
[----:B------:R-:W-:Y:S05]  /*0ad0*/  BSYNC B0 ;  /* 0x0000000000007941 */ /* 0x000fea0003800000 */
.L_x_1471:
[----:B------:R-:W-:Y:S01]  /*0ae0*/  IMAD.SHL.U32 R3, R3, 0x100000, RZ ;  /* 0x0010000003037824 */ /* 0x000fe200078e00ff */
[----:B------:R-:W-:-:S04]  /*0af0*/  LEA R0, R0, 0x3b800000, 0x17 ;  /* 0x3b80000000007811 */ /* 0x000fc800078eb8ff */
[----:B------:R-:W-:Y:S01]  /*0b00*/  LOP3.LUT R23, R0, R3, R23, 0xfe, !PT ;  /* 0x0000000300177212 */ /* 0x000fe200078efe17 */
[----:B------:R-:W-:Y:S06]  /*0b10*/  BRA `(.L_x_1456) ;  /* 0x0000000000f87947 */ /* 0x000fec0003800000 */
.L_x_1469:
        /* <DEDUP_REMOVED lines=20> */
.L_x_1474:
[----:B------:R-:W-:Y:S05]  /*0c60*/  BSYNC B0 ;  /* 0x0000000000007941 */ /* 0x000fea0003800000 */
.L_x_1473:
[----:B------:R-:W-:Y:S01]  /*0c70*/  IMAD.SHL.U32 R3, R3, 0x200000, RZ ;  /* 0x0020000003037824 */ /* 0x000fe200078e00ff */
[----:B------:R-:W-:-:S04]  /*0c80*/  LEA R0, R0, 0x37800000, 0x17 ;  /* 0x3780000000007811 */ /* 0x000fc800078eb8ff */
[----:B------:R-:W-:Y:S01]  /*0c90*/  LOP3.LUT R23, R0, R3, R23, 0xfe, !PT ;  /* 0x0000000300177212 */ /* 0x000fe200078efe17 */
[----:B------:R-:W-:Y:S06]  /*0ca0*/  BRA `(.L_x_1456) ;  /* 0x0000000000947947 */ /* 0x000fec0003800000 */
.L_x_1468:
        /* <DEDUP_REMOVED lines=14> */
.L_x_1455:
        /* <DEDUP_REMOVED lines=16> */
.L_x_1477:
[----:B------:R-:W-:Y:S01]  /*0e90*/  IMAD.MOV.U32 R23, RZ, RZ, RZ ;  /* 0x000000ffff177224 */ /* 0x000fe200078e00ff */
[----:B------:R-:W-:Y:S06]  /*0ea0*/  BRA `(.L_x_1456) ;  /* 0x0000000000147947 */ /* 0x000fec0003800000 */
.L_x_1476:
[----:B------:R-:W2:Y:S02]  /*0eb0*/  LDG.E.64 R4, desc[UR36][R4.64] ;  /* 0x0000002404047981 */ /* 0x000ea4000c1e1b00 */
[----:B--2---:R0:W1:Y:S01]  /*0ec0*/  I2F.U64 R23, R4 ;  /* 0x0000000400177312 */ /* 0x0040620000301000 */
[----:B------:R-:W-:Y:S05]  /*0ed0*/  BRA `(.L_x_1456) ;  /* 0x0000000000087947 */ /* 0x000fea0003800000 */
.L_x_1475:
[----:B------:R-:W2:Y:S02]  /*0ee0*/  LDG.E R4, desc[UR36][R4.64] ;  /* 0x0000002404047981 */ /* 0x000ea4000c1e1900 */
[----:B--2---:R-:W-:-:S07]  /*0ef0*/  I2FP.F32.U32 R23, R4 ;  /* 0x0000000400177245 */ /* 0x004fce0000201000 */
.L_x_1456:
[----:B------:R-:W-:Y:S05]  /*0f00*/  BSYNC B6 ;  /* 0x0000000000067941 */ /* 0x000fea0003800000 */
.L_x_1450:
[----:B------:R-:W2:Y:S02]  /*0f10*/  S2R R16, SR_TID.X ;  /* 0x0000000000107919 */ /* 0x000ea40000002100 */
[----:B--2---:R-:W-:-:S07]  /*0f20*/  VIADD R16, R16, 0x80 ;  /* 0x0000008010107836 */ /* 0x004fce0000000000 */
.L_x_1449:
[----:B------:R-:W-:Y:S05]  /*0f30*/  BSYNC B7 ;  /* 0x0000000000077941 */ /* 0x000fea0003800000 */
.L_x_1448:
[----:B------:R-:W-:Y:S01]  /*0f40*/  ISETP.GE.AND P0, PT, R16, R17, PT ;  /* 0x000000111000720c */ /* 0x000fe20003f06270 */
[----:B------:R-:W-:-:S12]  /*0f50*/  BSSY B7, `(.L_x_1478) ;  /* 0x00000e8000077945 */ /* 0x000fd80003800000 */
[----:B------:R-:W-:Y:S05]  /*0f60*/  @P0 BRA `(.L_x_1479) ;  /* 0x0000000c00980947 */ /* 0x000fea0003800000 */
[----:B0---4-:R-:W0:Y:S01]  /*0f70*/  LDC.64 R4, c[0x0][0x220] ;  /* 0x00008800ff047b82 */ /* 0x011e220000000a00 */
[----:B------:R-:W-:Y:S01]  /*0f80*/  IMAD R0, R2, 0x200, R16 ;  /* 0x0000020002007824 */ /* 0x000fe200078e0210 */
[----:B------:R-:W-:Y:S01]  /*0f90*/  PRMT R6, R24, 0x9910, RZ ;  /* 0x0000991018067816 */ /* 0x000fe200000000ff */
[----:B------:R-:W-:Y:S01]  /*0fa0*/  ULDC UR4, c[0x0][0x230] ;  /* 0x00008c0000047ab9 */ /* 0x000fe20000000800 */
[----:B------:R-:W-:Y:S01]  /*0fb0*/  BSSY B6, `(.L_x_1480) ;  /* 0x00000e0000067945 */ /* 0x000fe20003800000 */
        /* <DEDUP_REMOVED lines=17> */
.L_x_1484:
[----:B------:R-:W2:Y:S02]  /*10d0*/  LDG.E.U8 R4, desc[UR36][R4.64] ;  /* 0x0000002404047981 */ /* 0x000ea4000c1e1100 */
[----:B--2---:R-:W-:Y:S01]  /*10e0*/  I2FP.F32.U32 R18, R4 ;  /* 0x0000000400127245 */ /* 0x004fe20000201000 */
[----:B------:R-:W-:Y:S06]  /*10f0*/  BRA `(.L_x_1486) ;  /* 0x0000000c002c7947 */ /* 0x000fec0003800000 */
.L_x_1483:
        /* <DEDUP_REMOVED lines=9> */
.L_x_1488:
[----:B------:R-:W2:Y:S02]  /*1190*/  LDG.E R4, desc[UR36][R4.64] ;  /* 0x0000002404047981 */ /* 0x000ea4000c1e1900 */
[----:B--2---:R-:W-:Y:S01]  /*11a0*/  I2FP.F32.S32 R18, R4 ;  /* 0x0000000400127245 */ /* 0x004fe20000201400 */
[----:B------:R-:W-:Y:S06]  /*11b0*/  BRA `(.L_x_1486) ;  /* 0x0000000800fc7947 */ /* 0x000fec0003800000 */
.L_x_1487:
[----:B------:R-:W2:Y:S02]  /*11c0*/  LDG.E.U16 R4, desc[UR36][R4.64] ;  /* 0x0000002404047981 */ /* 0x000ea4000c1e1500 */
[----:B--2---:R0:W2:Y:S01]  /*11d0*/  I2F.S16 R18, R4 ;  /* 0x0000000400127306 */ /* 0x0040a20000101400 */
[----:B------:R-:W-:Y:S05]  /*11e0*/  BRA `(.L_x_1486) ;  /* 0x0000000800f07947 */ /* 0x000fea0003800000 */
.L_x_1482:
        /* <DEDUP_REMOVED lines=8> */
.L_x_1490:
[----:B------:R-:W2:Y:S02]  /*1270*/  LDG.E.U16 R4, desc[UR36][R4.64] ;  /* 0x0000002404047981 */ /* 0x000ea4000c1e1500 */
[----:B--2---:R-:W-:Y:S01]  /*1280*/  HADD2.F32 R18, -RZ, R4.H0_H0 ;  /* 0x20000004ff127230 */ /* 0x004fe20000004100 */
[----:B------:R-:W-:Y:S06]  /*1290*/  BRA `(.L_x_1486) ;  /* 0x0000000800c47947 */ /* 0x000fec0003800000 */
.L_x_1489:
        /* <DEDUP_REMOVED lines=8> */
.L_x_1492:
[----:B------:R-:W2:Y:S02]  /*1320*/  LDG.E.U16 R4, desc[UR36][R4.64] ;  /* 0x0000002404047981 */ /* 0x000ea4000c1e1500 */
[----:B--2---:R-:W-:Y:S01]  /*1330*/  HADD2.F32 R18, -RZ, R4.H0_H0 ;  /* 0x20000004ff127230 */ /* 0x004fe20000004100 */
[----:B------:R-:W-:Y:S06]  /*1340*/  BRA `(.L_x_1486) ;  /* 0x0000000800987947 */ /* 0x000fec0003800000 */
.L_x_1491:
[----:B------:R-:W2:Y:S01]  /*1350*/  LDG.E.64 R4, desc[UR36][R4.64] ;  /* 0x0000002404047981 */ /* 0x000ea2000c1e1b00 */
[----:B------:R-:W-:Y:S01]  /*1360*/  UMOV UR4, 0xf0000000 ;  /* 0xf000000000047882 */ /* 0x000fe20000000000 */
[----:B------:R-:W-:Y:S01]  /*1370*/  UMOV UR5, 0x380fffff ;  /* 0x380fffff00057882 */ /* 0x000fe20000000000 */
[----:B--2---:R-:W0:Y:S01]  /*1380*/  F2F.F32.F64 R18, R4 ;  /* 0x0000000400127310 */ /* 0x004e220000301000 */
[----:B------:R-:W-:-:S14]  /*1390*/  DSETP.GEU.AND P0, PT, |R4|, UR4, PT ;  /* 0x0000000404007e2a */ /* 0x000fdc000bf0e200 */
[----:B0-----:R-:W-:Y:S01]  /*13a0*/  @!P0 FMUL R18, R18, 1.175494350822287508e-38 ;  /* 0x0080000012128820 */ /* 0x001fe20000400000 */
[----:B------:R-:W-:Y:S06]  /*13b0*/  BRA `(.L_x_1486) ;  /* 0x00000008007c7947 */ /* 0x000fec0003800000 */
.L_x_1481:
        /* <DEDUP_REMOVED lines=12> */
.L_x_1495:
[----:B------:R-:W2:Y:S01]  /*1480*/  LDG.E.64 R4, desc[UR36][R4.64] ;  /* 0x0000002404047981 */ /* 0x000ea2000c1e1b00 */
[----:B------:R-:W-:Y:S01]  /*1490*/  UMOV UR4, 0xf0000000 ;  /* 0xf000000000047882 */ /* 0x000fe20000000000 */
[----:B------:R-:W-:Y:S01]  /*14a0*/  UMOV UR5, 0x380fffff ;  /* 0x380fffff00057882 */ /* 0x000fe20000000000 */
[----:B--2---:R-:W0:Y:S01]  /*14b0*/  F2F.F32.F64 R18, R4 ;  /* 0x0000000400127310 */ /* 0x004e220000301000 */
[----:B------:R-:W-:-:S14]  /*14c0*/  DSETP.GEU.AND P0, PT, |R4|, UR4, PT ;  /* 0x0000000404007e2a */ /* 0x000fdc000bf0e200 */
[----:B0-----:R-:W-:Y:S01]  /*14d0*/  @!P0 FMUL R18, R18, 1.175494350822287508e-38 ;  /* 0x0080000012128820 */ /* 0x001fe20000400000 */
[----:B------:R-:W-:Y:S06]  /*14e0*/  BRA `(.L_x_1486) ;  /* 0x0000000800307947 */ /* 0x000fec0003800000 */
.L_x_1494:
        /* <DEDUP_REMOVED lines=26> */
.L_x_1497:
        /* <DEDUP_REMOVED lines=8> */
[----:B------:R-:W-:Y:S01]  /*1710*/  @P0 FMUL.FTZ R18, R3, 1.9259299443872358531e-34 ;  /* 0x0780000003120820 */ /* 0x000fe20000410000 */
[----:B------:R-:W-:Y:S02]  /*1720*/  IMAD.SHL.U32 R3, R4, 0x1000000, RZ ;  /* 0x0100000004037824 */ /* 0x000fe400078e00ff */
[----:B------:R-:W-:-:S05]  /*1730*/  @!P0 FADD.FTZ R18, R0, -0.5 ;  /* 0xbf00000000128421 */ /* 0x000fca0000010000 */
[----:B------:R-:W-:Y:S01]  /*1740*/  LOP3.LUT R18, R18, 0x80000000, R3, 0xf8, !PT ;  /* 0x8000000012127812 */ /* 0x000fe200078ef803 */
[----:B------:R-:W-:Y:S06]  /*1750*/  BRA `(.L_x_1486) ;  /* 0x0000000400947947 */ /* 0x000fec0003800000 */
.L_x_1496:
[----:B------:R-:W2:Y:S02]  /*1760*/  LDG.E.U16 R4, desc[UR36][R4.64] ;  /* 0x0000002404047981 */ /* 0x000ea4000c1e1500 */
[----:B--2---:R-:W-:Y:S01]  /*1770*/  IMAD.U32 R18, R4, 0x10000, RZ ;  /* 0x0001000004127824 */ /* 0x004fe200078e00ff */
[----:B------:R-:W-:Y:S06]  /*1780*/  BRA `(.L_x_1486) ;  /* 0x0000000400887947 */ /* 0x000fec0003800000 */
.L_x_1493:
        /* <DEDUP_REMOVED lines=11> */
.L_x_1500:
        /* <DEDUP_REMOVED lines=20> */
.L_x_1502:
[----:B------:R-:W-:Y:S05]  /*1980*/  BSYNC B0 ;  /* 0x0000000000007941 */ /* 0x000fea0003800000 */
.L_x_1501:
[----:B------:R-:W-:Y:S01]  /*1990*/  IMAD.SHL.U32 R3, R3, 0x100000, RZ ;  /* 0x0010000003037824 */ /* 0x000fe200078e00ff */
[----:B------:R-:W-:-:S04]  /*19a0*/  LEA R5, R0, 0x3b800000, 0x17 ;  /* 0x3b80000000057811 */ /* 0x000fc800078eb8ff */
[----:B------:R-:W-:Y:S01]  /*19b0*/  LOP3.LUT R18, R5, R3, R18, 0xfe, !PT ;  /* 0x0000000305127212 */ /* 0x000fe200078efe12 */
[----:B------:R-:W-:Y:S06]  /*19c0*/  BRA `(.L_x_1486) ;  /* 0x0000000000f87947 */ /* 0x000fec0003800000 */
.L_x_1499:
        /* <DEDUP_REMOVED lines=20> */
.L_x_1504:
[----:B------:R-:W-:Y:S05]  /*1b10*/  BSYNC B0 ;  /* 0x0000000000007941 */ /* 0x000fea0003800000 */
.L_x_1503:
[----:B------:R-:W-:Y:S01]  /*1b20*/  IMAD.SHL.U32 R3, R3, 0x200000, RZ ;  /* 0x0020000003037824 */ /* 0x000fe200078e00ff */
[----:B------:R-:W-:-:S04]  /*1b30*/  LEA R5, R0, 0x37800000, 0x17 ;  /* 0x3780000000057811 */ /* 0x000fc800078eb8ff */
[----:B------:R-:W-:Y:S01]  /*1b40*/  LOP3.LUT R18, R5, R3, R18, 0xfe, !PT ;  /* 0x0000000305127212 */ /* 0x000fe200078efe12 */
[----:B------:R-:W-:Y:S06]  /*1b50*/  BRA `(.L_x_1486) ;  /* 0x0000000000947947 */ /* 0x000fec0003800000 */
.L_x_1498:
        /* <DEDUP_REMOVED lines=14> */
.L_x_1485:
        /* <DEDUP_REMOVED lines=15> */
[----:B01-3-5:R-:W-:Y:S05]  /*1d30*/  CALL.ABS.NOINC R14 ;  /* 0x000000000e007343 */ /* 0x02bfea0003c00000 */
.L_x_1507:
[----:B------:R-:W-:Y:S01]  /*1d40*/  IMAD.MOV.U32 R18, RZ, RZ, RZ ;  /* 0x000000ffff127224 */ /* 0x000fe200078e00ff */
[----:B------:R-:W-:Y:S06]  /*1d50*/  BRA `(.L_x_1486) ;  /* 0x0000000000147947 */ /* 0x000fec0003800000 */
.L_x_1506:
[----:B------:R-:W2:Y:S02]  /*1d60*/  LDG.E.64 R18, desc[UR36][R4.64] ;  /* 0x0000002404127981 */ /* 0x000ea4000c1e1b00 */
[----:B--2---:R0:W2:Y:S01]  /*1d70*/  I2F.U64 R18, R18 ;  /* 0x0000001200127312 */ /* 0x0040a20000301000 */
[----:B------:R-:W-:Y:S05]  /*1d80*/  BRA `(.L_x_1486) ;  /* 0x0000000000087947 */ /* 0x000fea0003800000 */
.L_x_1505:
[----:B------:R-:W2:Y:S02]  /*1d90*/  LDG.E R4, desc[UR36][R4.64] ;  /* 0x0000002404047981 */ /* 0x000ea4000c1e1900 */
[----:B--2---:R-:W-:-:S07]  /*1da0*/  I2FP.F32.U32 R18, R4 ;  /* 0x0000000400127245 */ /* 0x004fce0000201000 */
.L_x_1486:
[----:B------:R-:W-:Y:S05]  /*1db0*/  BSYNC B6 ;  /* 0x0000000000067941 */ /* 0x000fea0003800000 */
.L_x_1480:
[----:B------:R-:W-:-:S07]  /*1dc0*/  VIADD R16, R16, 0x80 ;  /* 0x0000008010107836 */ /* 0x000fce0000000000 */
.L_x_1479:
[----:B------:R-:W-:Y:S05]  /*1dd0*/  BSYNC B7 ;  /* 0x0000000000077941 */ /* 0x000fea0003800000 */
.L_x_1478:
[----:B------:R-:W-:Y:S01]  /*1de0*/  ISETP.GE.AND P0, PT, R16, R17, PT ;  /* 0x000000111000720c */ /* 0x000fe20003f06270 */
[----:B------:R-:W-:Y:S01]  /*1df0*/  BSSY B7, `(.L_x_1508) ;  /* 0x00000ea000077945 */ /* 0x000fe20003800000 */
[----:B0-----:R-:W-:Y:S02]  /*1e00*/  IMAD.MOV.U32 R19, RZ, RZ, RZ ;  /* 0x000000ffff137224 */ /* 0x001fe400078e00ff */
[----:B------:R-:W-:-:S09]  /*1e10*/  IMAD.MOV.U32 R22, RZ, RZ, RZ ;  /* 0x000000ffff167224 */ /* 0x000fd200078e00ff */
[----:B------:R-:W-:Y:S05]  /*1e20*/  @P0 BRA `(.L_x_1509) ;  /* 0x0000000c00980947 */ /* 0x000fea0003800000 */
[----:B--2-4-:R-:W0:Y:S01]  /*1e30*/  LDC.64 R4, c[0x0][0x220] ;  /* 0x00008800ff047b82 */ /* 0x014e220000000a00 */
        /* <DEDUP_REMOVED lines=19> */
[----:B--2---:R0:W2:Y:S01]  /*1f70*/  I2F.S16 R22, R4 ;  /* 0x0000000400167306 */ /* 0x0040a20000101400 */
[----:B------:R-:W-:Y:S05]  /*1f80*/  BRA `(.L_x_1516) ;  /* 0x0000000c00387947 */ /* 0x000fea0003800000 */
.L_x_1514:
[----:B------:R-:W2:Y:S02]  /*1f90*/  LDG.E.U8 R4, desc[UR36][R4.64] ;  /* 0x0000002404047981 */ /* 0x000ea4000c1e1100 */
[----:B--2---:R-:W-:Y:S01]  /*1fa0*/  I2FP.F32.U32 R22, R4 ;  /* 0x0000000400167245 */ /* 0x004fe20000201000 */
[----:B------:R-:W-:Y:S06]  /*1fb0*/  BRA `(.L_x_1516) ;  /* 0x0000000c002c7947 */ /* 0x000fec0003800000 */
.L_x_1513:
        /* <DEDUP_REMOVED lines=9> */
.L_x_1518:
[----:B------:R-:W2:Y:S02]  /*2050*/  LDG.E R4, desc[UR36][R4.64] ;  /* 0x0000002404047981 */ /* 0x000ea4000c1e1900 */
[----:B--2---:R-:W-:Y:S01]  /*2060*/  I2FP.F32.S32 R22, R4 ;  /* 0x0000000400167245 */ /* 0x004fe20000201400 */
[----:B------:R-:W-:Y:S06]  /*2070*/  BRA `(.L_x_1516) ;  /* 0x0000000800fc7947 */ /* 0x000fec0003800000 */
.L_x_1517:
[----:B------:R-:W2:Y:S02]  /*2080*/  LDG.E.U16 R4, desc[UR36][R4.64] ;  /* 0x0000002404047981 */ /* 0x000ea4000c1e1500 */
[----:B--2---:R4:W0:Y:S01]  /*2090*/  I2F.S16 R22, R4 ;  /* 0x0000000400167306 */ /* 0x0048220000101400 */
[----:B------:R-:W-:Y:S05]  /*20a0*/  BRA `(.L_x_1516) ;  /* 0x0000000800f07947 */ /* 0x000fea0003800000 */
.L_x_1512:
        /* <DEDUP_REMOVED lines=8> */
.L_x_1520:
[----:B------:R-:W2:Y:S02]  /*2130*/  LDG.E.U16 R4, desc[UR36][R4.64] ;  /* 0x0000002404047981 */ /* 0x000ea4000c1e1500 */
[----:B--2---:R-:W-:Y:S01]  /*2140*/  HADD2.F32 R22, -RZ, R4.H0_H0 ;  /* 0x20000004ff167230 */ /* 0x004fe20000004100 */
[----:B------:R-:W-:Y:S06]  /*2150*/  BRA `(.L_x_1516) ;  /* 0x0000000800c47947 */ /* 0x000fec0003800000 */
.L_x_1519:
        /* <DEDUP_REMOVED lines=8> */
.L_x_1522:
[----:B------:R-:W2:Y:S02]  /*21e0*/  LDG.E.U16 R4, desc[UR36][R4.64] ;  /* 0x0000002404047981 */ /* 0x000ea4000c1e1500 */
[----:B--2---:R-:W-:Y:S01]  /*21f0*/  HADD2.F32 R22, -RZ, R4.H0_H0 ;  /* 0x20000004ff167230 */ /* 0x004fe20000004100 */
[----:B------:R-:W-:Y:S06]  /*2200*/  BRA `(.L_x_1516) ;  /* 0x0000000800987947 */ /* 0x000fec0003800000 */
.L_x_1521:
[----:B------:R-:W2:Y:S01]  /*2210*/  LDG.E.64 R4, desc[UR36][R4.64] ;  /* 0x0000002404047981 */ /* 0x000ea2000c1e1b00 */
[----:B------:R-:W-:Y:S01]  /*2220*/  UMOV UR4, 0xf0000000 ;  /* 0xf000000000047882 */ /* 0x000fe20000000000 */
[----:B------:R-:W-:Y:S01]  /*2230*/  UMOV UR5, 0x380fffff ;  /* 0x380fffff00057882 */ /* 0x000fe20000000000 */
[----:B--2---:R-:W0:Y:S01]  /*2240*/  F2F.F32.F64 R22, R4 ;  /* 0x0000000400167310 */ /* 0x004e220000301000 */
[----:B------:R-:W-:-:S14]  /*2250*/  DSETP.GEU.AND P0, PT, |R4|, UR4, PT ;  /* 0x0000000404007e2a */ /* 0x000fdc000bf0e200 */
[----:B0-----:R-:W-:Y:S01]  /*2260*/  @!P0 FMUL R22, R22, 1.175494350822287508e-38 ;  /* 0x0080000016168820 */ /* 0x001fe20000400000 */
[----:B------:R-:W-:Y:S06]  /*2270*/  BRA `(.L_x_1516) ;  /* 0x00000008007c7947 */ /* 0x000fec0003800000 */
.L_x_1511:
        /* <DEDUP_REMOVED lines=12> */
.L_x_1525:
[----:B------:R-:W2:Y:S01]  /*2340*/  LDG.E.64 R4, desc[UR36][R4.64] ;  /* 0x0000002404047981 */ /* 0x000ea2000c1e1b00 */
[----:B------:R-:W-:Y:S01]  /*2350*/  UMOV UR4, 0xf0000000 ;  /* 0xf000000000047882 */ /* 0x000fe20000000000 */
[----:B------:R-:W-:Y:S01]  /*2360*/  UMOV UR5, 0x380fffff ;  /* 0x380fffff00057882 */ /* 0x000fe20000000000 */
[----:B--2---:R-:W0:Y:S01]  /*2370*/  F2F.F32.F64 R22, R4 ;  /* 0x0000000400167310 */ /* 0x004e220000301000 */
[----:B------:R-:W-:-:S14]  /*2380*/  DSETP.GEU.AND P0, PT, |R4|, UR4, PT ;  /* 0x0000000404007e2a */ /* 0x000fdc000bf0e200 */
[----:B0-----:R-:W-:Y:S01]  /*2390*/  @!P0 FMUL R22, R22, 1.175494350822287508e-38 ;  /* 0x0080000016168820 */ /* 0x001fe20000400000 */
[----:B------:R-:W-:Y:S06]  /*23a0*/  BRA `(.L_x_1516) ;  /* 0x0000000800307947 */ /* 0x000fec0003800000 */
.L_x_1524:
        /* <DEDUP_REMOVED lines=26> */
.L_x_1527:
        /* <DEDUP_REMOVED lines=13> */
.L_x_1526:
[----:B------:R-:W2:Y:S02]  /*2620*/  LDG.E.U16 R4, desc[UR36][R4.64] ;  /* 0x0000002404047981 */ /* 0x000ea4000c1e1500 */
[----:B--2---:R-:W-:Y:S01]  /*2630*/  IMAD.U32 R22, R4, 0x10000, RZ ;  /* 0x0001000004167824 */ /* 0x004fe200078e00ff */
[----:B------:R-:W-:Y:S06]  /*2640*/  BRA `(.L_x_1516) ;  /* 0x0000000400887947 */ /* 0x000fec0003800000 */
.L_x_1523:
        /* <DEDUP_REMOVED lines=11> */
.L_x_1530:
        /* <DEDUP_REMOVED lines=20> */
.L_x_1532:
[----:B------:R-:W-:Y:S05]  /*2840*/  BSYNC B0 ;  /* 0x0000000000007941 */ /* 0x000fea0003800000 */
.L_x_1531:
[----:B------:R-:W-:Y:S01]  /*2850*/  IMAD.SHL.U32 R3, R3, 0x100000, RZ ;  /* 0x0010000003037824 */ /* 0x000fe200078e00ff */
[----:B------:R-:W-:-:S04]  /*2860*/  LEA R5, R0, 0x3b800000, 0x17 ;  /* 0x3b80000000057811 */ /* 0x000fc800078eb8ff */
[----:B------:R-:W-:Y:S01]  /*2870*/  LOP3.LUT R22, R5, R3, R22, 0xfe, !PT ;  /* 0x0000000305167212 */ /* 0x000fe200078efe16 */
[----:B------:R-:W-:Y:S06]  /*2880*/  BRA `(.L_x_1516) ;  /* 0x0000000000f87947 */ /* 0x000fec0003800000 */
.L_x_1529:
        /* <DEDUP_REMOVED lines=20> */
.L_x_1534:
[----:B------:R-:W-:Y:S05]  /*29d0*/  BSYNC B0 ;  /* 0x0000000000007941 */ /* 0x000fea0003800000 */
.L_x_1533:
[----:B------:R-:W-:Y:S01]  /*29e0*/  IMAD.SHL.U32 R3, R3, 0x200000, RZ ;  /* 0x0020000003037824 */ /* 0x000fe200078e00ff */
[----:B------:R-:W-:-:S04]  /*29f0*/  LEA R5, R0, 0x37800000, 0x17 ;  /* 0x3780000000057811 */ /* 0x000fc800078eb8ff */
[----:B------:R-:W-:Y:S01]  /*2a00*/  LOP3.LUT R22, R5, R3, R22, 0xfe, !PT ;  /* 0x0000000305167212 */ /* 0x000fe200078efe16 */
[----:B------:R-:W-:Y:S06]  /*2a10*/  BRA `(.L_x_1516) ;  /* 0x0000000000947947 */ /* 0x000fec0003800000 */
.L_x_1528:
        /* <DEDUP_REMOVED lines=14> */
.L_x_1515:
        /* <DEDUP_REMOVED lines=16> */
.L_x_1537:
[----:B------:R-:W-:Y:S01]  /*2c00*/  IMAD.MOV.U32 R22, RZ, RZ, RZ ;  /* 0x000000ffff167224 */ /* 0x000fe200078e00ff */
[----:B------:R-:W-:Y:S06]  /*2c10*/  BRA `(.L_x_1516) ;  /* 0x0000000000147947 */ /* 0x000fec0003800000 */
.L_x_1536:
[----:B------:R-:W2:Y:S02]  /*2c20*/  LDG.E.64 R4, desc[UR36][R4.64] ;  /* 0x0000002404047981 */ /* 0x000ea4000c1e1b00 */
[----:B--2---:R0:W2:Y:S01]  /*2c30*/  I2F.U64 R22, R4 ;  /* 0x0000000400167312 */ /* 0x0040a20000301000 */
[----:B------:R-:W-:Y:S05]  /*2c40*/  BRA `(.L_x_1516) ;  /* 0x0000000000087947 */ /* 0x000fea0003800000 */
.L_x_1535:
[----:B------:R-:W2:Y:S02]  /*2c50*/  LDG.E R4, desc[UR36][R4.64] ;  /* 0x0000002404047981 */ /* 0x000ea4000c1e1900 */
[----:B--2---:R-:W-:-:S07]  /*2c60*/  I2FP.F32.U32 R22, R4 ;  /* 0x0000000400167245 */ /* 0x004fce0000201000 */
.L_x_1516:
[----:B------:R-:W-:Y:S05]  /*2c70*/  BSYNC B6 ;  /* 0x0000000000067941 */ /* 0x000fea0003800000 */
.L_x_1510:
[----:B------:R-:W-:-:S07]  /*2c80*/  VIADD R16, R16, 0x80 ;  /* 0x0000008010107836 */ /* 0x000fce0000000000 */
.L_x_1509:
[----:B------:R-:W-:Y:S05]  /*2c90*/  BSYNC B7 ;  /* 0x0000000000077941 */ /* 0x000fea0003800000 */
.L_x_1508:
[----:B------:R-:W-:Y:S01]  /*2ca0*/  ISETP.GE.AND P0, PT, R16, R17, PT ;  /* 0x000000111000720c */ /* 0x000fe20003f06270 */
[----:B------:R-:W-:-:S12]  /*2cb0*/  BSSY B6, `(.L_x_1538) ;  /* 0x00000e1000067945 */ /* 0x000fd80003800000 */
[----:B------:R-:W-:Y:S05]  /*2cc0*/  @P0 BRA `(.L_x_1539) ;  /* 0x0000000c007c0947 */ /* 0x000fea0003800000 */
[----:B0-2-4-:R-:W0:Y:S01]  /*2cd0*/  LDC.64 R4, c[0x0][0x220] ;  /* 0x00008800ff047b82 */ /* 0x015e220000000a00 */
        /* <DEDUP_REMOVED lines=19> */
.L_x_1543:
[----:B------:R-:W2:Y:S02]  /*2e10*/  LDG.E.U8 R4, desc[UR36][R4.64] ;  /* 0x0000002404047981 */ /* 0x000ea4000c1e1100 */
[----:B--2---:R-:W-:Y:S01]  /*2e20*/  I2FP.F32.U32 R19, R4 ;  /* 0x0000000400137245 */ /* 0x004fe20000201000 */
[----:B------:R-:W-:Y:S06]  /*2e30*/  BRA `(.L_x_1539) ;  /* 0x0000000c00207947 */ /* 0x000fec0003800000 */
.L_x_1542:
        /* <DEDUP_REMOVED lines=9> */
.L_x_1546:
[----:B------:R-:W2:Y:S02]  /*2ed0*/  LDG.E R4, desc[UR36][R4.64] ;  /* 0x0000002404047981 */ /* 0x000ea4000c1e1900 */
[----:B--2---:R-:W-:Y:S01]  /*2ee0*/  I2FP.F32.S32 R19, R4 ;  /* 0x0000000400137245 */ /* 0x004fe20000201400 */
[----:B------:R-:W-:Y:S06]  /*2ef0*/  BRA `(.L_x_1539) ;  /* 0x0000000800f07947 */ /* 0x000fec0003800000 */
.L_x_1545:
[----:B------:R-:W2:Y:S02]  /*2f00*/  LDG.E.U16 R4, desc[UR36][R4.64] ;  /* 0x0000002404047981 */ /* 0x000ea4000c1e1500 */
[----:B--2---:R0:W2:Y:S01]  /*2f10*/  I2F.S16 R19, R4 ;  /* 0x0000000400137306 */ /* 0x0040a20000101400 */
[----:B------:R-:W-:Y:S05]  /*2f20*/  BRA `(.L_x_1539) ;  /* 0x0000000800e47947 */ /* 0x000fea0003800000 */
.L_x_1541:
        /* <DEDUP_REMOVED lines=8> */
.L_x_1548:
[----:B------:R-:W2:Y:S02]  /*2fb0*/  LDG.E.U16 R4, desc[UR36][R4.64] ;  /* 0x0000002404047981 */ /* 0x000ea4000c1e1500 */
[----:B--2---:R-:W-:Y:S01]  /*2fc0*/  HADD2.F32 R19, -RZ, R4.H0_H0 ;  /* 0x20000004ff137230 */ /* 0x004fe20000004100 */
[----:B------:R-:W-:Y:S06]  /*2fd0*/  BRA `(.L_x_1539) ;  /* 0x0000000800b87947 */ /* 0x000fec0003800000 */
.L_x_1547:
        /* <DEDUP_REMOVED lines=8> */
.L_x_1550:
[----:B------:R-:W2:Y:S02]  /*3060*/  LDG.E.U16 R4, desc[UR36][R4.64] ;  /* 0x0000002404047981 */ /* 0x000ea4000c1e1500 */
[----:B--2---:R-:W-:Y:S01]  /*3070*/  HADD2.F32 R19, -RZ, R4.H0_H0 ;  /* 0x20000004ff137230 */ /* 0x004fe20000004100 */
[----:B------:R-:W-:Y:S06]  /*3080*/  BRA `(.L_x_1539) ;  /* 0x00000008008c7947 */ /* 0x000fec0003800000 */
.L_x_1549:
[----:B------:R-:W2:Y:S01]  /*3090*/  LDG.E.64 R4, desc[UR36][R4.64] ;  /* 0x0000002404047981 */ /* 0x000ea2000c1e1b00 */
[----:B------:R-:W-:Y:S01]  /*30a0*/  UMOV UR4, 0xf0000000 ;  /* 0xf000000000047882 */ /* 0x000fe20000000000 */
[----:B------:R-:W-:Y:S01]  /*30b0*/  UMOV UR5, 0x380fffff ;  /* 0x380fffff00057882 */ /* 0x000fe20000000000 */
[----:B--2---:R-:W0:Y:S01]  /*30c0*/  F2F.F32.F64 R19, R4 ;  /* 0x0000000400137310 */ /* 0x004e220000301000 */
[----:B------:R-:W-:-:S14]  /*30d0*/  DSETP.GEU.AND P0, PT, |R4|, UR4, PT ;  /* 0x0000000404007e2a */ /* 0x000fdc000bf0e200 */
[----:B0-----:R-:W-:Y:S01]  /*30e0*/  @!P0 FMUL R19, R19, 1.175494350822287508e-38 ;  /* 0x0080000013138820 */ /* 0x001fe20000400000 */
[----:B------:R-:W-:Y:S06]  /*30f0*/  BRA `(.L_x_1539) ;  /* 0x0000000800707947 */ /* 0x000fec0003800000 */
.L_x_1540:
        /* <DEDUP_REMOVED lines=12> */
.L_x_1553:
[----:B------:R-:W2:Y:S01]  /*31c0*/  LDG.E.64 R4, desc[UR36][R4.64] ;  /* 0x0000002404047981 */ /* 0x000ea2000c1e1b00 */
[----:B------:R-:W-:Y:S01]  /*31d0*/  UMOV UR4, 0xf0000000 ;  /* 0xf000000000047882 */ /* 0x000fe20000000000 */
[----:B------:R-:W-:Y:S01]  /*31e0*/  UMOV UR5, 0x380fffff ;  /* 0x380fffff00057882 */ /* 0x000fe20000000000 */
[----:B--2---:R-:W0:Y:S01]  /*31f0*/  F2F.F32.F64 R19, R4 ;  /* 0x0000000400137310 */ /* 0x004e220000301000 */
[----:B------:R-:W-:-:S14]  /*3200*/  DSETP.GEU.AND P0, PT, |R4|, UR4, PT ;  /* 0x0000000404007e2a */ /* 0x000fdc000bf0e200 */
[----:B0-----:R-:W-:Y:S01]  /*3210*/  @!P0 FMUL R19, R19, 1.175494350822287508e-38 ;  /* 0x0080000013138820 */ /* 0x001fe20000400000 */
[----:B------:R-:W-:Y:S06]  /*3220*/  BRA `(.L_x_1539) ;  /* 0x0000000800247947 */ /* 0x000fec0003800000 */
.L_x_1552:
        /* <DEDUP_REMOVED lines=26> */
.L_x_1555:
        /* <DEDUP_REMOVED lines=13> */
.L_x_1554:
[----:B------:R-:W2:Y:S02]  /*34a0*/  LDG.E.U16 R4, desc[UR36][R4.64] ;  /* 0x0000002404047981 */ /* 0x000ea4000c1e1500 */
[----:B--2---:R-:W-:Y:S01]  /*34b0*/  IMAD.U32 R19, R4, 0x10000, RZ ;  /* 0x0001000004137824 */ /* 0x004fe200078e00ff */
[----:B------:R-:W-:Y:S06]  /*34c0*/  BRA `(.L_x_1539) ;  /* 0x00000004007c7947 */ /* 0x000fec0003800000 */
.L_x_1551:
        /* <DEDUP_REMOVED lines=11> */
.L_x_1558:
[----:B------:R-:W2:Y:S02]  /*3580*/  LDG.E.U8 R3, desc[UR36][R4.64] ;  /* 0x0000002404037981 */ /* 0x000ea4000c1e1100 */
        /* <DEDUP_REMOVED lines=18> */
.L_x_1560:
[----:B------:R-:W-:Y:S05]  /*36b0*/  BSYNC B0 ;  /* 0x0000000000007941 */ /* 0x000fea0003800000 */
.L_x_1559:
[----:B------:R-:W-:Y:S01]  /*36c0*/  IMAD.SHL.U32 R3, R3, 0x100000, RZ ;  /* 0x0010000003037824 */ /* 0x000fe200078e00ff */
[----:B------:R-:W-:-:S04]  /*36d0*/  LEA R0, R0, 0x3b800000, 0x17 ;  /* 0x3b80000000007811 */ /* 0x000fc800078eb8ff */
[----:B------:R-:W-:Y:S01]  /*36e0*/  LOP3.LUT R19, R0, R3, R19, 0xfe, !PT ;  /* 0x0000000300137212 */ /* 0x000fe200078efe13 */
[----:B------:R-:W-:Y:S06]  /*36f0*/  BRA `(.L_x_1539) ;  /* 0x0000000000f07947 */ /* 0x000fec0003800000 */
.L_x_1557:
        /* <DEDUP_REMOVED lines=19> */
.L_x_1562:
[----:B------:R-:W-:Y:S05]  /*3830*/  BSYNC B0 ;  /* 0x0000000000007941 */ /* 0x000fea0003800000 */
.L_x_1561:
[----:B------:R-:W-:Y:S01]  /*3840*/  IMAD.SHL.U32 R3, R3, 0x200000, RZ ;  /* 0x0020000003037824 */ /* 0x000fe200078e00ff */
[----:B------:R-:W-:-:S04]  /*3850*/  LEA R0, R0, 0x37800000, 0x17 ;  /* 0x3780000000007811 */ /* 0x000fc800078eb8ff */
[----:B------:R-:W-:Y:S01]  /*3860*/  LOP3.LUT R19, R0, R3, R19, 0xfe, !PT ;  /* 0x0000000300137212 */ /* 0x000fe200078efe13 */
[----:B------:R-:W-:Y:S06]  /*3870*/  BRA `(.L_x_1539) ;  /* 0x0000000000907947 */ /* 0x000fec0003800000 */
.L_x_1556:
        /* <DEDUP_REMOVED lines=14> */
.L_x_1544:
        /* <DEDUP_REMOVED lines=16> */
.L_x_1565:
[----:B------:R-:W-:Y:S05]  /*3a60*/  BRA `(.L_x_1539) ;  /* 0x0000000000147947 */ /* 0x000fea0003800000 */
.L_x_1564:
[----:B------:R-:W2:Y:S02]  /*3a70*/  LDG.E.64 R4, desc[UR36][R4.64] ;  /* 0x0000002404047981 */ /* 0x000ea4000c1e1b00 */
[----:B--2---:R0:W2:Y:S01]  /*3a80*/  I2F.U64 R19, R4 ;  /* 0x0000000400137312 */ /* 0x0040a20000301000 */
[----:B------:R-:W-:Y:S05]  /*3a90*/  BRA `(.L_x_1539) ;  /* 0x0000000000087947 */ /* 0x000fea0003800000 */
.L_x_1563:
[----:B------:R-:W2:Y:S02]  /*3aa0*/  LDG.E R4, desc[UR36][R4.64] ;  /* 0x0000002404047981 */ /* 0x000ea4000c1e1900 */
[----:B--2---:R-:W-:-:S07]  /*3ab0*/  I2FP.F32.U32 R19, R4 ;  /* 0x0000000400137245 */ /* 0x004fce0000201000 */
.L_x_1539:
[----:B------:R-:W-:Y:S05]  /*3ac0*/  BSYNC B6 ;  /* 0x0000000000067941 */ /* 0x000fea0003800000 */
.L_x_1538:
[----:B------:R-:W0:Y:S01]  /*3ad0*/  S2R R25, SR_TID.X ;  /* 0x0000000000197919 */ /* 0x000e220000002100 */
[----:B------:R-:W1:Y:S01]  /*3ae0*/  LDC.U8 R16, c[0x0][0x234] ;  /* 0x00008d00ff107b82 */ /* 0x000e620000000000 */
[----:B------:R-:W-:Y:S01]  /*3af0*/  BSSY B6, `(.L_x_1566) ;  /* 0x000010c000067945 */ /* 0x000fe20003800000 */
[C---:B0-----:R-:W-:Y:S01]  /*3b00*/  VIADD R0, R25.reuse, 0x100 ;  /* 0x0000010019007836 */ /* 0x041fe20000000000 */
[C---:B------:R-:W-:Y:S01]  /*3b10*/  ISETP.GE.AND P0, PT, R25.reuse, R17, PT ;  /* 0x000000111900720c */ /* 0x040fe20003f06270 */
[----:B------:R-:W-:-:S03]  /*3b20*/  VIADD R26, R25, 0x80 ;  /* 0x00000080191a7836 */ /* 0x000fc60000000000 */
[----:B------:R-:W-:Y:S01]  /*3b30*/  ISETP.GE.AND P2, PT, R0, R17, PT ;  /* 0x000000110000720c */ /* 0x000fe20003f46270 */
[----:B------:R-:W-:-:S05]  /*3b40*/  VIADD R0, R25, 0x180 ;  /* 0x0000018019007836 */ /* 0x000fca0000000000 */
[----:B------:R-:W-:-:S03]  /*3b50*/  ISETP.GE.AND P1, PT, R0, R17, PT ;  /* 0x000000110000720c */ /* 0x000fc60003f26270 */
[----:B-12345:R0:W1:Y:S08]  /*3b60*/  @!P0 MUFU.LG2 R4, R23 ;  /* 0x0000001700048308 */ /* 0x03e0700000000c00 */
[----:B------:R-:W2:Y:S01]  /*3b70*/  @!P2 MUFU.LG2 R22, R22 ;  /* 0x000000160016a308 */ /* 0x000ea20000000c00 */
[----:B------:R-:W-:-:S07]  /*3b80*/  ISETP.GE.AND P2, PT, R26, R17, PT ;  /* 0x000000111a00720c */ /* 0x000fce0003f46270 */
[----:B------:R0:W3:Y:S08]  /*3b90*/  @!P1 MUFU.LG2 R24, R19 ;  /* 0x0000001300189308 */ /* 0x0000f00000000c00 */
[----:B------:R-:W4:Y:S01]  /*3ba0*/  @!P2 MUFU.LG2 R18, R18 ;  /* 0x000000120012a308 */ /* 0x000f220000000c00 */
[----:B012---:R-:W-:Y:S05]  /*3bb0*/  @P0 BRA `(.L_x_1567) ;  /* 0x0000000c00fc0947 */ /* 0x007fea0003800000 */
        /* <DEDUP_REMOVED lines=18> */
[----:B------:R-:W0:Y:S01]  /*3ce0*/  F2I.FTZ.TRUNC.NTZ R3, R4 ;  /* 0x0000000400037305 */ /* 0x000e22000021f100 */
[----:B------:R-:W-:Y:S01]  /*3cf0*/  IMAD.MOV.U32 R25, RZ, RZ, R26 ;  /* 0x000000ffff197224 */ /* 0x000fe200078e001a */
[----:B0-----:R0:W-:Y:S01]  /*3d00*/  STG.E.U8 desc[UR36][R8.64], R3 ;  /* 0x0000000308007986 */ /* 0x0011e2000c101124 */
[----:B------:R-:W-:Y:S05]  /*3d10*/  BRA `(.L_x_1567) ;  /* 0x0000000c00a47947 */ /* 0x000fea0003800000 */
.L_x_1571:
[----:B------:R-:W0:Y:S01]  /*3d20*/  F2I.S64.TRUNC R4, R4 ;  /* 0x0000000400047311 */ /* 0x000e22000020d900 */
[----:B------:R-:W-:Y:S02]  /*3d30*/  IMAD.MOV.U32 R25, RZ, RZ, R26 ;  /* 0x000000ffff197224 */ /* 0x000fe400078e001a */
[----:B0-----:R-:W-:-:S05]  /*3d40*/  IMAD.MOV.U32 R3, RZ, RZ, R4 ;  /* 0x000000ffff037224 */ /* 0x001fca00078e0004 */
[----:B------:R0:W-:Y:S01]  /*3d50*/  STG.E.U8 desc[UR36][R8.64], R3 ;  /* 0x0000000308007986 */ /* 0x0001e2000c101124 */
[----:B------:R-:W-:Y:S05]  /*3d60*/  BRA `(.L_x_1567) ;  /* 0x0000000c00907947 */ /* 0x000fea0003800000 */
.L_x_1570:
[----:B------:R-:W-:-:S13]  /*3d70*/  ISETP.NE.AND P0, PT, R0, 0x2, PT ;  /* 0x000000020000780c */ /* 0x000fda0003f05270 */
[----:B------:R-:W-:Y:S05]  /*3d80*/  @!P0 BRA `(.L_x_1573) ;  /* 0x0000000000308947 */ /* 0x000fea0003800000 */
[----:B------:R-:W-:-:S13]  /*3d90*/  ISETP.NE.AND P0, PT, R0, 0x3, PT ;  /* 0x000000030000780c */ /* 0x000fda0003f05270 */
[----:B------:R-:W-:Y:S05]  /*3da0*/  @!P0 BRA `(.L_x_1574) ;  /* 0x0000000000188947 */ /* 0x000fea0003800000 */
[----:B------:R-:W-:-:S13]  /*3db0*/  ISETP.NE.AND P0, PT, R0, 0x4, PT ;  /* 0x000000040000780c */ /* 0x000fda0003f05270 */
[----:B------:R-:W-:Y:S05]  /*3dc0*/  @P0 BRA `(.L_x_1572) ;  /* 0x0000000c00140947 */ /* 0x000fea0003800000 */
[----:B------:R-:W0:Y:S01]  /*3dd0*/  F2I.S64.TRUNC R4, R4 ;  /* 0x0000000400047311 */ /* 0x000e22000020d900 */
[----:B------:R-:W-:Y:S01]  /*3de0*/  IMAD.MOV.U32 R25, RZ, RZ, R26 ;  /* 0x000000ffff197224 */ /* 0x000fe200078e001a */
[----:B0-----:R0:W-:Y:S01]  /*3df0*/  STG.E.64 desc[UR36][R8.64], R4 ;  /* 0x0000000408007986 */ /* 0x0011e2000c101b24 */
[----:B------:R-:W-:Y:S05]  /*3e00*/  BRA `(.L_x_1567) ;  /* 0x0000000c00687947 */ /* 0x000fea0003800000 */
.L_x_1574:
[----:B------:R-:W0:Y:S01]  /*3e10*/  F2I.FTZ.TRUNC.NTZ R3, R4 ;  /* 0x0000000400037305 */ /* 0x000e22000021f100 */
[----:B------:R-:W-:Y:S01]  /*3e20*/  IMAD.MOV.U32 R25, RZ, RZ, R26 ;  /* 0x000000ffff197224 */ /* 0x000fe200078e001a */
[----:B0-----:R0:W-:Y:S01]  /*3e30*/  STG.E desc[UR36][R8.64], R3 ;  /* 0x0000000308007986 */ /* 0x0011e2000c101924 */
[----:B------:R-:W-:Y:S05]  /*3e40*/  BRA `(.L_x_1567) ;  /* 0x0000000c00587947 */ /* 0x000fea0003800000 */
.L_x_1573:
[----:B------:R-:W0:Y:S01]  /*3e50*/  F2I.FTZ.TRUNC.NTZ R3, R4 ;  /* 0x0000000400037305 */ /* 0x000e22000021f100 */
[----:B------:R-:W-:Y:S01]  /*3e60*/  IMAD.MOV.U32 R25, RZ, RZ, R26 ;  /* 0x000000ffff197224 */ /* 0x000fe200078e001a */
[----:B0-----:R0:W-:Y:S01]  /*3e70*/  STG.E.U16 desc[UR36][R8.64], R3 ;  /* 0x0000000308007986 */ /* 0x0011e2000c101524 */
[----:B------:R-:W-:Y:S05]  /*3e80*/  BRA `(.L_x_1567) ;  /* 0x0000000c00487947 */ /* 0x000fea0003800000 */
.L_x_1569:
[----:B------:R-:W-:-:S13]  /*3e90*/  ISETP.GT.AND P0, PT, R0, 0x6, PT ;  /* 0x000000060000780c */ /* 0x000fda0003f04270 */
[----:B------:R-:W-:Y:S05]  /*3ea0*/  @P0 BRA `(.L_x_1575) ;  /* 0x00000000002c0947 */ /* 0x000fea0003800000 */
[----:B------:R-:W-:-:S13]  /*3eb0*/  ISETP.NE.AND P0, PT, R0, 0x5, PT ;  /* 0x000000050000780c */ /* 0x000fda0003f05270 */
[----:B------:R-:W-:Y:S05]  /*3ec0*/  @!P0 BRA `(.L_x_1576) ;  /* 0x0000000000148947 */ /* 0x000fea0003800000 */
[----:B------:R-:W-:-:S13]  /*3ed0*/  ISETP.NE.AND P0, PT, R0, 0x6, PT ;  /* 0x000000060000780c */ /* 0x000fda0003f05270 */
[----:B------:R-:W-:Y:S05]  /*3ee0*/  @P0 BRA `(.L_x_1572) ;  /* 0x0000000800cc0947 */ /* 0x000fea0003800000 */
[----:B------:R0:W-:Y:S01]  /*3ef0*/  STG.E desc[UR36][R8.64], R4 ;  /* 0x0000000408007986 */ /* 0x0001e2000c101924 */
[----:B------:R-:W-:Y:S01]  /*3f00*/  IMAD.MOV.U32 R25, RZ, RZ, R26 ;  /* 0x000000ffff197224 */ /* 0x000fe200078e001a */
[----:B------:R-:W-:Y:S06]  /*3f10*/  BRA `(.L_x_1567) ;  /* 0x0000000c00247947 */ /* 0x000fec0003800000 */
.L_x_1576:
[----:B------:R-:W-:Y:S01]  /*3f20*/  F2FP.F16.F32.PACK_AB R4, RZ, R4 ;  /* 0x00000004ff04723e */ /* 0x000fe200000000ff */
[----:B------:R-:W-:-:S04]  /*3f30*/  IMAD.MOV.U32 R25, RZ, RZ, R26 ;  /* 0x000000ffff197224 */ /* 0x000fc800078e001a */
[----:B------:R0:W-:Y:S01]  /*3f40*/  STG.E.U16 desc[UR36][R8.64], R4 ;  /* 0x0000000408007986 */ /* 0x0001e2000c101524 */
[----:B------:R-:W-:Y:S05]  /*3f50*/  BRA `(.L_x_1567) ;  /* 0x0000000c00147947 */ /* 0x000fea0003800000 */
.L_x_1575:
[----:B------:R-:W-:-:S13]  /*3f60*/  ISETP.NE.AND P0, PT, R0, 0x7, PT ;  /* 0x000000070000780c */ /* 0x000fda0003f05270 */
[----:B------:R-:W-:Y:S05]  /*3f70*/  @!P0 BRA `(.L_x_1577) ;  /* 0x0000000000348947 */ /* 0x000fea0003800000 */
[----:B------:R-:W-:-:S13]  /*3f80*/  ISETP.NE.AND P0, PT, R0, 0x8, PT ;  /* 0x000000080000780c */ /* 0x000fda0003f05270 */
[----:B------:R-:W-:Y:S05]  /*3f90*/  @!P0 BRA `(.L_x_1578) ;  /* 0x0000000000188947 */ /* 0x000fea0003800000 */
[----:B------:R-:W-:-:S13]  /*3fa0*/  ISETP.NE.AND P0, PT, R0, 0x9, PT ;  /* 0x000000090000780c */ /* 0x000fda0003f05270 */
[----:B------:R-:W-:Y:S05]  /*3fb0*/  @P0 BRA `(.L_x_1572) ;  /* 0x0000000800980947 */ /* 0x000fea0003800000 */
[----:B------:R-:W-:Y:S02]  /*3fc0*/  IMAD.MOV.U32 R5, RZ, RZ, RZ ;  /* 0x000000ffff057224 */ /* 0x000fe400078e00ff */
[----:B------:R-:W-:-:S03]  /*3fd0*/  IMAD.MOV.U32 R25, RZ, RZ, R26 ;  /* 0x000000ffff197224 */ /* 0x000fc600078e001a */
[----:B------:R0:W-:Y:S01]  /*3fe0*/  STG.E.64 desc[UR36][R8.64], R4 ;  /* 0x0000000408007986 */ /* 0x0001e2000c101b24 */
[----:B------:R-:W-:Y:S05]  /*3ff0*/  BRA `(.L_x_1567) ;  /* 0x0000000800ec7947 */ /* 0x000fea0003800000 */
.L_x_1578:
[----:B------:R-:W-:Y:S01]  /*4000*/  F2FP.F16.F32.PACK_AB R3, RZ, R4 ;  /* 0x00000004ff03723e */ /* 0x000fe200000000ff */
[----:B------:R-:W-:-:S03]  /*4010*/  IMAD.MOV.U32 R25, RZ, RZ, R26 ;  /* 0x000000ffff197224 */ /* 0x000fc600078e001a */
[----:B------:R-:W-:-:S05]  /*4020*/  PRMT R3, R3, 0x5410, RZ ;  /* 0x0000541003037816 */ /* 0x000fca00000000ff */
[----:B------:R0:W-:Y:S01]  /*4030*/  STG.E desc[UR36][R8.64], R3 ;  /* 0x0000000308007986 */ /* 0x0001e2000c101924 */
[----:B------:R-:W-:Y:S05]  /*4040*/  BRA `(.L_x_1567) ;  /* 0x0000000800d87947 */ /* 0x000fea0003800000 */
.L_x_1577:
[----:B------:R-:W-:Y:S01]  /*4050*/  FMUL.FTZ R4, R4, 1 ;  /* 0x3f80000004047820 */ /* 0x000fe20000410000 */
[----:B------:R-:W-:-:S05]  /*4060*/  IMAD.MOV.U32 R25, RZ, RZ, R26 ;  /* 0x000000ffff197224 */ /* 0x000fca00078e001a */
[----:B------:R-:W0:Y:S02]  /*4070*/  F2F.F64.F32 R4, R4 ;  /* 0x0000000400047310 */ /* 0x000e240000201800 */
[----:B0-----:R0:W-:Y:S01]  /*4080*/  STG.E.64 desc[UR36][R8.64], R4 ;  /* 0x0000000408007986 */ /* 0x0011e2000c101b24 */
[----:B------:R-:W-:Y:S05]  /*4090*/  BRA `(.L_x_1567) ;  /* 0x0000000800c47947 */ /* 0x000fea0003800000 */
.L_x_1568:
        /* <DEDUP_REMOVED lines=8> */
[----:B------:R-:W-:Y:S01]  /*4120*/  FSETP.NEU.FTZ.AND P0, PT, R4, RZ, PT ;  /* 0x000000ff0400720b */ /* 0x000fe20003f1d000 */
[----:B------:R-:W-:-:S03]  /*4130*/  IMAD.MOV.U32 R25, RZ, RZ, R26 ;  /* 0x000000ffff197224 */ /* 0x000fc600078e001a */
[----:B------:R-:W-:-:S05]  /*4140*/  SEL R3, RZ, 0x1, !P0 ;  /* 0x00000001ff037807 */ /* 0x000fca0004000000 */
[----:B------:R0:W-:Y:S01]  /*4150*/  STG.E.U8 desc[UR36][R8.64], R3 ;  /* 0x0000000308007986 */ /* 0x0001e2000c101124 */
[----:B------:R-:W-:Y:S05]  /*4160*/  BRA `(.L_x_1567) ;  /* 0x0000000800907947 */ /* 0x000fea0003800000 */
.L_x_1581:
[----:B------:R-:W-:Y:S01]  /*4170*/  FMUL.FTZ R4, R4, 1 ;  /* 0x3f80000004047820 */ /* 0x000fe20000410000 */
[----:B------:R-:W-:Y:S01]  /*4180*/  CS2R R6, SRZ ;  /* 0x0000000000067805 */ /* 0x000fe2000001ff00 */
[----:B------:R-:W-:-:S04]  /*4190*/  IMAD.MOV.U32 R25, RZ, RZ, R26 ;  /* 0x000000ffff197224 */ /* 0x000fc800078e001a */
[----:B------:R-:W0:Y:S02]  /*41a0*/  F2F.F64.F32 R4, R4 ;  /* 0x0000000400047310 */ /* 0x000e240000201800 */
[----:B0-----:R0:W-:Y:S01]  /*41b0*/  STG.E.128 desc[UR36][R8.64], R4 ;  /* 0x0000000408007986 */ /* 0x0011e2000c101d24 */
[----:B------:R-:W-:Y:S05]  /*41c0*/  BRA `(.L_x_1567) ;  /* 0x0000000800787947 */ /* 0x000fea0003800000 */
.L_x_1580:
        /* <DEDUP_REMOVED lines=20> */
.L_x_1585:
[----:B------:R-:W-:Y:S05]  /*4310*/  BSYNC B0 ;  /* 0x0000000000007941 */ /* 0x000fea0003800000 */
.L_x_1584:
[----:B------:R-:W-:Y:S01]  /*4320*/  LOP3.LUT R5, R0, R5, RZ, 0xfc, !PT ;  /* 0x0000000500057212 */ /* 0x000fe200078efcff */
[----:B------:R-:W-:-:S04]  /*4330*/  IMAD.MOV.U32 R25, RZ, RZ, R26 ;  /* 0x000000ffff197224 */ /* 0x000fc800078e001a */
[----:B------:R0:W-:Y:S01]  /*4340*/  STG.E.U8 desc[UR36][R8.64], R5 ;  /* 0x0000000508007986 */ /* 0x0001e2000c101124 */
[----:B------:R-:W-:Y:S05]  /*4350*/  BRA `(.L_x_1567) ;  /* 0x0000000800147947 */ /* 0x000fea0003800000 */
.L_x_1583:
        /* <DEDUP_REMOVED lines=12> */
.L_x_1587:
[----:B------:R-:W-:Y:S01]  /*4420*/  IMAD.MOV.U32 R0, RZ, RZ, 0x7f ;  /* 0x0000007fff007424 */ /* 0x000fe200078e00ff */
[----:B------:R-:W-:-:S04]  /*4430*/  ISETP.GT.U32.AND P0, PT, R5, 0x7f800000, PT ;  /* 0x7f8000000500780c */ /* 0x000fc80003f04070 */
[----:B------:R-:W-:-:S09]  /*4440*/  SEL R0, R0, 0x7c, P0 ;  /* 0x0000007c00007807 */ /* 0x000fd20000000000 */
.L_x_1588:
[----:B------:R-:W-:Y:S05]  /*4450*/  BSYNC B0 ;  /* 0x0000000000007941 */ /* 0x000fea0003800000 */
.L_x_1586:
[----:B------:R-:W-:Y:S01]  /*4460*/  LOP3.LUT R4, R4, 0x80000000, RZ, 0xc0, !PT ;  /* 0x8000000004047812 */ /* 0x000fe200078ec0ff */
[----:B------:R-:W-:-:S03]  /*4470*/  IMAD.MOV.U32 R25, RZ, RZ, R26 ;  /* 0x000000ffff197224 */ /* 0x000fc600078e001a */
[----:B------:R-:W-:-:S04]  /*4480*/  SHF.R.U32.HI R3, RZ, 0x18, R4 ;  /* 0x00000018ff037819 */ /* 0x000fc80000011604 */
[----:B------:R-:W-:-:S05]  /*4490*/  LOP3.LUT R3, R0, R3, RZ, 0xfc, !PT ;  /* 0x0000000300037212 */ /* 0x000fca00078efcff */
[----:B------:R0:W-:Y:S01]  /*44a0*/  STG.E.U8 desc[UR36][R8.64], R3 ;  /* 0x0000000308007986 */ /* 0x0001e2000c101124 */
[----:B------:R-:W-:Y:S05]  /*44b0*/  BRA `(.L_x_1567) ;  /* 0x0000000400bc7947 */ /* 0x000fea0003800000 */
.L_x_1582:
[----:B------:R-:W-:Y:S01]  /*44c0*/  F2FP.BF16.F32.PACK_AB R4, RZ, R4 ;  /* 0x00000004ff04723e */ /* 0x000fe200000010ff */
[----:B------:R-:W-:-:S04]  /*44d0*/  IMAD.MOV.U32 R25, RZ, RZ, R26 ;  /* 0x000000ffff197224 */ /* 0x000fc800078e001a */
[----:B------:R0:W-:Y:S01]  /*44e0*/  STG.E.U16 desc[UR36][R8.64], R4 ;  /* 0x0000000408007986 */ /* 0x0001e2000c101524 */
[----:B------:R-:W-:Y:S05]  /*44f0*/  BRA `(.L_x_1567) ;  /* 0x0000000400ac7947 */ /* 0x000fea0003800000 */
.L_x_1579:
        /* <DEDUP_REMOVED lines=8> */
[----:B------:R-:W0:Y:S01]  /*4580*/  F2I.FTZ.U32.TRUNC.NTZ R3, R4 ;  /* 0x0000000400037305 */ /* 0x000e22000021f000 */
[----:B------:R-:W-:Y:S01]  /*4590*/  IMAD.MOV.U32 R25, RZ, RZ, R26 ;  /* 0x000000ffff197224 */ /* 0x000fe200078e001a */
[----:B0-----:R0:W-:Y:S01]  /*45a0*/  STG.E.U16 desc[UR36][R8.64], R3 ;  /* 0x0000000308007986 */ /* 0x0011e2000c101524 */
[----:B------:R-:W-:Y:S05]  /*45b0*/  BRA `(.L_x_1567) ;  /* 0x00000004007c7947 */ /* 0x000fea0003800000 */
.L_x_1591:
        /* <DEDUP_REMOVED lines=16> */
.L_x_1594:
[----:B------:R-:W-:-:S04]  /*46c0*/  LOP3.LUT R4, R4, 0x80000000, RZ, 0xc0, !PT ;  /* 0x8000000004047812 */ /* 0x000fc800078ec0ff */
[----:B------:R-:W-:-:S04]  /*46d0*/  SHF.R.U32.HI R4, RZ, 0x18, R4 ;  /* 0x00000018ff047819 */ /* 0x000fc80000011604 */
[----:B------:R-:W-:-:S04]  /*46e0*/  LOP3.LUT R3, R3, R4, RZ, 0xfc, !PT ;  /* 0x0000000403037212 */ /* 0x000fc800078efcff */
[----:B------:R-:W-:-:S07]  /*46f0*/  PRMT R0, R3, 0x7610, R0 ;  /* 0x0000761003007816 */ /* 0x000fce0000000000 */
.L_x_1593:
[----:B------:R-:W-:Y:S05]  /*4700*/  BSYNC B0 ;  /* 0x0000000000007941 */ /* 0x000fea0003800000 */
.L_x_1592:
[----:B------:R0:W-:Y:S01]  /*4710*/  STG.E.U8 desc[UR36][R8.64], R0 ;  /* 0x0000000008007986 */ /* 0x0001e2000c101124 */
[----:B------:R-:W-:Y:S01]  /*4720*/  IMAD.MOV.U32 R25, RZ, RZ, R26 ;  /* 0x000000ffff197224 */ /* 0x000fe200078e001a */
[----:B------:R-:W-:Y:S06]  /*4730*/  BRA `(.L_x_1567) ;  /* 0x00000004001c7947 */ /* 0x000fec0003800000 */
.L_x_1590:
        /* <DEDUP_REMOVED lines=16> */
.L_x_1597:
[----:B------:R-:W-:-:S04]  /*4840*/  LOP3.LUT R4, R4, 0x80000000, RZ, 0xc0, !PT ;  /* 0x8000000004047812 */ /* 0x000fc800078ec0ff */
[----:B------:R-:W-:-:S04]  /*4850*/  SHF.R.U32.HI R4, RZ, 0x18, R4 ;  /* 0x00000018ff047819 */ /* 0x000fc80000011604 */
[----:B------:R-:W-:-:S04]  /*4860*/  LOP3.LUT R3, R3, R4, RZ, 0xfc, !PT ;  /* 0x0000000403037212 */ /* 0x000fc800078efcff */
[----:B------:R-:W-:-:S07]  /*4870*/  PRMT R0, R3, 0x7610, R0 ;  /* 0x0000761003007816 */ /* 0x000fce0000000000 */
.L_x_1596:
[----:B------:R-:W-:Y:S05]  /*4880*/  BSYNC B0 ;  /* 0x0000000000007941 */ /* 0x000fea0003800000 */
.L_x_1595:
[----:B------:R0:W-:Y:S01]  /*4890*/  STG.E.U8 desc[UR36][R8.64], R0 ;  /* 0x0000000008007986 */ /* 0x0001e2000c101124 */
[----:B------:R-:W-:Y:S01]  /*48a0*/  IMAD.MOV.U32 R25, RZ, RZ, R26 ;  /* 0x000000ffff197224 */ /* 0x000fe200078e001a */
[----:B------:R-:W-:Y:S06]  /*48b0*/  BRA `(.L_x_1567) ;  /* 0x0000000000bc7947 */ /* 0x000fec0003800000 */
.L_x_1589:
[----:B------:R-:W-:-:S13]  /*48c0*/  ISETP.NE.AND P0, PT, R0, 0x1c, PT ;  /* 0x0000001c0000780c */ /* 0x000fda0003f05270 */
[----:B------:R-:W-:Y:S05]  /*48d0*/  @!P0 BRA `(.L_x_1598) ;  /* 0x0000000000a88947 */ /* 0x000fea0003800000 */
[----:B------:R-:W-:-:S13]  /*48e0*/  ISETP.NE.AND P0, PT, R0, 0x1d, PT ;  /* 0x0000001d0000780c */ /* 0x000fda0003f05270 */
[----:B------:R-:W-:Y:S05]  /*48f0*/  @!P0 BRA `(.L_x_1599) ;  /* 0x0000000000908947 */ /* 0x000fea0003800000 */
[----:B------:R-:W-:-:S13]  /*4900*/  ISETP.NE.AND P0, PT, R0, 0x2c, PT ;  /* 0x0000002c0000780c */ /* 0x000fda0003f05270 */
[----:B------:R-:W-:Y:S05]  /*4910*/  @P0 BRA `(.L_x_1572) ;  /* 0x0000000000400947 */ /* 0x000fea0003800000 */
[----:B------:R-:W-:Y:S01]  /*4920*/  SHF.R.U32.HI R5, RZ, 0x17, R4 ;  /* 0x00000017ff057819 */ /* 0x000fe20000011604 */
[----:B------:R-:W-:-:S03]  /*4930*/  IMAD.MOV.U32 R25, RZ, RZ, R26 ;  /* 0x000000ffff197224 */ /* 0x000fc600078e001a */
        /* <DEDUP_REMOVED lines=14> */
.L_x_1572:
        /* <DEDUP_REMOVED lines=16> */
.L_x_1600:
[----:B------:R-:W-:Y:S01]  /*4b20*/  IMAD.MOV.U32 R25, RZ, RZ, R26 ;  /* 0x000000ffff197224 */ /* 0x000fe200078e001a */
[----:B------:R-:W-:Y:S06]  /*4b30*/  BRA `(.L_x_1567) ;  /* 0x00000000001c7947 */ /* 0x000fec0003800000 */
.L_x_1599:
[----:B------:R-:W0:Y:S01]  /*4b40*/  F2I.U64.TRUNC R4, R4 ;  /* 0x0000000400047311 */ /* 0x000e22000020d800 */
[----:B------:R-:W-:Y:S01]  /*4b50*/  IMAD.MOV.U32 R25, RZ, RZ, R26 ;  /* 0x000000ffff197224 */ /* 0x000fe200078e001a */
[----:B0-----:R2:W-:Y:S01]  /*4b60*/  STG.E.64 desc[UR36][R8.64], R4 ;  /* 0x0000000408007986 */ /* 0x0015e2000c101b24 */
[----:B------:R-:W-:Y:S05]  /*4b70*/  BRA `(.L_x_1567) ;  /* 0x00000000000c7947 */ /* 0x000fea0003800000 */
.L_x_1598:
[----:B------:R-:W0:Y:S01]  /*4b80*/  F2I.FTZ.U32.TRUNC.NTZ R3, R4 ;  /* 0x0000000400037305 */ /* 0x000e22000021f000 */
[----:B------:R-:W-:Y:S01]  /*4b90*/  IMAD.MOV.U32 R25, RZ, RZ, R26 ;  /* 0x000000ffff197224 */ /* 0x000fe200078e001a */
[----:B0-----:R0:W-:Y:S06]  /*4ba0*/  STG.E desc[UR36][R8.64], R3 ;  /* 0x0000000308007986 */ /* 0x0011ec000c101924 */
.L_x_1567:
[----:B------:R-:W-:Y:S05]  /*4bb0*/  BSYNC B6 ;  /* 0x0000000000067941 */ /* 0x000fea0003800000 */
.L_x_1566:
[----:B------:R-:W-:Y:S01]  /*4bc0*/  ISETP.GE.AND P0, PT, R25, R17, PT ;  /* 0x000000111900720c */ /* 0x000fe20003f06270 */
[----:B------:R-:W-:-:S12]  /*4bd0*/  BSSY B6, `(.L_x_1601) ;  /* 0x00001d8000067945 */ /* 0x000fd80003800000 */
[----:B------:R-:W-:Y:S05]  /*4be0*/  @P0 BRA `(.L_x_1602) ;  /* 0x0000001c00580947 */ /* 0x000fea0003800000 */
[----:B012---:R-:W0:Y:S01]  /*4bf0*/  LDC.64 R8, c[0x0][0x218] ;  /* 0x00008600ff087b82 */ /* 0x007e220000000a00 */
        /* <DEDUP_REMOVED lines=17> */
[----:B----4-:R-:W0:Y:S02]  /*4d10*/  F2I.FTZ.TRUNC.NTZ R3, R18 ;  /* 0x0000001200037305 */ /* 0x010e24000021f100 */
[----:B0-----:R0:W-:Y:S01]  /*4d20*/  STG.E.U8 desc[UR36][R8.64], R3 ;  /* 0x0000000308007986 */ /* 0x0011e2000c101124 */
[----:B------:R-:W-:Y:S05]  /*4d30*/  BRA `(.L_x_1608) ;  /* 0x0000000c00507947 */ /* 0x000fea0003800000 */
.L_x_1606:
[----:B----4-:R-:W0:Y:S02]  /*4d40*/  F2I.S64.TRUNC R18, R18 ;  /* 0x0000001200127311 */ /* 0x010e24000020d900 */
[----:B0-----:R-:W-:-:S05]  /*4d50*/  IMAD.MOV.U32 R3, RZ, RZ, R18 ;  /* 0x000000ffff037224 */ /* 0x001fca00078e0012 */
[----:B------:R0:W-:Y:S01]  /*4d60*/  STG.E.U8 desc[UR36][R8.64], R3 ;  /* 0x0000000308007986 */ /* 0x0001e2000c101124 */
[----:B------:R-:W-:Y:S05]  /*4d70*/  BRA `(.L_x_1608) ;  /* 0x0000000c00407947 */ /* 0x000fea0003800000 */
.L_x_1605:
[----:B------:R-:W-:-:S13]  /*4d80*/  ISETP.NE.AND P0, PT, R0, 0x2, PT ;  /* 0x000000020000780c */ /* 0x000fda0003f05270 */
[----:B------:R-:W-:Y:S05]  /*4d90*/  @!P0 BRA `(.L_x_1609) ;  /* 0x0000000000288947 */ /* 0x000fea0003800000 */
[----:B------:R-:W-:-:S13]  /*4da0*/  ISETP.NE.AND P0, PT, R0, 0x3, PT ;  /* 0x000000030000780c */ /* 0x000fda0003f05270 */
[----:B------:R-:W-:Y:S05]  /*4db0*/  @!P0 BRA `(.L_x_1610) ;  /* 0x0000000000148947 */ /* 0x000fea0003800000 */
[----:B------:R-:W-:-:S13]  /*4dc0*/  ISETP.NE.AND P0, PT, R0, 0x4, PT ;  /* 0x000000040000780c */ /* 0x000fda0003f05270 */
[----:B------:R-:W-:Y:S05]  /*4dd0*/  @P0 BRA `(.L_x_1607) ;  /* 0x0000000800d00947 */ /* 0x000fea0003800000 */
[----:B----4-:R-:W0:Y:S02]  /*4de0*/  F2I.S64.TRUNC R18, R18 ;  /* 0x0000001200127311 */ /* 0x010e24000020d900 */
[----:B0-----:R0:W-:Y:S01]  /*4df0*/  STG.E.64 desc[UR36][R8.64], R18 ;  /* 0x0000001208007986 */ /* 0x0011e2000c101b24 */
[----:B------:R-:W-:Y:S05]  /*4e00*/  BRA `(.L_x_1608) ;  /* 0x0000000c001c7947 */ /* 0x000fea0003800000 */
.L_x_1610:
[----:B----4-:R-:W0:Y:S02]  /*4e10*/  F2I.FTZ.TRUNC.NTZ R3, R18 ;  /* 0x0000001200037305 */ /* 0x010e24000021f100 */
[----:B0-----:R0:W-:Y:S01]  /*4e20*/  STG.E desc[UR36][R8.64], R3 ;  /* 0x0000000308007986 */ /* 0x0011e2000c101924 */
[----:B------:R-:W-:Y:S05]  /*4e30*/  BRA `(.L_x_1608) ;  /* 0x0000000c00107947 */ /* 0x000fea0003800000 */
.L_x_1609:
[----:B----4-:R-:W0:Y:S02]  /*4e40*/  F2I.FTZ.TRUNC.NTZ R3, R18 ;  /* 0x0000001200037305 */ /* 0x010e24000021f100 */
[----:B0-----:R0:W-:Y:S01]  /*4e50*/  STG.E.U16 desc[UR36][R8.64], R3 ;  /* 0x0000000308007986 */ /* 0x0011e2000c101524 */
[----:B------:R-:W-:Y:S05]  /*4e60*/  BRA `(.L_x_1608) ;  /* 0x0000000c00047947 */ /* 0x000fea0003800000 */
.L_x_1604:
[----:B------:R-:W-:-:S13]  /*4e70*/  ISETP.GT.AND P0, PT, R0, 0x6, PT ;  /* 0x000000060000780c */ /* 0x000fda0003f04270 */
[----:B------:R-:W-:Y:S05]  /*4e80*/  @P0 BRA `(.L_x_1611) ;  /* 0x0000000000240947 */ /* 0x000fea0003800000 */
[----:B------:R-:W-:-:S13]  /*4e90*/  ISETP.NE.AND P0, PT, R0, 0x5, PT ;  /* 0x000000050000780c */ /* 0x000fda0003f05270 */
[----:B------:R-:W-:Y:S05]  /*4ea0*/  @!P0 BRA `(.L_x_1612) ;  /* 0x0000000000108947 */ /* 0x000fea0003800000 */
[----:B------:R-:W-:-:S13]  /*4eb0*/  ISETP.NE.AND P0, PT, R0, 0x6, PT ;  /* 0x000000060000780c */ /* 0x000fda0003f05270 */
[----:B------:R-:W-:Y:S05]  /*4ec0*/  @P0 BRA `(.L_x_1607) ;  /* 0x0000000800940947 */ /* 0x000fea0003800000 */
[----:B----4-:R0:W-:Y:S01]  /*4ed0*/  STG.E desc[UR36][R8.64], R18 ;  /* 0x0000001208007986 */ /* 0x0101e2000c101924 */
[----:B------:R-:W-:Y:S05]  /*4ee0*/  BRA `(.L_x_1608) ;  /* 0x0000000800e47947 */ /* 0x000fea0003800000 */
.L_x_1612:
[----:B----4-:R-:W-:-:S05]  /*4ef0*/  F2FP.F16.F32.PACK_AB R18, RZ, R18 ;  /* 0x00000012ff12723e */ /* 0x010fca00000000ff */
[----:B------:R0:W-:Y:S01]  /*4f00*/  STG.E.U16 desc[UR36][R8.64], R18 ;  /* 0x0000001208007986 */ /* 0x0001e2000c101524 */
[----:B------:R-:W-:Y:S05]  /*4f10*/  BRA `(.L_x_1608) ;  /* 0x0000000800d87947 */ /* 0x000fea0003800000 */
.L_x_1611:
[----:B------:R-:W-:-:S13]  /*4f20*/  ISETP.NE.AND P0, PT, R0, 0x7, PT ;  /* 0x000000070000780c */ /* 0x000fda0003f05270 */
[----:B------:R-:W-:Y:S05]  /*4f30*/  @!P0 BRA `(.L_x_1613) ;  /* 0x00000000002c8947 */ /* 0x000fea0003800000 */
[----:B------:R-:W-:-:S13]  /*4f40*/  ISETP.NE.AND P0, PT, R0, 0x8, PT ;  /* 0x000000080000780c */ /* 0x000fda0003f05270 */
[----:B------:R-:W-:Y:S05]  /*4f50*/  @!P0 BRA `(.L_x_1614) ;  /* 0x0000000000148947 */ /* 0x000fea0003800000 */
[----:B------:R-:W-:-:S13]  /*4f60*/  ISETP.NE.AND P0, PT, R0, 0x9, PT ;  /* 0x000000090000780c */ /* 0x000fda0003f05270 */
[----:B------:R-:W-:Y:S05]  /*4f70*/  @P0 BRA `(.L_x_1607) ;  /* 0x0000000800680947 */ /* 0x000fea0003800000 */
[----:B------:R-:W-:-:S05]  /*4f80*/  IMAD.MOV.U32 R19, RZ, RZ, RZ ;  /* 0x000000ffff137224 */ /* 0x000fca00078e00ff */
[----:B----4-:R0:W-:Y:S01]  /*4f90*/  STG.E.64 desc[UR36][R8.64], R18 ;  /* 0x0000001208007986 */ /* 0x0101e2000c101b24 */
[----:B------:R-:W-:Y:S05]  /*4fa0*/  BRA `(.L_x_1608) ;  /* 0x0000000800b47947 */ /* 0x000fea0003800000 */
.L_x_1614:
[----:B----4-:R-:W-:-:S04]  /*4fb0*/  F2FP.F16.F32.PACK_AB R3, RZ, R18 ;  /* 0x00000012ff03723e */ /* 0x010fc800000000ff */
[----:B------:R-:W-:-:S05]  /*4fc0*/  PRMT R3, R3, 0x5410, RZ ;  /* 0x0000541003037816 */ /* 0x000fca00000000ff */
[----:B------:R0:W-:Y:S01]  /*4fd0*/  STG.E desc[UR36][R8.64], R3 ;  /* 0x0000000308007986 */ /* 0x0001e2000c101924 */
[----:B------:R-:W-:Y:S05]  /*4fe0*/  BRA `(.L_x_1608) ;  /* 0x0000000800a47947 */ /* 0x000fea0003800000 */
.L_x_1613:
[----:B----4-:R-:W-:-:S06]  /*4ff0*/  FMUL.FTZ R4, R18, 1 ;  /* 0x3f80000012047820 */ /* 0x010fcc0000410000 */
[----:B------:R-:W0:Y:S02]  /*5000*/  F2F.F64.F32 R4, R4 ;  /* 0x0000000400047310 */ /* 0x000e240000201800 */
[----:B0-----:R0:W-:Y:S01]  /*5010*/  STG.E.64 desc[UR36][R8.64], R4 ;  /* 0x0000000408007986 */ /* 0x0011e2000c101b24 */
[----:B------:R-:W-:Y:S05]  /*5020*/  BRA `(.L_x_1608) ;  /* 0x0000000800947947 */ /* 0x000fea0003800000 */
.L_x_1603:
        /* <DEDUP_REMOVED lines=8> */
[----:B----4-:R-:W-:-:S04]  /*50b0*/  FSETP.NEU.FTZ.AND P0, PT, R18, RZ, PT ;  /* 0x000000ff1200720b */ /* 0x010fc80003f1d000 */
[----:B------:R-:W-:-:S05]  /*50c0*/  SEL R3, RZ, 0x1, !P0 ;  /* 0x00000001ff037807 */ /* 0x000fca0004000000 */
[----:B------:R0:W-:Y:S01]  /*50d0*/  STG.E.U8 desc[UR36][R8.64], R3 ;  /* 0x0000000308007986 */ /* 0x0001e2000c101124 */
[----:B------:R-:W-:Y:S05]  /*50e0*/  BRA `(.L_x_1608) ;  /* 0x0000000800647947 */ /* 0x000fea0003800000 */
.L_x_1617:
[----:B----4-:R-:W-:Y:S01]  /*50f0*/  FMUL.FTZ R4, R18, 1 ;  /* 0x3f80000012047820 */ /* 0x010fe20000410000 */
[----:B------:R-:W-:-:S05]  /*5100*/  CS2R R6, SRZ ;  /* 0x0000000000067805 */ /* 0x000fca000001ff00 */
[----:B------:R-:W0:Y:S02]  /*5110*/  F2F.F64.F32 R4, R4 ;  /* 0x0000000400047310 */ /* 0x000e240000201800 */
[----:B0-----:R0:W-:Y:S01]  /*5120*/  STG.E.128 desc[UR36][R8.64], R4 ;  /* 0x0000000408007986 */ /* 0x0011e2000c101d24 */
[----:B------:R-:W-:Y:S05]  /*5130*/  BRA `(.L_x_1608) ;  /* 0x0000000800507947 */ /* 0x000fea0003800000 */
.L_x_1616:
[----:B------:R-:W-:-:S13]  /*5140*/  ISETP.NE.AND P0, PT, R0, 0xf, PT ;  /* 0x0000000f0000780c */ /* 0x000fda0003f05270 */
[----:B------:R-:W-:Y:S05]  /*5150*/  @!P0 BRA `(.L_x_1618) ;  /* 0x0000000000ac8947 */ /* 0x000fea0003800000 */
[----:B------:R-:W-:-:S13]  /*5160*/  ISETP.NE.AND P0, PT, R0, 0x17, PT ;  /* 0x000000170000780c */ /* 0x000fda0003f05270 */
[----:B------:R-:W-:Y:S05]  /*5170*/  @!P0 BRA `(.L_x_1619) ;  /* 0x0000000000508947 */ /* 0x000fea0003800000 */
[----:B------:R-:W-:-:S13]  /*5180*/  ISETP.NE.AND P0, PT, R0, 0x18, PT ;  /* 0x000000180000780c */ /* 0x000fda0003f05270 */
[----:B------:R-:W-:Y:S05]  /*5190*/  @P0 BRA `(.L_x_1607) ;  /* 0x0000000400e00947 */ /* 0x000fea0003800000 */
[C---:B----4-:R-:W-:Y:S01]  /*51a0*/  LOP3.LUT R4, R18.reuse, 0x7fffffff, RZ, 0xc0, !PT ;  /* 0x7fffffff12047812 */ /* 0x050fe200078ec0ff */
        /* <DEDUP_REMOVED lines=13> */
.L_x_1621:
[----:B------:R-:W-:Y:S05]  /*5280*/  BSYNC B0 ;  /* 0x0000000000007941 */ /* 0x000fea0003800000 */
.L_x_1620:
[----:B------:R-:W-:-:S05]  /*5290*/  LOP3.LUT R5, R0, R5, RZ, 0xfc, !PT ;  /* 0x0000000500057212 */ /* 0x000fca00078efcff */
[----:B------:R0:W-:Y:S01]  /*52a0*/  STG.E.U8 desc[UR36][R8.64], R5 ;  /* 0x0000000508007986 */ /* 0x0001e2000c101124 */
[----:B------:R-:W-:Y:S05]  /*52b0*/  BRA `(.L_x_1608) ;  /* 0x0000000400f07947 */ /* 0x000fea0003800000 */
.L_x_1619:
[----:B----4-:R-:W-:Y:S01]  /*52c0*/  LOP3.LUT R4, R18, 0x7fffffff, RZ, 0xc0, !PT ;  /* 0x7fffffff12047812 */ /* 0x010fe200078ec0ff */
        /* <DEDUP_REMOVED lines=11> */
.L_x_1623:
[----:B------:R-:W-:Y:S01]  /*5380*/  IMAD.MOV.U32 R0, RZ, RZ, 0x7f ;  /* 0x0000007fff007424 */ /* 0x000fe200078e00ff */
[----:B------:R-:W-:-:S04]  /*5390*/  ISETP.GT.U32.AND P0, PT, R4, 0x7f800000, PT ;  /* 0x7f8000000400780c */ /* 0x000fc80003f04070 */
[----:B------:R-:W-:-:S09]  /*53a0*/  SEL R0, R0, 0x7c, P0 ;  /* 0x0000007c00007807 */ /* 0x000fd20000000000 */
.L_x_1624:
[----:B------:R-:W-:Y:S05]  /*53b0*/  BSYNC B0 ;  /* 0x0000000000007941 */ /* 0x000fea0003800000 */
.L_x_1622:
[----:B------:R-:W-:-:S04]  /*53c0*/  LOP3.LUT R18, R18, 0x80000000, RZ, 0xc0, !PT ;  /* 0x8000000012127812 */ /* 0x000fc800078ec0ff */
[----:B------:R-:W-:-:S04]  /*53d0*/  SHF.R.U32.HI R3, RZ, 0x18, R18 ;  /* 0x00000018ff037819 */ /* 0x000fc80000011612 */
[----:B------:R-:W-:-:S05]  /*53e0*/  LOP3.LUT R3, R0, R3, RZ, 0xfc, !PT ;  /* 0x0000000300037212 */ /* 0x000fca00078efcff */
[----:B------:R0:W-:Y:S01]  /*53f0*/  STG.E.U8 desc[UR36][R8.64], R3 ;  /* 0x0000000308007986 */ /* 0x0001e2000c101124 */
[----:B------:R-:W-:Y:S05]  /*5400*/  BRA `(.L_x_1608) ;  /* 0x00000004009c7947 */ /* 0x000fea0003800000 */
.L_x_1618:
[----:B----4-:R-:W-:-:S05]  /*5410*/  F2FP.BF16.F32.PACK_AB R18, RZ, R18 ;  /* 0x00000012ff12723e */ /* 0x010fca00000010ff */
[----:B------:R0:W-:Y:S01]  /*5420*/  STG.E.U16 desc[UR36][R8.64], R18 ;  /* 0x0000001208007986 */ /* 0x0001e2000c101524 */
[----:B------:R-:W-:Y:S05]  /*5430*/  BRA `(.L_x_1608) ;  /* 0x0000000400907947 */ /* 0x000fea0003800000 */
.L_x_1615:
        /* <DEDUP_REMOVED lines=8> */
[----:B----4-:R-:W0:Y:S02]  /*54c0*/  F2I.FTZ.U32.TRUNC.NTZ R3, R18 ;  /* 0x0000001200037305 */ /* 0x010e24000021f000 */
[----:B0-----:R0:W-:Y:S01]  /*54d0*/  STG.E.U16 desc[UR36][R8.64], R3 ;  /* 0x0000000308007986 */ /* 0x0011e2000c101524 */
[----:B------:R-:W-:Y:S05]  /*54e0*/  BRA `(.L_x_1608) ;  /* 0x0000000400647947 */ /* 0x000fea0003800000 */
.L_x_1627:
[----:B----4-:R-:W-:Y:S01]  /*54f0*/  LOP3.LUT R3, R18, 0x7fffffff, RZ, 0xc0, !PT ;  /* 0x7fffffff12037812 */ /* 0x010fe200078ec0ff */
        /* <DEDUP_REMOVED lines=15> */
.L_x_1630:
[----:B------:R-:W-:-:S04]  /*55f0*/  LOP3.LUT R18, R18, 0x80000000, RZ, 0xc0, !PT ;  /* 0x8000000012127812 */ /* 0x000fc800078ec0ff */
[----:B------:R-:W-:-:S04]  /*5600*/  SHF.R.U32.HI R3, RZ, 0x18, R18 ;  /* 0x00000018ff037819 */ /* 0x000fc80000011612 */
[----:B------:R-:W-:-:S04]  /*5610*/  LOP3.LUT R0, R0, R3, RZ, 0xfc, !PT ;  /* 0x0000000300007212 */ /* 0x000fc800078efcff */
[----:B------:R-:W-:-:S07]  /*5620*/  PRMT R4, R0, 0x7610, R4 ;  /* 0x0000761000047816 */ /* 0x000fce0000000004 */
.L_x_1629:
[----:B------:R-:W-:Y:S05]  /*5630*/  BSYNC B0 ;  /* 0x0000000000007941 */ /* 0x000fea0003800000 */
.L_x_1628:
[----:B------:R4:W-:Y:S01]  /*5640*/  STG.E.U8 desc[UR36][R8.64], R4 ;  /* 0x0000000408007986 */ /* 0x0009e2000c101124 */
[----:B------:R-:W-:Y:S05]  /*5650*/  BRA `(.L_x_1608) ;  /* 0x0000000400087947 */ /* 0x000fea0003800000 */
.L_x_1626:
        /* <DEDUP_REMOVED lines=16> */
.L_x_1633:
[----:B------:R-:W-:-:S04]  /*5760*/  LOP3.LUT R18, R18, 0x80000000, RZ, 0xc0, !PT ;  /* 0x8000000012127812 */ /* 0x000fc800078ec0ff */
[----:B------:R-:W-:-:S04]  /*5770*/  SHF.R.U32.HI R3, RZ, 0x18, R18 ;  /* 0x00000018ff037819 */ /* 0x000fc80000011612 */
[----:B------:R-:W-:-:S04]  /*5780*/  LOP3.LUT R0, R0, R3, RZ, 0xfc, !PT ;  /* 0x0000000300007212 */ /* 0x000fc800078efcff */
[----:B------:R-:W-:-:S07]  /*5790*/  PRMT R4, R0, 0x7610, R4 ;  /* 0x0000761000047816 */ /* 0x000fce0000000004 */
.L_x_1632:
[----:B------:R-:W-:Y:S05]  /*57a0*/  BSYNC B0 ;  /* 0x0000000000007941 */ /* 0x000fea0003800000 */
.L_x_1631:
[----:B------:R0:W-:Y:S01]  /*57b0*/  STG.E.U8 desc[UR36][R8.64], R4 ;  /* 0x0000000408007986 */ /* 0x0001e2000c101124 */
[----:B------:R-:W-:Y:S05]  /*57c0*/  BRA `(.L_x_1608) ;  /* 0x0000000000ac7947 */ /* 0x000fea0003800000 */
.L_x_1625:
[----:B------:R-:W-:-:S13]  /*57d0*/  ISETP.NE.AND P0, PT, R0, 0x1c, PT ;  /* 0x0000001c0000780c */ /* 0x000fda0003f05270 */
[----:B------:R-:W-:Y:S05]  /*57e0*/  @!P0 BRA `(.L_x_1634) ;  /* 0x00000000009c8947 */ /* 0x000fea0003800000 */
[----:B------:R-:W-:-:S13]  /*57f0*/  ISETP.NE.AND P0, PT, R0, 0x1d, PT ;  /* 0x0000001d0000780c */ /* 0x000fda0003f05270 */
[----:B------:R-:W-:Y:S05]  /*5800*/  @!P0 BRA `(.L_x_1635) ;  /* 0x0000000000888947 */ /* 0x000fea0003800000 */
[----:B------:R-:W-:-:S13]  /*5810*/  ISETP.NE.AND P0, PT, R0, 0x2c, PT ;  /* 0x0000002c0000780c */ /* 0x000fda0003f05270 */
[----:B------:R-:W-:Y:S05]  /*5820*/  @P0 BRA `(.L_x_1607) ;  /* 0x00000000003c0947 */ /* 0x000fea0003800000 */
[----:B----4-:R-:W-:-:S04]  /*5830*/  SHF.R.U32.HI R4, RZ, 0x17, R18 ;  /* 0x00000017ff047819 */ /* 0x010fc80000011612 */
        /* <DEDUP_REMOVED lines=14> */
.L_x_1607:
        /* <DEDUP_REMOVED lines=16> */
.L_x_1636:
[----:B------:R-:W-:Y:S05]  /*5a20*/  BRA `(.L_x_1608) ;  /* 0x0000000000147947 */ /* 0x000fea0003800000 */
.L_x_1635:
[----:B----4-:R-:W0:Y:S02]  /*5a30*/  F2I.U64.TRUNC R18, R18 ;  /* 0x0000001200127311 */ /* 0x010e24000020d800 */
[----:B0-----:R2:W-:Y:S01]  /*5a40*/  STG.E.64 desc[UR36][R8.64], R18 ;  /* 0x0000001208007986 */ /* 0x0015e2000c101b24 */
[----:B------:R-:W-:Y:S05]  /*5a50*/  BRA `(.L_x_1608) ;  /* 0x0000000000087947 */ /* 0x000fea0003800000 */
.L_x_1634:
[----:B----4-:R-:W0:Y:S02]  /*5a60*/  F2I.FTZ.U32.TRUNC.NTZ R3, R18 ;  /* 0x0000001200037305 */ /* 0x010e24000021f000 */
[----:B0-----:R0:W-:Y:S02]  /*5a70*/  STG.E desc[UR36][R8.64], R3 ;  /* 0x0000000308007986 */ /* 0x0011e4000c101924 */
.L_x_1608:
        /* <DEDUP_REMOVED lines=24> */
.L_x_1640:
[----:B------:R-:W0:Y:S02]  /*5c00*/  F2I.S64.TRUNC R22, R22 ;  /* 0x0000001600167311 */ /* 0x000e24000020d900 */
[----:B0-----:R-:W-:-:S05]  /*5c10*/  IMAD.MOV.U32 R3, RZ, RZ, R22 ;  /* 0x000000ffff037224 */ /* 0x001fca00078e0016 */
[----:B------:R0:W-:Y:S01]  /*5c20*/  STG.E.U8 desc[UR36][R8.64], R3 ;  /* 0x0000000308007986 */ /* 0x0001e2000c101124 */
[----:B------:R-:W-:Y:S05]  /*5c30*/  BRA `(.L_x_1642) ;  /* 0x0000000c00407947 */ /* 0x000fea0003800000 */
.L_x_1639:
        /* <DEDUP_REMOVED lines=9> */
.L_x_1644:
[----:B------:R-:W0:Y:S02]  /*5cd0*/  F2I.FTZ.TRUNC.NTZ R3, R22 ;  /* 0x0000001600037305 */ /* 0x000e24000021f100 */
[----:B0-----:R4:W-:Y:S01]  /*5ce0*/  STG.E desc[UR36][R8.64], R3 ;  /* 0x0000000308007986 */ /* 0x0019e2000c101924 */
[----:B------:R-:W-:Y:S05]  /*5cf0*/  BRA `(.L_x_1642) ;  /* 0x0000000c00107947 */ /* 0x000fea0003800000 */
.L_x_1643:
[----:B------:R-:W0:Y:S02]  /*5d00*/  F2I.FTZ.TRUNC.NTZ R3, R22 ;  /* 0x0000001600037305 */ /* 0x000e24000021f100 */
[----:B0-----:R2:W-:Y:S01]  /*5d10*/  STG.E.U16 desc[UR36][R8.64], R3 ;  /* 0x0000000308007986 */ /* 0x0015e2000c101524 */
[----:B------:R-:W-:Y:S05]  /*5d20*/  BRA `(.L_x_1642) ;  /* 0x0000000c00047947 */ /* 0x000fea0003800000 */
.L_x_1638:
        /* <DEDUP_REMOVED lines=8> */
.L_x_1646:
[----:B------:R-:W-:-:S05]  /*5db0*/  F2FP.F16.F32.PACK_AB R22, RZ, R22 ;  /* 0x00000016ff16723e */ /* 0x000fca00000000ff */
[----:B------:R0:W-:Y:S01]  /*5dc0*/  STG.E.U16 desc[UR36][R8.64], R22 ;  /* 0x0000001608007986 */ /* 0x0001e2000c101524 */
[----:B------:R-:W-:Y:S05]  /*5dd0*/  BRA `(.L_x_1642) ;  /* 0x0000000800d87947 */ /* 0x000fea0003800000 */
.L_x_1645:
        /* <DEDUP_REMOVED lines=9> */
.L_x_1648:
[----:B------:R-:W-:-:S04]  /*5e70*/  F2FP.F16.F32.PACK_AB R3, RZ, R22 ;  /* 0x00000016ff03723e */ /* 0x000fc800000000ff */
[----:B------:R-:W-:-:S05]  /*5e80*/  PRMT R3, R3, 0x5410, RZ ;  /* 0x0000541003037816 */ /* 0x000fca00000000ff */
[----:B------:R0:W-:Y:S01]  /*5e90*/  STG.E desc[UR36][R8.64], R3 ;  /* 0x0000000308007986 */ /* 0x0001e2000c101924 */
[----:B------:R-:W-:Y:S05]  /*5ea0*/  BRA `(.L_x_1642) ;  /* 0x0000000800a47947 */ /* 0x000fea0003800000 */
.L_x_1647:
[----:B------:R-:W-:-:S06]  /*5eb0*/  FMUL.FTZ R4, R22, 1 ;  /* 0x3f80000016047820 */ /* 0x000fcc0000410000 */
[----:B------:R-:W0:Y:S02]  /*5ec0*/  F2F.F64.F32 R4, R4 ;  /* 0x0000000400047310 */ /* 0x000e240000201800 */
[----:B0-----:R0:W-:Y:S01]  /*5ed0*/  STG.E.64 desc[UR36][R8.64], R4 ;  /* 0x0000000408007986 */ /* 0x0011e2000c101b24 */
[----:B------:R-:W-:Y:S05]  /*5ee0*/  BRA `(.L_x_1642) ;  /* 0x0000000800947947 */ /* 0x000fea0003800000 */
.L_x_1637:
        /* <DEDUP_REMOVED lines=12> */
.L_x_1651:
[----:B------:R-:W-:Y:S01]  /*5fb0*/  FMUL.FTZ R4, R22, 1 ;  /* 0x3f80000016047820 */ /* 0x000fe20000410000 */
[----:B------:R-:W-:-:S05]  /*5fc0*/  CS2R R6, SRZ ;  /* 0x0000000000067805 */ /* 0x000fca000001ff00 */
[----:B------:R-:W0:Y:S02]  /*5fd0*/  F2F.F64.F32 R4, R4 ;  /* 0x0000000400047310 */ /* 0x000e240000201800 */
[----:B0-----:R0:W-:Y:S01]  /*5fe0*/  STG.E.128 desc[UR36][R8.64], R4 ;  /* 0x0000000408007986 */ /* 0x0011e2000c101d24 */
[----:B------:R-:W-:Y:S05]  /*5ff0*/  BRA `(.L_x_1642) ;  /* 0x0000000800507947 */ /* 0x000fea0003800000 */
.L_x_1650:
        /* <DEDUP_REMOVED lines=20> */
.L_x_1655:
[----:B------:R-:W-:Y:S05]  /*6140*/  BSYNC B0 ;  /* 0x0000000000007941 */ /* 0x000fea0003800000 */
.L_x_1654:
[----:B------:R-:W-:-:S05]  /*6150*/  LOP3.LUT R5, R0, R5, RZ, 0xfc, !PT ;  /* 0x0000000500057212 */ /* 0x000fca00078efcff */
[----:B------:R0:W-:Y:S01]  /*6160*/  STG.E.U8 desc[UR36][R8.64], R5 ;  /* 0x0000000508007986 */ /* 0x0001e2000c101124 */
[----:B------:R-:W-:Y:S05]  /*6170*/  BRA `(.L_x_1642) ;  /* 0x0000000400f07947 */ /* 0x000fea0003800000 */
.L_x_1653:
        /* <DEDUP_REMOVED lines=12> */
.L_x_1657:
[----:B------:R-:W-:Y:S01]  /*6240*/  IMAD.MOV.U32 R0, RZ, RZ, 0x7f ;  /* 0x0000007fff007424 */ /* 0x000fe200078e00ff */
[----:B------:R-:W-:-:S04]  /*6250*/  ISETP.GT.U32.AND P0, PT, R4, 0x7f800000, PT ;  /* 0x7f8000000400780c */ /* 0x000fc80003f04070 */
[----:B------:R-:W-:-:S09]  /*6260*/  SEL R0, R0, 0x7c, P0 ;  /* 0x0000007c00007807 */ /* 0x000fd20000000000 */
.L_x_1658:
[----:B------:R-:W-:Y:S05]  /*6270*/  BSYNC B0 ;  /* 0x0000000000007941 */ /* 0x000fea0003800000 */
.L_x_1656:
[----:B------:R-:W-:-:S04]  /*6280*/  LOP3.LUT R22, R22, 0x80000000, RZ, 0xc0, !PT ;  /* 0x8000000016167812 */ /* 0x000fc800078ec0ff */
[----:B------:R-:W-:-:S04]  /*6290*/  SHF.R.U32.HI R3, RZ, 0x18, R22 ;  /* 0x00000018ff037819 */ /* 0x000fc80000011616 */
[----:B------:R-:W-:-:S05]  /*62a0*/  LOP3.LUT R3, R0, R3, RZ, 0xfc, !PT ;  /* 0x0000000300037212 */ /* 0x000fca00078efcff */
[----:B------:R0:W-:Y:S01]  /*62b0*/  STG.E.U8 desc[UR36][R8.64], R3 ;  /* 0x0000000308007986 */ /* 0x0001e2000c101124 */
[----:B------:R-:W-:Y:S05]  /*62c0*/  BRA `(.L_x_1642) ;  /* 0x00000004009c7947 */ /* 0x000fea0003800000 */
.L_x_1652:
[----:B------:R-:W-:-:S05]  /*62d0*/  F2FP.BF16.F32.PACK_AB R22, RZ, R22 ;  /* 0x00000016ff16723e */ /* 0x000fca00000010ff */
[----:B------:R0:W-:Y:S01]  /*62e0*/  STG.E.U16 desc[UR36][R8.64], R22 ;  /* 0x0000001608007986 */ /* 0x0001e2000c101524 */
[----:B------:R-:W-:Y:S05]  /*62f0*/  BRA `(.L_x_1642) ;  /* 0x0000000400907947 */ /* 0x000fea0003800000 */
.L_x_1649:
        /* <DEDUP_REMOVED lines=11> */
.L_x_1661:
        /* <DEDUP_REMOVED lines=16> */
.L_x_1664:
[----:B------:R-:W-:-:S04]  /*64b0*/  LOP3.LUT R22, R22, 0x80000000, RZ, 0xc0, !PT ;  /* 0x8000000016167812 */ /* 0x000fc800078ec0ff */
[----:B------:R-:W-:-:S04]  /*64c0*/  SHF.R.U32.HI R3, RZ, 0x18, R22 ;  /* 0x00000018ff037819 */ /* 0x000fc80000011616 */
[----:B------:R-:W-:-:S04]  /*64d0*/  LOP3.LUT R0, R0, R3, RZ, 0xfc, !PT ;  /* 0x0000000300007212 */ /* 0x000fc800078efcff */
[----:B------:R-:W-:-:S07]  /*64e0*/  PRMT R4, R0, 0x7610, R4 ;  /* 0x0000761000047816 */ /* 0x000fce0000000004 */
.L_x_1663:
[----:B------:R-:W-:Y:S05]  /*64f0*/  BSYNC B0 ;  /* 0x0000000000007941 */ /* 0x000fea0003800000 */
.L_x_1662:
[----:B------:R0:W-:Y:S01]  /*6500*/  STG.E.U8 desc[UR36][R8.64], R4 ;  /* 0x0000000408007986 */ /* 0x0001e2000c101124 */
[----:B------:R-:W-:Y:S05]  /*6510*/  BRA `(.L_x_1642) ;  /* 0x0000000400087947 */ /* 0x000fea0003800000 */
.L_x_1660:
        /* <DEDUP_REMOVED lines=16> */
.L_x_1667:
[----:B------:R-:W-:-:S04]  /*6620*/  LOP3.LUT R22, R22, 0x80000000, RZ, 0xc0, !PT ;  /* 0x8000000016167812 */ /* 0x000fc800078ec0ff */
[----:B------:R-:W-:-:S04]  /*6630*/  SHF.R.U32.HI R3, RZ, 0x18, R22 ;  /* 0x00000018ff037819 */ /* 0x000fc80000011616 */
[----:B------:R-:W-:-:S04]  /*6640*/  LOP3.LUT R0, R0, R3, RZ, 0xfc, !PT ;  /* 0x0000000300007212 */ /* 0x000fc800078efcff */
[----:B------:R-:W-:-:S07]  /*6650*/  PRMT R4, R0, 0x7610, R4 ;  /* 0x0000761000047816 */ /* 0x000fce0000000004 */
.L_x_1666:
[----:B------:R-:W-:Y:S05]  /*6660*/  BSYNC B0 ;  /* 0x0000000000007941 */ /* 0x000fea0003800000 */
.L_x_1665:
[----:B------:R0:W-:Y:S01]  /*6670*/  STG.E.U8 desc[UR36][R8.64], R4 ;  /* 0x0000000408007986 */ /* 0x0001e2000c101124 */
[----:B------:R-:W-:Y:S05]  /*6680*/  BRA `(.L_x_1642) ;  /* 0x0000000000ac7947 */ /* 0x000fea0003800000 */
.L_x_1659:
        /* <DEDUP_REMOVED lines=21> */
.L_x_1641:
        /* <DEDUP_REMOVED lines=16> */
.L_x_1670:
[----:B------:R-:W-:Y:S05]  /*68e0*/  BRA `(.L_x_1642) ;  /* 0x0000000000147947 */ /* 0x000fea0003800000 */
.L_x_1669:
[----:B------:R-:W0:Y:S02]  /*68f0*/  F2I.U64.TRUNC R22, R22 ;  /* 0x0000001600167311 */ /* 0x000e24000020d800 */
[----:B0-----:R0:W-:Y:S01]  /*6900*/  STG.E.64 desc[UR36][R8.64], R22 ;  /* 0x0000001608007986 */ /* 0x0011e2000c101b24 */
[----:B------:R-:W-:Y:S05]  /*6910*/  BRA `(.L_x_1642) ;  /* 0x0000000000087947 */ /* 0x000fea0003800000 */
.L_x_1668:
[----:B------:R-:W0:Y:S02]  /*6920*/  F2I.FTZ.U32.TRUNC.NTZ R3, R22 ;  /* 0x0000001600037305 */ /* 0x000e24000021f000 */
[----:B0-----:R0:W-:Y:S02]  /*6930*/  STG.E desc[UR36][R8.64], R3 ;  /* 0x0000000308007986 */ /* 0x0011e4000c101924 */
.L_x_1642:
[----:B------:R-:W-:-:S07]  /*6940*/  VIADD R25, R25, 0x80 ;  /* 0x0000008019197836 */ /* 0x000fce0000000000 */
.L_x_1602:
[----:B------:R-:W-:Y:S05]  /*6950*/  BSYNC B6 ;  /* 0x0000000000067941 */ /* 0x000fea0003800000 */
.L_x_1601:
[----:B------:R-:W-:-:S13]  /*6960*/  ISETP.GE.AND P0, PT, R25, R17, PT ;  /* 0x000000111900720c */ /* 0x000fda0003f06270 */
[----:B------:R-:W-:Y:S05]  /*6970*/  @P0 EXIT ;  /* 0x000000000000094d */ /* 0x000fea0003800000 */
[----:B0-2-4-:R-:W0:Y:S01]  /*6980*/  LDC.64 R4, c[0x0][0x218] ;  /* 0x00008600ff047b82 */ /* 0x015e220000000a00 */
[----:B------:R-:W-:Y:S01]  /*6990*/  PRMT R0, R16, 0x9910, RZ ;  /* 0x0000991010007816 */ /* 0x000fe200000000ff */
[----:B------:R-:W-:Y:S01]  /*69a0*/  IMAD R2, R2, 0x200, R25 ;  /* 0x0000020002027824 */ /* 0x000fe200078e0219 */
[----:B------:R-:W-:Y:S02]  /*69b0*/  ULDC UR4, c[0x0][0x238] ;  /* 0x00008e0000047ab9 */ /* 0x000fe40000000800 */
[----:B------:R-:W-:Y:S01]  /*69c0*/  ISETP.GT.AND P1, PT, R0, 0x9, PT ;  /* 0x000000090000780c */ /* 0x000fe20003f24270 */
[----:B-1----:R-:W-:-:S05]  /*69d0*/  IMAD R3, R2, UR4, RZ ;  /* 0x0000000402037c24 */ /* 0x002fca000f8e02ff */
        /* <DEDUP_REMOVED lines=11> */
[----:B---3--:R-:W0:Y:S02]  /*6a90*/  F2I.FTZ.TRUNC.NTZ R5, R24 ;  /* 0x0000001800057305 */ /* 0x008e24000021f100 */
[----:B0-----:R-:W-:Y:S01]  /*6aa0*/  STG.E.U8 desc[UR36][R2.64], R5 ;  /* 0x0000000502007986 */ /* 0x001fe2000c101124 */
[----:B------:R-:W-:Y:S05]  /*6ab0*/  EXIT ;  /* 0x000000000000794d */ /* 0x000fea0003800000 */
.L_x_1674:
[----:B---3--:R-:W0:Y:S02]  /*6ac0*/  F2I.S64.TRUNC R24, R24 ;  /* 0x0000001800187311 */ /* 0x008e24000020d900 */
[----:B0-----:R-:W-:-:S05]  /*6ad0*/  IMAD.MOV.U32 R5, RZ, RZ, R24 ;  /* 0x000000ffff057224 */ /* 0x001fca00078e0018 */
[----:B------:R-:W-:Y:S01]  /*6ae0*/  STG.E.U8 desc[UR36][R2.64], R5 ;  /* 0x0000000502007986 */ /* 0x000fe2000c101124 */
[----:B------:R-:W-:Y:S05]  /*6af0*/  EXIT ;  /* 0x000000000000794d */ /* 0x000fea0003800000 */
.L_x_1673:
[----:B------:R-:W-:-:S13]  /*6b00*/  ISETP.NE.AND P0, PT, R0, 0x2, PT ;  /* 0x000000020000780c */ /* 0x000fda0003f05270 */
[----:B------:R-:W-:Y:S05]  /*6b10*/  @!P0 BRA `(.L_x_1676) ;  /* 0x0000000000288947 */ /* 0x000fea0003800000 */
[----:B------:R-:W-:-:S13]  /*6b20*/  ISETP.NE.AND P0, PT, R0, 0x3, PT ;  /* 0x000000030000780c */ /* 0x000fda0003f05270 */
[----:B------:R-:W-:Y:S05]  /*6b30*/  @!P0 BRA `(.L_x_1677) ;  /* 0x0000000000148947 */ /* 0x000fea0003800000 */
[----:B------:R-:W-:-:S13]  /*6b40*/  ISETP.NE.AND P0, PT, R0, 0x4, PT ;  /* 0x000000040000780c */ /* 0x000fda0003f05270 */
[----:B------:R-:W-:Y:S05]  /*6b50*/  @P0 BRA `(.L_x_1675) ;  /* 0x0000000800d00947 */ /* 0x000fea0003800000 */
[----:B---3--:R-:W0:Y:S02]  /*6b60*/  F2I.S64.TRUNC R24, R24 ;  /* 0x0000001800187311 */ /* 0x008e24000020d900 */
[----:B0-----:R-:W-:Y:S01]  /*6b70*/  STG.E.64 desc[UR36][R2.64], R24 ;  /* 0x0000001802007986 */ /* 0x001fe2000c101b24 */
[----:B------:R-:W-:Y:S05]  /*6b80*/  EXIT ;  /* 0x000000000000794d */ /* 0x000fea0003800000 */
.L_x_1677:
[----:B---3--:R-:W0:Y:S02]  /*6b90*/  F2I.FTZ.TRUNC.NTZ R5, R24 ;  /* 0x0000001800057305 */ /* 0x008e24000021f100 */
[----:B0-----:R-:W-:Y:S01]  /*6ba0*/  STG.E desc[UR36][R2.64], R5 ;  /* 0x0000000502007986 */ /* 0x001fe2000c101924 */
[----:B------:R-:W-:Y:S05]  /*6bb0*/  EXIT ;  /* 0x000000000000794d */ /* 0x000fea0003800000 */
.L_x_1676:
[----:B---3--:R-:W0:Y:S02]  /*6bc0*/  F2I.FTZ.TRUNC.NTZ R5, R24 ;  /* 0x0000001800057305 */ /* 0x008e24000021f100 */
[----:B0-----:R-:W-:Y:S01]  /*6bd0*/  STG.E.U16 desc[UR36][R2.64], R5 ;  /* 0x0000000502007986 */ /* 0x001fe2000c101524 */
[----:B------:R-:W-:Y:S05]  /*6be0*/  EXIT ;  /* 0x000000000000794d */ /* 0x000fea0003800000 */
.L_x_1672:
[----:B------:R-:W-:-:S13]  /*6bf0*/  ISETP.GT.AND P0, PT, R0, 0x6, PT ;  /* 0x000000060000780c */ /* 0x000fda0003f04270 */
[----:B------:R-:W-:Y:S05]  /*6c00*/  @P0 BRA `(.L_x_1678) ;  /* 0x0000000000240947 */ /* 0x000fea0003800000 */
[----:B------:R-:W-:-:S13]  /*6c10*/  ISETP.NE.AND P0, PT, R0, 0x5, PT ;  /* 0x000000050000780c */ /* 0x000fda0003f05270 */
[----:B------:R-:W-:Y:S05]  /*6c20*/  @!P0 BRA `(.L_x_1679) ;  /* 0x0000000000108947 */ /* 0x000fea0003800000 */
[----:B------:R-:W-:-:S13]  /*6c30*/  ISETP.NE.AND P0, PT, R0, 0x6, PT ;  /* 0x000000060000780c */ /* 0x000fda0003f05270 */
[----:B------:R-:W-:Y:S05]  /*6c40*/  @P0 BRA `(.L_x_1675) ;  /* 0x0000000800940947 */ /* 0x000fea0003800000 */
[----:B---3--:R-:W-:Y:S01]  /*6c50*/  STG.E desc[UR36][R2.64], R24 ;  /* 0x0000001802007986 */ /* 0x008fe2000c101924 */
[----:B------:R-:W-:Y:S05]  /*6c60*/  EXIT ;  /* 0x000000000000794d */ /* 0x000fea0003800000 */
.L_x_1679:
[----:B---3--:R-:W-:-:S05]  /*6c70*/  F2FP.F16.F32.PACK_AB R24, RZ, R24 ;  /* 0x00000018ff18723e */ /* 0x008fca00000000ff */
[----:B------:R-:W-:Y:S01]  /*6c80*/  STG.E.U16 desc[UR36][R2.64], R24 ;  /* 0x0000001802007986 */ /* 0x000fe2000c101524 */
[----:B------:R-:W-:Y:S05]  /*6c90*/  EXIT ;  /* 0x000000000000794d */ /* 0x000fea0003800000 */
.L_x_1678:
[----:B------:R-:W-:-:S13]  /*6ca0*/  ISETP.NE.AND P0, PT, R0, 0x7, PT ;  /* 0x000000070000780c */ /* 0x000fda0003f05270 */
[----:B------:R-:W-:Y:S05]  /*6cb0*/  @!P0 BRA `(.L_x_1680) ;  /* 0x00000000002c8947 */ /* 0x000fea0003800000 */
[----:B------:R-:W-:-:S13]  /*6cc0*/  ISETP.NE.AND P0, PT, R0, 0x8, PT ;  /* 0x000000080000780c */ /* 0x000fda0003f05270 */
[----:B------:R-:W-:Y:S05]  /*6cd0*/  @!P0 BRA `(.L_x_1681) ;  /* 0x0000000000148947 */ /* 0x000fea0003800000 */
[----:B------:R-:W-:-:S13]  /*6ce0*/  ISETP.NE.AND P0, PT, R0, 0x9, PT ;  /* 0x000000090000780c */ /* 0x000fda0003f05270 */
[----:B------:R-:W-:Y:S05]  /*6cf0*/  @P0 BRA `(.L_x_1675) ;  /* 0x0000000800680947 */ /* 0x000fea0003800000 */
[----:B------:R-:W-:-:S05]  /*6d00*/  IMAD.MOV.U32 R25, RZ, RZ, RZ ;  /* 0x000000ffff197224 */ /* 0x000fca00078e00ff */
[----:B---3--:R-:W-:Y:S01]  /*6d10*/  STG.E.64 desc[UR36][R2.64], R24 ;  /* 0x0000001802007986 */ /* 0x008fe2000c101b24 */
[----:B------:R-:W-:Y:S05]  /*6d20*/  EXIT ;  /* 0x000000000000794d */ /* 0x000fea0003800000 */
.L_x_1681:
[----:B---3--:R-:W-:-:S04]  /*6d30*/  F2FP.F16.F32.PACK_AB R5, RZ, R24 ;  /* 0x00000018ff05723e */ /* 0x008fc800000000ff */
[----:B------:R-:W-:-:S05]  /*6d40*/  PRMT R5, R5, 0x5410, RZ ;  /* 0x0000541005057816 */ /* 0x000fca00000000ff */
[----:B------:R-:W-:Y:S01]  /*6d50*/  STG.E desc[UR36][R2.64], R5 ;  /* 0x0000000502007986 */ /* 0x000fe2000c101924 */
[----:B------:R-:W-:Y:S05]  /*6d60*/  EXIT ;  /* 0x000000000000794d */ /* 0x000fea0003800000 */
.L_x_1680:
[----:B---3--:R-:W-:-:S06]  /*6d70*/  FMUL.FTZ R4, R24, 1 ;  /* 0x3f80000018047820 */ /* 0x008fcc0000410000 */
[----:B------:R-:W0:Y:S02]  /*6d80*/  F2F.F64.F32 R4, R4 ;  /* 0x0000000400047310 */ /* 0x000e240000201800 */
[----:B0-----:R-:W-:Y:S01]  /*6d90*/  STG.E.64 desc[UR36][R2.64], R4 ;  /* 0x0000000402007986 */ /* 0x001fe2000c101b24 */
[----:B------:R-:W-:Y:S05]  /*6da0*/  EXIT ;  /* 0x000000000000794d */ /* 0x000fea0003800000 */
.L_x_1671:
        /* <DEDUP_REMOVED lines=8> */
[----:B---3--:R-:W-:-:S04]  /*6e30*/  FSETP.NEU.FTZ.AND P0, PT, R24, RZ, PT ;  /* 0x000000ff1800720b */ /* 0x008fc80003f1d000 */
[----:B------:R-:W-:-:S05]  /*6e40*/  SEL R5, RZ, 0x1, !P0 ;  /* 0x00000001ff057807 */ /* 0x000fca0004000000 */
[----:B------:R-:W-:Y:S01]  /*6e50*/  STG.E.U8 desc[UR36][R2.64], R5 ;  /* 0x0000000502007986 */ /* 0x000fe2000c101124 */
[----:B------:R-:W-:Y:S05]  /*6e60*/  EXIT ;  /* 0x000000000000794d */ /* 0x000fea0003800000 */
.L_x_1684:
[----:B---3--:R-:W-:Y:S01]  /*6e70*/  FMUL.FTZ R4, R24, 1 ;  /* 0x3f80000018047820 */ /* 0x008fe20000410000 */
[----:B------:R-:W-:-:S05]  /*6e80*/  CS2R R6, SRZ ;  /* 0x0000000000067805 */ /* 0x000fca000001ff00 */
[----:B------:R-:W0:Y:S02]  /*6e90*/  F2F.F64.F32 R4, R4 ;  /* 0x0000000400047310 */ /* 0x000e240000201800 */
[----:B0-----:R-:W-:Y:S01]  /*6ea0*/  STG.E.128 desc[UR36][R2.64], R4 ;  /* 0x0000000402007986 */ /* 0x001fe2000c101d24 */
[----:B------:R-:W-:Y:S05]  /*6eb0*/  EXIT ;  /* 0x000000000000794d */ /* 0x000fea0003800000 */
.L_x_1683:
[----:B------:R-:W-:-:S13]  /*6ec0*/  ISETP.NE.AND P0, PT, R0, 0xf, PT ;  /* 0x0000000f0000780c */ /* 0x000fda0003f05270 */
[----:B------:R-:W-:Y:S05]  /*6ed0*/  @!P0 BRA `(.L_x_1685) ;  /* 0x0000000000ac8947 */ /* 0x000fea0003800000 */
[----:B------:R-:W-:-:S13]  /*6ee0*/  ISETP.NE.AND P0, PT, R0, 0x17, PT ;  /* 0x000000170000780c */ /* 0x000fda0003f05270 */
[----:B------:R-:W-:Y:S05]  /*6ef0*/  @!P0 BRA `(.L_x_1686) ;  /* 0x0000000000508947 */ /* 0x000fea0003800000 */
[----:B------:R-:W-:-:S13]  /*6f00*/  ISETP.NE.AND P0, PT, R0, 0x18, PT ;  /* 0x000000180000780c */ /* 0x000fda0003f05270 */
[----:B------:R-:W-:Y:S05]  /*6f10*/  @P0 BRA `(.L_x_1675) ;  /* 0x0000000400e00947 */ /* 0x000fea0003800000 */
[C---:B---3--:R-:W-:Y:S01]  /*6f20*/  LOP3.LUT R4, R24.reuse, 0x7fffffff, RZ, 0xc0, !PT ;  /* 0x7fffffff18047812 */ /* 0x048fe200078ec0ff */
[----:B------:R-:W-:Y:S01]  /*6f30*/  BSSY B0, `(.L_x_1687) ;  /* 0x000000d000007945 */ /* 0x000fe20003800000 */
        /* <DEDUP_REMOVED lines=12> */
.L_x_1688:
[----:B------:R-:W-:Y:S05]  /*7000*/  BSYNC B0 ;  /* 0x0000000000007941 */ /* 0x000fea0003800000 */
.L_x_1687:
[----:B------:R-:W-:-:S05]  /*7010*/  LOP3.LUT R7, R0, R7, RZ, 0xfc, !PT ;  /* 0x0000000700077212 */ /* 0x000fca00078efcff */
[----:B------:R-:W-:Y:S01]  /*7020*/  STG.E.U8 desc[UR36][R2.64], R7 ;  /* 0x0000000702007986 */ /* 0x000fe2000c101124 */
[----:B------:R-:W-:Y:S05]  /*7030*/  EXIT ;  /* 0x000000000000794d */ /* 0x000fea0003800000 */
.L_x_1686:
[----:B---3--:R-:W-:Y:S01]  /*7040*/  LOP3.LUT R4, R24, 0x7fffffff, RZ, 0xc0, !PT ;  /* 0x7fffffff18047812 */ /* 0x008fe200078ec0ff */
[----:B------:R-:W-:Y:S03]  /*7050*/  BSSY B0, `(.L_x_1689) ;  /* 0x000000e000007945 */ /* 0x000fe60003800000 */
        /* <DEDUP_REMOVED lines=10> */
.L_x_1690:
[----:B------:R-:W-:Y:S01]  /*7100*/  IMAD.MOV.U32 R0, RZ, RZ, 0x7f ;  /* 0x0000007fff007424 */ /* 0x000fe200078e00ff */
[----:B------:R-:W-:-:S04]  /*7110*/  ISETP.GT.U32.AND P0, PT, R4, 0x7f800000, PT ;  /* 0x7f8000000400780c */ /* 0x000fc80003f04070 */
[----:B------:R-:W-:-:S09]  /*7120*/  SEL R0, R0, 0x7c, P0 ;  /* 0x0000007c00007807 */ /* 0x000fd20000000000 */
.L_x_1691:
[----:B------:R-:W-:Y:S05]  /*7130*/  BSYNC B0 ;  /* 0x0000000000007941 */ /* 0x000fea0003800000 */
.L_x_1689:
[----:B------:R-:W-:-:S04]  /*7140*/  LOP3.LUT R24, R24, 0x80000000, RZ, 0xc0, !PT ;  /* 0x8000000018187812 */ /* 0x000fc800078ec0ff */
[----:B------:R-:W-:-:S04]  /*7150*/  SHF.R.U32.HI R5, RZ, 0x18, R24 ;  /* 0x00000018ff057819 */ /* 0x000fc80000011618 */
[----:B------:R-:W-:-:S05]  /*7160*/  LOP3.LUT R5, R0, R5, RZ, 0xfc, !PT ;  /* 0x0000000500057212 */ /* 0x000fca00078efcff */
[----:B------:R-:W-:Y:S01]  /*7170*/  STG.E.U8 desc[UR36][R2.64], R5 ;  /* 0x0000000502007986 */ /* 0x000fe2000c101124 */
[----:B------:R-:W-:Y:S05]  /*7180*/  EXIT ;  /* 0x000000000000794d */ /* 0x000fea0003800000 */
.L_x_1685:
[----:B---3--:R-:W-:-:S05]  /*7190*/  F2FP.BF16.F32.PACK_AB R24, RZ, R24 ;  /* 0x00000018ff18723e */ /* 0x008fca00000010ff */
[----:B------:R-:W-:Y:S01]  /*71a0*/  STG.E.U16 desc[UR36][R2.64], R24 ;  /* 0x0000001802007986 */ /* 0x000fe2000c101524 */
[----:B------:R-:W-:Y:S05]  /*71b0*/  EXIT ;  /* 0x000000000000794d */ /* 0x000fea0003800000 */
.L_x_1682:
        /* <DEDUP_REMOVED lines=8> */
[----:B---3--:R-:W0:Y:S02]  /*7240*/  F2I.FTZ.U32.TRUNC.NTZ R5, R24 ;  /* 0x0000001800057305 */ /* 0x008e24000021f000 */
[----:B0-----:R-:W-:Y:S01]  /*7250*/  STG.E.U16 desc[UR36][R2.64], R5 ;  /* 0x0000000502007986 */ /* 0x001fe2000c101524 */
[----:B------:R-:W-:Y:S05]  /*7260*/  EXIT ;  /* 0x000000000000794d */ /* 0x000fea0003800000 */
.L_x_1694:
[----:B---3--:R-:W-:Y:S01]  /*7270*/  LOP3.LUT R5, R24, 0x7fffffff, RZ, 0xc0, !PT ;  /* 0x7fffffff18057812 */ /* 0x008fe200078ec0ff */
        /* <DEDUP_REMOVED lines=15> */
.L_x_1697:
[----:B------:R-:W-:-:S04]  /*7370*/  LOP3.LUT R24, R24, 0x80000000, RZ, 0xc0, !PT ;  /* 0x8000000018187812 */ /* 0x000fc800078ec0ff */
[----:B------:R-:W-:-:S04]  /*7380*/  SHF.R.U32.HI R5, RZ, 0x18, R24 ;  /* 0x00000018ff057819 */ /* 0x000fc80000011618 */
[----:B------:R-:W-:-:S04]  /*7390*/  LOP3.LUT R4, R4, R5, RZ, 0xfc, !PT ;  /* 0x0000000504047212 */ /* 0x000fc800078efcff */
[----:B------:R-:W-:-:S07]  /*73a0*/  PRMT R0, R4, 0x7610, R0 ;  /* 0x0000761004007816 */ /* 0x000fce0000000000 */
.L_x_1696:
[----:B------:R-:W-:Y:S05]  /*73b0*/  BSYNC B0 ;  /* 0x0000000000007941 */ /* 0x000fea0003800000 */
.L_x_1695:
[----:B------:R-:W-:Y:S01]  /*73c0*/  STG.E.U8 desc[UR36][R2.64], R0 ;  /* 0x0000000002007986 */ /* 0x000fe2000c101124 */
[----:B------:R-:W-:Y:S05]  /*73d0*/  EXIT ;  /* 0x000000000000794d */ /* 0x000fea0003800000 */
.L_x_1693:
        /* <DEDUP_REMOVED lines=16> */
.L_x_1700:
[----:B------:R-:W-:-:S04]  /*74e0*/  LOP3.LUT R24, R24, 0x80000000, RZ, 0xc0, !PT ;  /* 0x8000000018187812 */ /* 0x000fc800078ec0ff */
[----:B------:R-:W-:-:S04]  /*74f0*/  SHF.R.U32.HI R5, RZ, 0x18, R24 ;  /* 0x00000018ff057819 */ /* 0x000fc80000011618 */
[----:B------:R-:W-:-:S04]  /*7500*/  LOP3.LUT R4, R4, R5, RZ, 0xfc, !PT ;  /* 0x0000000504047212 */ /* 0x000fc800078efcff */
[----:B------:R-:W-:-:S07]  /*7510*/  PRMT R0, R4, 0x7610, R0 ;  /* 0x0000761004007816 */ /* 0x000fce0000000000 */
.L_x_1699:
[----:B------:R-:W-:Y:S05]  /*7520*/  BSYNC B0 ;  /* 0x0000000000007941 */ /* 0x000fea0003800000 */
.L_x_1698:
[----:B------:R-:W-:Y:S01]  /*7530*/  STG.E.U8 desc[UR36][R2.64], R0 ;  /* 0x0000000002007986 */ /* 0x000fe2000c101124 */
[----:B------:R-:W-:Y:S05]  /*7540*/  EXIT ;  /* 0x000000000000794d */ /* 0x000fea0003800000 */
.L_x_1692:
[----:B------:R-:W-:-:S13]  /*7550*/  ISETP.NE.AND P0, PT, R0, 0x1c, PT ;  /* 0x0000001c0000780c */ /* 0x000fda0003f05270 */
[----:B------:R-:W-:Y:S05]  /*7560*/  @!P0 BRA `(.L_x_1701) ;  /* 0x00000000009c8947 */ /* 0x000fea0003800000 */
[----:B------:R-:W-:-:S13]  /*7570*/  ISETP.NE.AND P0, PT, R0, 0x1d, PT ;  /* 0x0000001d0000780c */ /* 0x000fda0003f05270 */
[----:B------:R-:W-:Y:S05]  /*7580*/  @!P0 BRA `(.L_x_1702) ;  /* 0x0000000000888947 */ /* 0x000fea0003800000 */
[----:B------:R-:W-:-:S13]  /*7590*/  ISETP.NE.AND P0, PT, R0, 0x2c, PT ;  /* 0x0000002c0000780c */ /* 0x000fda0003f05270 */
[----:B------:R-:W-:Y:S05]  /*75a0*/  @P0 BRA `(.L_x_1675) ;  /* 0x00000000003c0947 */ /* 0x000fea0003800000 */
[----:B---3--:R-:W-:-:S04]  /*75b0*/  SHF.R.U32.HI R4, RZ, 0x17, R24 ;  /* 0x00000017ff047819 */ /* 0x008fc80000011618 */
        /* <DEDUP_REMOVED lines=14> */
.L_x_1675:
        /* <DEDUP_REMOVED lines=16> */
.L_x_1703:
[----:B------:R-:W-:Y:S05]  /*77a0*/  EXIT ;  /* 0x000000000000794d */ /* 0x000fea0003800000 */
.L_x_1702:
[----:B---3--:R-:W0:Y:S02]  /*77b0*/  F2I.U64.TRUNC R24, R24 ;  /* 0x0000001800187311 */ /* 0x008e24000020d800 */
[----:B0-----:R-:W-:Y:S01]  /*77c0*/  STG.E.64 desc[UR36][R2.64], R24 ;  /* 0x0000001802007986 */ /* 0x001fe2000c101b24 */
[----:B------:R-:W-:Y:S05]  /*77d0*/  EXIT ;  /* 0x000000000000794d */ /* 0x000fea0003800000 */
.L_x_1701:
[----:B---3--:R-:W0:Y:S02]  /*77e0*/  F2I.FTZ.U32.TRUNC.NTZ R5, R24 ;  /* 0x0000001800057305 */ /* 0x008e24000021f000 */
[----:B0-----:R-:W-:Y:S01]  /*77f0*/  STG.E desc[UR36][R2.64], R5 ;  /* 0x0000000502007986 */ /* 0x001fe2000c101924 */
[----:B------:R-:W-:Y:S05]  /*7800*/  EXIT ;  /* 0x000000000000794d */ /* 0x000fea0003800000 */
.L_x_1704:
        /* <DEDUP_REMOVED lines=15> */
.L_x_13266:


//--------------------- .text._ZN2at6native18elementwise_kernelILi128ELi2EZNS0_22gpu_kernel_impl_nocastIZZZNS0_16log2_kernel_cudaERNS_18TensorIteratorBaseEENKUlvE0_clEvENKUlvE0_clEvEUlfE_EEvS4_RKT_EUliE_EEviT1_ --------------------------
	.section	.text._ZN2at6native18elementwise_kernelILi128ELi2EZNS0_22gpu_kernel_impl_nocastIZZZNS0_16log2_kernel_cudaERNS_18TensorIteratorBaseEENKUlvE0_clEvENKUlvE0_clEvEUlfE_EEvS4_RKT_EUliE_EEviT1_,"ax",@progbits
	.align	128
        .global         _ZN2at6native18elementwise_kernelILi128ELi2EZNS0_22gpu_kernel_impl_nocastIZZZNS0_16log2_kernel_cudaERNS_18TensorIteratorBaseEENKUlvE0_clEvENKUlvE0_clEvEUlfE_EEvS4_RKT_EUliE_EEviT1_
        .type           _ZN2at6native18elementwise_kernelILi128ELi2EZNS0_22gpu_kernel_impl_nocastIZZZNS0_16log2_kernel_cudaERNS_18TensorIteratorBaseEENKUlvE0_clEvENKUlvE0_clEvEUlfE_EEvS4_RKT_EUliE_EEviT1_,@function
        .size           _ZN2at6native18elementwise_kernelILi128ELi2EZNS0_22gpu_kernel_impl_nocastIZZZNS0_16log2_kernel_cudaERNS_18TensorIteratorBaseEENKUlvE0_clEvENKUlvE0_clEvEUlfE_EEvS4_RKT_EUliE_EEviT1_,(.L_x_13267 - _ZN2at6native18elementwise_kernelILi128ELi2EZNS0_22gpu_kernel_impl_nocastIZZZNS0_16log2_kernel_cudaERNS_18TensorIteratorBaseEENKUlvE0_clEvENKUlvE0_clEvEUlfE_EEvS4_RKT_EUliE_EEviT1_)
        .other          _ZN2at6native18elementwise_kernelILi128ELi2EZNS0_22gpu_kernel_impl_nocastIZZZNS0_16log2_kernel_cudaERNS_18TensorIteratorBaseEENKUlvE0_clEvENKUlvE0_clEvEUlfE_EEvS4_RKT_EUliE_EEviT1_,@"STO_CUDA_ENTRY STV_DEFAULT"
_ZN2at6native18elementwise_kernelILi128ELi2EZNS0_22gpu_kernel_impl_nocastIZZZNS0_16log2_kernel_cudaERNS_18TensorIteratorBaseEENKUlvE0_clEvENKUlvE0_clEvEUlfE_EEvS4_RKT_EUliE_EEviT1_:
.text._ZN2at6native18elementwise_kernelILi128ELi2EZNS0_22gpu_kernel_impl_nocastIZZZNS0_16log2_kernel_cudaERNS_18TensorIteratorBaseEENKUlvE0_clEvENKUlvE0_clEvEUlfE_EEvS4_RKT_EUliE_EEviT1_:
[----:B------:R-:W-:Y:S01]  /*0000*/  LDC R1, c[0x0][0x28] ;  /* 0x00000a00ff017b82 */ /* 0x000fe20000000800 */
[----:B------:R-:W0:Y:S01]  /*0010*/  S2R R0, SR_CTAID.X ;  /* 0x0000000000007919 */ /* 0x000e220000002500 */
[----:B------:R-:W-:Y:S01]  /*0020*/  ULDC UR6, c[0x0][0x210] ;  /* 0x0000840000067ab9 */ /* 0x000fe20000000800 */
[----:B------:R-:W-:Y:S01]  /*0030*/  ULDC.64 UR4, c[0x0][0x208] ;  /* 0x0000820000047ab9 */ /* 0x000fe20000000a00 */
[----:B------:R-:W-:Y:S01]  /*0040*/  BSSY B0, `(.L_x_1705) ;  /* 0x000013e000007945 */ /* 0x000fe20003800000 */
[----:B------:R-:W0:Y:S02]  /*0050*/  S2R R3, SR_TID.X ;  /* 0x0000000000037919 */ /* 0x000e240000002100 */
[----:B0-----:R-:W-:-:S04]  /*0060*/  LEA R0, R0, R3, 0x8 ;  /* 0x0000000300007211 */ /* 0x001fc800078e40ff */
[----:B------:R-:W-:Y:S02]  /*0070*/  ISETP.GE.AND P0, PT, R0, UR6, PT ;  /* 0x0000000600007c0c */ /* 0x000fe4000bf06270 */
[----:B------:R-:W-:-:S11]  /*0080*/  MOV R7, R0 ;  /* 0x0000000000077202 */ /* 0x000fd60000000f00 */
        /* <DEDUP_REMOVED lines=303> */
.L_x_1707:
[----:B------:R-:W-:Y:S02]  /*1380*/  ULDC.64 UR8, c[0x0][0x418] ;  /* 0x0001060000087ab9 */ /* 0x000fe40000000a00 */
[----:B------:R-:W-:-:S04]  /*1390*/  IADD3 R4, P0, R2, UR8, RZ ;  /* 0x0000000802047c10 */ /* 0x000fc8000ff1e0ff */
[----:B------:R-:W-:Y:S01]  /*13a0*/  IADD3.X R5, RZ, UR9, RZ, P0, !PT ;  /* 0x00000009ff057c10 */ /* 0x000fe200087fe4ff */
[----:B------:R-:W-:-:S04]  /*13b0*/  ULDC.64 UR8, c[0x0][0x410] ;  /* 0x0001040000087ab9 */ /* 0x000fc80000000a00 */
[----:B------:R-:W2:Y:S01]  /*13c0*/  LDG.E R4, desc[UR4][R4.64] ;  /* 0x0000000404047981 */ /* 0x000ea2000c1e1900 */
[----:B------:R-:W-:Y:S01]  /*13d0*/  IADD3 R2, P0, R3, UR8, RZ ;  /* 0x0000000803027c10 */ /* 0x000fe2000ff1e0ff */
[----:B------:R-:W-:-:S03]  /*13e0*/  VIADD R7, R0, 0x80 ;  /* 0x0000008000077836 */ /* 0x000fc60000000000 */
[----:B------:R-:W-:Y:S01]  /*13f0*/  IADD3.X R3, RZ, UR9, RZ, P0, !PT ;  /* 0x00000009ff037c10 */ /* 0x000fe200087fe4ff */
[----:B--2---:R-:W0:Y:S04]  /*1400*/  MUFU.LG2 R9, R4 ;  /* 0x0000000400097308 */ /* 0x004e280000000c00 */
[----:B0-----:R0:W-:Y:S04]  /*1410*/  STG.E desc[UR4][R2.64], R9 ;  /* 0x0000000902007986 */ /* 0x0011e8000c101904 */
.L_x_1706:
[----:B------:R-:W-:Y:S05]  /*1420*/  BSYNC B0 ;  /* 0x0000000000007941 */ /* 0x000fea0003800000 */
.L_x_1705:
[----:B------:R-:W-:-:S13]  /*1430*/  ISETP.GE.AND P0, PT, R7, UR6, PT ;  /* 0x0000000607007c0c */ /* 0x000fda000bf06270 */
[----:B------:R-:W-:Y:S05]  /*1440*/  @P0 EXIT ;  /* 0x000000000000094d */ /* 0x000fea0003800000 */
[----:B------:R-:W1:Y:S01]  /*1450*/  LDC R8, c[0x0][0x218] ;  /* 0x00008600ff087b82 */ /* 0x000e620000000800 */
[----:B0-----:R-:W-:Y:S01]  /*1460*/  HFMA2.MMA R3, -RZ, RZ, 0, 0 ;  /* 0x00000000ff037435 */ /* 0x001fe200000001ff */
[----:B------:R-:W-:Y:S02]  /*1470*/  MOV R0, RZ ;  /* 0x000000ff00007202 */ /* 0x000fe40000000f00 */
[----:B-1----:R-:W-:-:S13]  /*1480*/  ISETP.NE.AND P0, PT, R8, RZ, PT ;  /* 0x000000ff0800720c */ /* 0x002fda0003f05270 */
        /* <DEDUP_REMOVED lines=299> */
.L_x_1708:
[----:B------:R-:W-:Y:S02]  /*2740*/  ULDC.64 UR6, c[0x0][0x418] ;  /* 0x0001060000067ab9 */ /* 0x000fe40000000a00 */
[----:B------:R-:W-:-:S04]  /*2750*/  IADD3 R4, P0, R0, UR6, RZ ;  /* 0x0000000600047c10 */ /* 0x000fc8000ff1e0ff */
[----:B------:R-:W-:Y:S01]  /*2760*/  IADD3.X R5, RZ, UR7, RZ, P0, !PT ;  /* 0x00000007ff057c10 */ /* 0x000fe200087fe4ff */
[----:B------:R-:W-:-:S04]  /*2770*/  ULDC.64 UR6, c[0x0][0x410] ;  /* 0x0001040000067ab9 */ /* 0x000fc80000000a00 */
[----:B------:R-:W2:Y:S01]  /*2780*/  LDG.E R4, desc[UR4][R4.64] ;  /* 0x0000000404047981 */ /* 0x000ea2000c1e1900 */
[----:B------:R-:W-:-:S04]  /*2790*/  IADD3 R2, P0, R3, UR6, RZ ;  /* 0x0000000603027c10 */ /* 0x000fc8000ff1e0ff */
[----:B------:R-:W-:Y:S01]  /*27a0*/  IADD3.X R3, RZ, UR7, RZ, P0, !PT ;  /* 0x00000007ff037c10 */ /* 0x000fe200087fe4ff */
[----:B--2---:R-:W0:Y:S04]  /*27b0*/  MUFU.LG2 R7, R4 ;  /* 0x0000000400077308 */ /* 0x004e280000000c00 */
[----:B0-----:R-:W-:Y:S01]  /*27c0*/  STG.E desc[UR4][R2.64], R7 ;  /* 0x0000000702007986 */ /* 0x001fe2000c101904 */
[----:B------:R-:W-:Y:S05]  /*27d0*/  EXIT ;  /* 0x000000000000794d */ /* 0x000fea0003800000 */
.L_x_1709:
        /* <DEDUP_REMOVED lines=10> */
.L_x_13267:


//--------------------- .text._ZN2at6native27unrolled_elementwise_kernelIZZZNS0_16log2_kernel_cudaERNS_18TensorIteratorBaseEENKUlvE0_clEvENKUlvE0_clEvEUlfE_St5arrayIPcLm2EELi4E23TrivialOffsetCalculatorILi1EjESB_NS0_6memory15LoadWithoutCastENSC_16StoreWithoutCastEEEviT_T0_T2_T3_T4_T5_ --------------------------
	.section	.text._ZN2at6native27unrolled_elementwise_kernelIZZZNS0_16log2_kernel_cudaERNS_18TensorIteratorBaseEENKUlvE0_clEvENKUlvE0_clEvEUlfE_St5arrayIPcLm2EELi4E23TrivialOffsetCalculatorILi1EjESB_NS0_6memory15LoadWithoutCastENSC_16StoreWithoutCastEEEviT_T0_T2_T3_T4_T5_,"ax",@progbits
	.align	128
        .global         _ZN2at6native27unrolled_elementwise_kernelIZZZNS0_16log2_kernel_cudaERNS_18TensorIteratorBaseEENKUlvE0_clEvENKUlvE0_clEvEUlfE_St5arrayIPcLm2EELi4E23TrivialOffsetCalculatorILi1EjESB_NS0_6memory15LoadWithoutCastENSC_16StoreWithoutCastEEEviT_T0_T2_T3_T4_T5_
        .type           _ZN2at6native27unrolled_elementwise_kernelIZZZNS0_16log2_kernel_cudaERNS_18TensorIteratorBaseEENKUlvE0_clEvENKUlvE0_clEvEUlfE_St5arrayIPcLm2EELi4E23TrivialOffsetCalculatorILi1EjESB_NS0_6memory15LoadWithoutCastENSC_16StoreWithoutCastEEEviT_T0_T2_T3_T4_T5_,@function
        .size           _ZN2at6native27unrolled_elementwise_kernelIZZZNS0_16log2_kernel_cudaERNS_18TensorIteratorBaseEENKUlvE0_clEvENKUlvE0_clEvEUlfE_St5arrayIPcLm2EELi4E23TrivialOffsetCalculatorILi1EjESB_NS0_6memory15LoadWithoutCastENSC_16StoreWithoutCastEEEviT_T0_T2_T3_T4_T5_,(.L_x_13268 - _ZN2at6native27unrolled_elementwise_kernelIZZZNS0_16log2_kernel_cudaERNS_18TensorIteratorBaseEENKUlvE0_clEvENKUlvE0_clEvEUlfE_St5arrayIPcLm2EELi4E23TrivialOffsetCalculatorILi1EjESB_NS0_6memory15LoadWithoutCastENSC_16StoreWithoutCastEEEviT_T0_T2_T3_T4_T5_)
        .other          _ZN2at6native27unrolled_elementwise_kernelIZZZNS0_16log2_kernel_cudaERNS_18TensorIteratorBaseEENKUlvE0_clEvENKUlvE0_clEvEUlfE_St5arrayIPcLm2EELi4E23TrivialOffsetCalculatorILi1EjESB_NS0_6memory15LoadWithoutCastENSC_16StoreWithoutCastEEEviT_T0_T2_T3_T4_T5_,@"STO_CUDA_ENTRY STV_DEFAULT"
_ZN2at6native27unrolled_elementwise_kernelIZZZNS0_16log2_kernel_cudaERNS_18TensorIteratorBaseEENKUlvE0_clEvENKUlvE0_clEvEUlfE_St5arrayIPcLm2EELi4E23TrivialOffsetCalculatorILi1EjESB_NS0_6memory15LoadWithoutCastENSC_16StoreWithoutCastEEEviT_T0_T2_T3_T4_T5_:
.text._ZN2at6native27unrolled_elementwise_kernelIZZZNS0_16log2_kernel_cudaERNS_18TensorIteratorBaseEENKUlvE0_clEvENKUlvE0_clEvEUlfE_St5arrayIPcLm2EELi4E23TrivialOffsetCalculatorILi1EjESB_NS0_6memory15LoadWithoutCastENSC_16StoreWithoutCastEEEviT_T0_T2_T3_T4_T5_:
[----:B------:R-:W-:Y:S01]  /*0000*/  LDC R1, c[0x0][0x28] ;  /* 0x00000a00ff017b82 */ /* 0x000fe20000000800 */
[----:B------:R-:W0:Y:S07]  /*0010*/  S2R R0, SR_CTAID.X ;  /* 0x0000000000007919 */ /* 0x000e2e0000002500 */
[----:B------:R-:W0:Y:S01]  /*0020*/  LDC R7, c[0x0][0x210] ;  /* 0x00008400ff077b82 */ /* 0x000e220000000800 */
[----:B------:R-:W-:Y:S01]  /*0030*/  HFMA2.MMA R8, -RZ, RZ, 0, 0 ;  /* 0x00000000ff087435 */ /* 0x000fe200000001ff */
[----:B------:R-:W-:Y:S01]  /*0040*/  ULDC.64 UR4, c[0x0][0x208] ;  /* 0x0000820000047ab9 */ /* 0x000fe20000000a00 */
[----:B------:R-:W1:Y:S01]  /*0050*/  S2R R9, SR_TID.X ;  /* 0x0000000000097919 */ /* 0x000e620000002100 */
[----:B0-----:R-:W-:-:S02]  /*0060*/  IMAD R2, R0, -0x200, R7 ;  /* 0xfffffe0000027824 */ /* 0x001fc400078e0207 */
[----:B-1----:R-:W-:-:S03]  /*0070*/  IMAD.MOV.U32 R21, RZ, RZ, R9 ;  /* 0x000000ffff157224 */ /* 0x002fc600078e0009 */
[----:B------:R-:W-:-:S13]  /*0080*/  ISETP.GE.AND P0, PT, R9, R2, PT ;  /* 0x000000020900720c */ /* 0x000fda0003f06270 */
[----:B------:R-:W-:Y:S01]  /*0090*/  @!P0 IADD3 R21, R9, 0x80, RZ ;  /* 0x0000008009158810 */ /* 0x000fe20007ffe0ff */
[----:B------:R-:W0:Y:S01]  /*00a0*/  @!P0 LDC.64 R12, c[0x0][0x220] ;  /* 0x00008800ff0c8b82 */ /* 0x000e220000000a00 */
[----:B------:R-:W-:Y:S02]  /*00b0*/  @!P0 IMAD R11, R0, 0x200, R9 ;  /* 0x00000200000b8824 */ /* 0x000fe400078e0209 */
[----:B------:R-:W-:-:S13]  /*00c0*/  ISETP.GE.AND P2, PT, R21, R2, PT ;  /* 0x000000021500720c */ /* 0x000fda0003f46270 */
[----:B------:R-:W-:Y:S01]  /*00d0*/  @!P2 IMAD R17, R0, 0x200, R21 ;  /* 0x000002000011a824 */ /* 0x000fe200078e0215 */
[----:B------:R-:W-:Y:S01]  /*00e0*/  @!P2 IADD3 R21, R21, 0x80, RZ ;  /* 0x000000801515a810 */ /* 0x000fe20007ffe0ff */
[----:B------:R-:W1:Y:S03]  /*00f0*/  @!P2 LDC.64 R14, c[0x0][0x220] ;  /* 0x00008800ff0eab82 */ /* 0x000e660000000a00 */
[----:B------:R-:W-:Y:S01]  /*0100*/  ISETP.GE.AND P1, PT, R21, R2, PT ;  /* 0x000000021500720c */ /* 0x000fe20003f26270 */
[----:B0-----:R-:W-:-:S05]  /*0110*/  @!P0 IMAD.WIDE.U32 R12, R11, 0x4, R12 ;  /* 0x000000040b0c8825 */ /* 0x001fca00078e000c */
[----:B------:R0:W2:Y:S07]  /*0120*/  @!P0 LDG.E R8, desc[UR4][R12.64] ;  /* 0x000000040c088981 */ /* 0x0000ae000c1e1900 */
[----:B------:R-:W3:Y:S01]  /*0130*/  @!P1 LDC.64 R6, c[0x0][0x220] ;  /* 0x00008800ff069b82 */ /* 0x000ee20000000a00 */
[----:B------:R-:W-:Y:S01]  /*0140*/  CS2R R10, SRZ ;  /* 0x00000000000a7805 */ /* 0x000fe2000001ff00 */
[----:B------:R-:W-:Y:S02]  /*0150*/  @!P1 IMAD R19, R0, 0x200, R21 ;  /* 0x0000020000139824 */ /* 0x000fe400078e0215 */
[----:B------:R-:W-:-:S02]  /*0160*/  IMAD.MOV.U32 R20, RZ, RZ, RZ ;  /* 0x000000ffff147224 */ /* 0x000fc400078e00ff */
[----:B-1----:R-:W-:-:S05]  /*0170*/  @!P2 IMAD.WIDE.U32 R14, R17, 0x4, R14 ;  /* 0x00000004110ea825 */ /* 0x002fca00078e000e */
[----:B------:R1:W4:Y:S01]  /*0180*/  @!P2 LDG.E R11, desc[UR4][R14.64] ;  /* 0x000000040e0ba981 */ /* 0x000322000c1e1900 */
[----:B---3--:R-:W-:-:S05]  /*0190*/  @!P1 IMAD.WIDE.U32 R18, R19, 0x4, R6 ;  /* 0x0000000413129825 */ /* 0x008fca00078e0006 */
[----:B------:R-:W3:Y:S01]  /*01a0*/  @!P1 LDG.E R20, desc[UR4][R18.64] ;  /* 0x0000000412149981 */ /* 0x000ee2000c1e1900 */
[----:B------:R-:W-:-:S04]  /*01b0*/  @!P1 IADD3 R21, R21, 0x80, RZ ;  /* 0x0000008015159810 */ /* 0x000fc80007ffe0ff */
[----:B------:R-:W-:-:S13]  /*01c0*/  ISETP.GE.AND P2, PT, R21, R2, PT ;  /* 0x000000021500720c */ /* 0x000fda0003f46270 */
[----:B------:R-:W1:Y:S01]  /*01d0*/  @!P2 LDC.64 R16, c[0x0][0x220] ;  /* 0x00008800ff10ab82 */ /* 0x000e620000000a00 */
[C---:B------:R-:W-:Y:S01]  /*01e0*/  @!P2 LEA R7, R0.reuse, R21, 0x9 ;  /* 0x000000150007a211 */ /* 0x040fe200078e48ff */
[----:B0-----:R-:W-:Y:S01]  /*01f0*/  IMAD.MOV.U32 R13, RZ, RZ, R9 ;  /* 0x000000ffff0d7224 */ /* 0x001fe200078e0009 */
[----:B------:R-:W-:-:S04]  /*0200*/  @!P0 LEA R9, R0, R9, 0x9 ;  /* 0x0000000900098211 */ /* 0x000fc800078e48ff */
[----:B------:R-:W-:Y:S01]  /*0210*/  IADD3 R21, R13, 0x80, RZ ;  /* 0x000000800d157810 */ /* 0x000fe20007ffe0ff */
[----:B-1----:R-:W-:Y:S02]  /*0220*/  @!P2 IMAD.WIDE.U32 R16, R7, 0x4, R16 ;  /* 0x000000040710a825 */ /* 0x002fe400078e0010 */
[----:B------:R-:W0:Y:S02]  /*0230*/  @!P0 LDC.64 R6, c[0x0][0x218] ;  /* 0x00008600ff068b82 */ /* 0x000e240000000a00 */
[----:B------:R-:W-:Y:S01]  /*0240*/  VIADD R15, R13, 0x100 ;  /* 0x000001000d0f7836 */ /* 0x000fe20000000000 */
[----:B------:R1:W5:Y:S01]  /*0250*/  @!P2 LDG.E R10, desc[UR4][R16.64] ;  /* 0x00000004100aa981 */ /* 0x000362000c1e1900 */
[----:B------:R-:W-:-:S03]  /*0260*/  ISETP.GE.AND P2, PT, R21, R2, PT ;  /* 0x000000021500720c */ /* 0x000fc60003f46270 */
[-C--:B------:R-:W-:Y:S02]  /*0270*/  ISETP.GE.AND P1, PT, R15, R2.reuse, PT ;  /* 0x000000020f00720c */ /* 0x080fe40003f26270 */
[----:B------:R-:W-:Y:S01]  /*0280*/  IADD3 R15, R13, 0x180, RZ ;  /* 0x000001800d0f7810 */ /* 0x000fe20007ffe0ff */
[----:B------:R-:W-:Y:S02]  /*0290*/  @!P0 IMAD.MOV.U32 R13, RZ, RZ, R21 ;  /* 0x000000ffff0d8224 */ /* 0x000fe400078e0015 */
[----:B0-----:R-:W-:Y:S01]  /*02a0*/  @!P0 IMAD.WIDE.U32 R6, R9, 0x4, R6 ;  /* 0x0000000409068825 */ /* 0x001fe200078e0006 */
[----:B------:R-:W-:Y:S01]  /*02b0*/  BSSY B0, `(.L_x_1710) ;  /* 0x0000011000007945 */ /* 0x000fe20003800000 */
[----:B--2---:R-:W0:Y:S03]  /*02c0*/  @!P0 MUFU.LG2 R5, R8 ;  /* 0x0000000800058308 */ /* 0x004e260000000c00 */
[----:B0-----:R1:W-:Y:S05]  /*02d0*/  @!P0 STG.E desc[UR4][R6.64], R5 ;  /* 0x0000000506008986 */ /* 0x0013ea000c101904 */
[----:B----4-:R1:W0:Y:S01]  /*02e0*/  @!P2 MUFU.LG2 R3, R11 ;  /* 0x0000000b0003a308 */ /* 0x0102220000000c00 */
[----:B------:R-:W-:-:S07]  /*02f0*/  ISETP.GE.AND P2, PT, R13, R2, PT ;  /* 0x000000020d00720c */ /* 0x000fce0003f46270 */
[----:B---3--:R1:W2:Y:S06]  /*0300*/  @!P1 MUFU.LG2 R4, R20 ;  /* 0x0000001400049308 */ /* 0x0082ac0000000c00 */
[----:B0-----:R-:W-:Y:S05]  /*0310*/  @P2 BRA `(.L_x_1711) ;  /* 0x0000000000282947 */ /* 0x001fea0003800000 */
[----:B------:R-:W0:Y:S01]  /*0320*/  LDC.64 R8, c[0x0][0x218] ;  /* 0x00008600ff087b82 */ /* 0x000e220000000a00 */
[----:B-1----:R-:W-:Y:S01]  /*0330*/  IMAD R7, R0, 0x200, R13 ;  /* 0x0000020000077824 */ /* 0x002fe200078e020d */
[----:B------:R-:W-:-:S04]  /*0340*/  IADD3 R13, R13, 0x80, RZ ;  /* 0x000000800d0d7810 */ /* 0x000fc80007ffe0ff */
[----:B------:R-:W-:-:S13]  /*0350*/  ISETP.GE.AND P0, PT, R13, R2, PT ;  /* 0x000000020d00720c */ /* 0x000fda0003f06270 */
[----:B------:R-:W-:Y:S01]  /*0360*/  @!P0 IMAD R5, R0, 0x200, R13 ;  /* 0x0000020000058824 */ /* 0x000fe200078e020d */
[----:B------:R-:W-:Y:S01]  /*0370*/  @!P0 IADD3 R13, R13, 0x80, RZ ;  /* 0x000000800d0d8810 */ /* 0x000fe20007ffe0ff */
[----:B0-----:R-:W-:-:S04]  /*0380*/  IMAD.WIDE.U32 R6, R7, 0x4, R8 ;  /* 0x0000000407067825 */ /* 0x001fc800078e0008 */
[----:B------:R-:W-:Y:S01]  /*0390*/  @!P0 IMAD.WIDE.U32 R8, R5, 0x4, R8 ;  /* 0x0000000405088825 */ /* 0x000fe200078e0008 */
[----:B------:R0:W-:Y:S04]  /*03a0*/  STG.E desc[UR4][R6.64], R3 ;  /* 0x0000000306007986 */ /* 0x0001e8000c101904 */
[----:B--2---:R0:W-:Y:S02]  /*03b0*/  @!P0 STG.E desc[UR4][R8.64], R4 ;  /* 0x0000000408008986 */ /* 0x0041e4000c101904 */
.L_x_1711:
[----:B------:R-:W-:Y:S05]  /*03c0*/  BSYNC B0 ;  /* 0x0000000000007941 */ /* 0x000fea0003800000 */
.L_x_1710:
[-C--:B------:R-:W-:Y:S02]  /*03d0*/  ISETP.GE.AND P1, PT, R13, R2.reuse, PT ;  /* 0x000000020d00720c */ /* 0x080fe40003f26270 */
[----:B------:R-:W-:-:S11]  /*03e0*/  ISETP.GE.AND P0, PT, R15, R2, PT ;  /* 0x000000020f00720c */ /* 0x000fd60003f06270 */
[----:B------:R-:W-:Y:S05]  /*03f0*/  @P1 EXIT ;  /* 0x000000000000194d */ /* 0x000fea0003800000 */
[----:B0-----:R-:W0:Y:S01]  /*0400*/  LDC.64 R2, c[0x0][0x218] ;  /* 0x00008600ff027b82 */ /* 0x001e220000000a00 */
[----:B-1---5:R-:W1:Y:S01]  /*0410*/  @!P0 MUFU.LG2 R5, R10 ;  /* 0x0000000a00058308 */ /* 0x022e620000000c00 */
[----:B------:R-:W-:-:S04]  /*0420*/  IMAD R13, R0, 0x200, R13 ;  /* 0x00000200000d7824 */ /* 0x000fc800078e020d */
[----:B0-----:R-:W-:-:S05]  /*0430*/  IMAD.WIDE.U32 R2, R13, 0x4, R2 ;  /* 0x000000040d027825 */ /* 0x001fca00078e0002 */
[----:B-1----:R-:W-:Y:S01]  /*0440*/  STG.E desc[UR4][R2.64], R5 ;  /* 0x0000000502007986 */ /* 0x002fe2000c101904 */
[----:B------:R-:W-:Y:S05]  /*0450*/  EXIT ;  /* 0x000000000000794d */ /* 0x000fea0003800000 */
.L_x_1712:
        /* <DEDUP_REMOVED lines=10> */
.L_x_13268:


//--------------------- .text._ZN2at6native29vectorized_elementwise_kernelILi2EZZZNS0_16log2_kernel_cudaERNS_18TensorIteratorBaseEENKUlvE0_clEvENKUlvE0_clEvEUlfE_St5arrayIPcLm2EEEEviT0_T1_ --------------------------
	.section	.text._ZN2at6native29vectorized_elementwise_kernelILi2EZZZNS0_16log2_kernel_cudaERNS_18TensorIteratorBaseEENKUlvE0_clEvENKUlvE0_clEvEUlfE_St5arrayIPcLm2EEEEviT0_T1_,"ax",@progbits
	.align	128
        .global         _ZN2at6native29vectorized_elementwise_kernelILi2EZZZNS0_16log2_kernel_cudaERNS_18TensorIteratorBaseEENKUlvE0_clEvENKUlvE0_clEvEUlfE_St5arrayIPcLm2EEEEviT0_T1_
        .type           _ZN2at6native29vectorized_elementwise_kernelILi2EZZZNS0_16log2_kernel_cudaERNS_18TensorIteratorBaseEENKUlvE0_clEvENKUlvE0_clEvEUlfE_St5arrayIPcLm2EEEEviT0_T1_,@function
        .size           _ZN2at6native29vectorized_elementwise_kernelILi2EZZZNS0_16log2_kernel_cudaERNS_18TensorIteratorBaseEENKUlvE0_clEvENKUlvE0_clEvEUlfE_St5arrayIPcLm2EEEEviT0_T1_,(.L_x_13269 - _ZN2at6native29vectorized_elementwise_kernelILi2EZZZNS0_16log2_kernel_cudaERNS_18TensorIteratorBaseEENKUlvE0_clEvENKUlvE0_clEvEUlfE_St5arrayIPcLm2EEEEviT0_T1_)
        .other          _ZN2at6native29vectorized_elementwise_kernelILi2EZZZNS0_16log2_kernel_cudaERNS_18TensorIteratorBaseEENKUlvE0_clEvENKUlvE0_clEvEUlfE_St5arrayIPcLm2EEEEviT0_T1_,@"STO_CUDA_ENTRY STV_DEFAULT"
_ZN2at6native29vectorized_elementwise_kernelILi2EZZZNS0_16log2_kernel_cudaERNS_18TensorIteratorBaseEENKUlvE0_clEvENKUlvE0_clEvEUlfE_St5arrayIPcLm2EEEEviT0_T1_:
.text._ZN2at6native29vectorized_elementwise_kernelILi2EZZZNS0_16log2_kernel_cudaERNS_18TensorIteratorBaseEENKUlvE0_clEvENKUlvE0_clEvEUlfE_St5arrayIPcLm2EEEEviT0_T1_:
        /* <DEDUP_REMOVED lines=9> */
[----:B------:R-:W1:Y:S08]  /*0090*/  LDC.64 R2, c[0x0][0x220] ;  /* 0x00008800ff027b82 */ /* 0x000e700000000a00 */
[----:B------:R-:W2:Y:S01]  /*00a0*/  LDC.64 R4, c[0x0][0x218] ;  /* 0x00008600ff047b82 */ /* 0x000ea20000000a00 */
[----:B-1----:R-:W-:-:S04]  /*00b0*/  IMAD.WIDE R2, R0, 0x4, R2 ;  /* 0x0000000400027825 */ /* 0x002fc800078e0202 */
[----:B0-----:R-:W-:-:S05]  /*00c0*/  IMAD.WIDE.U32 R2, R15, 0x8, R2 ;  /* 0x000000080f027825 */ /* 0x001fca00078e0002 */
[----:B------:R-:W3:Y:S04]  /*00d0*/  LDG.E.64 R6, desc[UR4][R2.64] ;  /* 0x0000000402067981 */ /* 0x000ee8000c1e1b00 */
[----:B------:R-:W4:Y:S04]  /*00e0*/  LDG.E.64 R8, desc[UR4][R2.64+0x400] ;  /* 0x0004000402087981 */ /* 0x000f28000c1e1b00 */
[----:B------:R-:W5:Y:S04]  /*00f0*/  LDG.E.64 R10, desc[UR4][R2.64+0x800] ;  /* 0x00080004020a7981 */ /* 0x000f68000c1e1b00 */
[----:B------:R-:W5:Y:S01]  /*0100*/  LDG.E.64 R12, desc[UR4][R2.64+0xc00] ;  /* 0x000c0004020c7981 */ /* 0x000f62000c1e1b00 */
[----:B--2---:R-:W-:-:S04]  /*0110*/  IMAD.WIDE.U32 R4, R0, 0x4, R4 ;  /* 0x0000000400047825 */ /* 0x004fc800078e0004 */
[----:B------:R-:W-:Y:S01]  /*0120*/  IMAD.WIDE R4, R15, 0x8, R4 ;  /* 0x000000080f047825 */ /* 0x000fe200078e0204 */
[----:B---3--:R-:W-:Y:S08]  /*0130*/  MUFU.LG2 R7, R7 ;  /* 0x0000000700077308 */ /* 0x008ff00000000c00 */
[----:B------:R-:W0:Y:S08]  /*0140*/  MUFU.LG2 R6, R6 ;  /* 0x0000000600067308 */ /* 0x000e300000000c00 */
[----:B----4-:R-:W-:Y:S08]  /*0150*/  MUFU.LG2 R9, R9 ;  /* 0x0000000900097308 */ /* 0x010ff00000000c00 */
[----:B------:R-:W1:Y:S01]  /*0160*/  MUFU.LG2 R8, R8 ;  /* 0x0000000800087308 */ /* 0x000e620000000c00 */
[----:B0-----:R-:W-:Y:S07]  /*0170*/  STG.E.64 desc[UR4][R4.64], R6 ;  /* 0x0000000604007986 */ /* 0x001fee000c101b04 */
[----:B-----5:R-:W-:Y:S08]  /*0180*/  MUFU.LG2 R11, R11 ;  /* 0x0000000b000b7308 */ /* 0x020ff00000000c00 */
[----:B------:R-:W0:Y:S01]  /*0190*/  MUFU.LG2 R10, R10 ;  /* 0x0000000a000a7308 */ /* 0x000e220000000c00 */
[----:B-1----:R-:W-:Y:S07]  /*01a0*/  STG.E.64 desc[UR4][R4.64+0x400], R8 ;  /* 0x0004000804007986 */ /* 0x002fee000c101b04 */
[----:B------:R-:W-:Y:S08]  /*01b0*/  MUFU.LG2 R13, R13 ;  /* 0x0000000d000d7308 */ /* 0x000ff00000000c00 */
[----:B------:R-:W1:Y:S01]  /*01c0*/  MUFU.LG2 R12, R12 ;  /* 0x0000000c000c7308 */ /* 0x000e620000000c00 */
[----:B0-----:R-:W-:Y:S04]  /*01d0*/  STG.E.64 desc[UR4][R4.64+0x800], R10 ;  /* 0x0008000a04007986 */ /* 0x001fe8000c101b04 */
[----:B-1----:R-:W-:Y:S01]  /*01e0*/  STG.E.64 desc[UR4][R4.64+0xc00], R12 ;  /* 0x000c000c04007986 */ /* 0x002fe2000c101b04 */
[----:B------:R-:W-:Y:S05]  /*01f0*/  EXIT ;  /* 0x000000000000794d */ /* 0x000fea0003800000 */
.L_x_1713:
[----:B------:R-:W0:Y:S02]  /*0200*/  S2R R23, SR_TID.X ;  /* 0x0000000000177919 */ /* 0x000e240000002100 */
[----:B0-----:R-:W-:Y:S01]  /*0210*/  ISETP.GE.AND P0, PT, R23, R2, PT ;  /* 0x000000021700720c */ /* 0x001fe20003f06270 */
[----:B------:R-:W-:-:S12]  /*0220*/  IMAD.MOV.U32 R21, RZ, RZ, R23 ;  /* 0x000000ffff157224 */ /* 0x000fd800078e0017 */
[----:B------:R-:W-:Y:S01]  /*0230*/  @!P0 IADD3 R21, R23, 0x80, RZ ;  /* 0x0000008017158810 */ /* 0x000fe20007ffe0ff */
[----:B------:R-:W0:Y:S01]  /*0240*/  @!P0 LDC.64 R26, c[0x0][0x220] ;  /* 0x00008800ff1a8b82 */ /* 0x000e220000000a00 */
[----:B------:R-:W-:Y:S02]  /*0250*/  @!P0 IMAD.IADD R11, R0, 0x1, R23 ;  /* 0x00000001000b8824 */ /* 0x000fe400078e0217 */
[----:B------:R-:W-:-:S13]  /*0260*/  ISETP.GE.AND P5, PT, R21, R2, PT ;  /* 0x000000021500720c */ /* 0x000fda0003fa6270 */
[----:B------:R-:W-:Y:S01]  /*0270*/  @!P5 IMAD.IADD R22, R0, 0x1, R21 ;  /* 0x000000010016d824 */ /* 0x000fe200078e0215 */
[----:B------:R-:W-:Y:S01]  /*0280*/  @!P5 IADD3 R21, R21, 0x80, RZ ;  /* 0x000000801515d810 */ /* 0x000fe20007ffe0ff */
[----:B------:R-:W1:Y:S03]  /*0290*/  @!P5 LDC.64 R14, c[0x0][0x220] ;  /* 0x00008800ff0edb82 */ /* 0x000e660000000a00 */
[----:B------:R-:W-:Y:S01]  /*02a0*/  ISETP.GE.AND P6, PT, R21, R2, PT ;  /* 0x000000021500720c */ /* 0x000fe20003fc6270 */
[----:B0-----:R-:W-:Y:S01]  /*02b0*/  @!P0 IMAD.WIDE.U32 R26, R11, 0x4, R26 ;  /* 0x000000040b1a8825 */ /* 0x001fe200078e001a */
[----:B------:R-:W-:-:S11]  /*02c0*/  HFMA2.MMA R11, -RZ, RZ, 0, 0 ;  /* 0x00000000ff0b7435 */ /* 0x000fd600000001ff */
[----:B------:R-:W-:Y:S01]  /*02d0*/  @!P6 IMAD.IADD R3, R0, 0x1, R21 ;  /* 0x000000010003e824 */ /* 0x000fe200078e0215 */
[----:B------:R-:W-:Y:S01]  /*02e0*/  @!P6 IADD3 R21, R21, 0x80, RZ ;  /* 0x000000801515e810 */ /* 0x000fe20007ffe0ff */
[----:B------:R-:W0:Y:S01]  /*02f0*/  @!P6 LDC.64 R12, c[0x0][0x220] ;  /* 0x00008800ff0ceb82 */ /* 0x000e220000000a00 */
[----:B------:R2:W3:Y:S02]  /*0300*/  @!P0 LDG.E R11, desc[UR4][R26.64] ;  /* 0x000000041a0b8981 */ /* 0x0004e4000c1e1900 */
[----:B------:R-:W-:-:S13]  /*0310*/  ISETP.GE.AND P1, PT, R21, R2, PT ;  /* 0x000000021500720c */ /* 0x000fda0003f26270 */
[----:B------:R-:W-:Y:S01]  /*0320*/  @!P1 IMAD.IADD R18, R0, 0x1, R21 ;  /* 0x0000000100129824 */ /* 0x000fe200078e0215 */
[----:B------:R-:W-:Y:S01]  /*0330*/  @!P1 IADD3 R21, R21, 0x80, RZ ;  /* 0x0000008015159810 */ /* 0x000fe20007ffe0ff */
[----:B------:R-:W4:Y:S03]  /*0340*/  @!P1 LDC.64 R28, c[0x0][0x220] ;  /* 0x00008800ff1c9b82 */ /* 0x000f260000000a00 */
[----:B------:R-:W-:-:S13]  /*0350*/  ISETP.GE.AND P2, PT, R21, R2, PT ;  /* 0x000000021500720c */ /* 0x000fda0003f46270 */
[----:B------:R-:W-:Y:S01]  /*0360*/  @!P2 IMAD.IADD R19, R0, 0x1, R21 ;  /* 0x000000010013a824 */ /* 0x000fe200078e0215 */
[----:B------:R-:W-:Y:S01]  /*0370*/  @!P2 IADD3 R21, R21, 0x80, RZ ;  /* 0x000000801515a810 */ /* 0x000fe20007ffe0ff */
[----:B------:R-:W5:Y:S03]  /*0380*/  @!P2 LDC.64 R16, c[0x0][0x220] ;  /* 0x00008800ff10ab82 */ /* 0x000f660000000a00 */
[----:B------:R-:W-:-:S13]  /*0390*/  ISETP.GE.AND P3, PT, R21, R2, PT ;  /* 0x000000021500720c */ /* 0x000fda0003f66270 */
[----:B------:R-:W-:Y:S01]  /*03a0*/  @!P3 IMAD.IADD R25, R0, 0x1, R21 ;  /* 0x000000010019b824 */ /* 0x000fe200078e0215 */
[----:B------:R-:W-:-:S04]  /*03b0*/  @!P3 IADD3 R21, R21, 0x80, RZ ;  /* 0x000000801515b810 */ /* 0x000fc80007ffe0ff */
[----:B------:R-:W-:Y:S01]  /*03c0*/  ISETP.GE.AND P4, PT, R21, R2, PT ;  /* 0x000000021500720c */ /* 0x000fe20003f86270 */
[----:B0-----:R-:W-:-:S04]  /*03d0*/  @!P6 IMAD.WIDE.U32 R12, R3, 0x4, R12 ;  /* 0x00000004030ce825 */ /* 0x001fc800078e000c */
[----:B------:R-:W-:Y:S02]  /*03e0*/  IMAD.MOV.U32 R3, RZ, RZ, RZ ;  /* 0x000000ffff037224 */ /* 0x000fe400078e00ff */
[----:B-1----:R-:W-:-:S05]  /*03f0*/  @!P5 IMAD.WIDE.U32 R14, R22, 0x4, R14 ;  /* 0x00000004160ed825 */ /* 0x002fca00078e000e */
[----:B------:R0:W3:Y:S01]  /*0400*/  @!P5 LDG.E R3, desc[UR4][R14.64] ;  /* 0x000000040e03d981 */ /* 0x0000e2000c1e1900 */
[----:B--2---:R-:W-:Y:S01]  /*0410*/  @!P4 IMAD.IADD R27, R0, 0x1, R21 ;  /* 0x00000001001bc824 */ /* 0x004fe200078e0215 */
[----:B------:R-:W-:-:S04]  /*0420*/  @!P4 IADD3 R21, R21, 0x80, RZ ;  /* 0x000000801515c810 */ /* 0x000fc80007ffe0ff */
[----:B------:R-:W-:Y:S01]  /*0430*/  ISETP.GE.AND P5, PT, R21, R2, PT ;  /* 0x000000021500720c */ /* 0x000fe20003fa6270 */
[----:B0-----:R-:W0:Y:S01]  /*0440*/  @!P3 LDC.64 R14, c[0x0][0x220] ;  /* 0x00008800ff0ebb82 */ /* 0x001e220000000a00 */
[----:B------:R-:W-:Y:S01]  /*0450*/  MOV R22, RZ ;  /* 0x000000ff00167202 */ /* 0x000fe20000000f00 */
[----:B----4-:R-:W-:-:S04]  /*0460*/  @!P1 IMAD.WIDE.U32 R28, R18, 0x4, R28 ;  /* 0x00000004121c9825 */ /* 0x010fc800078e001c */
[----:B-----5:R-:W-:Y:S01]  /*0470*/  @!P2 IMAD.WIDE.U32 R16, R19, 0x4, R16 ;  /* 0x000000041310a825 */ /* 0x020fe200078e0010 */
[----:B------:R1:W2:Y:S05]  /*0480*/  @!P6 LDG.E R22, desc[UR4][R12.64] ;  /* 0x000000040c16e981 */ /* 0x0002aa000c1e1900 */
[----:B------:R-:W4:Y:S01]  /*0490*/  @!P5 LDC.64 R18, c[0x0][0x220] ;  /* 0x00008800ff12db82 */ /* 0x000f220000000a00 */
[----:B------:R-:W-:Y:S01]  /*04a0*/  IMAD.MOV.U32 R24, RZ, RZ, RZ ;  /* 0x000000ffff187224 */ /* 0x000fe200078e00ff */
[----:B------:R-:W-:-:S05]  /*04b0*/  HFMA2.MMA R26, -RZ, RZ, 0, 0 ;  /* 0x00000000ff1a7435 */ /* 0x000fca00000001ff */
[----:B------:R-:W5:Y:S01]  /*04c0*/  @!P1 LDG.E R24, desc[UR4][R28.64] ;  /* 0x000000041c189981 */ /* 0x000f62000c1e1900 */
[----:B-1----:R-:W1:Y:S01]  /*04d0*/  @!P4 LDC.64 R12, c[0x0][0x220] ;  /* 0x00008800ff0ccb82 */ /* 0x002e620000000a00 */
[----:B------:R-:W-:-:S03]  /*04e0*/  @!P5 IMAD.IADD R21, R0, 0x1, R21 ;  /* 0x000000010015d824 */ /* 0x000fc600078e0215 */
[----:B------:R1:W5:Y:S01]  /*04f0*/  @!P2 LDG.E R26, desc[UR4][R16.64] ;  /* 0x00000004101aa981 */ /* 0x000362000c1e1900 */
[----:B0-----:R-:W-:-:S04]  /*0500*/  @!P3 IMAD.WIDE.U32 R14, R25, 0x4, R14 ;  /* 0x00000004190eb825 */ /* 0x001fc800078e000e */
[----:B------:R-:W-:-:S06]  /*0510*/  IMAD.MOV.U32 R25, RZ, RZ, RZ ;  /* 0x000000ffff197224 */ /* 0x000fcc00078e00ff */
[----:B------:R0:W5:Y:S01]  /*0520*/  @!P3 LDG.E R25, desc[UR4][R14.64] ;  /* 0x000000040e19b981 */ /* 0x000162000c1e1900 */
[----:B----4-:R-:W-:Y:S01]  /*0530*/  @!P5 IMAD.WIDE.U32 R18, R21, 0x4, R18 ;  /* 0x000000041512d825 */ /* 0x010fe200078e0012 */
[----:B------:R-:W-:-:S03]  /*0540*/  HFMA2.MMA R21, -RZ, RZ, 0, 0 ;  /* 0x00000000ff157435 */ /* 0x000fc600000001ff */
[----:B-1----:R-:W-:Y:S01]  /*0550*/  @!P4 IMAD.WIDE.U32 R12, R27, 0x4, R12 ;  /* 0x000000041b0cc825 */ /* 0x002fe200078e000c */
[----:B------:R-:W-:-:S06]  /*0560*/  MOV R27, RZ ;  /* 0x000000ff001b7202 */ /* 0x000fcc0000000f00 */
[----:B------:R-:W4:Y:S04]  /*0570*/  @!P5 LDG.E R21, desc[UR4][R18.64] ;  /* 0x000000041215d981 */ /* 0x000f28000c1e1900 */
[----:B------:R1:W4:Y:S01]  /*0580*/  @!P4 LDG.E R27, desc[UR4][R12.64] ;  /* 0x000000040c1bc981 */ /* 0x000322000c1e1900 */
[C---:B------:R-:W-:Y:S01]  /*0590*/  VIADD R17, R23.reuse, 0x80 ;  /* 0x0000008017117836 */ /* 0x040fe20000000000 */
[----:B0-----:R-:W-:-:S04]  /*05a0*/  IADD3 R15, R23, 0x100, RZ ;  /* 0x00000100170f7810 */ /* 0x001fc80007ffe0ff */
[-C--:B------:R-:W-:Y:S02]  /*05b0*/  ISETP.GE.AND P1, PT, R17, R2.reuse, PT ;  /* 0x000000021100720c */ /* 0x080fe40003f26270 */
[----:B------:R-:W-:Y:S01]  /*05c0*/  ISETP.GE.AND P2, PT, R15, R2, PT ;  /* 0x000000020f00720c */ /* 0x000fe20003f46270 */
[C---:B-1----:R-:W-:Y:S01]  /*05d0*/  VIADD R13, R23.reuse, 0x180 ;  /* 0x00000180170d7836 */ /* 0x042fe20000000000 */
[C---:B------:R-:W-:Y:S01]  /*05e0*/  IADD3 R15, R23.reuse, 0x200, RZ ;  /* 0x00000200170f7810 */ /* 0x040fe20007ffe0ff */
[----:B------:R-:W-:Y:S04]  /*05f0*/  BSSY B0, `(.L_x_1714) ;  /* 0x0000042000007945 */ /* 0x000fe80003800000 */
[----:B------:R-:W-:Y:S01]  /*0600*/  BSSY B1, `(.L_x_1715) ;  /* 0x000003a000017945 */ /* 0x000fe20003800000 */
[----:B---3--:R0:W1:Y:S02]  /*0610*/  @!P0 MUFU.LG2 R20, R11 ;  /* 0x0000000b00148308 */ /* 0x0080640000000c00 */
[----:B0-----:R-:W-:-:S06]  /*0620*/  IADD3 R11, R23, 0x300, RZ ;  /* 0x00000300170b7810 */ /* 0x001fcc0007ffe0ff */
[----:B------:R0:W3:Y:S01]  /*0630*/  @!P1 MUFU.LG2 R4, R3 ;  /* 0x0000000300049308 */ /* 0x0000e20000000c00 */
[-C--:B------:R-:W-:Y:S02]  /*0640*/  ISETP.GE.AND P1, PT, R13, R2.reuse, PT ;  /* 0x000000020d00720c */ /* 0x080fe40003f26270 */
[----:B------:R-:W1:Y:S05]  /*0650*/  @!P0 LDC.64 R12, c[0x0][0x218] ;  /* 0x00008600ff0c8b82 */ /* 0x000e6a0000000a00 */
[----:B--2---:R2:W1:Y:S01]  /*0660*/  @!P2 MUFU.LG2 R5, R22 ;  /* 0x000000160005a308 */ /* 0x0044620000000c00 */
[----:B------:R-:W-:Y:S01]  /*0670*/  ISETP.GE.AND P2, PT, R15, R2, PT ;  /* 0x000000020f00720c */ /* 0x000fe20003f46270 */
[----:B------:R-:W-:-:S06]  /*0680*/  VIADD R15, R23, 0x280 ;  /* 0x00000280170f7836 */ /* 0x000fcc0000000000 */
[----:B-----5:R2:W1:Y:S01]  /*0690*/  @!P1 MUFU.LG2 R6, R24 ;  /* 0x0000001800069308 */ /* 0x0204620000000c00 */
[----:B------:R-:W-:Y:S02]  /*06a0*/  ISETP.GE.AND P1, PT, R15, R2, PT ;  /* 0x000000020f00720c */ /* 0x000fe40003f26270 */
[----:B0-----:R-:W-:-:S05]  /*06b0*/  IADD3 R3, R23, 0x380, RZ ;  /* 0x0000038017037810 */ /* 0x001fca0007ffe0ff */
[----:B------:R2:W0:Y:S01]  /*06c0*/  @!P2 MUFU.LG2 R7, R26 ;  /* 0x0000001a0007a308 */ /* 0x0004220000000c00 */
[----:B------:R-:W-:Y:S01]  /*06d0*/  ISETP.GE.AND P2, PT, R11, R2, PT ;  /* 0x000000020b00720c */ /* 0x000fe20003f46270 */
[----:B------:R-:W-:Y:S02]  /*06e0*/  @!P0 IMAD.IADD R11, R0, 0x1, R23 ;  /* 0x00000001000b8824 */ /* 0x000fe400078e0217 */
[----:B------:R-:W-:-:S04]  /*06f0*/  @!P0 IMAD.MOV.U32 R23, RZ, RZ, R17 ;  /* 0x000000ffff178224 */ /* 0x000fc800078e0011 */
[----:B------:R2:W0:Y:S01]  /*0700*/  @!P1 MUFU.LG2 R8, R25 ;  /* 0x0000001900089308 */ /* 0x0004220000000c00 */
[----:B------:R-:W-:Y:S01]  /*0710*/  ISETP.GE.AND P1, PT, R3, R2, PT ;  /* 0x000000020300720c */ /* 0x000fe20003f26270 */
[----:B-1----:R-:W-:-:S05]  /*0720*/  @!P0 IMAD.WIDE.U32 R12, R11, 0x4, R12 ;  /* 0x000000040b0c8825 */ /* 0x002fca00078e000c */
[----:B------:R2:W-:Y:S01]  /*0730*/  @!P0 STG.E desc[UR4][R12.64], R20 ;  /* 0x000000140c008986 */ /* 0x0005e2000c101904 */
[----:B------:R-:W-:-:S06]  /*0740*/  ISETP.GE.AND P0, PT, R23, R2, PT ;  /* 0x000000021700720c */ /* 0x000fcc0003f06270 */
[----:B----4-:R2:W1:Y:S08]  /*0750*/  @!P1 MUFU.LG2 R10, R21 ;  /* 0x00000015000a9308 */ /* 0x0104700000000c00 */
[----:B------:R2:W4:Y:S01]  /*0760*/  @!P2 MUFU.LG2 R9, R27 ;  /* 0x0000001b0009a308 */ /* 0x0005220000000c00 */
[----:B0--3--:R-:W-:Y:S05]  /*0770*/  @P0 BRA `(.L_x_1716) ;  /* 0x0000000000300947 */ /* 0x009fea0003800000 */
[----:B--2---:R-:W0:Y:S01]  /*0780*/  LDC.64 R12, c[0x0][0x218] ;  /* 0x00008600ff0c7b82 */ /* 0x004e220000000a00 */
[----:B------:R-:W-:Y:S01]  /*0790*/  IADD3 R3, R0, R23, RZ ;  /* 0x0000001700037210 */ /* 0x000fe20007ffe0ff */
[----:B------:R-:W-:-:S05]  /*07a0*/  VIADD R23, R23, 0x80 ;  /* 0x0000008017177836 */ /* 0x000fca0000000000 */
[----:B------:R-:W-:Y:S01]  /*07b0*/  ISETP.GE.AND P0, PT, R23, R2, PT ;  /* 0x000000021700720c */ /* 0x000fe20003f06270 */
[----:B0-----:R-:W-:-:S05]  /*07c0*/  IMAD.WIDE.U32 R12, R3, 0x4, R12 ;  /* 0x00000004030c7825 */ /* 0x001fca00078e000c */
[----:B------:R0:W-:Y:S07]  /*07d0*/  STG.E desc[UR4][R12.64], R4 ;  /* 0x000000040c007986 */ /* 0x0001ee000c101904 */
[----:B------:R-:W-:Y:S05]  /*07e0*/  @P0 BRA `(.L_x_1717) ;  /* 0x0000000000300947 */ /* 0x000fea0003800000 */
[----:B0-----:R-:W0:Y:S01]  /*07f0*/  LDC.64 R12, c[0x0][0x218] ;  /* 0x00008600ff0c7b82 */ /* 0x001e220000000a00 */
[----:B------:R-:W-:Y:S01]  /*0800*/  IADD3 R3, R0, R23, RZ ;  /* 0x0000001700037210 */ /* 0x000fe20007ffe0ff */
[----:B------:R-:W-:-:S04]  /*0810*/  VIADD R23, R23, 0x80 ;  /* 0x0000008017177836 */ /* 0x000fc80000000000 */
[----:B0-----:R-:W-:-:S05]  /*0820*/  IMAD.WIDE.U32 R12, R3, 0x4, R12 ;  /* 0x00000004030c7825 */ /* 0x001fca00078e000c */
[----:B------:R0:W-:Y:S02]  /*0830*/  STG.E desc[UR4][R12.64], R5 ;  /* 0x000000050c007986 */ /* 0x0001e4000c101904 */
.L_x_1716:
[----:B------:R-:W-:-:S13]  /*0840*/  ISETP.GE.AND P0, PT, R23, R2, PT ;  /* 0x000000021700720c */ /* 0x000fda0003f06270 */
[----:B------:R-:W-:Y:S05]  /*0850*/  @P0 BRA `(.L_x_1718) ;  /* 0x0000000000300947 */ /* 0x000fea0003800000 */
[----:B0-----:R-:W0:Y:S01]  /*0860*/  LDC.64 R4, c[0x0][0x218] ;  /* 0x00008600ff047b82 */ /* 0x001e220000000a00 */
[----:B------:R-:W-:Y:S01]  /*0870*/  IADD3 R3, R0, R23, RZ ;  /* 0x0000001700037210 */ /* 0x000fe20007ffe0ff */
[----:B------:R-:W-:-:S04]  /*0880*/  VIADD R23, R23, 0x80 ;  /* 0x0000008017177836 */ /* 0x000fc80000000000 */
[----:B0-----:R-:W-:-:S05]  /*0890*/  IMAD.WIDE.U32 R4, R3, 0x4, R4 ;  /* 0x0000000403047825 */ /* 0x001fca00078e0004 */
[----:B------:R3:W-:Y:S02]  /*08a0*/  STG.E desc[UR4][R4.64], R6 ;  /* 0x0000000604007986 */ /* 0x0007e4000c101904 */
.L_x_1717:
[----:B------:R-:W-:-:S13]  /*08b0*/  ISETP.GE.AND P0, PT, R23, R2, PT ;  /* 0x000000021700720c */ /* 0x000fda0003f06270 */
[----:B------:R-:W-:Y:S05]  /*08c0*/  @P0 BRA `(.L_x_1719) ;  /* 0x0000000000340947 */ /* 0x000fea0003800000 */
[----:B0--3--:R-:W0:Y:S01]  /*08d0*/  LDC.64 R4, c[0x0][0x218] ;  /* 0x00008600ff047b82 */ /* 0x009e220000000a00 */
[----:B------:R-:W-:Y:S01]  /*08e0*/  IADD3 R3, R0, R23, RZ ;  /* 0x0000001700037210 */ /* 0x000fe20007ffe0ff */
[----:B------:R-:W-:-:S04]  /*08f0*/  VIADD R23, R23, 0x80 ;  /* 0x0000008017177836 */ /* 0x000fc80000000000 */
[----:B0-----:R-:W-:-:S05]  /*0900*/  IMAD.WIDE.U32 R4, R3, 0x4, R4 ;  /* 0x0000000403047825 */ /* 0x001fca00078e0004 */
[----:B------:R3:W-:Y:S02]  /*0910*/  STG.E desc[UR4][R4.64], R7 ;  /* 0x0000000704007986 */ /* 0x0007e4000c101904 */
.L_x_1718:
[----:B------:R-:W-:-:S13]  /*0920*/  ISETP.GE.AND P0, PT, R23, R2, PT ;  /* 0x000000021700720c */ /* 0x000fda0003f06270 */
[----:B------:R-:W-:Y:S05]  /*0930*/  @P0 BREAK B1 ;  /* 0x0000000000010942 */ /* 0x000fea0003800000 */
[----:B------:R-:W-:Y:S05]  /*0940*/  @P0 BRA `(.L_x_1720) ;  /* 0x0000000000300947 */ /* 0x000fea0003800000 */
[----:B0--3--:R-:W0:Y:S01]  /*0950*/  LDC.64 R4, c[0x0][0x218] ;  /* 0x00008600ff047b82 */ /* 0x009e220000000a00 */
[----:B------:R-:W-:Y:S01]  /*0960*/  IADD3 R3, R0, R23, RZ ;  /* 0x0000001700037210 */ /* 0x000fe20007ffe0ff */
[----:B------:R-:W-:-:S04]  /*0970*/  VIADD R23, R23, 0x80 ;  /* 0x0000008017177836 */ /* 0x000fc80000000000 */
[----:B0-----:R-:W-:-:S05]  /*0980*/  IMAD.WIDE.U32 R4, R3, 0x4, R4 ;  /* 0x0000000403047825 */ /* 0x001fca00078e0004 */
[----:B------:R0:W-:Y:S02]  /*0990*/  STG.E desc[UR4][R4.64], R8 ;  /* 0x0000000804007986 */ /* 0x0001e4000c101904 */
.L_x_1719:
[----:B------:R-:W-:Y:S05]  /*09a0*/  BSYNC B1 ;  /* 0x0000000000017941 */ /* 0x000fea0003800000 */
.L_x_1715:
[----:B------:R-:W-:-:S13]  /*09b0*/  ISETP.GE.AND P0, PT, R23, R2, PT ;  /* 0x000000021700720c */ /* 0x000fda0003f06270 */
[----:B0--3--:R-:W0:Y:S01]  /*09c0*/  @!P0 LDC.64 R4, c[0x0][0x218] ;  /* 0x00008600ff048b82 */ /* 0x009e220000000a00 */
[----:B------:R-:W-:Y:S01]  /*09d0*/  @!P0 IADD3 R3, R0, R23, RZ ;  /* 0x0000001700038210 */ /* 0x000fe20007ffe0ff */
[----:B------:R-:W-:-:S04]  /*09e0*/  @!P0 VIADD R23, R23, 0x80 ;  /* 0x0000008017178836 */ /* 0x000fc80000000000 */
[----:B0-----:R-:W-:-:S05]  /*09f0*/  @!P0 IMAD.WIDE.U32 R4, R3, 0x4, R4 ;  /* 0x0000000403048825 */ /* 0x001fca00078e0004 */
[----:B----4-:R0:W-:Y:S02]  /*0a00*/  @!P0 STG.E desc[UR4][R4.64], R9 ;  /* 0x0000000904008986 */ /* 0x0101e4000c101904 */
.L_x_1720:
[----:B------:R-:W-:Y:S05]  /*0a10*/  BSYNC B0 ;  /* 0x0000000000007941 */ /* 0x000fea0003800000 */
.L_x_1714:
[----:B------:R-:W-:Y:S05]  /*0a20*/  WARPSYNC.ALL ;  /* 0x0000000000007948 */ /* 0x000fea0003800000 */
[----:B------:R-:W-:-:S13]  /*0a30*/  ISETP.GE.AND P0, PT, R23, R2, PT ;  /* 0x000000021700720c */ /* 0x000fda0003f06270 */
[----:B------:R-:W-:Y:S05]  /*0a40*/  @P0 EXIT ;  /* 0x000000000000094d */ /* 0x000fea0003800000 */
[----:B------:R-:W5:Y:S01]  /*0a50*/  LDC.64 R2, c[0x0][0x218] ;  /* 0x00008600ff027b82 */ /* 0x000f620000000a00 */
[----:B------:R-:W-:-:S05]  /*0a60*/  IADD3 R23, R0, R23, RZ ;  /* 0x0000001700177210 */ /* 0x000fca0007ffe0ff */
[----:B-----5:R-:W-:-:S05]  /*0a70*/  IMAD.WIDE.U32 R2, R23, 0x4, R2 ;  /* 0x0000000417027825 */ /* 0x020fca00078e0002 */
[----:B-1----:R-:W-:Y:S01]  /*0a80*/  STG.E desc[UR4][R2.64], R10 ;  /* 0x0000000a02007986 */ /* 0x002fe2000c101904 */
[----:B------:R-:W-:Y:S05]  /*0a90*/  EXIT ;  /* 0x000000000000794d */ /* 0x000fea0003800000 */
.L_x_1721:
        /* <DEDUP_REMOVED lines=14> */
.L_x_13269:


//--------------------- .text._ZN2at6native29vectorized_elementwise_kernelILi4EZZZNS0_16log2_kernel_cudaERNS_18TensorIteratorBaseEENKUlvE0_clEvENKUlvE0_clEvEUlfE_St5arrayIPcLm2EEEEviT0_T1_ --------------------------
	.section	.text._ZN2at6native29vectorized_elementwise_kernelILi4EZZZNS0_16log2_kernel_cudaERNS_18TensorIteratorBaseEENKUlvE0_clEvENKUlvE0_clEvEUlfE_St5arrayIPcLm2EEEEviT0_T1_,"ax",@progbits
	.align	128
        .global         _ZN2at6native29vectorized_elementwise_kernelILi4EZZZNS0_16log2_kernel_cudaERNS_18TensorIteratorBaseEENKUlvE0_clEvENKUlvE0_clEvEUlfE_St5arrayIPcLm2EEEEviT0_T1_
        .type           _ZN2at6native29vectorized_elementwise_kernelILi4EZZZNS0_16log2_kernel_cudaERNS_18TensorIteratorBaseEENKUlvE0_clEvENKUlvE0_clEvEUlfE_St5arrayIPcLm2EEEEviT0_T1_,@function
        .size           _ZN2at6native29vectorized_elementwise_kernelILi4EZZZNS0_16log2_kernel_cudaERNS_18TensorIteratorBaseEENKUlvE0_clEvENKUlvE0_clEvEUlfE_St5arrayIPcLm2EEEEviT0_T1_,(.L_x_13270 - _ZN2at6native29vectorized_elementwise_kernelILi4EZZZNS0_16log2_kernel_cudaERNS_18TensorIteratorBaseEENKUlvE0_clEvENKUlvE0_clEvEUlfE_St5arrayIPcLm2EEEEviT0_T1_)
        .other          _ZN2at6native29vectorized_elementwise_kernelILi4EZZZNS0_16log2_kernel_cudaERNS_18TensorIteratorBaseEENKUlvE0_clEvENKUlvE0_clEvEUlfE_St5arrayIPcLm2EEEEviT0_T1_,@"STO_CUDA_ENTRY STV_DEFAULT"
_ZN2at6native29vectorized_elementwise_kernelILi4EZZZNS0_16log2_kernel_cudaERNS_18TensorIteratorBaseEENKUlvE0_clEvENKUlvE0_clEvEUlfE_St5arrayIPcLm2EEEEviT0_T1_:
.text._ZN2at6native29vectorized_elementwise_kernelILi4EZZZNS0_16log2_kernel_cudaERNS_18TensorIteratorBaseEENKUlvE0_clEvENKUlvE0_clEvEUlfE_St5arrayIPcLm2EEEEviT0_T1_:
        /* <DEDUP_REMOVED lines=13> */
[----:B------:R-:W3:Y:S04]  /*00d0*/  LDG.E.128 R4, desc[UR4][R2.64] ;  /* 0x0000000402047981 */ /* 0x000ee8000c1e1d00 */
[----:B------:R-:W4:Y:S01]  /*00e0*/  LDG.E.128 R8, desc[UR4][R2.64+0x800] ;  /* 0x0008000402087981 */ /* 0x000f22000c1e1d00 */
[----:B--2---:R-:W-:-:S04]  /*00f0*/  IMAD.WIDE.U32 R12, R0, 0x4, R12 ;  /* 0x00000004000c7825 */ /* 0x004fc800078e000c */
[----:B------:R-:W-:Y:S01]  /*0100*/  IMAD.WIDE R12, R15, 0x10, R12 ;  /* 0x000000100f0c7825 */ /* 0x000fe200078e020c */
[----:B---3--:R-:W-:Y:S08]  /*0110*/  MUFU.LG2 R7, R7 ;  /* 0x0000000700077308 */ /* 0x008ff00000000c00 */
[----:B------:R-:W-:Y:S08]  /*0120*/  MUFU.LG2 R6, R6 ;  /* 0x0000000600067308 */ /* 0x000ff00000000c00 */
[----:B------:R-:W-:Y:S08]  /*0130*/  MUFU.LG2 R5, R5 ;  /* 0x0000000500057308 */ /* 0x000ff00000000c00 */
[----:B------:R-:W0:Y:S08]  /*0140*/  MUFU.LG2 R4, R4 ;  /* 0x0000000400047308 */ /* 0x000e300000000c00 */
[----:B----4-:R-:W-:Y:S08]  /*0150*/  MUFU.LG2 R11, R11 ;  /* 0x0000000b000b7308 */ /* 0x010ff00000000c00 */
[----:B------:R-:W-:Y:S01]  /*0160*/  MUFU.LG2 R10, R10 ;  /* 0x0000000a000a7308 */ /* 0x000fe20000000c00 */
[----:B0-----:R-:W-:Y:S07]  /*0170*/  STG.E.128 desc[UR4][R12.64], R4 ;  /* 0x000000040c007986 */ /* 0x001fee000c101d04 */
[----:B------:R-:W-:Y:S08]  /*0180*/  MUFU.LG2 R9, R9 ;  /* 0x0000000900097308 */ /* 0x000ff00000000c00 */
[----:B------:R-:W0:Y:S02]  /*0190*/  MUFU.LG2 R8, R8 ;  /* 0x0000000800087308 */ /* 0x000e240000000c00 */
[----:B0-----:R-:W-:Y:S01]  /*01a0*/  STG.E.128 desc[UR4][R12.64+0x800], R8 ;  /* 0x000800080c007986 */ /* 0x001fe2000c101d04 */
[----:B------:R-:W-:Y:S05]  /*01b0*/  EXIT ;  /* 0x000000000000794d */ /* 0x000fea0003800000 */
.L_x_1722:
        /* <DEDUP_REMOVED lines=100> */
.L_x_1725:
[----:B------:R-:W-:-:S13]  /*0800*/  ISETP.GE.AND P0, PT, R23, R2, PT ;  /* 0x000000021700720c */ /* 0x000fda0003f06270 */
[----:B------:R-:W-:Y:S05]  /*0810*/  @P0 BRA `(.L_x_1727) ;  /* 0x0000000000300947 */ /* 0x000fea0003800000 */
[----:B0-----:R-:W0:Y:S01]  /*0820*/  LDC.64 R4, c[0x0][0x218] ;  /* 0x00008600ff047b82 */ /* 0x001e220000000a00 */
[----:B------:R-:W-:Y:S01]  /*0830*/  IADD3 R3, R0, R23, RZ ;  /* 0x0000001700037210 */ /* 0x000fe20007ffe0ff */
[----:B------:R-:W-:-:S04]  /*0840*/  VIADD R23, R23, 0x80 ;  /* 0x0000008017177836 */ /* 0x000fc80000000000 */
[----:B0-----:R-:W-:-:S05]  /*0850*/  IMAD.WIDE.U32 R4, R3, 0x4, R4 ;  /* 0x0000000403047825 */ /* 0x001fca00078e0004 */
[----:B------:R3:W-:Y:S02]  /*0860*/  STG.E desc[UR4][R4.64], R6 ;  /* 0x0000000604007986 */ /* 0x0007e4000c101904 */
.L_x_1726:
[----:B------:R-:W-:-:S13]  /*0870*/  ISETP.GE.AND P0, PT, R23, R2, PT ;  /* 0x000000021700720c */ /* 0x000fda0003f06270 */
[----:B------:R-:W-:Y:S05]  /*0880*/  @P0 BRA `(.L_x_1728) ;  /* 0x0000000000340947 */ /* 0x000fea0003800000 */
[----:B0--3--:R-:W0:Y:S01]  /*0890*/  LDC.64 R4, c[0x0][0x218] ;  /* 0x00008600ff047b82 */ /* 0x009e220000000a00 */
[----:B------:R-:W-:Y:S01]  /*08a0*/  IADD3 R3, R0, R23, RZ ;  /* 0x0000001700037210 */ /* 0x000fe20007ffe0ff */
[----:B------:R-:W-:-:S04]  /*08b0*/  VIADD R23, R23, 0x80 ;  /* 0x0000008017177836 */ /* 0x000fc80000000000 */
[----:B0-----:R-:W-:-:S05]  /*08c0*/  IMAD.WIDE.U32 R4, R3, 0x4, R4 ;  /* 0x0000000403047825 */ /* 0x001fca00078e0004 */
[----:B------:R3:W-:Y:S02]  /*08d0*/  STG.E desc[UR4][R4.64], R7 ;  /* 0x0000000704007986 */ /* 0x0007e4000c101904 */
.L_x_1727:
        /* <DEDUP_REMOVED lines=8> */
.L_x_1728:
[----:B------:R-:W-:Y:S05]  /*0960*/  BSYNC B1 ;  /* 0x0000000000017941 */ /* 0x000fea0003800000 */
.L_x_1724:
[----:B------:R-:W-:-:S13]  /*0970*/  ISETP.GE.AND P0, PT, R23, R2, PT ;  /* 0x000000021700720c */ /* 0x000fda0003f06270 */
[----:B0--3--:R-:W0:Y:S01]  /*0980*/  @!P0 LDC.64 R4, c[0x0][0x218] ;  /* 0x00008600ff048b82 */ /* 0x009e220000000a00 */
[----:B------:R-:W-:Y:S01]  /*0990*/  @!P0 IADD3 R3, R0, R23, RZ ;  /* 0x0000001700038210 */ /* 0x000fe20007ffe0ff */
[----:B------:R-:W-:-:S04]  /*09a0*/  @!P0 VIADD R23, R23, 0x80 ;  /* 0x0000008017178836 */ /* 0x000fc80000000000 */
[----:B0-----:R-:W-:-:S05]  /*09b0*/  @!P0 IMAD.WIDE.U32 R4, R3, 0x4, R4 ;  /* 0x0000000403048825 */ /* 0x001fca00078e0004 */
[----:B----4-:R0:W-:Y:S02]  /*09c0*/  @!P0 STG.E desc[UR4][R4.64], R9 ;  /* 0x0000000904008986 */ /* 0x0101e4000c101904 */
.L_x_1729:
[----:B------:R-:W-:Y:S05]  /*09d0*/  BSYNC B0 ;  /* 0x0000000000007941 */ /* 0x000fea0003800000 */
.L_x_1723:
        /* <DEDUP_REMOVED lines=8> */
.L_x_1730:
        /* <DEDUP_REMOVED lines=10> */
.L_x_13270:


//--------------------- .text._ZN2at6native29vectorized_elementwise_kernelILi8EZZZNS0_16log2_kernel_cudaERNS_18TensorIteratorBaseEENKUlvE0_clEvENKUlvE0_clEvEUlfE_St5arrayIPcLm2EEEEviT0_T1_ --------------------------
	.section	.text._ZN2at6native29vectorized_elementwise_kernelILi8EZZZNS0_16log2_kernel_cudaERNS_18TensorIteratorBaseEENKUlvE0_clEvENKUlvE0_clEvEUlfE_St5arrayIPcLm2EEEEviT0_T1_,"ax",@progbits
	.align	128
        .global         _ZN2at6native29vectorized_elementwise_kernelILi8EZZZNS0_16log2_kernel_cudaERNS_18TensorIteratorBaseEENKUlvE0_clEvENKUlvE0_clEvEUlfE_St5arrayIPcLm2EEEEviT0_T1_
        .type           _ZN2at6native29vectorized_elementwise_kernelILi8EZZZNS0_16log2_kernel_cudaERNS_18TensorIteratorBaseEENKUlvE0_clEvENKUlvE0_clEvEUlfE_St5arrayIPcLm2EEEEviT0_T1_,@function
        .size           _ZN2at6native29vectorized_elementwise_kernelILi8EZZZNS0_16log2_kernel_cudaERNS_18TensorIteratorBaseEENKUlvE0_clEvENKUlvE0_clEvEUlfE_St5arrayIPcLm2EEEEviT0_T1_,(.L_x_13271 - _ZN2at6native29vectorized_elementwise_kernelILi8EZZZNS0_16log2_kernel_cudaERNS_18TensorIteratorBaseEENKUlvE0_clEvENKUlvE0_clEvEUlfE_St5arrayIPcLm2EEEEviT0_T1_)
        .other          _ZN2at6native29vectorized_elementwise_kernelILi8EZZZNS0_16log2_kernel_cudaERNS_18TensorIteratorBaseEENKUlvE0_clEvENKUlvE0_clEvEUlfE_St5arrayIPcLm2EEEEviT0_T1_,@"STO_CUDA_ENTRY STV_DEFAULT"
_ZN2at6native29vectorized_elementwise_kernelILi8EZZZNS0_16log2_kernel_cudaERNS_18TensorIteratorBaseEENKUlvE0_clEvENKUlvE0_clEvEUlfE_St5arrayIPcLm2EEEEviT0_T1_:
.text._ZN2at6native29vectorized_elementwise_kernelILi8EZZZNS0_16log2_kernel_cudaERNS_18TensorIteratorBaseEENKUlvE0_clEvENKUlvE0_clEvEUlfE_St5arrayIPcLm2EEEEviT0_T1_:
        /* <DEDUP_REMOVED lines=28> */
.L_x_1731:
        /* <DEDUP_REMOVED lines=100> */
.L_x_1734:
[----:B------:R-:W-:-:S13]  /*0800*/  ISETP.GE.AND P0, PT, R23, R2, PT ;  /* 0x000000021700720c */ /* 0x000fda0003f06270 */
[----:B------:R-:W-:Y:S05]  /*0810*/  @P0 BRA `(.L_x_1736) ;  /* 0x0000000000300947 */ /* 0x000fea0003800000 */
[----:B0-----:R-:W0:Y:S01]  /*0820*/  LDC.64 R4, c[0x0][0x218] ;  /* 0x00008600ff047b82 */ /* 0x001e220000000a00 */
[----:B------:R-:W-:Y:S01]  /*0830*/  IADD3 R3, R0, R23, RZ ;  /* 0x0000001700037210 */ /* 0x000fe20007ffe0ff */
[----:B------:R-:W-:-:S04]  /*0840*/  VIADD R23, R23, 0x80 ;  /* 0x0000008017177836 */ /* 0x000fc80000000000 */
[----:B0-----:R-:W-:-:S05]  /*0850*/  IMAD.WIDE.U32 R4, R3, 0x4, R4 ;  /* 0x0000000403047825 */ /* 0x001fca00078e0004 */
[----:B------:R3:W-:Y:S02]  /*0860*/  STG.E desc[UR4][R4.64], R6 ;  /* 0x0000000604007986 */ /* 0x0007e4000c101904 */
.L_x_1735:
[----:B------:R-:W-:-:S13]  /*0870*/  ISETP.GE.AND P0, PT, R23, R2, PT ;  /* 0x000000021700720c */ /* 0x000fda0003f06270 */
[----:B------:R-:W-:Y:S05]  /*0880*/  @P0 BRA `(.L_x_1737) ;  /* 0x0000000000340947 */ /* 0x000fea0003800000 */
[----:B0--3--:R-:W0:Y:S01]  /*0890*/  LDC.64 R4, c[0x0][0x218] ;  /* 0x00008600ff047b82 */ /* 0x009e220000000a00 */
[----:B------:R-:W-:Y:S01]  /*08a0*/  IADD3 R3, R0, R23, RZ ;  /* 0x0000001700037210 */ /* 0x000fe20007ffe0ff */
[----:B------:R-:W-:-:S04]  /*08b0*/  VIADD R23, R23, 0x80 ;  /* 0x0000008017177836 */ /* 0x000fc80000000000 */
[----:B0-----:R-:W-:-:S05]  /*08c0*/  IMAD.WIDE.U32 R4, R3, 0x4, R4 ;  /* 0x0000000403047825 */ /* 0x001fca00078e0004 */
[----:B------:R3:W-:Y:S02]  /*08d0*/  STG.E desc[UR4][R4.64], R7 ;  /* 0x0000000704007986 */ /* 0x0007e4000c101904 */
.L_x_1736:
        /* <DEDUP_REMOVED lines=8> */
.L_x_1737:
[----:B------:R-:W-:Y:S05]  /*0960*/  BSYNC B1 ;  /* 0x0000000000017941 */ /* 0x000fea0003800000 */
.L_x_1733:
[----:B------:R-:W-:-:S13]  /*0970*/  ISETP.GE.AND P0, PT, R23, R2, PT ;  /* 0x000000021700720c */ /* 0x000fda0003f06270 */
[----:B0--3--:R-:W0:Y:S01]  /*0980*/  @!P0 LDC.64 R4, c[0x0][0x218] ;  /* 0x00008600ff048b82 */ /* 0x009e220000000a00 */
[----:B------:R-:W-:Y:S01]  /*0990*/  @!P0 IADD3 R3, R0, R23, RZ ;  /* 0x0000001700038210 */ /* 0x000fe20007ffe0ff */
[----:B------:R-:W-:-:S04]  /*09a0*/  @!P0 VIADD R23, R23, 0x80 ;  /* 0x0000008017178836 */ /* 0x000fc80000000000 */
[----:B0-----:R-:W-:-:S05]  /*09b0*/  @!P0 IMAD.WIDE.U32 R4, R3, 0x4, R4 ;  /* 0x0000000403048825 */ /* 0x001fca00078e0004 */
[----:B----4-:R0:W-:Y:S02]  /*09c0*/  @!P0 STG.E desc[UR4][R4.64], R9 ;  /* 0x0000000904008986 */ /* 0x0101e4000c101904 */
.L_x_1738:
[----:B------:R-:W-:Y:S05]  /*09d0*/  BSYNC B0 ;  /* 0x0000000000007941 */ /* 0x000fea0003800000 */
.L_x_1732:
        /* <DEDUP_REMOVED lines=8> */
.L_x_1739:
        /* <DEDUP_REMOVED lines=10> */
.L_x_13271:


//--------------------- .text._ZN2at6native18elementwise_kernelILi128ELi4EZNS0_15gpu_kernel_implIZZZNS0_16log2_kernel_cudaERNS_18TensorIteratorBaseEENKUlvE0_clEvENKUlvE_clEvEUldE_EEvS4_RKT_EUliE_EEviT1_ --------------------------
	.section	.text._ZN2at6native18elementwise_kernelILi128ELi4EZNS0_15gpu_kernel_implIZZZNS0_16log2_kernel_cudaERNS_18TensorIteratorBaseEENKUlvE0_clEvENKUlvE_clEvEUldE_EEvS4_RKT_EUliE_EEviT1_,"ax",@progbits
	.align	128
        .global         _ZN2at6native18elementwise_kernelILi128ELi4EZNS0_15gpu_kernel_implIZZZNS0_16log2_kernel_cudaERNS_18TensorIteratorBaseEENKUlvE0_clEvENKUlvE_clEvEUldE_EEvS4_RKT_EUliE_EEviT1_
        .type           _ZN2at6native18elementwise_kernelILi128ELi4EZNS0_15gpu_kernel_implIZZZNS0_16log2_kernel_cudaERNS_18TensorIteratorBaseEENKUlvE0_clEvENKUlvE_clEvEUldE_EEvS4_RKT_EUliE_EEviT1_,@function
        .size           _ZN2at6native18elementwise_kernelILi128ELi4EZNS0_15gpu_kernel_implIZZZNS0_16log2_kernel_cudaERNS_18TensorIteratorBaseEENKUlvE0_clEvENKUlvE_clEvEUldE_EEvS4_RKT_EUliE_EEviT1_,(.L_x_13272 - _ZN2at6native18elementwise_kernelILi128ELi4EZNS0_15gpu_kernel_implIZZZNS0_16log2_kernel_cudaERNS_18TensorIteratorBaseEENKUlvE0_clEvENKUlvE_clEvEUldE_EEvS4_RKT_EUliE_EEviT1_)
        .other          _ZN2at6native18elementwise_kernelILi128ELi4EZNS0_15gpu_kernel_implIZZZNS0_16log2_kernel_cudaERNS_18TensorIteratorBaseEENKUlvE0_clEvENKUlvE_clEvEUldE_EEvS4_RKT_EUliE_EEviT1_,@"STO_CUDA_ENTRY STV_DEFAULT"
_ZN2at6native18elementwise_kernelILi128ELi4EZNS0_15gpu_kernel_implIZZZNS0_16log2_kernel_cudaERNS_18TensorIteratorBaseEENKUlvE0_clEvENKUlvE_clEvEUldE_EEvS4_RKT_EUliE_EEviT1_:
.text._ZN2at6native18elementwise_kernelILi128ELi4EZNS0_15gpu_kernel_implIZZZNS0_16log2_kernel_cudaERNS_18TensorIteratorBaseEENKUlvE0_clEvENKUlvE_clEvEUldE_EEvS4_RKT_EUliE_EEviT1_:
        /* <DEDUP_REMOVED lines=36> */
[C---:B------:R-:W-:Y:S02]  /*0240*/  IMAD R16, R4.reuse, UR6, RZ ;  /* 0x0000000604107c24 */ /* 0x040fe4000f8e02ff */
[----:B------:R-:W-:Y:S02]  /*0250*/  IMAD R0, R4, UR7, RZ ;  /* 0x0000000704007c24 */ /* 0x000fe4000f8e02ff */
        /* <DEDUP_REMOVED lines=277> */
.L_x_1742:
        /* <DEDUP_REMOVED lines=19> */
[----:B--2---:R-:W0:Y:S01]  /*14e0*/  I2F.F64.S16 R2, R2 ;  /* 0x0000000200027312 */ /* 0x004e220000101c00 */
[----:B------:R-:W-:Y:S05]  /*14f0*/  BRA `(.L_x_1748) ;  /* 0x0000000c007c7947 */ /* 0x000fea0003800000 */
.L_x_1746:
[----:B------:R-:W2:Y:S02]  /*1500*/  LDG.E.U8 R2, desc[UR36][R4.64] ;  /* 0x0000002404027981 */ /* 0x000ea4000c1e1100 */
[----:B--2---:R-:W0:Y:S01]  /*1510*/  I2F.F64.U16 R2, R2 ;  /* 0x0000000200027312 */ /* 0x004e220000101800 */
[----:B------:R-:W-:Y:S05]  /*1520*/  BRA `(.L_x_1748) ;  /* 0x0000000c00707947 */ /* 0x000fea0003800000 */
.L_x_1745:
[----:B------:R-:W-:-:S13]  /*1530*/  ISETP.NE.AND P0, PT, R2, 0x2, PT ;  /* 0x000000020200780c */ /* 0x000fda0003f05270 */
[----:B------:R-:W-:Y:S05]  /*1540*/  @!P0 BRA `(.L_x_1749) ;  /* 0x0000000000288947 */ /* 0x000fea0003800000 */
[----:B------:R-:W-:-:S13]  /*1550*/  ISETP.NE.AND P0, PT, R2, 0x3, PT ;  /* 0x000000030200780c */ /* 0x000fda0003f05270 */
[----:B------:R-:W-:Y:S05]  /*1560*/  @!P0 BRA `(.L_x_1750) ;  /* 0x0000000000148947 */ /* 0x000fea0003800000 */
[----:B------:R-:W-:-:S13]  /*1570*/  ISETP.NE.AND P0, PT, R2, 0x4, PT ;  /* 0x000000040200780c */ /* 0x000fda0003f05270 */
[----:B------:R-:W-:Y:S05]  /*1580*/  @P0 BRA `(.L_x_1747) ;  /* 0x0000000800fc0947 */ /* 0x000fea0003800000 */
[----:B------:R-:W2:Y:S02]  /*1590*/  LDG.E.64 R2, desc[UR36][R4.64] ;  /* 0x0000002404027981 */ /* 0x000ea4000c1e1b00 */
[----:B--2---:R-:W0:Y:S01]  /*15a0*/  I2F.F64.S64 R2, R2 ;  /* 0x0000000200027312 */ /* 0x004e220000301c00 */
[----:B------:R-:W-:Y:S05]  /*15b0*/  BRA `(.L_x_1748) ;  /* 0x0000000c004c7947 */ /* 0x000fea0003800000 */
.L_x_1750:
[----:B------:R-:W2:Y:S02]  /*15c0*/  LDG.E R2, desc[UR36][R4.64] ;  /* 0x0000002404027981 */ /* 0x000ea4000c1e1900 */
[----:B--2---:R-:W0:Y:S01]  /*15d0*/  I2F.F64 R2, R2 ;  /* 0x0000000200027312 */ /* 0x004e220000201c00 */
[----:B------:R-:W-:Y:S05]  /*15e0*/  BRA `(.L_x_1748) ;  /* 0x0000000c00407947 */ /* 0x000fea0003800000 */
.L_x_1749:
[----:B------:R-:W2:Y:S02]  /*15f0*/  LDG.E.U16 R2, desc[UR36][R4.64] ;  /* 0x0000002404027981 */ /* 0x000ea4000c1e1500 */
[----:B--2---:R-:W0:Y:S01]  /*1600*/  I2F.F64.S16 R2, R2 ;  /* 0x0000000200027312 */ /* 0x004e220000101c00 */
[----:B------:R-:W-:Y:S05]  /*1610*/  BRA `(.L_x_1748) ;  /* 0x0000000c00347947 */ /* 0x000fea0003800000 */
.L_x_1744:
[----:B------:R-:W-:-:S13]  /*1620*/  ISETP.GT.AND P0, PT, R2, 0x6, PT ;  /* 0x000000060200780c */ /* 0x000fda0003f04270 */
[----:B------:R-:W-:Y:S05]  /*1630*/  @P0 BRA `(.L_x_1751) ;  /* 0x0000000000340947 */ /* 0x000fea0003800000 */
[----:B------:R-:W-:-:S13]  /*1640*/  ISETP.NE.AND P0, PT, R2, 0x5, PT ;  /* 0x000000050200780c */ /* 0x000fda0003f05270 */
[----:B------:R-:W-:Y:S05]  /*1650*/  @!P0 BRA `(.L_x_1752) ;  /* 0x0000000000188947 */ /* 0x000fea0003800000 */
[----:B------:R-:W-:-:S13]  /*1660*/  ISETP.NE.AND P0, PT, R2, 0x6, PT ;  /* 0x000000060200780c */ /* 0x000fda0003f05270 */
[----:B------:R-:W-:Y:S05]  /*1670*/  @P0 BRA `(.L_x_1747) ;  /* 0x0000000800c00947 */ /* 0x000fea0003800000 */
[----:B------:R-:W2:Y:S02]  /*1680*/  LDG.E R2, desc[UR36][R4.64] ;  /* 0x0000002404027981 */ /* 0x000ea4000c1e1900 */
[----:B--2---:R-:W-:-:S06]  /*1690*/  FMUL.FTZ R2, R2, 1 ;  /* 0x3f80000002027820 */ /* 0x004fcc0000410000 */
[----:B------:R-:W0:Y:S01]  /*16a0*/  F2F.F64.F32 R2, R2 ;  /* 0x0000000200027310 */ /* 0x000e220000201800 */
[----:B------:R-:W-:Y:S05]  /*16b0*/  BRA `(.L_x_1748) ;  /* 0x0000000c000c7947 */ /* 0x000fea0003800000 */
.L_x_1752:
[----:B------:R-:W2:Y:S02]  /*16c0*/  LDG.E.U16 R0, desc[UR36][R4.64] ;  /* 0x0000002404007981 */ /* 0x000ea4000c1e1500 */
[----:B--2---:R-:W-:-:S05]  /*16d0*/  HADD2.F32 R0, -RZ, R0.H0_H0 ;  /* 0x20000000ff007230 */ /* 0x004fca0000004100 */
[----:B------:R-:W-:-:S04]  /*16e0*/  FMUL.FTZ R0, R0, 1 ;  /* 0x3f80000000007820 */ /* 0x000fc80000410000 */
[----:B------:R0:W1:Y:S01]  /*16f0*/  F2F.F64.F32 R2, R0 ;  /* 0x0000000000027310 */ /* 0x0000620000201800 */
[----:B------:R-:W-:Y:S05]  /*1700*/  BRA `(.L_x_1748) ;  /* 0x0000000800f87947 */ /* 0x000fea0003800000 */
.L_x_1751:
[----:B------:R-:W-:-:S13]  /*1710*/  ISETP.NE.AND P0, PT, R2, 0x7, PT ;  /* 0x000000070200780c */ /* 0x000fda0003f05270 */
[----:B------:R-:W-:Y:S05]  /*1720*/  @!P0 BRA `(.L_x_1753) ;  /* 0x0000000000348947 */ /* 0x000fea0003800000 */
        /* <DEDUP_REMOVED lines=8> */
.L_x_1754:
[----:B------:R-:W2:Y:S02]  /*17b0*/  LDG.E.U16 R4, desc[UR36][R4.64] ;  /* 0x0000002404047981 */ /* 0x000ea4000c1e1500 */
[----:B--2---:R-:W-:-:S05]  /*17c0*/  HADD2.F32 R0, -RZ, R4.H0_H0 ;  /* 0x20000004ff007230 */ /* 0x004fca0000004100 */
[----:B------:R-:W-:-:S04]  /*17d0*/  FMUL.FTZ R0, R0, 1 ;  /* 0x3f80000000007820 */ /* 0x000fc80000410000 */
[----:B------:R0:W1:Y:S01]  /*17e0*/  F2F.F64.F32 R2, R0 ;  /* 0x0000000000027310 */ /* 0x0000620000201800 */
[----:B------:R-:W-:Y:S05]  /*17f0*/  BRA `(.L_x_1748) ;  /* 0x0000000800bc7947 */ /* 0x000fea0003800000 */
.L_x_1753:
[----:B------:R0:W5:Y:S01]  /*1800*/  LDG.E.64 R2, desc[UR36][R4.64] ;  /* 0x0000002404027981 */ /* 0x000162000c1e1b00 */
[----:B------:R-:W-:Y:S05]  /*1810*/  BRA `(.L_x_1748) ;  /* 0x0000000800b47947 */ /* 0x000fea0003800000 */
.L_x_1743:
        /* <DEDUP_REMOVED lines=8> */
[----:B------:R-:W2:Y:S01]  /*18a0*/  LDG.E.U8 R4, desc[UR36][R4.64] ;  /* 0x0000002404047981 */ /* 0x000ea2000c1e1100 */
[----:B------:R-:W-:Y:S01]  /*18b0*/  IMAD.MOV.U32 R2, RZ, RZ, RZ ;  /* 0x000000ffff027224 */ /* 0x000fe200078e00ff */
[----:B--2---:R-:W-:-:S04]  /*18c0*/  ISETP.NE.AND P0, PT, R4, RZ, PT ;  /* 0x000000ff0400720c */ /* 0x004fc80003f05270 */
[----:B------:R-:W-:Y:S01]  /*18d0*/  FSEL R3, RZ, 1.875, !P0 ;  /* 0x3ff00000ff037808 */ /* 0x000fe20004000000 */
[----:B------:R-:W-:Y:S08]  /*18e0*/  BRA `(.L_x_1748) ;  /* 0x0000000800807947 */ /* 0x000ff00003800000 */
.L_x_1757:
[----:B------:R0:W5:Y:S01]  /*18f0*/  LDG.E.64 R2, desc[UR36][R4.64] ;  /* 0x0000002404027981 */ /* 0x000162000c1e1b00 */
[----:B------:R-:W-:Y:S05]  /*1900*/  BRA `(.L_x_1748) ;  /* 0x0000000800787947 */ /* 0x000fea0003800000 */
.L_x_1756:
[----:B------:R-:W-:-:S13]  /*1910*/  ISETP.NE.AND P0, PT, R2, 0xf, PT ;  /* 0x0000000f0200780c */ /* 0x000fda0003f05270 */
[----:B------:R-:W-:Y:S05]  /*1920*/  @!P0 BRA `(.L_x_1758) ;  /* 0x0000000000a48947 */ /* 0x000fea0003800000 */
[----:B------:R-:W-:-:S13]  /*1930*/  ISETP.NE.AND P0, PT, R2, 0x17, PT ;  /* 0x000000170200780c */ /* 0x000fda0003f05270 */
[----:B------:R-:W-:Y:S05]  /*1940*/  @!P0 BRA `(.L_x_1759) ;  /* 0x0000000000608947 */ /* 0x000fea0003800000 */
[----:B------:R-:W-:-:S13]  /*1950*/  ISETP.NE.AND P0, PT, R2, 0x18, PT ;  /* 0x000000180200780c */ /* 0x000fda0003f05270 */
[----:B------:R-:W-:Y:S05]  /*1960*/  @P0 BRA `(.L_x_1747) ;  /* 0x0000000800040947 */ /* 0x000fea0003800000 */
[----:B------:R-:W2:Y:S01]  /*1970*/  LDG.E.U8 R0, desc[UR36][R4.64] ;  /* 0x0000002404007981 */ /* 0x000ea2000c1e1100 */
[----:B------:R-:W-:Y:S01]  /*1980*/  MOV R8, 0xff800000 ;  /* 0xff80000000087802 */ /* 0x000fe20000000f00 */
        /* <DEDUP_REMOVED lines=16> */
[----:B------:R-:W-:-:S05]  /*1a90*/  LOP3.LUT R3, R3, 0x80000000, R0, 0xf8, !PT ;  /* 0x8000000003037812 */ /* 0x000fca00078ef800 */
[----:B------:R-:W-:-:S06]  /*1aa0*/  FMUL.FTZ R3, R3, 1 ;  /* 0x3f80000003037820 */ /* 0x000fcc0000410000 */
[----:B------:R-:W0:Y:S01]  /*1ab0*/  F2F.F64.F32 R2, R3 ;  /* 0x0000000300027310 */ /* 0x000e220000201800 */
[----:B------:R-:W-:Y:S05]  /*1ac0*/  BRA `(.L_x_1748) ;  /* 0x0000000800087947 */ /* 0x000fea0003800000 */
.L_x_1759:
[----:B------:R-:W2:Y:S02]  /*1ad0*/  LDG.E.U8 R3, desc[UR36][R4.64] ;  /* 0x0000002404037981 */ /* 0x000ea4000c1e1100 */
[----:B--2---:R-:W-:-:S05]  /*1ae0*/  IMAD.SHL.U32 R0, R3, 0x2000000, RZ ;  /* 0x0200000003007824 */ /* 0x004fca00078e00ff */
[----:B------:R-:W-:-:S13]  /*1af0*/  ISETP.GE.U32.AND P0, PT, R0, 0x8000000, PT ;  /* 0x080000000000780c */ /* 0x000fda0003f06070 */
[C---:B------:R-:W-:Y:S02]  /*1b00*/  @!P0 IMAD.SHL.U32 R0, R3.reuse, 0x100, RZ ;  /* 0x0000010003008824 */ /* 0x040fe400078e00ff */
[C---:B------:R-:W-:Y:S02]  /*1b10*/  @P0 IMAD.SHL.U32 R2, R3.reuse, 0x200000, RZ ;  /* 0x0020000003020824 */ /* 0x040fe400078e00ff */
[----:B------:R-:W-:Y:S01]  /*1b20*/  IMAD.SHL.U32 R3, R3, 0x1000000, RZ ;  /* 0x0100000003037824 */ /* 0x000fe200078e00ff */
[----:B------:R-:W-:Y:S02]  /*1b30*/  @!P0 LOP3.LUT R0, R0, 0x7f00, RZ, 0xc0, !PT ;  /* 0x00007f0000008812 */ /* 0x000fe400078ec0ff */
[----:B------:R-:W-:Y:S02]  /*1b40*/  @P0 LOP3.LUT R2, R2, 0x70000000, RZ, 0xfc, !PT ;  /* 0x7000000002020812 */ /* 0x000fe400078efcff */
[----:B------:R-:W-:-:S03]  /*1b50*/  @!P0 LOP3.LUT R0, R0, 0x3f000000, RZ, 0xfc, !PT ;  /* 0x3f00000000008812 */ /* 0x000fc600078efcff */
[----:B------:R-:W-:Y:S02]  /*1b60*/  @P0 FMUL.FTZ R2, R2, 1.9259299443872358531e-34 ;  /* 0x0780000002020820 */ /* 0x000fe40000410000 */
[----:B------:R-:W-:-:S05]  /*1b70*/  @!P0 FADD.FTZ R2, R0, -0.5 ;  /* 0xbf00000000028421 */ /* 0x000fca0000010000 */
[----:B------:R-:W-:-:S05]  /*1b80*/  LOP3.LUT R2, R2, 0x80000000, R3, 0xf8, !PT ;  /* 0x8000000002027812 */ /* 0x000fca00078ef803 */
[----:B------:R-:W-:-:S06]  /*1b90*/  FMUL.FTZ R2, R2, 1 ;  /* 0x3f80000002027820 */ /* 0x000fcc0000410000 */
[----:B------:R-:W0:Y:S01]  /*1ba0*/  F2F.F64.F32 R2, R2 ;  /* 0x0000000200027310 */ /* 0x000e220000201800 */
[----:B------:R-:W-:Y:S05]  /*1bb0*/  BRA `(.L_x_1748) ;  /* 0x0000000400cc7947 */ /* 0x000fea0003800000 */
.L_x_1758:
[----:B------:R-:W2:Y:S02]  /*1bc0*/  LDG.E.U16 R0, desc[UR36][R4.64] ;  /* 0x0000002404007981 */ /* 0x000ea4000c1e1500 */
[----:B--2---:R-:W-:-:S04]  /*1bd0*/  IMAD.U32 R0, R0, 0x10000, RZ ;  /* 0x0001000000007824 */ /* 0x004fc800078e00ff */
[----:B------:R-:W-:-:S04]  /*1be0*/  FMUL.FTZ R0, R0, 1 ;  /* 0x3f80000000007820 */ /* 0x000fc80000410000 */
[----:B------:R0:W1:Y:S01]  /*1bf0*/  F2F.F64.F32 R2, R0 ;  /* 0x0000000000027310 */ /* 0x0000620000201800 */
[----:B------:R-:W-:Y:S05]  /*1c00*/  BRA `(.L_x_1748) ;  /* 0x0000000400b87947 */ /* 0x000fea0003800000 */
.L_x_1755:
        /* <DEDUP_REMOVED lines=9> */
[----:B--2---:R-:W0:Y:S01]  /*1ca0*/  I2F.F64.U16 R2, R2 ;  /* 0x0000000200027312 */ /* 0x004e220000101800 */
[----:B------:R-:W-:Y:S05]  /*1cb0*/  BRA `(.L_x_1748) ;  /* 0x00000004008c7947 */ /* 0x000fea0003800000 */
.L_x_1762:
        /* <DEDUP_REMOVED lines=21> */
.L_x_1766:
[----:B------:R-:W-:Y:S05]  /*1e10*/  BSYNC B1 ;  /* 0x0000000000017941 */ /* 0x000fea0003800000 */
.L_x_1765:
[----:B------:R-:W-:Y:S02]  /*1e20*/  LEA R3, R0, 0x3b800000, 0x17 ;  /* 0x3b80000000037811 */ /* 0x000fe400078eb8ff */
[----:B------:R-:W-:-:S04]  /*1e30*/  SHF.L.U32 R0, R2, 0x14, RZ ;  /* 0x0000001402007819 */ /* 0x000fc800000006ff */
[----:B------:R-:W-:-:S07]  /*1e40*/  LOP3.LUT R0, R3, R0, R4, 0xfe, !PT ;  /* 0x0000000003007212 */ /* 0x000fce00078efe04 */
.L_x_1764:
[----:B------:R-:W-:Y:S05]  /*1e50*/  BSYNC B0 ;  /* 0x0000000000007941 */ /* 0x000fea0003800000 */
.L_x_1763:
[----:B------:R-:W-:-:S04]  /*1e60*/  FMUL.FTZ R0, R0, 1 ;  /* 0x3f80000000007820 */ /* 0x000fc80000410000 */
[----:B------:R1:W2:Y:S01]  /*1e70*/  F2F.F64.F32 R2, R0 ;  /* 0x0000000000027310 */ /* 0x0002a20000201800 */
[----:B------:R-:W-:Y:S05]  /*1e80*/  BRA `(.L_x_1748) ;  /* 0x0000000400187947 */ /* 0x000fea0003800000 */
.L_x_1761:
        /* <DEDUP_REMOVED lines=21> */
.L_x_1770:
[----:B------:R-:W-:Y:S05]  /*1fe0*/  BSYNC B1 ;  /* 0x0000000000017941 */ /* 0x000fea0003800000 */
.L_x_1769:
[----:B------:R-:W-:Y:S01]  /*1ff0*/  LEA R3, R0, 0x37800000, 0x17 ;  /* 0x3780000000037811 */ /* 0x000fe200078eb8ff */
[----:B------:R-:W-:-:S05]  /*2000*/  IMAD.SHL.U32 R0, R2, 0x200000, RZ ;  /* 0x0020000002007824 */ /* 0x000fca00078e00ff */
[----:B------:R-:W-:-:S07]  /*2010*/  LOP3.LUT R0, R3, R0, R4, 0xfe, !PT ;  /* 0x0000000003007212 */ /* 0x000fce00078efe04 */
.L_x_1768:
[----:B------:R-:W-:Y:S05]  /*2020*/  BSYNC B0 ;  /* 0x0000000000007941 */ /* 0x000fea0003800000 */
.L_x_1767:
[----:B------:R-:W-:-:S04]  /*2030*/  FMUL.FTZ R0, R0, 1 ;  /* 0x3f80000000007820 */ /* 0x000fc80000410000 */
[----:B------:R3:W4:Y:S01]  /*2040*/  F2F.F64.F32 R2, R0 ;  /* 0x0000000000027310 */ /* 0x0007220000201800 */
[----:B------:R-:W-:Y:S05]  /*2050*/  BRA `(.L_x_1748) ;  /* 0x0000000000a47947 */ /* 0x000fea0003800000 */
.L_x_1760:
        /* <DEDUP_REMOVED lines=14> */
.L_x_1774:
[----:B------:R-:W-:Y:S05]  /*2140*/  BSYNC B0 ;  /* 0x0000000000007941 */ /* 0x000fea0003800000 */
.L_x_1773:
[----:B------:R-:W-:-:S04]  /*2150*/  FMUL.FTZ R0, R0, 1 ;  /* 0x3f80000000007820 */ /* 0x000fc80000410000 */
[----:B------:R0:W1:Y:S01]  /*2160*/  F2F.F64.F32 R2, R0 ;  /* 0x0000000000027310 */ /* 0x0000620000201800 */
[----:B------:R-:W-:Y:S05]  /*2170*/  BRA `(.L_x_1748) ;  /* 0x00000000005c7947 */ /* 0x000fea0003800000 */
.L_x_1747:
[----:B------:R-:W-:Y:S01]  /*2180*/  MOV R2, 0x0 ;  /* 0x0000000000027802 */ /* 0x000fe20000000f00 */
[----:B------:R-:W-:Y:S01]  /*2190*/  ULDC.64 UR4, c[0x4][0x148] ;  /* 0x0100520000047ab9 */ /* 0x000fe20000000a00 */
[----:B------:R-:W-:Y:S01]  /*21a0*/  ULDC.64 UR6, c[0x4][0x8] ;  /* 0x0100020000067ab9 */ /* 0x000fe20000000a00 */
[----:B------:R-:W-:Y:S02]  /*21b0*/  IMAD.U32 R4, RZ, RZ, UR4 ;  /* 0x00000004ff047e24 */ /* 0x000fe4000f8e00ff */
[----:B------:R-:W-:Y:S01]  /*21c0*/  IMAD.U32 R5, RZ, RZ, UR5 ;  /* 0x00000005ff057e24 */ /* 0x000fe2000f8e00ff */
[----:B------:R-:W0:Y:S01]  /*21d0*/  LDC.64 R2, c[0x4][R2] ;  /* 0x0100000002027b82 */ /* 0x000e220000000a00 */
[----:B------:R-:W-:Y:S01]  /*21e0*/  ULDC.64 UR4, c[0x4][0x150] ;  /* 0x0100540000047ab9 */ /* 0x000fe20000000a00 */
[----:B------:R-:W-:Y:S01]  /*21f0*/  IMAD.U32 R10, RZ, RZ, UR6 ;  /* 0x00000006ff0a7e24 */ /* 0x000fe2000f8e00ff */
[----:B------:R-:W-:Y:S01]  /*2200*/  MOV R7, UR5 ;  /* 0x0000000500077c02 */ /* 0x000fe20008000f00 */
[----:B------:R-:W-:-:S02]  /*2210*/  IMAD.U32 R6, RZ, RZ, UR4 ;  /* 0x00000004ff067e24 */ /* 0x000fc4000f8e00ff */
[----:B------:R-:W-:Y:S02]  /*2220*/  IMAD.U32 R11, RZ, RZ, UR7 ;  /* 0x00000007ff0b7e24 */ /* 0x000fe4000f8e00ff */
[----:B------:R-:W-:Y:S02]  /*2230*/  IMAD.MOV.U32 R8, RZ, RZ, 0x4e ;  /* 0x0000004eff087424 */ /* 0x000fe400078e00ff */
[----:B------:R-:W-:Y:S02]  /*2240*/  IMAD.MOV.U32 R12, RZ, RZ, 0x1 ;  /* 0x00000001ff0c7424 */ /* 0x000fe400078e00ff */
[----:B------:R-:W-:-:S07]  /*2250*/  IMAD.MOV.U32 R13, RZ, RZ, RZ ;  /* 0x000000ffff0d7224 */ /* 0x000fce00078e00ff */
[----:B------:R-:W-:-:S07]  /*2260*/  LEPC R20, `(.L_x_1775) ;  /* 0x000000001014794e */ /* 0x000fce0000000000 */
[----:B0-----:R-:W-:Y:S05]  /*2270*/  CALL.ABS.NOINC R2 ;  /* 0x0000000002007343 */ /* 0x001fea0003c00000 */
.L_x_1775:
[----:B------:R-:W-:Y:S01]  /*2280*/  CS2R R2, SRZ ;  /* 0x0000000000027805 */ /* 0x000fe2000001ff00 */
[----:B------:R-:W-:Y:S06]  /*2290*/  BRA `(.L_x_1748) ;  /* 0x0000000000147947 */ /* 0x000fec0003800000 */
.L_x_1772:
[----:B------:R-:W2:Y:S02]  /*22a0*/  LDG.E.64 R2, desc[UR36][R4.64] ;  /* 0x0000002404027981 */ /* 0x000ea4000c1e1b00 */
[----:B--2---:R-:W0:Y:S01]  /*22b0*/  I2F.F64.U64 R2, R2 ;  /* 0x0000000200027312 */ /* 0x004e220000301800 */
[----:B------:R-:W-:Y:S05]  /*22c0*/  BRA `(.L_x_1748) ;  /* 0x0000000000087947 */ /* 0x000fea0003800000 */
.L_x_1771:
[----:B------:R-:W2:Y:S02]  /*22d0*/  LDG.E R2, desc[UR36][R4.64] ;  /* 0x0000002404027981 */ /* 0x000ea4000c1e1900 */
[----:B--2---:R-:W0:Y:S02]  /*22e0*/  I2F.F64.U32 R2, R2 ;  /* 0x0000000200027312 */ /* 0x004e240000201800 */
.L_x_1748:
[----:B012-45:R-:W-:Y:S01]  /*22f0*/  ISETP.GT.AND P0, PT, R3, 0xfffff, PT ;  /* 0x000fffff0300780c */ /* 0x037fe20003f04270 */
[----:B------:R-:W-:Y:S01]  /*2300*/  IMAD.MOV.U32 R8, RZ, RZ, R2 ;  /* 0x000000ffff087224 */ /* 0x000fe200078e0002 */
[----:B------:R-:W0:Y:S01]  /*2310*/  LDC.U8 R14, c[0x0][0x421] ;  /* 0x00010840ff0e7b82 */ /* 0x000e220000000000 */
[----:B------:R-:W-:Y:S01]  /*2320*/  IMAD.MOV.U32 R5, RZ, RZ, R3 ;  /* 0x000000ffff057224 */ /* 0x000fe200078e0003 */
[----:B------:R-:W-:Y:S01]  /*2330*/  BSSY B0, `(.L_x_1776) ;  /* 0x000004e000007945 */ /* 0x000fe20003800000 */
[----:B------:R-:W-:-:S08]  /*2340*/  MOV R4, 0xfffffc01 ;  /* 0xfffffc0100047802 */ /* 0x000fd00000000f00 */
[----:B------:R-:W-:Y:S01]  /*2350*/  @!P0 DMUL R2, R2, 1.80143985094819840000e+16 ;  /* 0x4350000002028828 */ /* 0x000fe20000000000 */
[----:B------:R-:W-:-:S09]  /*2360*/  @!P0 IMAD.MOV.U32 R4, RZ, RZ, -0x435 ;  /* 0xfffffbcbff048424 */ /* 0x000fd200078e00ff */
[----:B------:R-:W-:Y:S02]  /*2370*/  @!P0 IMAD.MOV.U32 R5, RZ, RZ, R3 ;  /* 0x000000ffff058224 */ /* 0x000fe400078e0003 */
[----:B------:R-:W-:Y:S02]  /*2380*/  @!P0 IMAD.MOV.U32 R8, RZ, RZ, R2 ;  /* 0x000000ffff088224 */ /* 0x000fe400078e0002 */
[----:B---3--:R-:W-:-:S05]  /*2390*/  VIADD R0, R5, 0xffffffff ;  /* 0xffffffff05007836 */ /* 0x008fca0000000000 */
[----:B------:R-:W-:Y:S02]  /*23a0*/  ISETP.GE.U32.AND P1, PT, R0, 0x7fefffff, PT ;  /* 0x7fefffff0000780c */ /* 0x000fe40003f26070 */
[----:B0-----:R-:W-:-:S11]  /*23b0*/  PRMT R0, R14, 0x9910, RZ ;  /* 0x000099100e007816 */ /* 0x001fd600000000ff */
[----:B------:R-:W-:Y:S01]  /*23c0*/  @P1 IMAD.MOV.U32 R6, RZ, RZ, 0x0 ;  /* 0x00000000ff061424 */ /* 0x000fe200078e00ff */
[----:B------:R-:W-:Y:S01]  /*23d0*/  @P1 FSETP.NEU.FTZ.AND P2, PT, R3, RZ, PT ;  /* 0x000000ff0300120b */ /* 0x000fe20003f5d000 */
[----:B------:R-:W-:-:S06]  /*23e0*/  @P1 IMAD.MOV.U32 R7, RZ, RZ, 0x7ff00000 ;  /* 0x7ff00000ff071424 */ /* 0x000fcc00078e00ff */
[----:B------:R-:W-:-:S10]  /*23f0*/  @P1 DFMA R6, R2, R6, +INF ;  /* 0x7ff000000206142b */ /* 0x000fd40000000006 */
[----:B------:R-:W-:Y:S02]  /*2400*/  @P1 FSEL R12, R6, RZ, P2 ;  /* 0x000000ff060c1208 */ /* 0x000fe40001000000 */
[----:B------:R-:W-:Y:S01]  /*2410*/  @P1 FSEL R13, R7, -QNAN , P2 ;  /* 0xfff00000070d1808 */ /* 0x000fe20001000000 */
[----:B------:R-:W-:Y:S06]  /*2420*/  @P1 BRA `(.L_x_1777) ;  /* 0x0000000000f81947 */ /* 0x000fec0003800000 */
[----:B------:R-:W-:Y:S01]  /*2430*/  LOP3.LUT R2, R5, 0x800fffff, RZ, 0xc0, !PT ;  /* 0x800fffff05027812 */ /* 0x000fe200078ec0ff */
[----:B------:R-:W-:Y:S01]  /*2440*/  IMAD.MOV.U32 R6, RZ, RZ, RZ ;  /* 0x000000ffff067224 */ /* 0x000fe200078e00ff */
[----:B------:R-:W-:Y:S01]  /*2450*/  UMOV UR4, 0x3ae80f1e ;  /* 0x3ae80f1e00047882 */ /* 0x000fe20000000000 */
[----:B------:R-:W-:Y:S01]  /*2460*/  IMAD.MOV.U32 R20, RZ, RZ, -0x748574fc ;  /* 0x8b7a8b04ff147424 */ /* 0x000fe200078e00ff */
[----:B------:R-:W-:Y:S01]  /*2470*/  LOP3.LUT R3, R2, 0x3ff00000, RZ, 0xfc, !PT ;  /* 0x3ff0000002037812 */ /* 0x000fe200078efcff */
[----:B------:R-:W-:Y:S01]  /*2480*/  IMAD.MOV.U32 R2, RZ, RZ, R8 ;  /* 0x000000ffff027224 */ /* 0x000fe200078e0008 */
[----:B------:R-:W-:Y:S01]  /*2490*/  UMOV UR5, 0x3eb1380b ;  /* 0x3eb1380b00057882 */ /* 0x000fe20000000000 */
[----:B------:R-:W-:Y:S01]  /*24a0*/  IMAD.MOV.U32 R21, RZ, RZ, 0x3ed0ee25 ;  /* 0x3ed0ee25ff157424 */ /* 0x000fe200078e00ff */
[----:B------:R-:W-:Y:S01]  /*24b0*/  ISETP.GE.AND P0, PT, R3, 0x3ff6a09f, PT ;  /* 0x3ff6a09f0300780c */ /* 0x000fe20003f06270 */
[----:B------:R-:W-:Y:S01]  /*24c0*/  IMAD.MOV.U32 R25, RZ, RZ, 0x43300000 ;  /* 0x43300000ff197424 */ /* 0x000fe200078e00ff */
[----:B------:R-:W-:Y:S01]  /*24d0*/  LEA.HI R24, R5, R4, RZ, 0xc ;  /* 0x0000000405187211 */ /* 0x000fe200078f60ff */
[----:B------:R-:W-:Y:S01]  /*24e0*/  UMOV UR6, 0x80000000 ;  /* 0x8000000000067882 */ /* 0x000fe20000000000 */
[----:B------:R-:W-:-:S09]  /*24f0*/  UMOV UR7, 0x43300000 ;  /* 0x4330000000077882 */ /* 0x000fd20000000000 */
[----:B------:R-:W-:Y:S02]  /*2500*/  @P0 VIADD R7, R3, 0xfff00000 ;  /* 0xfff0000003070836 */ /* 0x000fe40000000000 */
[----:B------:R-:W-:Y:S02]  /*2510*/  @P0 VIADD R24, R24, 0x1 ;  /* 0x0000000118180836 */ /* 0x000fe40000000000 */
[----:B------:R-:W-:-:S03]  /*2520*/  @P0 IMAD.MOV.U32 R3, RZ, RZ, R7 ;  /* 0x000000ffff030224 */ /* 0x000fc600078e0007 */
[----:B------:R-:W-:-:S03]  /*2530*/  LOP3.LUT R24, R24, 0x80000000, RZ, 0x3c, !PT ;  /* 0x8000000018187812 */ /* 0x000fc600078e3cff */
[C---:B------:R-:W-:Y:S02]  /*2540*/  DADD R12, R2.reuse, 1 ;  /* 0x3ff00000020c7429 */ /* 0x040fe40000000000 */
[----:B------:R-:W-:-:S04]  /*2550*/  DADD R2, R2, -1 ;  /* 0xbff0000002027429 */ /* 0x000fc80000000000 */
[----:B------:R-:W0:Y:S02]  /*2560*/  MUFU.RCP64H R7, R13 ;  /* 0x0000000d00077308 */ /* 0x000e240000001800 */
[----:B0-----:R-:W-:-:S08]  /*2570*/  DFMA R8, -R12, R6, 1 ;  /* 0x3ff000000c08742b */ /* 0x001fd00000000106 */
[----:B------:R-:W-:-:S08]  /*2580*/  DFMA R8, R8, R8, R8 ;  /* 0x000000080808722b */ /* 0x000fd00000000008 */
[----:B------:R-:W-:-:S08]  /*2590*/  DFMA R6, R6, R8, R6 ;  /* 0x000000080606722b */ /* 0x000fd00000000006 */
[----:B------:R-:W-:-:S08]  /*25a0*/  DMUL R8, R6, R2 ;  /* 0x0000000206087228 */ /* 0x000fd00000000000 */
[----:B------:R-:W-:-:S08]  /*25b0*/  DFMA R8, R6, R2, R8 ;  /* 0x000000020608722b */ /* 0x000fd00000000008 */
[----:B------:R-:W-:Y:S02]  /*25c0*/  DMUL R10, R8, R8 ;  /* 0x00000008080a7228 */ /* 0x000fe40000000000 */
[----:B------:R-:W-:-:S06]  /*25d0*/  DADD R4, R2, -R8 ;  /* 0x0000000002047229 */ /* 0x000fcc0000000808 */
[----:B------:R-:W-:Y:S01]  /*25e0*/  DFMA R12, R10, UR4, R20 ;  /* 0x000000040a0c7c2b */ /* 0x000fe20008000014 */
[----:B------:R-:W-:Y:S01]  /*25f0*/  UMOV UR4, 0x9f02676f ;  /* 0x9f02676f00047882 */ /* 0x000fe20000000000 */
[----:B------:R-:W-:Y:S01]  /*2600*/  UMOV UR5, 0x3ef3b266 ;  /* 0x3ef3b26600057882 */ /* 0x000fe20000000000 */
[----:B------:R-:W-:Y:S02]  /*2610*/  DADD R20, R4, R4 ;  /* 0x0000000004147229 */ /* 0x000fe40000000004 */
[----:B------:R-:W-:Y:S01]  /*2620*/  DADD R4, R24, -UR6 ;  /* 0x8000000618047e29 */ /* 0x000fe20008000000 */
[----:B------:R-:W-:Y:S01]  /*2630*/  UMOV UR6, 0xfefa39ef ;  /* 0xfefa39ef00067882 */ /* 0x000fe20000000000 */
[----:B------:R-:W-:Y:S01]  /*2640*/  UMOV UR7, 0x3fe62e42 ;  /* 0x3fe62e4200077882 */ /* 0x000fe20000000000 */
[----:B------:R-:W-:Y:S01]  /*2650*/  DFMA R12, R10, R12, UR4 ;  /* 0x000000040a0c7e2b */ /* 0x000fe2000800000c */
[----:B------:R-:W-:Y:S01]  /*2660*/  UMOV UR4, 0xa9ab0956 ;  /* 0xa9ab095600047882 */ /* 0x000fe20000000000 */
[----:B------:R-:W-:Y:S01]  /*2670*/  UMOV UR5, 0x3f1745cb ;  /* 0x3f1745cb00057882 */ /* 0x000fe20000000000 */
[----:B------:R-:W-:-:S02]  /*2680*/  DFMA R24, R2, -R8, R20 ;  /* 0x800000080218722b */ /* 0x000fc40000000014 */
[----:B------:R-:W-:-:S03]  /*2690*/  DFMA R2, R4, UR6, R8 ;  /* 0x0000000604027c2b */ /* 0x000fc60008000008 */
[----:B------:R-:W-:Y:S01]  /*26a0*/  DFMA R12, R10, R12, UR4 ;  /* 0x000000040a0c7e2b */ /* 0x000fe2000800000c */
[----:B------:R-:W-:Y:S01]  /*26b0*/  UMOV UR4, 0x2d1b5154 ;  /* 0x2d1b515400047882 */ /* 0x000fe20000000000 */
[----:B------:R-:W-:Y:S01]  /*26c0*/  UMOV UR5, 0x3f3c71c7 ;  /* 0x3f3c71c700057882 */ /* 0x000fe20000000000 */
[----:B------:R-:W-:-:S05]  /*26d0*/  DMUL R24, R6, R24 ;  /* 0x0000001806187228 */ /* 0x000fca0000000000 */
[----:B------:R-:W-:Y:S01]  /*26e0*/  DFMA R12, R10, R12, UR4 ;  /* 0x000000040a0c7e2b */ /* 0x000fe2000800000c */
[----:B------:R-:W-:Y:S01]  /*26f0*/  UMOV UR4, 0x923be72d ;  /* 0x923be72d00047882 */ /* 0x000fe20000000000 */
[----:B------:R-:W-:-:S06]  /*2700*/  UMOV UR5, 0x3f624924 ;  /* 0x3f62492400057882 */ /* 0x000fcc0000000000 */
        /* <DEDUP_REMOVED lines=8> */
[----:B------:R-:W-:Y:S01]  /*2790*/  DFMA R12, -R4, UR6, R2 ;  /* 0x00000006040c7c2b */ /* 0x000fe20008000102 */
[----:B------:R-:W-:-:S05]  /*27a0*/  UMOV UR5, 0x3c7abc9e ;  /* 0x3c7abc9e00057882 */ /* 0x000fca0000000000 */
[----:B------:R-:W-:Y:S02]  /*27b0*/  DMUL R20, R10, R20 ;  /* 0x000000140a147228 */ /* 0x000fe40000000000 */
[----:B------:R-:W-:-:S06]  /*27c0*/  DADD R12, -R8, R12 ;  /* 0x00000000080c7229 */ /* 0x000fcc000000010c */
[----:B------:R-:W-:-:S08]  /*27d0*/  DFMA R20, R8, R20, R24 ;  /* 0x000000140814722b */ /* 0x000fd00000000018 */
[----:B------:R-:W-:-:S08]  /*27e0*/  DADD R12, R20, -R12 ;  /* 0x00000000140c7229 */ /* 0x000fd0000000080c */
[----:B------:R-:W-:-:S08]  /*27f0*/  DFMA R12, R4, UR4, R12 ;  /* 0x00000004040c7c2b */ /* 0x000fd0000800000c */
[----:B------:R-:W-:-:S11]  /*2800*/  DADD R12, R2, R12 ;  /* 0x00000000020c7229 */ /* 0x000fd6000000000c */
.L_x_1777:
[----:B------:R-:W-:Y:S05]  /*2810*/  BSYNC B0 ;  /* 0x0000000000007941 */ /* 0x000fea0003800000 */
.L_x_1776:
[----:B------:R-:W-:Y:S01]  /*2820*/  ISETP.GT.AND P0, PT, R0, 0x9, PT ;  /* 0x000000090000780c */ /* 0x000fe20003f04270 */
[----:B------:R-:W-:Y:S01]  /*2830*/  UMOV UR4, 0xffda0d24 ;  /* 0xffda0d2400047882 */ /* 0x000fe20000000000 */
[----:B------:R-:W-:Y:S02]  /*2840*/  UMOV UR5, 0x3c7777d0 ;  /* 0x3c7777d000057882 */ /* 0x000fe40000000000 */
[----:B------:R-:W-:Y:S01]  /*2850*/  DMUL R4, R12, UR4 ;  /* 0x000000040c047c28 */ /* 0x000fe20008000000 */
[----:B------:R-:W-:Y:S01]  /*2860*/  UMOV UR4, 0x652b82fe ;  /* 0x652b82fe00047882 */ /* 0x000fe20000000000 */
[----:B------:R-:W-:-:S06]  /*2870*/  UMOV UR5, 0x3ff71547 ;  /* 0x3ff7154700057882 */ /* 0x000fcc0000000000 */
[----:B------:R-:W-:Y:S01]  /*2880*/  DFMA R4, R12, UR4, R4 ;  /* 0x000000040c047c2b */ /* 0x000fe20008000004 */
[----:B------:R-:W-:Y:S10]  /*2890*/  @P0 BRA `(.L_x_1778) ;  /* 0x0000000400300947 */ /* 0x000ff40003800000 */
        /* <DEDUP_REMOVED lines=8> */
[----:B------:R-:W0:Y:S02]  /*2920*/  F2I.F64.TRUNC R5, R4 ;  /* 0x0000000400057311 */ /* 0x000e24000030d100 */
[----:B0-----:R0:W-:Y:S01]  /*2930*/  STG.E.U8 desc[UR36][R16.64], R5 ;  /* 0x0000000510007986 */ /* 0x0011e2000c101124 */
[----:B------:R-:W-:Y:S05]  /*2940*/  BRA `(.L_x_1783) ;  /* 0x0000001000087947 */ /* 0x000fea0003800000 */
.L_x_1781:
[----:B------:R-:W0:Y:S02]  /*2950*/  F2I.S64.F64.TRUNC R4, R4 ;  /* 0x0000000400047311 */ /* 0x000e24000030d900 */
[----:B0-----:R-:W-:-:S05]  /*2960*/  IMAD.MOV.U32 R3, RZ, RZ, R4 ;  /* 0x000000ffff037224 */ /* 0x001fca00078e0004 */
[----:B------:R0:W-:Y:S01]  /*2970*/  STG.E.U8 desc[UR36][R16.64], R3 ;  /* 0x0000000310007986 */ /* 0x0001e2000c101124 */
[----:B------:R-:W-:Y:S05]  /*2980*/  BRA `(.L_x_1783) ;  /* 0x0000000c00f87947 */ /* 0x000fea0003800000 */
.L_x_1780:
[----:B------:R-:W-:-:S13]  /*2990*/  ISETP.NE.AND P0, PT, R0, 0x2, PT ;  /* 0x000000020000780c */ /* 0x000fda0003f05270 */
[----:B------:R-:W-:Y:S05]  /*29a0*/  @!P0 BRA `(.L_x_1784) ;  /* 0x0000000000288947 */ /* 0x000fea0003800000 */
[----:B------:R-:W-:-:S13]  /*29b0*/  ISETP.NE.AND P0, PT, R0, 0x3, PT ;  /* 0x000000030000780c */ /* 0x000fda0003f05270 */
[----:B------:R-:W-:Y:S05]  /*29c0*/  @!P0 BRA `(.L_x_1785) ;  /* 0x0000000000148947 */ /* 0x000fea0003800000 */
[----:B------:R-:W-:-:S13]  /*29d0*/  ISETP.NE.AND P0, PT, R0, 0x4, PT ;  /* 0x000000040000780c */ /* 0x000fda0003f05270 */
[----:B------:R-:W-:Y:S05]  /*29e0*/  @P0 BRA `(.L_x_1782) ;  /* 0x0000000c00880947 */ /* 0x000fea0003800000 */
[----:B------:R-:W0:Y:S02]  /*29f0*/  F2I.S64.F64.TRUNC R4, R4 ;  /* 0x0000000400047311 */ /* 0x000e24000030d900 */
[----:B0-----:R0:W-:Y:S01]  /*2a00*/  STG.E.64 desc[UR36][R16.64], R4 ;  /* 0x0000000410007986 */ /* 0x0011e2000c101b24 */
[----:B------:R-:W-:Y:S05]  /*2a10*/  BRA `(.L_x_1783) ;  /* 0x0000000c00d47947 */ /* 0x000fea0003800000 */
.L_x_1785:
[----:B------:R-:W0:Y:S02]  /*2a20*/  F2I.F64.TRUNC R5, R4 ;  /* 0x0000000400057311 */ /* 0x000e24000030d100 */
[----:B0-----:R0:W-:Y:S01]  /*2a30*/  STG.E desc[UR36][R16.64], R5 ;  /* 0x0000000510007986 */ /* 0x0011e2000c101924 */
[----:B------:R-:W-:Y:S05]  /*2a40*/  BRA `(.L_x_1783) ;  /* 0x0000000c00c87947 */ /* 0x000fea0003800000 */
.L_x_1784:
[----:B------:R-:W0:Y:S02]  /*2a50*/  F2I.F64.TRUNC R5, R4 ;  /* 0x0000000400057311 */ /* 0x000e24000030d100 */
[----:B0-----:R0:W-:Y:S01]  /*2a60*/  STG.E.U16 desc[UR36][R16.64], R5 ;  /* 0x0000000510007986 */ /* 0x0011e2000c101524 */
[----:B------:R-:W-:Y:S05]  /*2a70*/  BRA `(.L_x_1783) ;  /* 0x0000000c00bc7947 */ /* 0x000fea0003800000 */
.L_x_1779:
[----:B------:R-:W-:-:S13]  /*2a80*/  ISETP.GT.AND P0, PT, R0, 0x6, PT ;  /* 0x000000060000780c */ /* 0x000fda0003f04270 */
[----:B------:R-:W-:Y:S05]  /*2a90*/  @P0 BRA `(.L_x_1786) ;  /* 0x00000000004c0947 */ /* 0x000fea0003800000 */
[----:B------:R-:W-:-:S13]  /*2aa0*/  ISETP.NE.AND P0, PT, R0, 0x5, PT ;  /* 0x000000050000780c */ /* 0x000fda0003f05270 */
[----:B------:R-:W-:Y:S05]  /*2ab0*/  @!P0 BRA `(.L_x_1787) ;  /* 0x0000000000248947 */ /* 0x000fea0003800000 */
[----:B------:R-:W-:-:S13]  /*2ac0*/  ISETP.NE.AND P0, PT, R0, 0x6, PT ;  /* 0x000000060000780c */ /* 0x000fda0003f05270 */
[----:B------:R-:W-:Y:S05]  /*2ad0*/  @P0 BRA `(.L_x_1782) ;  /* 0x0000000c004c0947 */ /* 0x000fea0003800000 */
[----:B------:R-:W-:Y:S01]  /*2ae0*/  UMOV UR4, 0xf0000000 ;  /* 0xf000000000047882 */ /* 0x000fe20000000000 */
[----:B------:R-:W-:Y:S01]  /*2af0*/  UMOV UR5, 0x380fffff ;  /* 0x380fffff00057882 */ /* 0x000fe20000000000 */
[----:B------:R-:W0:Y:S01]  /*2b00*/  F2F.F32.F64 R3, R4 ;  /* 0x0000000400037310 */ /* 0x000e220000301000 */
[----:B------:R-:W-:-:S14]  /*2b10*/  DSETP.GEU.AND P0, PT, |R4|, UR4, PT ;  /* 0x0000000404007e2a */ /* 0x000fdc000bf0e200 */
[----:B0-----:R-:W-:-:S05]  /*2b20*/  @!P0 FMUL R3, R3, 1.175494350822287508e-38 ;  /* 0x0080000003038820 */ /* 0x001fca0000400000 */
[----:B------:R0:W-:Y:S01]  /*2b30*/  STG.E desc[UR36][R16.64], R3 ;  /* 0x0000000310007986 */ /* 0x0001e2000c101924 */
[----:B------:R-:W-:Y:S05]  /*2b40*/  BRA `(.L_x_1783) ;  /* 0x0000000c00887947 */ /* 0x000fea0003800000 */
.L_x_1787:
[----:B------:R-:W-:Y:S01]  /*2b50*/  UMOV UR4, 0xf0000000 ;  /* 0xf000000000047882 */ /* 0x000fe20000000000 */
[----:B------:R-:W-:Y:S01]  /*2b60*/  UMOV UR5, 0x380fffff ;  /* 0x380fffff00057882 */ /* 0x000fe20000000000 */
[----:B------:R-:W0:Y:S01]  /*2b70*/  F2F.F32.F64 R0, R4 ;  /* 0x0000000400007310 */ /* 0x000e220000301000 */
[----:B------:R-:W-:-:S14]  /*2b80*/  DSETP.GEU.AND P0, PT, |R4|, UR4, PT ;  /* 0x0000000404007e2a */ /* 0x000fdc000bf0e200 */
[----:B0-----:R-:W-:-:S05]  /*2b90*/  @!P0 FMUL R0, R0, 1.175494350822287508e-38 ;  /* 0x0080000000008820 */ /* 0x001fca0000400000 */
[----:B------:R-:W-:-:S05]  /*2ba0*/  F2FP.F16.F32.PACK_AB R0, RZ, R0 ;  /* 0x00000000ff00723e */ /* 0x000fca00000000ff */
[----:B------:R0:W-:Y:S01]  /*2bb0*/  STG.E.U16 desc[UR36][R16.64], R0 ;  /* 0x0000000010007986 */ /* 0x0001e2000c101524 */
[----:B------:R-:W-:Y:S05]  /*2bc0*/  BRA `(.L_x_1783) ;  /* 0x0000000c00687947 */ /* 0x000fea0003800000 */
.L_x_1786:
[----:B------:R-:W-:-:S13]  /*2bd0*/  ISETP.NE.AND P0, PT, R0, 0x7, PT ;  /* 0x000000070000780c */ /* 0x000fda0003f05270 */
[----:B------:R-:W-:Y:S05]  /*2be0*/  @!P0 BRA `(.L_x_1788) ;  /* 0x0000000000548947 */ /* 0x000fea0003800000 */
[----:B------:R-:W-:-:S13]  /*2bf0*/  ISETP.NE.AND P0, PT, R0, 0x8, PT ;  /* 0x000000080000780c */ /* 0x000fda0003f05270 */
[----:B------:R-:W-:Y:S05]  /*2c00*/  @!P0 BRA `(.L_x_1789) ;  /* 0x0000000000288947 */ /* 0x000fea0003800000 */
[----:B------:R-:W-:-:S13]  /*2c10*/  ISETP.NE.AND P0, PT, R0, 0x9, PT ;  /* 0x000000090000780c */ /* 0x000fda0003f05270 */
[----:B------:R-:W-:Y:S05]  /*2c20*/  @P0 BRA `(.L_x_1782) ;  /* 0x0000000800f80947 */ /* 0x000fea0003800000 */
[----:B------:R-:W-:Y:S01]  /*2c30*/  UMOV UR4, 0xf0000000 ;  /* 0xf000000000047882 */ /* 0x000fe20000000000 */
[----:B------:R-:W-:Y:S01]  /*2c40*/  UMOV UR5, 0x380fffff ;  /* 0x380fffff00057882 */ /* 0x000fe20000000000 */
[----:B------:R-:W0:Y:S01]  /*2c50*/  F2F.F32.F64 R2, R4 ;  /* 0x0000000400027310 */ /* 0x000e220000301000 */
[----:B------:R-:W-:Y:S01]  /*2c60*/  DSETP.GEU.AND P0, PT, |R4|, UR4, PT ;  /* 0x0000000404007e2a */ /* 0x000fe2000bf0e200 */
[----:B------:R-:W-:-:S13]  /*2c70*/  MOV R3, RZ ;  /* 0x000000ff00037202 */ /* 0x000fda0000000f00 */
[----:B0-----:R-:W-:-:S05]  /*2c80*/  @!P0 FMUL R2, R2, 1.175494350822287508e-38 ;  /* 0x0080000002028820 */ /* 0x001fca0000400000 */
[----:B------:R0:W-:Y:S01]  /*2c90*/  STG.E.64 desc[UR36][R16.64], R2 ;  /* 0x0000000210007986 */ /* 0x0001e2000c101b24 */
[----:B------:R-:W-:Y:S05]  /*2ca0*/  BRA `(.L_x_1783) ;  /* 0x0000000c00307947 */ /* 0x000fea0003800000 */
.L_x_1789:
[----:B------:R-:W-:Y:S01]  /*2cb0*/  UMOV UR4, 0xf0000000 ;  /* 0xf000000000047882 */ /* 0x000fe20000000000 */
[----:B------:R-:W-:Y:S01]  /*2cc0*/  UMOV UR5, 0x380fffff ;  /* 0x380fffff00057882 */ /* 0x000fe20000000000 */
[----:B------:R-:W0:Y:S01]  /*2cd0*/  F2F.F32.F64 R0, R4 ;  /* 0x0000000400007310 */ /* 0x000e220000301000 */
[----:B------:R-:W-:-:S14]  /*2ce0*/  DSETP.GEU.AND P0, PT, |R4|, UR4, PT ;  /* 0x0000000404007e2a */ /* 0x000fdc000bf0e200 */
[----:B0-----:R-:W-:-:S05]  /*2cf0*/  @!P0 FMUL R0, R0, 1.175494350822287508e-38 ;  /* 0x0080000000008820 */ /* 0x001fca0000400000 */
[----:B------:R-:W-:-:S04]  /*2d00*/  F2FP.F16.F32.PACK_AB R3, RZ, R0 ;  /* 0x00000000ff03723e */ /* 0x000fc800000000ff */
[----:B------:R-:W-:-:S05]  /*2d10*/  PRMT R3, R3, 0x5410, RZ ;  /* 0x0000541003037816 */ /* 0x000fca00000000ff */
[----:B------:R0:W-:Y:S01]  /*2d20*/  STG.E desc[UR36][R16.64], R3 ;  /* 0x0000000310007986 */ /* 0x0001e2000c101924 */
[----:B------:R-:W-:Y:S05]  /*2d30*/  BRA `(.L_x_1783) ;  /* 0x0000000c000c7947 */ /* 0x000fea0003800000 */
.L_x_1788:
[----:B------:R0:W-:Y:S01]  /*2d40*/  STG.E.64 desc[UR36][R16.64], R4 ;  /* 0x0000000410007986 */ /* 0x0001e2000c101b24 */
[----:B------:R-:W-:Y:S05]  /*2d50*/  BRA `(.L_x_1783) ;  /* 0x0000000c00047947 */ /* 0x000fea0003800000 */
.L_x_1778:
        /* <DEDUP_REMOVED lines=8> */
[----:B------:R-:W-:-:S06]  /*2de0*/  DSETP.NEU.AND P0, PT, R4, RZ, PT ;  /* 0x000000ff0400722a */ /* 0x000fcc0003f0d000 */
[----:B------:R-:W-:-:S05]  /*2df0*/  SEL R3, RZ, 0x1, !P0 ;  /* 0x00000001ff037807 */ /* 0x000fca0004000000 */
[----:B------:R0:W-:Y:S01]  /*2e00*/  STG.E.U8 desc[UR36][R16.64], R3 ;  /* 0x0000000310007986 */ /* 0x0001e2000c101124 */
[----:B------:R-:W-:Y:S05]  /*2e10*/  BRA `(.L_x_1783) ;  /* 0x0000000800d47947 */ /* 0x000fea0003800000 */
.L_x_1792:
[----:B------:R-:W-:-:S05]  /*2e20*/  CS2R R6, SRZ ;  /* 0x0000000000067805 */ /* 0x000fca000001ff00 */
[----:B------:R0:W-:Y:S01]  /*2e30*/  STG.E.128 desc[UR36][R16.64], R4 ;  /* 0x0000000410007986 */ /* 0x0001e2000c101d24 */
[----:B------:R-:W-:Y:S05]  /*2e40*/  BRA `(.L_x_1783) ;  /* 0x0000000800c87947 */ /* 0x000fea0003800000 */
.L_x_1791:
        /* <DEDUP_REMOVED lines=10> */
[----:B------:R-:W-:-:S13]  /*2ef0*/  BSSY B0, `(.L_x_1795) ;  /* 0x000000f000007945 */ /* 0x000fda0003800000 */
[----:B0-----:R-:W-:-:S05]  /*2f00*/  @!P0 FMUL R7, R7, 1.175494350822287508e-38 ;  /* 0x0080000007078820 */ /* 0x001fca0000400000 */
        /* <DEDUP_REMOVED lines=13> */
.L_x_1796:
[----:B------:R-:W-:Y:S05]  /*2fe0*/  BSYNC B0 ;  /* 0x0000000000007941 */ /* 0x000fea0003800000 */
.L_x_1795:
[----:B------:R-:W-:-:S05]  /*2ff0*/  LOP3.LUT R3, R0, R3, RZ, 0xfc, !PT ;  /* 0x0000000300037212 */ /* 0x000fca00078efcff */
[----:B------:R0:W-:Y:S01]  /*3000*/  STG.E.U8 desc[UR36][R16.64], R3 ;  /* 0x0000000310007986 */ /* 0x0001e2000c101124 */
[----:B------:R-:W-:Y:S05]  /*3010*/  BRA `(.L_x_1783) ;  /* 0x0000000800547947 */ /* 0x000fea0003800000 */
.L_x_1794:
[----:B------:R-:W-:Y:S01]  /*3020*/  UMOV UR4, 0xf0000000 ;  /* 0xf000000000047882 */ /* 0x000fe20000000000 */
[----:B------:R-:W-:Y:S01]  /*3030*/  UMOV UR5, 0x380fffff ;  /* 0x380fffff00057882 */ /* 0x000fe20000000000 */
[----:B------:R-:W0:Y:S01]  /*3040*/  F2F.F32.F64 R3, R4 ;  /* 0x0000000400037310 */ /* 0x000e220000301000 */
[----:B------:R-:W-:Y:S01]  /*3050*/  DSETP.GEU.AND P0, PT, |R4|, UR4, PT ;  /* 0x0000000404007e2a */ /* 0x000fe2000bf0e200 */
[----:B------:R-:W-:-:S13]  /*3060*/  BSSY B0, `(.L_x_1797) ;  /* 0x0000010000007945 */ /* 0x000fda0003800000 */
[----:B0-----:R-:W-:-:S05]  /*3070*/  @!P0 FMUL R3, R3, 1.175494350822287508e-38 ;  /* 0x0080000003038820 */ /* 0x001fca0000400000 */
        /* <DEDUP_REMOVED lines=11> */
.L_x_1798:
[----:B------:R-:W-:Y:S01]  /*3130*/  IMAD.MOV.U32 R0, RZ, RZ, 0x7f ;  /* 0x0000007fff007424 */ /* 0x000fe200078e00ff */
[----:B------:R-:W-:-:S04]  /*3140*/  ISETP.GT.U32.AND P0, PT, R2, 0x7f800000, PT ;  /* 0x7f8000000200780c */ /* 0x000fc80003f04070 */
[----:B------:R-:W-:-:S09]  /*3150*/  SEL R0, R0, 0x7c, P0 ;  /* 0x0000007c00007807 */ /* 0x000fd20000000000 */
.L_x_1799:
[----:B------:R-:W-:Y:S05]  /*3160*/  BSYNC B0 ;  /* 0x0000000000007941 */ /* 0x000fea0003800000 */
.L_x_1797:
[----:B------:R-:W-:-:S04]  /*3170*/  LOP3.LUT R2, R3, 0x80000000, RZ, 0xc0, !PT ;  /* 0x8000000003027812 */ /* 0x000fc800078ec0ff */
[----:B------:R-:W-:-:S04]  /*3180*/  SHF.R.U32.HI R3, RZ, 0x18, R2 ;  /* 0x00000018ff037819 */ /* 0x000fc80000011602 */
[----:B------:R-:W-:-:S05]  /*3190*/  LOP3.LUT R3, R0, R3, RZ, 0xfc, !PT ;  /* 0x0000000300037212 */ /* 0x000fca00078efcff */
[----:B------:R0:W-:Y:S01]  /*31a0*/  STG.E.U8 desc[UR36][R16.64], R3 ;  /* 0x0000000310007986 */ /* 0x0001e2000c101124 */
[----:B------:R-:W-:Y:S05]  /*31b0*/  BRA `(.L_x_1783) ;  /* 0x0000000400ec7947 */ /* 0x000fea0003800000 */
.L_x_1793:
[----:B------:R-:W-:Y:S01]  /*31c0*/  UMOV UR4, 0xf0000000 ;  /* 0xf000000000047882 */ /* 0x000fe20000000000 */
[----:B------:R-:W-:Y:S01]  /*31d0*/  UMOV UR5, 0x380fffff ;  /* 0x380fffff00057882 */ /* 0x000fe20000000000 */
[----:B------:R-:W0:Y:S01]  /*31e0*/  F2F.F32.F64 R0, R4 ;  /* 0x0000000400007310 */ /* 0x000e220000301000 */
[----:B------:R-:W-:-:S14]  /*31f0*/  DSETP.GEU.AND P0, PT, |R4|, UR4, PT ;  /* 0x0000000404007e2a */ /* 0x000fdc000bf0e200 */
[----:B0-----:R-:W-:-:S05]  /*3200*/  @!P0 FMUL R0, R0, 1.175494350822287508e-38 ;  /* 0x0080000000008820 */ /* 0x001fca0000400000 */
[----:B------:R-:W-:-:S05]  /*3210*/  F2FP.BF16.F32.PACK_AB R0, RZ, R0 ;  /* 0x00000000ff00723e */ /* 0x000fca00000010ff */
[----:B------:R0:W-:Y:S01]  /*3220*/  STG.E.U16 desc[UR36][R16.64], R0 ;  /* 0x0000000010007986 */ /* 0x0001e2000c101524 */
[----:B------:R-:W-:Y:S05]  /*3230*/  BRA `(.L_x_1783) ;  /* 0x0000000400cc7947 */ /* 0x000fea0003800000 */
.L_x_1790:
        /* <DEDUP_REMOVED lines=8> */
[----:B------:R-:W0:Y:S02]  /*32c0*/  F2I.U32.F64.TRUNC R5, R4 ;  /* 0x0000000400057311 */ /* 0x000e24000030d000 */
[----:B0-----:R4:W-:Y:S01]  /*32d0*/  STG.E.U16 desc[UR36][R16.64], R5 ;  /* 0x0000000510007986 */ /* 0x0019e2000c101524 */
[----:B------:R-:W-:Y:S05]  /*32e0*/  BRA `(.L_x_1783) ;  /* 0x0000000400a07947 */ /* 0x000fea0003800000 */
.L_x_1802:
[----:B------:R-:W-:Y:S01]  /*32f0*/  UMOV UR4, 0xf0000000 ;  /* 0xf000000000047882 */ /* 0x000fe20000000000 */
[----:B------:R-:W-:Y:S01]  /*3300*/  UMOV UR5, 0x380fffff ;  /* 0x380fffff00057882 */ /* 0x000fe20000000000 */
[----:B------:R-:W0:Y:S01]  /*3310*/  F2F.F32.F64 R3, R4 ;  /* 0x0000000400037310 */ /* 0x000e220000301000 */
[----:B------:R-:W-:Y:S01]  /*3320*/  DSETP.GEU.AND P0, PT, |R4|, UR4, PT ;  /* 0x0000000404007e2a */ /* 0x000fe2000bf0e200 */
[----:B------:R-:W-:Y:S01]  /*3330*/  BSSY B0, `(.L_x_1803) ;  /* 0x0000015000007945 */ /* 0x000fe20003800000 */
[----:B------:R-:W-:-:S12]  /*3340*/  IMAD.MOV.U32 R8, RZ, RZ, 0x80 ;  /* 0x00000080ff087424 */ /* 0x000fd800078e00ff */
[----:B0-----:R-:W-:-:S05]  /*3350*/  @!P0 FMUL R3, R3, 1.175494350822287508e-38 ;  /* 0x0080000003038820 */ /* 0x001fca0000400000 */
        /* <DEDUP_REMOVED lines=14> */
.L_x_1805:
[----:B------:R-:W-:-:S04]  /*3440*/  LOP3.LUT R2, R3, 0x80000000, RZ, 0xc0, !PT ;  /* 0x8000000003027812 */ /* 0x000fc800078ec0ff */
[----:B------:R-:W-:-:S04]  /*3450*/  SHF.R.U32.HI R3, RZ, 0x18, R2 ;  /* 0x00000018ff037819 */ /* 0x000fc80000011602 */
[----:B------:R-:W-:-:S04]  /*3460*/  LOP3.LUT R0, R0, R3, RZ, 0xfc, !PT ;  /* 0x0000000300007212 */ /* 0x000fc800078efcff */
[----:B------:R-:W-:-:S07]  /*3470*/  PRMT R8, R0, 0x7610, R8 ;  /* 0x0000761000087816 */ /* 0x000fce0000000008 */
.L_x_1804:
[----:B------:R-:W-:Y:S05]  /*3480*/  BSYNC B0 ;  /* 0x0000000000007941 */ /* 0x000fea0003800000 */
.L_x_1803:
[----:B------:R0:W-:Y:S01]  /*3490*/  STG.E.U8 desc[UR36][R16.64], R8 ;  /* 0x0000000810007986 */ /* 0x0001e2000c101124 */
[----:B------:R-:W-:Y:S05]  /*34a0*/  BRA `(.L_x_1783) ;  /* 0x0000000400307947 */ /* 0x000fea0003800000 */
.L_x_1801:
        /* <DEDUP_REMOVED lines=21> */
.L_x_1808:
[----:B------:R-:W-:-:S04]  /*3600*/  LOP3.LUT R2, R3, 0x80000000, RZ, 0xc0, !PT ;  /* 0x8000000003027812 */ /* 0x000fc800078ec0ff */
[----:B------:R-:W-:-:S04]  /*3610*/  SHF.R.U32.HI R3, RZ, 0x18, R2 ;  /* 0x00000018ff037819 */ /* 0x000fc80000011602 */
[----:B------:R-:W-:-:S04]  /*3620*/  LOP3.LUT R0, R0, R3, RZ, 0xfc, !PT ;  /* 0x0000000300007212 */ /* 0x000fc800078efcff */
[----:B------:R-:W-:-:S07]  /*3630*/  PRMT R8, R0, 0x7610, R8 ;  /* 0x0000761000087816 */ /* 0x000fce0000000008 */
.L_x_1807:
[----:B------:R-:W-:Y:S05]  /*3640*/  BSYNC B0 ;  /* 0x0000000000007941 */ /* 0x000fea0003800000 */
.L_x_1806:
[----:B------:R3:W-:Y:S01]  /*3650*/  STG.E.U8 desc[UR36][R16.64], R8 ;  /* 0x0000000810007986 */ /* 0x0007e2000c101124 */
[----:B------:R-:W-:Y:S05]  /*3660*/  BRA `(.L_x_1783) ;  /* 0x0000000000c07947 */ /* 0x000fea0003800000 */
.L_x_1800:
        /* <DEDUP_REMOVED lines=26> */
.L_x_1782:
[----:B------:R-:W-:Y:S01]  /*3810*/  MOV R2, 0x0 ;  /* 0x0000000000027802 */ /* 0x000fe20000000f00 */
[----:B------:R-:W-:Y:S01]  /*3820*/  ULDC.64 UR4, c[0x4][0x148] ;  /* 0x0100520000047ab9 */ /* 0x000fe20000000a00 */
[----:B------:R-:W-:Y:S01]  /*3830*/  ULDC.64 UR6, c[0x4][0x150] ;  /* 0x0100540000067ab9 */ /* 0x000fe20000000a00 */
[----:B------:R-:W-:Y:S01]  /*3840*/  IMAD.U32 R4, RZ, RZ, UR4 ;  /* 0x00000004ff047e24 */ /* 0x000fe2000f8e00ff */
[----:B------:R-:W-:Y:S01]  /*3850*/  MOV R5, UR5 ;  /* 0x0000000500057c02 */ /* 0x000fe20008000f00 */
[----:B------:R-:W-:Y:S01]  /*3860*/  ULDC.64 UR4, c[0x4][0x10] ;  /* 0x0100040000047ab9 */ /* 0x000fe20000000a00 */
[----:B------:R-:W0:Y:S01]  /*3870*/  LDC.64 R2, c[0x4][R2] ;  /* 0x0100000002027b82 */ /* 0x000e220000000a00 */
[----:B------:R-:W-:Y:S02]  /*3880*/  IMAD.U32 R6, RZ, RZ, UR6 ;  /* 0x00000006ff067e24 */ /* 0x000fe4000f8e00ff */
[----:B------:R-:W-:Y:S02]  /*3890*/  IMAD.U32 R7, RZ, RZ, UR7 ;  /* 0x00000007ff077e24 */ /* 0x000fe4000f8e00ff */
[----:B------:R-:W-:-:S02]  /*38a0*/  IMAD.U32 R10, RZ, RZ, UR4 ;  /* 0x00000004ff0a7e24 */ /* 0x000fc4000f8e00ff */
[----:B------:R-:W-:Y:S02]  /*38b0*/  IMAD.U32 R11, RZ, RZ, UR5 ;  /* 0x00000005ff0b7e24 */ /* 0x000fe4000f8e00ff */
[----:B------:R-:W-:Y:S02]  /*38c0*/  IMAD.MOV.U32 R8, RZ, RZ, 0x65 ;  /* 0x00000065ff087424 */ /* 0x000fe400078e00ff */
[----:B------:R-:W-:Y:S02]  /*38d0*/  IMAD.MOV.U32 R12, RZ, RZ, 0x1 ;  /* 0x00000001ff0c7424 */ /* 0x000fe400078e00ff */
[----:B------:R-:W-:-:S07]  /*38e0*/  IMAD.MOV.U32 R13, RZ, RZ, RZ ;  /* 0x000000ffff0d7224 */ /* 0x000fce00078e00ff */
[----:B------:R-:W-:-:S07]  /*38f0*/  LEPC R20, `(.L_x_1811) ;  /* 0x000000001014794e */ /* 0x000fce0000000000 */
[----:B0-----:R-:W-:Y:S05]  /*3900*/  CALL.ABS.NOINC R2 ;  /* 0x0000000002007343 */ /* 0x001fea0003c00000 */
.L_x_1811:
[----:B------:R-:W-:Y:S05]  /*3910*/  BRA `(.L_x_1783) ;  /* 0x0000000000147947 */ /* 0x000fea0003800000 */
.L_x_1810:
[----:B------:R-:W0:Y:S02]  /*3920*/  F2I.U64.F64.TRUNC R4, R4 ;  /* 0x0000000400047311 */ /* 0x000e24000030d800 */
[----:B0-----:R2:W-:Y:S01]  /*3930*/  STG.E.64 desc[UR36][R16.64], R4 ;  /* 0x0000000410007986 */ /* 0x0015e2000c101b24 */
[----:B------:R-:W-:Y:S05]  /*3940*/  BRA `(.L_x_1783) ;  /* 0x0000000000087947 */ /* 0x000fea0003800000 */
.L_x_1809:
[----:B------:R-:W0:Y:S02]  /*3950*/  F2I.U32.F64.TRUNC R5, R4 ;  /* 0x0000000400057311 */ /* 0x000e24000030d000 */
[----:B0-----:R0:W-:Y:S02]  /*3960*/  STG.E desc[UR36][R16.64], R5 ;  /* 0x0000000510007986 */ /* 0x0011e4000c101924 */
.L_x_1783:
[----:B------:R-:W-:-:S04]  /*3970*/  IMAD R18, R23, 0x200, R18 ;  /* 0x0000020017127824 */ /* 0x000fc800078e0212 */
[----:B------:R-:W-:-:S07]  /*3980*/  VIADD R19, R18, 0x80 ;  /* 0x0000008012137836 */ /* 0x000fce0000000000 */
.L_x_1741:
[----:B------:R-:W-:Y:S05]  /*3990*/  BSYNC B6 ;  /* 0x0000000000067941 */ /* 0x000fea0003800000 */
.L_x_1740:
        /* <DEDUP_REMOVED lines=298> */
[----:B------:R-:W-:-:S09]  /*4c40*/  ULDC.64 UR4, c[0x0][0x340] ;  /* 0x0000d00000047ab9 */ /* 0x000fd20000000a00 */
        /* <DEDUP_REMOVED lines=8> */
.L_x_1814:
        /* <DEDUP_REMOVED lines=21> */
.L_x_1818:
[----:B------:R-:W2:Y:S02]  /*4e20*/  LDG.E.U8 R2, desc[UR36][R4.64] ;  /* 0x0000002404027981 */ /* 0x000ea4000c1e1100 */
[----:B--2---:R-:W1:Y:S01]  /*4e30*/  I2F.F64.U16 R2, R2 ;  /* 0x0000000200027312 */ /* 0x004e620000101800 */
[----:B------:R-:W-:Y:S05]  /*4e40*/  BRA `(.L_x_1820) ;  /* 0x0000000c00707947 */ /* 0x000fea0003800000 */
.L_x_1817:
[----:B------:R-:W-:-:S13]  /*4e50*/  ISETP.NE.AND P0, PT, R2, 0x2, PT ;  /* 0x000000020200780c */ /* 0x000fda0003f05270 */
[----:B------:R-:W-:Y:S05]  /*4e60*/  @!P0 BRA `(.L_x_1821) ;  /* 0x0000000000288947 */ /* 0x000fea0003800000 */
[----:B------:R-:W-:-:S13]  /*4e70*/  ISETP.NE.AND P0, PT, R2, 0x3, PT ;  /* 0x000000030200780c */ /* 0x000fda0003f05270 */
[----:B------:R-:W-:Y:S05]  /*4e80*/  @!P0 BRA `(.L_x_1822) ;  /* 0x0000000000148947 */ /* 0x000fea0003800000 */
[----:B------:R-:W-:-:S13]  /*4e90*/  ISETP.NE.AND P0, PT, R2, 0x4, PT ;  /* 0x000000040200780c */ /* 0x000fda0003f05270 */
[----:B------:R-:W-:Y:S05]  /*4ea0*/  @P0 BRA `(.L_x_1819) ;  /* 0x0000000800fc0947 */ /* 0x000fea0003800000 */
[----:B------:R-:W2:Y:S02]  /*4eb0*/  LDG.E.64 R2, desc[UR36][R4.64] ;  /* 0x0000002404027981 */ /* 0x000ea4000c1e1b00 */
[----:B--2---:R-:W4:Y:S01]  /*4ec0*/  I2F.F64.S64 R2, R2 ;  /* 0x0000000200027312 */ /* 0x004f220000301c00 */
[----:B------:R-:W-:Y:S05]  /*4ed0*/  BRA `(.L_x_1820) ;  /* 0x0000000c004c7947 */ /* 0x000fea0003800000 */
.L_x_1822:
[----:B------:R-:W2:Y:S02]  /*4ee0*/  LDG.E R2, desc[UR36][R4.64] ;  /* 0x0000002404027981 */ /* 0x000ea4000c1e1900 */
[----:B--2---:R-:W3:Y:S01]  /*4ef0*/  I2F.F64 R2, R2 ;  /* 0x0000000200027312 */ /* 0x004ee20000201c00 */
[----:B------:R-:W-:Y:S05]  /*4f00*/  BRA `(.L_x_1820) ;  /* 0x0000000c00407947 */ /* 0x000fea0003800000 */
.L_x_1821:
[----:B------:R-:W2:Y:S02]  /*4f10*/  LDG.E.U16 R2, desc[UR36][R4.64] ;  /* 0x0000002404027981 */ /* 0x000ea4000c1e1500 */
[----:B--2---:R-:W2:Y:S01]  /*4f20*/  I2F.F64.S16 R2, R2 ;  /* 0x0000000200027312 */ /* 0x004ea20000101c00 */
[----:B------:R-:W-:Y:S05]  /*4f30*/  BRA `(.L_x_1820) ;  /* 0x0000000c00347947 */ /* 0x000fea0003800000 */
.L_x_1816:
        /* <DEDUP_REMOVED lines=10> */
.L_x_1824:
[----:B------:R-:W2:Y:S02]  /*4fe0*/  LDG.E.U16 R0, desc[UR36][R4.64] ;  /* 0x0000002404007981 */ /* 0x000ea4000c1e1500 */
[----:B--2---:R-:W-:-:S05]  /*4ff0*/  HADD2.F32 R0, -RZ, R0.H0_H0 ;  /* 0x20000000ff007230 */ /* 0x004fca0000004100 */
[----:B------:R-:W-:-:S04]  /*5000*/  FMUL.FTZ R0, R0, 1 ;  /* 0x3f80000000007820 */ /* 0x000fc80000410000 */
[----:B------:R0:W1:Y:S01]  /*5010*/  F2F.F64.F32 R2, R0 ;  /* 0x0000000000027310 */ /* 0x0000620000201800 */
[----:B------:R-:W-:Y:S05]  /*5020*/  BRA `(.L_x_1820) ;  /* 0x0000000800f87947 */ /* 0x000fea0003800000 */
.L_x_1823:
        /* <DEDUP_REMOVED lines=10> */
.L_x_1826:
[----:B------:R-:W2:Y:S02]  /*50d0*/  LDG.E.U16 R4, desc[UR36][R4.64] ;  /* 0x0000002404047981 */ /* 0x000ea4000c1e1500 */
[----:B--2---:R-:W-:-:S05]  /*50e0*/  HADD2.F32 R0, -RZ, R4.H0_H0 ;  /* 0x20000004ff007230 */ /* 0x004fca0000004100 */
[----:B------:R-:W-:-:S04]  /*50f0*/  FMUL.FTZ R0, R0, 1 ;  /* 0x3f80000000007820 */ /* 0x000fc80000410000 */
[----:B------:R0:W1:Y:S01]  /*5100*/  F2F.F64.F32 R2, R0 ;  /* 0x0000000000027310 */ /* 0x0000620000201800 */
[----:B------:R-:W-:Y:S05]  /*5110*/  BRA `(.L_x_1820) ;  /* 0x0000000800bc7947 */ /* 0x000fea0003800000 */
.L_x_1825:
[----:B------:R0:W5:Y:S01]  /*5120*/  LDG.E.64 R2, desc[UR36][R4.64] ;  /* 0x0000002404027981 */ /* 0x000162000c1e1b00 */
[----:B------:R-:W-:Y:S05]  /*5130*/  BRA `(.L_x_1820) ;  /* 0x0000000800b47947 */ /* 0x000fea0003800000 */
.L_x_1815:
        /* <DEDUP_REMOVED lines=13> */
.L_x_1829:
[----:B------:R0:W5:Y:S01]  /*5210*/  LDG.E.64 R2, desc[UR36][R4.64] ;  /* 0x0000002404027981 */ /* 0x000162000c1e1b00 */
[----:B------:R-:W-:Y:S05]  /*5220*/  BRA `(.L_x_1820) ;  /* 0x0000000800787947 */ /* 0x000fea0003800000 */
.L_x_1828:
        /* <DEDUP_REMOVED lines=28> */
.L_x_1831:
[----:B------:R-:W2:Y:S02]  /*53f0*/  LDG.E.U8 R3, desc[UR36][R4.64] ;  /* 0x0000002404037981 */ /* 0x000ea4000c1e1100 */
[----:B--2---:R-:W-:-:S05]  /*5400*/  IMAD.SHL.U32 R0, R3, 0x2000000, RZ ;  /* 0x0200000003007824 */ /* 0x004fca00078e00ff */
[----:B------:R-:W-:-:S13]  /*5410*/  ISETP.GE.U32.AND P0, PT, R0, 0x8000000, PT ;  /* 0x080000000000780c */ /* 0x000fda0003f06070 */
[C---:B------:R-:W-:Y:S01]  /*5420*/  @!P0 SHF.L.U32 R0, R3.reuse, 0x8, RZ ;  /* 0x0000000803008819 */ /* 0x040fe200000006ff */
        /* <DEDUP_REMOVED lines=11> */
.L_x_1830:
[----:B------:R-:W2:Y:S02]  /*54e0*/  LDG.E.U16 R0, desc[UR36][R4.64] ;  /* 0x0000002404007981 */ /* 0x000ea4000c1e1500 */
[----:B--2---:R-:W-:-:S04]  /*54f0*/  IMAD.U32 R0, R0, 0x10000, RZ ;  /* 0x0001000000007824 */ /* 0x004fc800078e00ff */
[----:B------:R-:W-:-:S04]  /*5500*/  FMUL.FTZ R0, R0, 1 ;  /* 0x3f80000000007820 */ /* 0x000fc80000410000 */
[----:B------:R0:W1:Y:S01]  /*5510*/  F2F.F64.F32 R2, R0 ;  /* 0x0000000000027310 */ /* 0x0000620000201800 */
[----:B------:R-:W-:Y:S05]  /*5520*/  BRA `(.L_x_1820) ;  /* 0x0000000400b87947 */ /* 0x000fea0003800000 */
.L_x_1827:
        /* <DEDUP_REMOVED lines=11> */
.L_x_1834:
        /* <DEDUP_REMOVED lines=21> */
.L_x_1838:
[----:B------:R-:W-:Y:S05]  /*5730*/  BSYNC B1 ;  /* 0x0000000000017941 */ /* 0x000fea0003800000 */
.L_x_1837:
[----:B------:R-:W-:Y:S01]  /*5740*/  LEA R3, R0, 0x3b800000, 0x17 ;  /* 0x3b80000000037811 */ /* 0x000fe200078eb8ff */
[----:B------:R-:W-:-:S05]  /*5750*/  IMAD.SHL.U32 R0, R2, 0x100000, RZ ;  /* 0x0010000002007824 */ /* 0x000fca00078e00ff */
[----:B------:R-:W-:-:S07]  /*5760*/  LOP3.LUT R0, R3, R0, R4, 0xfe, !PT ;  /* 0x0000000003007212 */ /* 0x000fce00078efe04 */
.L_x_1836:
[----:B------:R-:W-:Y:S05]  /*5770*/  BSYNC B0 ;  /* 0x0000000000007941 */ /* 0x000fea0003800000 */
.L_x_1835:
[----:B------:R-:W-:-:S04]  /*5780*/  FMUL.FTZ R0, R0, 1 ;  /* 0x3f80000000007820 */ /* 0x000fc80000410000 */
[----:B------:R0:W1:Y:S01]  /*5790*/  F2F.F64.F32 R2, R0 ;  /* 0x0000000000027310 */ /* 0x0000620000201800 */
[----:B------:R-:W-:Y:S05]  /*57a0*/  BRA `(.L_x_1820) ;  /* 0x0000000400187947 */ /* 0x000fea0003800000 */
.L_x_1833:
        /* <DEDUP_REMOVED lines=21> */
.L_x_1842:
[----:B------:R-:W-:Y:S05]  /*5900*/  BSYNC B1 ;  /* 0x0000000000017941 */ /* 0x000fea0003800000 */
.L_x_1841:
[----:B------:R-:W-:Y:S02]  /*5910*/  LEA R3, R0, 0x37800000, 0x17 ;  /* 0x3780000000037811 */ /* 0x000fe400078eb8ff */
[----:B------:R-:W-:-:S04]  /*5920*/  SHF.L.U32 R0, R2, 0x15, RZ ;  /* 0x0000001502007819 */ /* 0x000fc800000006ff */
[----:B------:R-:W-:-:S07]  /*5930*/  LOP3.LUT R0, R3, R0, R4, 0xfe, !PT ;  /* 0x0000000003007212 */ /* 0x000fce00078efe04 */
.L_x_1840:
[----:B------:R-:W-:Y:S05]  /*5940*/  BSYNC B0 ;  /* 0x0000000000007941 */ /* 0x000fea0003800000 */
.L_x_1839:
[----:B------:R-:W-:-:S04]  /*5950*/  FMUL.FTZ R0, R0, 1 ;  /* 0x3f80000000007820 */ /* 0x000fc80000410000 */
[----:B------:R0:W1:Y:S01]  /*5960*/  F2F.F64.F32 R2, R0 ;  /* 0x0000000000027310 */ /* 0x0000620000201800 */
[----:B------:R-:W-:Y:S05]  /*5970*/  BRA `(.L_x_1820) ;  /* 0x0000000000a47947 */ /* 0x000fea0003800000 */
.L_x_1832:
        /* <DEDUP_REMOVED lines=14> */
.L_x_1846:
[----:B------:R-:W-:Y:S05]  /*5a60*/  BSYNC B0 ;  /* 0x0000000000007941 */ /* 0x000fea0003800000 */
.L_x_1845:
[----:B------:R-:W-:-:S04]  /*5a70*/  FMUL.FTZ R0, R0, 1 ;  /* 0x3f80000000007820 */ /* 0x000fc80000410000 */
[----:B------:R0:W1:Y:S01]  /*5a80*/  F2F.F64.F32 R2, R0 ;  /* 0x0000000000027310 */ /* 0x0000620000201800 */
[----:B------:R-:W-:Y:S05]  /*5a90*/  BRA `(.L_x_1820) ;  /* 0x00000000005c7947 */ /* 0x000fea0003800000 */
.L_x_1819:
[----:B------:R-:W-:Y:S01]  /*5aa0*/  MOV R2, 0x0 ;  /* 0x0000000000027802 */ /* 0x000fe20000000f00 */
[----:B------:R-:W-:Y:S01]  /*5ab0*/  ULDC.64 UR4, c[0x4][0x148] ;  /* 0x0100520000047ab9 */ /* 0x000fe20000000a00 */
[----:B------:R-:W-:Y:S01]  /*5ac0*/  ULDC.64 UR6, c[0x4][0x8] ;  /* 0x0100020000067ab9 */ /* 0x000fe20000000a00 */
[----:B------:R-:W-:Y:S01]  /*5ad0*/  IMAD.U32 R4, RZ, RZ, UR4 ;  /* 0x00000004ff047e24 */ /* 0x000fe2000f8e00ff */
[----:B------:R-:W-:Y:S01]  /*5ae0*/  HFMA2.MMA R13, -RZ, RZ, 0, 0 ;  /* 0x00000000ff0d7435 */ /* 0x000fe200000001ff */
        /* <DEDUP_REMOVED lines=8> */
[----:B------:R-:W-:-:S07]  /*5b70*/  IMAD.MOV.U32 R12, RZ, RZ, 0x1 ;  /* 0x00000001ff0c7424 */ /* 0x000fce00078e00ff */
[----:B------:R-:W-:-:S07]  /*5b80*/  LEPC R20, `(.L_x_1847) ;  /* 0x000000001014794e */ /* 0x000fce0000000000 */
[----:B0-----:R-:W-:Y:S05]  /*5b90*/  CALL.ABS.NOINC R2 ;  /* 0x0000000002007343 */ /* 0x001fea0003c00000 */
.L_x_1847:
[----:B------:R-:W-:Y:S01]  /*5ba0*/  CS2R R2, SRZ ;  /* 0x0000000000027805 */ /* 0x000fe2000001ff00 */
[----:B------:R-:W-:Y:S06]  /*5bb0*/  BRA `(.L_x_1820) ;  /* 0x0000000000147947 */ /* 0x000fec0003800000 */
.L_x_1844:
[----:B------:R-:W2:Y:S02]  /*5bc0*/  LDG.E.64 R2, desc[UR36][R4.64] ;  /* 0x0000002404027981 */ /* 0x000ea4000c1e1b00 */
[----:B--2---:R-:W0:Y:S01]  /*5bd0*/  I2F.F64.U64 R2, R2 ;  /* 0x0000000200027312 */ /* 0x004e220000301800 */
[----:B------:R-:W-:Y:S05]  /*5be0*/  BRA `(.L_x_1820) ;  /* 0x0000000000087947 */ /* 0x000fea0003800000 */
.L_x_1843:
[----:B------:R-:W2:Y:S02]  /*5bf0*/  LDG.E R2, desc[UR36][R4.64] ;  /* 0x0000002404027981 */ /* 0x000ea4000c1e1900 */
[----:B--2---:R-:W0:Y:S02]  /*5c00*/  I2F.F64.U32 R2, R2 ;  /* 0x0000000200027312 */ /* 0x004e240000201800 */
.L_x_1820:
[----:B012345:R-:W-:Y:S01]  /*5c10*/  ISETP.GT.AND P0, PT, R3, 0xfffff, PT ;  /* 0x000fffff0300780c */ /* 0x03ffe20003f04270 */
[----:B------:R-:W-:Y:S01]  /*5c20*/  IMAD.MOV.U32 R8, RZ, RZ, R2 ;  /* 0x000000ffff087224 */ /* 0x000fe200078e0002 */
[----:B------:R-:W0:Y:S01]  /*5c30*/  LDC.U8 R14, c[0x0][0x421] ;  /* 0x00010840ff0e7b82 */ /* 0x000e220000000000 */
[----:B------:R-:W-:Y:S01]  /*5c40*/  IMAD.MOV.U32 R5, RZ, RZ, R3 ;  /* 0x000000ffff057224 */ /* 0x000fe200078e0003 */
[----:B------:R-:W-:Y:S01]  /*5c50*/  BSSY B0, `(.L_x_1848) ;  /* 0x000004e000007945 */ /* 0x000fe20003800000 */
[----:B------:R-:W-:-:S08]  /*5c60*/  IMAD.MOV.U32 R4, RZ, RZ, -0x3ff ;  /* 0xfffffc01ff047424 */ /* 0x000fd000078e00ff */
[----:B------:R-:W-:Y:S01]  /*5c70*/  @!P0 DMUL R2, R2, 1.80143985094819840000e+16 ;  /* 0x4350000002028828 */ /* 0x000fe20000000000 */
[----:B------:R-:W-:-:S09]  /*5c80*/  @!P0 IMAD.MOV.U32 R4, RZ, RZ, -0x435 ;  /* 0xfffffbcbff048424 */ /* 0x000fd200078e00ff */
[----:B------:R-:W-:Y:S02]  /*5c90*/  @!P0 IMAD.MOV.U32 R5, RZ, RZ, R3 ;  /* 0x000000ffff058224 */ /* 0x000fe400078e0003 */
[----:B------:R-:W-:Y:S02]  /*5ca0*/  @!P0 IMAD.MOV.U32 R8, RZ, RZ, R2 ;  /* 0x000000ffff088224 */ /* 0x000fe400078e0002 */
[----:B------:R-:W-:-:S05]  /*5cb0*/  VIADD R0, R5, 0xffffffff ;  /* 0xffffffff05007836 */ /* 0x000fca0000000000 */
        /* <DEDUP_REMOVED lines=23> */
[----:B------:R-:W-:-:S03]  /*5e30*/  @P0 VIADD R22, R22, 0x1 ;  /* 0x0000000116160836 */ /* 0x000fc60000000000 */
[----:B------:R-:W-:Y:S02]  /*5e40*/  @P0 MOV R3, R7 ;  /* 0x0000000700030202 */ /* 0x000fe40000000f00 */
[----:B------:R-:W-:-:S04]  /*5e50*/  LOP3.LUT R22, R22, 0x80000000, RZ, 0x3c, !PT ;  /* 0x8000000016167812 */ /* 0x000fc800078e3cff */
        /* <DEDUP_REMOVED lines=25> */
[----:B------:R-:W-:Y:S02]  /*5ff0*/  DMUL R20, R6, R20 ;  /* 0x0000001406147228 */ /* 0x000fe40000000000 */
[----:B------:R-:W-:-:S03]  /*6000*/  DFMA R22, -R4, UR6, R2 ;  /* 0x0000000604167c2b */ /* 0x000fc60008000102 */
[----:B------:R-:W-:Y:S01]  /*6010*/  DFMA R12, R10, R12, UR4 ;  /* 0x000000040a0c7e2b */ /* 0x000fe2000800000c */
[----:B------:R-:W-:Y:S01]  /*6020*/  UMOV UR4, 0x923be72d ;  /* 0x923be72d00047882 */ /* 0x000fe20000000000 */
[----:B------:R-:W-:-:S03]  /*6030*/  UMOV UR5, 0x3f624924 ;  /* 0x3f62492400057882 */ /* 0x000fc60000000000 */
[----:B------:R-:W-:-:S03]  /*6040*/  DADD R22, -R8, R22 ;  /* 0x0000000008167229 */ /* 0x000fc60000000116 */
        /* <DEDUP_REMOVED lines=9> */
[----:B------:R-:W-:-:S08]  /*60e0*/  DMUL R12, R10, R12 ;  /* 0x0000000c0a0c7228 */ /* 0x000fd00000000000 */
[----:B------:R-:W-:-:S08]  /*60f0*/  DFMA R12, R8, R12, R20 ;  /* 0x0000000c080c722b */ /* 0x000fd00000000014 */
[----:B------:R-:W-:-:S08]  /*6100*/  DADD R12, R12, -R22 ;  /* 0x000000000c0c7229 */ /* 0x000fd00000000816 */
[----:B------:R-:W-:-:S08]  /*6110*/  DFMA R12, R4, UR4, R12 ;  /* 0x00000004040c7c2b */ /* 0x000fd0000800000c */
[----:B------:R-:W-:-:S11]  /*6120*/  DADD R12, R2, R12 ;  /* 0x00000000020c7229 */ /* 0x000fd6000000000c */
.L_x_1849:
[----:B------:R-:W-:Y:S05]  /*6130*/  BSYNC B0 ;  /* 0x0000000000007941 */ /* 0x000fea0003800000 */
.L_x_1848:
        /* <DEDUP_REMOVED lines=19> */
.L_x_1853:
[----:B------:R-:W0:Y:S02]  /*6270*/  F2I.S64.F64.TRUNC R4, R4 ;  /* 0x0000000400047311 */ /* 0x000e24000030d900 */
[----:B0-----:R-:W-:-:S05]  /*6280*/  IMAD.MOV.U32 R3, RZ, RZ, R4 ;  /* 0x000000ffff037224 */ /* 0x001fca00078e0004 */
[----:B------:R4:W-:Y:S01]  /*6290*/  STG.E.U8 desc[UR36][R16.64], R3 ;  /* 0x0000000310007986 */ /* 0x0009e2000c101124 */
[----:B------:R-:W-:Y:S05]  /*62a0*/  BRA `(.L_x_1855) ;  /* 0x0000000c00f87947 */ /* 0x000fea0003800000 */
.L_x_1852:
        /* <DEDUP_REMOVED lines=9> */
.L_x_1857:
[----:B------:R-:W0:Y:S02]  /*6340*/  F2I.F64.TRUNC R5, R4 ;  /* 0x0000000400057311 */ /* 0x000e24000030d100 */
[----:B0-----:R2:W-:Y:S01]  /*6350*/  STG.E desc[UR36][R16.64], R5 ;  /* 0x0000000510007986 */ /* 0x0015e2000c101924 */
[----:B------:R-:W-:Y:S05]  /*6360*/  BRA `(.L_x_1855) ;  /* 0x0000000c00c87947 */ /* 0x000fea0003800000 */
.L_x_1856:
[----:B------:R-:W0:Y:S02]  /*6370*/  F2I.F64.TRUNC R5, R4 ;  /* 0x0000000400057311 */ /* 0x000e24000030d100 */
[----:B0-----:R0:W-:Y:S01]  /*6380*/  STG.E.U16 desc[UR36][R16.64], R5 ;  /* 0x0000000510007986 */ /* 0x0011e2000c101524 */
[----:B------:R-:W-:Y:S05]  /*6390*/  BRA `(.L_x_1855) ;  /* 0x0000000c00bc7947 */ /* 0x000fea0003800000 */
.L_x_1851:
        /* <DEDUP_REMOVED lines=13> */
.L_x_1859:
        /* <DEDUP_REMOVED lines=8> */
.L_x_1858:
        /* <DEDUP_REMOVED lines=10> */
[----:B------:R-:W-:-:S13]  /*6590*/  IMAD.MOV.U32 R3, RZ, RZ, RZ ;  /* 0x000000ffff037224 */ /* 0x000fda00078e00ff */
[----:B0-----:R-:W-:-:S05]  /*65a0*/  @!P0 FMUL R2, R2, 1.175494350822287508e-38 ;  /* 0x0080000002028820 */ /* 0x001fca0000400000 */
[----:B------:R0:W-:Y:S01]  /*65b0*/  STG.E.64 desc[UR36][R16.64], R2 ;  /* 0x0000000210007986 */ /* 0x0001e2000c101b24 */
[----:B------:R-:W-:Y:S05]  /*65c0*/  BRA `(.L_x_1855) ;  /* 0x0000000c00307947 */ /* 0x000fea0003800000 */
.L_x_1861:
        /* <DEDUP_REMOVED lines=9> */
.L_x_1860:
[----:B------:R0:W-:Y:S01]  /*6660*/  STG.E.64 desc[UR36][R16.64], R4 ;  /* 0x0000000410007986 */ /* 0x0001e2000c101b24 */
[----:B------:R-:W-:Y:S05]  /*6670*/  BRA `(.L_x_1855) ;  /* 0x0000000c00047947 */ /* 0x000fea0003800000 */
.L_x_1850:
        /* <DEDUP_REMOVED lines=12> */
.L_x_1864:
[----:B------:R-:W-:-:S05]  /*6740*/  CS2R R6, SRZ ;  /* 0x0000000000067805 */ /* 0x000fca000001ff00 */
[----:B------:R0:W-:Y:S01]  /*6750*/  STG.E.128 desc[UR36][R16.64], R4 ;  /* 0x0000000410007986 */ /* 0x0001e2000c101d24 */
[----:B------:R-:W-:Y:S05]  /*6760*/  BRA `(.L_x_1855) ;  /* 0x0000000800c87947 */ /* 0x000fea0003800000 */
.L_x_1863:
        /* <DEDUP_REMOVED lines=25> */
.L_x_1868:
[----:B------:R-:W-:Y:S05]  /*6900*/  BSYNC B0 ;  /* 0x0000000000007941 */ /* 0x000fea0003800000 */
.L_x_1867:
[----:B------:R-:W-:-:S05]  /*6910*/  LOP3.LUT R3, R0, R3, RZ, 0xfc, !PT ;  /* 0x0000000300037212 */ /* 0x000fca00078efcff */
[----:B------:R0:W-:Y:S01]  /*6920*/  STG.E.U8 desc[UR36][R16.64], R3 ;  /* 0x0000000310007986 */ /* 0x0001e2000c101124 */
[----:B------:R-:W-:Y:S05]  /*6930*/  BRA `(.L_x_1855) ;  /* 0x0000000800547947 */ /* 0x000fea0003800000 */
.L_x_1866:
        /* <DEDUP_REMOVED lines=17> */
.L_x_1870:
[----:B------:R-:W-:Y:S01]  /*6a50*/  IMAD.MOV.U32 R0, RZ, RZ, 0x7f ;  /* 0x0000007fff007424 */ /* 0x000fe200078e00ff */
[----:B------:R-:W-:-:S04]  /*6a60*/  ISETP.GT.U32.AND P0, PT, R2, 0x7f800000, PT ;  /* 0x7f8000000200780c */ /* 0x000fc80003f04070 */
[----:B------:R-:W-:-:S09]  /*6a70*/  SEL R0, R0, 0x7c, P0 ;  /* 0x0000007c00007807 */ /* 0x000fd20000000000 */
.L_x_1871:
[----:B------:R-:W-:Y:S05]  /*6a80*/  BSYNC B0 ;  /* 0x0000000000007941 */ /* 0x000fea0003800000 */
.L_x_1869:
[----:B------:R-:W-:-:S04]  /*6a90*/  LOP3.LUT R2, R3, 0x80000000, RZ, 0xc0, !PT ;  /* 0x8000000003027812 */ /* 0x000fc800078ec0ff */
[----:B------:R-:W-:-:S04]  /*6aa0*/  SHF.R.U32.HI R3, RZ, 0x18, R2 ;  /* 0x00000018ff037819 */ /* 0x000fc80000011602 */
[----:B------:R-:W-:-:S05]  /*6ab0*/  LOP3.LUT R3, R0, R3, RZ, 0xfc, !PT ;  /* 0x0000000300037212 */ /* 0x000fca00078efcff */
[----:B------:R0:W-:Y:S01]  /*6ac0*/  STG.E.U8 desc[UR36][R16.64], R3 ;  /* 0x0000000310007986 */ /* 0x0001e2000c101124 */
[----:B------:R-:W-:Y:S05]  /*6ad0*/  BRA `(.L_x_1855) ;  /* 0x0000000400ec7947 */ /* 0x000fea0003800000 */
.L_x_1865:
        /* <DEDUP_REMOVED lines=8> */
.L_x_1862:
        /* <DEDUP_REMOVED lines=11> */
.L_x_1874:
[----:B------:R-:W-:Y:S01]  /*6c10*/  UMOV UR4, 0xf0000000 ;  /* 0xf000000000047882 */ /* 0x000fe20000000000 */
[----:B------:R-:W-:Y:S01]  /*6c20*/  UMOV UR5, 0x380fffff ;  /* 0x380fffff00057882 */ /* 0x000fe20000000000 */
[----:B------:R-:W0:Y:S01]  /*6c30*/  F2F.F32.F64 R3, R4 ;  /* 0x0000000400037310 */ /* 0x000e220000301000 */
[----:B------:R-:W-:Y:S01]  /*6c40*/  DSETP.GEU.AND P0, PT, |R4|, UR4, PT ;  /* 0x0000000404007e2a */ /* 0x000fe2000bf0e200 */
[----:B------:R-:W-:Y:S01]  /*6c50*/  BSSY B0, `(.L_x_1875) ;  /* 0x0000015000007945 */ /* 0x000fe20003800000 */
[----:B------:R-:W-:-:S12]  /*6c60*/  MOV R8, 0x80 ;  /* 0x0000008000087802 */ /* 0x000fd80000000f00 */
        /* <DEDUP_REMOVED lines=15> */
.L_x_1877:
[----:B------:R-:W-:-:S04]  /*6d60*/  LOP3.LUT R2, R3, 0x80000000, RZ, 0xc0, !PT ;  /* 0x8000000003027812 */ /* 0x000fc800078ec0ff */
[----:B------:R-:W-:-:S04]  /*6d70*/  SHF.R.U32.HI R3, RZ, 0x18, R2 ;  /* 0x00000018ff037819 */ /* 0x000fc80000011602 */
[----:B------:R-:W-:-:S04]  /*6d80*/  LOP3.LUT R0, R0, R3, RZ, 0xfc, !PT ;  /* 0x0000000300007212 */ /* 0x000fc800078efcff */
[----:B------:R-:W-:-:S07]  /*6d90*/  PRMT R8, R0, 0x7610, R8 ;  /* 0x0000761000087816 */ /* 0x000fce0000000008 */
.L_x_1876:
[----:B------:R-:W-:Y:S05]  /*6da0*/  BSYNC B0 ;  /* 0x0000000000007941 */ /* 0x000fea0003800000 */
.L_x_1875:
[----:B------:R0:W-:Y:S01]  /*6db0*/  STG.E.U8 desc[UR36][R16.64], R8 ;  /* 0x0000000810007986 */ /* 0x0001e2000c101124 */
[----:B------:R-:W-:Y:S05]  /*6dc0*/  BRA `(.L_x_1855) ;  /* 0x0000000400307947 */ /* 0x000fea0003800000 */
.L_x_1873:
        /* <DEDUP_REMOVED lines=21> */
.L_x_1880:
[----:B------:R-:W-:-:S04]  /*6f20*/  LOP3.LUT R2, R3, 0x80000000, RZ, 0xc0, !PT ;  /* 0x8000000003027812 */ /* 0x000fc800078ec0ff */
[----:B------:R-:W-:-:S04]  /*6f30*/  SHF.R.U32.HI R3, RZ, 0x18, R2 ;  /* 0x00000018ff037819 */ /* 0x000fc80000011602 */
[----:B------:R-:W-:-:S04]  /*6f40*/  LOP3.LUT R0, R0, R3, RZ, 0xfc, !PT ;  /* 0x0000000300007212 */ /* 0x000fc800078efcff */
[----:B------:R-:W-:-:S07]  /*6f50*/  PRMT R8, R0, 0x7610, R8 ;  /* 0x0000761000087816 */ /* 0x000fce0000000008 */
.L_x_1879:
[----:B------:R-:W-:Y:S05]  /*6f60*/  BSYNC B0 ;  /* 0x0000000000007941 */ /* 0x000fea0003800000 */
.L_x_1878:
[----:B------:R0:W-:Y:S01]  /*6f70*/  STG.E.U8 desc[UR36][R16.64], R8 ;  /* 0x0000000810007986 */ /* 0x0001e2000c101124 */
[----:B------:R-:W-:Y:S05]  /*6f80*/  BRA `(.L_x_1855) ;  /* 0x0000000000c07947 */ /* 0x000fea0003800000 */
.L_x_1872:
        /* <DEDUP_REMOVED lines=26> */
.L_x_1854:
[----:B------:R-:W-:Y:S01]  /*7130*/  MOV R0, 0x0 ;  /* 0x0000000000007802 */ /* 0x000fe20000000f00 */
[----:B------:R-:W-:Y:S01]  /*7140*/  ULDC.64 UR4, c[0x4][0x148] ;  /* 0x0100520000047ab9 */ /* 0x000fe20000000a00 */
[----:B------:R-:W-:Y:S01]  /*7150*/  ULDC.64 UR6, c[0x4][0x10] ;  /* 0x0100040000067ab9 */ /* 0x000fe20000000a00 */
[----:B------:R-:W-:Y:S01]  /*7160*/  IMAD.U32 R4, RZ, RZ, UR4 ;  /* 0x00000004ff047e24 */ /* 0x000fe2000f8e00ff */
[----:B------:R0:W1:Y:S01]  /*7170*/  LDC.64 R2, c[0x4][R0] ;  /* 0x0100000000027b82 */ /* 0x0000620000000a00 */
[----:B------:R-:W-:Y:S01]  /*7180*/  IMAD.U32 R5, RZ, RZ, UR5 ;  /* 0x00000005ff057e24 */ /* 0x000fe2000f8e00ff */
[----:B------:R-:W-:Y:S01]  /*7190*/  ULDC.64 UR4, c[0x4][0x150] ;  /* 0x0100540000047ab9 */ /* 0x000fe20000000a00 */
[----:B------:R-:W-:Y:S01]  /*71a0*/  HFMA2.MMA R8, -RZ, RZ, 0, 6.020069122314453125e-06 ;  /* 0x00000065ff087435 */ /* 0x000fe200000001ff */
[----:B------:R-:W-:Y:S02]  /*71b0*/  IMAD.U32 R6, RZ, RZ, UR4 ;  /* 0x00000004ff067e24 */ /* 0x000fe4000f8e00ff */
[----:B------:R-:W-:-:S02]  /*71c0*/  IMAD.U32 R7, RZ, RZ, UR5 ;  /* 0x00000005ff077e24 */ /* 0x000fc4000f8e00ff */
[----:B------:R-:W-:Y:S02]  /*71d0*/  IMAD.U32 R10, RZ, RZ, UR6 ;  /* 0x00000006ff0a7e24 */ /* 0x000fe4000f8e00ff */
[----:B------:R-:W-:Y:S02]  /*71e0*/  IMAD.U32 R11, RZ, RZ, UR7 ;  /* 0x00000007ff0b7e24 */ /* 0x000fe4000f8e00ff */
[----:B------:R-:W-:Y:S02]  /*71f0*/  IMAD.MOV.U32 R12, RZ, RZ, 0x1 ;  /* 0x00000001ff0c7424 */ /* 0x000fe400078e00ff */
[----:B0-----:R-:W-:-:S07]  /*7200*/  IMAD.MOV.U32 R13, RZ, RZ, RZ ;  /* 0x000000ffff0d7224 */ /* 0x001fce00078e00ff */
[----:B------:R-:W-:-:S07]  /*7210*/  LEPC R20, `(.L_x_1883) ;  /* 0x000000001014794e */ /* 0x000fce0000000000 */
[----:B-1----:R-:W-:Y:S05]  /*7220*/  CALL.ABS.NOINC R2 ;  /* 0x0000000002007343 */ /* 0x002fea0003c00000 */
.L_x_1883:
[----:B------:R-:W-:Y:S05]  /*7230*/  BRA `(.L_x_1855) ;  /* 0x0000000000147947 */ /* 0x000fea0003800000 */
.L_x_1882:
[----:B------:R-:W0:Y:S02]  /*7240*/  F2I.U64.F64.TRUNC R4, R4 ;  /* 0x0000000400047311 */ /* 0x000e24000030d800 */
[----:B0-----:R0:W-:Y:S01]  /*7250*/  STG.E.64 desc[UR36][R16.64], R4 ;  /* 0x0000000410007986 */ /* 0x0011e2000c101b24 */
[----:B------:R-:W-:Y:S05]  /*7260*/  BRA `(.L_x_1855) ;  /* 0x0000000000087947 */ /* 0x000fea0003800000 */
.L_x_1881:
[----:B------:R-:W0:Y:S02]  /*7270*/  F2I.U32.F64.TRUNC R5, R4 ;  /* 0x0000000400057311 */ /* 0x000e24000030d000 */
[----:B0-----:R0:W-:Y:S02]  /*7280*/  STG.E desc[UR36][R16.64], R5 ;  /* 0x0000000510007986 */ /* 0x0011e4000c101924 */
.L_x_1855:
[----:B------:R-:W-:-:S07]  /*7290*/  VIADD R19, R19, 0x80 ;  /* 0x0000008013137836 */ /* 0x000fce0000000000 */
.L_x_1813:
[----:B------:R-:W-:Y:S05]  /*72a0*/  BSYNC B6 ;  /* 0x0000000000067941 */ /* 0x000fea0003800000 */
.L_x_1812:
        /* <DEDUP_REMOVED lines=307> */
.L_x_1886:
        /* <DEDUP_REMOVED lines=19> */
[----:B--2---:R-:W4:Y:S01]  /*8710*/  I2F.F64.S16 R2, R2 ;  /* 0x0000000200027312 */ /* 0x004f220000101c00 */
[----:B------:R-:W-:Y:S05]  /*8720*/  BRA `(.L_x_1892) ;  /* 0x0000000c007c7947 */ /* 0x000fea0003800000 */
.L_x_1890:
[----:B------:R-:W2:Y:S02]  /*8730*/  LDG.E.U8 R2, desc[UR36][R4.64] ;  /* 0x0000002404027981 */ /* 0x000ea4000c1e1100 */
[----:B--2---:R-:W3:Y:S01]  /*8740*/  I2F.F64.U16 R2, R2 ;  /* 0x0000000200027312 */ /* 0x004ee20000101800 */
[----:B------:R-:W-:Y:S05]  /*8750*/  BRA `(.L_x_1892) ;  /* 0x0000000c00707947 */ /* 0x000fea0003800000 */
.L_x_1889:
[----:B------:R-:W-:-:S13]  /*8760*/  ISETP.NE.AND P0, PT, R2, 0x2, PT ;  /* 0x000000020200780c */ /* 0x000fda0003f05270 */
[----:B------:R-:W-:Y:S05]  /*8770*/  @!P0 BRA `(.L_x_1893) ;  /* 0x0000000000288947 */ /* 0x000fea0003800000 */
[----:B------:R-:W-:-:S13]  /*8780*/  ISETP.NE.AND P0, PT, R2, 0x3, PT ;  /* 0x000000030200780c */ /* 0x000fda0003f05270 */
[----:B------:R-:W-:Y:S05]  /*8790*/  @!P0 BRA `(.L_x_1894) ;  /* 0x0000000000148947 */ /* 0x000fea0003800000 */
[----:B------:R-:W-:-:S13]  /*87a0*/  ISETP.NE.AND P0, PT, R2, 0x4, PT ;  /* 0x000000040200780c */ /* 0x000fda0003f05270 */
[----:B------:R-:W-:Y:S05]  /*87b0*/  @P0 BRA `(.L_x_1891) ;  /* 0x0000000800fc0947 */ /* 0x000fea0003800000 */
[----:B------:R-:W2:Y:S02]  /*87c0*/  LDG.E.64 R2, desc[UR36][R4.64] ;  /* 0x0000002404027981 */ /* 0x000ea4000c1e1b00 */
[----:B--2---:R-:W1:Y:S01]  /*87d0*/  I2F.F64.S64 R2, R2 ;  /* 0x0000000200027312 */ /* 0x004e620000301c00 */
[----:B------:R-:W-:Y:S05]  /*87e0*/  BRA `(.L_x_1892) ;  /* 0x0000000c004c7947 */ /* 0x000fea0003800000 */
.L_x_1894:
[----:B------:R-:W2:Y:S02]  /*87f0*/  LDG.E R2, desc[UR36][R4.64] ;  /* 0x0000002404027981 */ /* 0x000ea4000c1e1900 */
[----:B--2---:R-:W2:Y:S01]  /*8800*/  I2F.F64 R2, R2 ;  /* 0x0000000200027312 */ /* 0x004ea20000201c00 */
[----:B------:R-:W-:Y:S05]  /*8810*/  BRA `(.L_x_1892) ;  /* 0x0000000c00407947 */ /* 0x000fea0003800000 */
.L_x_1893:
[----:B------:R-:W2:Y:S02]  /*8820*/  LDG.E.U16 R2, desc[UR36][R4.64] ;  /* 0x0000002404027981 */ /* 0x000ea4000c1e1500 */
[----:B--2---:R-:W0:Y:S01]  /*8830*/  I2F.F64.S16 R2, R2 ;  /* 0x0000000200027312 */ /* 0x004e220000101c00 */
[----:B------:R-:W-:Y:S05]  /*8840*/  BRA `(.L_x_1892) ;  /* 0x0000000c00347947 */ /* 0x000fea0003800000 */
.L_x_1888:
        /* <DEDUP_REMOVED lines=10> */
.L_x_1896:
[----:B------:R-:W2:Y:S02]  /*88f0*/  LDG.E.U16 R0, desc[UR36][R4.64] ;  /* 0x0000002404007981 */ /* 0x000ea4000c1e1500 */
[----:B--2---:R-:W-:-:S05]  /*8900*/  HADD2.F32 R0, -RZ, R0.H0_H0 ;  /* 0x20000000ff007230 */ /* 0x004fca0000004100 */
[----:B------:R-:W-:-:S04]  /*8910*/  FMUL.FTZ R0, R0, 1 ;  /* 0x3f80000000007820 */ /* 0x000fc80000410000 */
[----:B------:R0:W1:Y:S01]  /*8920*/  F2F.F64.F32 R2, R0 ;  /* 0x0000000000027310 */ /* 0x0000620000201800 */
[----:B------:R-:W-:Y:S05]  /*8930*/  BRA `(.L_x_1892) ;  /* 0x0000000800f87947 */ /* 0x000fea0003800000 */
.L_x_1895:
        /* <DEDUP_REMOVED lines=10> */
.L_x_1898:
[----:B------:R-:W2:Y:S02]  /*89e0*/  LDG.E.U16 R4, desc[UR36][R4.64] ;  /* 0x0000002404047981 */ /* 0x000ea4000c1e1500 */
[----:B--2---:R-:W-:-:S05]  /*89f0*/  HADD2.F32 R0, -RZ, R4.H0_H0 ;  /* 0x20000004ff007230 */ /* 0x004fca0000004100 */
[----:B------:R-:W-:-:S04]  /*8a00*/  FMUL.FTZ R0, R0, 1 ;  /* 0x3f80000000007820 */ /* 0x000fc80000410000 */
[----:B------:R0:W1:Y:S01]  /*8a10*/  F2F.F64.F32 R2, R0 ;  /* 0x0000000000027310 */ /* 0x0000620000201800 */
[----:B------:R-:W-:Y:S05]  /*8a20*/  BRA `(.L_x_1892) ;  /* 0x0000000800bc7947 */ /* 0x000fea0003800000 */
.L_x_1897:
[----:B------:R0:W5:Y:S01]  /*8a30*/  LDG.E.64 R2, desc[UR36][R4.64] ;  /* 0x0000002404027981 */ /* 0x000162000c1e1b00 */
[----:B------:R-:W-:Y:S05]  /*8a40*/  BRA `(.L_x_1892) ;  /* 0x0000000800b47947 */ /* 0x000fea0003800000 */
.L_x_1887:
        /* <DEDUP_REMOVED lines=9> */
[----:B------:R-:W-:Y:S01]  /*8ae0*/  HFMA2.MMA R2, -RZ, RZ, 0, 0 ;  /* 0x00000000ff027435 */ /* 0x000fe200000001ff */
[----:B--2---:R-:W-:-:S04]  /*8af0*/  ISETP.NE.AND P0, PT, R4, RZ, PT ;  /* 0x000000ff0400720c */ /* 0x004fc80003f05270 */
[----:B------:R-:W-:Y:S01]  /*8b00*/  FSEL R3, RZ, 1.875, !P0 ;  /* 0x3ff00000ff037808 */ /* 0x000fe20004000000 */
[----:B------:R-:W-:Y:S08]  /*8b10*/  BRA `(.L_x_1892) ;  /* 0x0000000800807947 */ /* 0x000ff00003800000 */
.L_x_1901:
[----:B------:R0:W5:Y:S01]  /*8b20*/  LDG.E.64 R2, desc[UR36][R4.64] ;  /* 0x0000002404027981 */ /* 0x000162000c1e1b00 */
[----:B------:R-:W-:Y:S05]  /*8b30*/  BRA `(.L_x_1892) ;  /* 0x0000000800787947 */ /* 0x000fea0003800000 */
.L_x_1900:
        /* <DEDUP_REMOVED lines=28> */
.L_x_1903:
        /* <DEDUP_REMOVED lines=15> */
.L_x_1902:
[----:B------:R-:W2:Y:S02]  /*8df0*/  LDG.E.U16 R0, desc[UR36][R4.64] ;  /* 0x0000002404007981 */ /* 0x000ea4000c1e1500 */
[----:B--2---:R-:W-:-:S04]  /*8e00*/  IMAD.U32 R0, R0, 0x10000, RZ ;  /* 0x0001000000007824 */ /* 0x004fc800078e00ff */
[----:B------:R-:W-:-:S04]  /*8e10*/  FMUL.FTZ R0, R0, 1 ;  /* 0x3f80000000007820 */ /* 0x000fc80000410000 */
[----:B------:R0:W1:Y:S01]  /*8e20*/  F2F.F64.F32 R2, R0 ;  /* 0x0000000000027310 */ /* 0x0000620000201800 */
[----:B------:R-:W-:Y:S05]  /*8e30*/  BRA `(.L_x_1892) ;  /* 0x0000000400b87947 */ /* 0x000fea0003800000 */
.L_x_1899:
        /* <DEDUP_REMOVED lines=11> */
.L_x_1906:
[----:B------:R-:W2:Y:S01]  /*8ef0*/  LDG.E.U8 R2, desc[UR36][R4.64] ;  /* 0x0000002404027981 */ /* 0x000ea2000c1e1100 */
[----:B------:R-:W-:Y:S01]  /*8f00*/  BSSY B0, `(.L_x_1907) ;  /* 0x0000018000007945 */ /* 0x000fe20003800000 */
[----:B------:R-:W-:Y:S02]  /*8f10*/  MOV R0, RZ ;  /* 0x000000ff00007202 */ /* 0x000fe40000000f00 */
        /* <DEDUP_REMOVED lines=18> */
.L_x_1910:
[----:B------:R-:W-:Y:S05]  /*9040*/  BSYNC B1 ;  /* 0x0000000000017941 */ /* 0x000fea0003800000 */
.L_x_1909:
[----:B------:R-:W-:Y:S01]  /*9050*/  LEA R3, R0, 0x3b800000, 0x17 ;  /* 0x3b80000000037811 */ /* 0x000fe200078eb8ff */
[----:B------:R-:W-:-:S05]  /*9060*/  IMAD.SHL.U32 R0, R2, 0x100000, RZ ;  /* 0x0010000002007824 */ /* 0x000fca00078e00ff */
[----:B------:R-:W-:-:S07]  /*9070*/  LOP3.LUT R0, R3, R0, R4, 0xfe, !PT ;  /* 0x0000000003007212 */ /* 0x000fce00078efe04 */
.L_x_1908:
[----:B------:R-:W-:Y:S05]  /*9080*/  BSYNC B0 ;  /* 0x0000000000007941 */ /* 0x000fea0003800000 */
.L_x_1907:
[----:B------:R-:W-:-:S04]  /*9090*/  FMUL.FTZ R0, R0, 1 ;  /* 0x3f80000000007820 */ /* 0x000fc80000410000 */
[----:B------:R0:W1:Y:S01]  /*90a0*/  F2F.F64.F32 R2, R0 ;  /* 0x0000000000027310 */ /* 0x0000620000201800 */
[----:B------:R-:W-:Y:S05]  /*90b0*/  BRA `(.L_x_1892) ;  /* 0x0000000400187947 */ /* 0x000fea0003800000 */
.L_x_1905:
        /* <DEDUP_REMOVED lines=21> */
.L_x_1914:
[----:B------:R-:W-:Y:S05]  /*9210*/  BSYNC B1 ;  /* 0x0000000000017941 */ /* 0x000fea0003800000 */
.L_x_1913:
[----:B------:R-:W-:Y:S01]  /*9220*/  LEA R3, R0, 0x37800000, 0x17 ;  /* 0x3780000000037811 */ /* 0x000fe200078eb8ff */
[----:B------:R-:W-:-:S05]  /*9230*/  IMAD.SHL.U32 R0, R2, 0x200000, RZ ;  /* 0x0020000002007824 */ /* 0x000fca00078e00ff */
[----:B------:R-:W-:-:S07]  /*9240*/  LOP3.LUT R0, R3, R0, R4, 0xfe, !PT ;  /* 0x0000000003007212 */ /* 0x000fce00078efe04 */
.L_x_1912:
[----:B------:R-:W-:Y:S05]  /*9250*/  BSYNC B0 ;  /* 0x0000000000007941 */ /* 0x000fea0003800000 */
.L_x_1911:
[----:B------:R-:W-:-:S04]  /*9260*/  FMUL.FTZ R0, R0, 1 ;  /* 0x3f80000000007820 */ /* 0x000fc80000410000 */
[----:B------:R0:W1:Y:S01]  /*9270*/  F2F.F64.F32 R2, R0 ;  /* 0x0000000000027310 */ /* 0x0000620000201800 */
[----:B------:R-:W-:Y:S05]  /*9280*/  BRA `(.L_x_1892) ;  /* 0x0000000000a47947 */ /* 0x000fea0003800000 */
.L_x_1904:
        /* <DEDUP_REMOVED lines=12> */
[----:B------:R-:W-:Y:S01]  /*9350*/  @!P0 MOV R0, 0x7f800001 ;  /* 0x7f80000100008802 */ /* 0x000fe20000000f00 */
[----:B------:R-:W-:-:S07]  /*9360*/  @P0 IMAD.SHL.U32 R0, R4, 0x800000, RZ ;  /* 0x0080000004000824 */ /* 0x000fce00078e00ff */
.L_x_1918:
[----:B------:R-:W-:Y:S05]  /*9370*/  BSYNC B0 ;  /* 0x0000000000007941 */ /* 0x000fea0003800000 */
.L_x_1917:
[----:B------:R-:W-:-:S04]  /*9380*/  FMUL.FTZ R0, R0, 1 ;  /* 0x3f80000000007820 */ /* 0x000fc80000410000 */
[----:B------:R0:W1:Y:S01]  /*9390*/  F2F.F64.F32 R2, R0 ;  /* 0x0000000000027310 */ /* 0x0000620000201800 */
[----:B------:R-:W-:Y:S05]  /*93a0*/  BRA `(.L_x_1892) ;  /* 0x00000000005c7947 */ /* 0x000fea0003800000 */
.L_x_1891:
        /* <DEDUP_REMOVED lines=16> */
.L_x_1919:
[----:B------:R-:W-:Y:S01]  /*94b0*/  CS2R R2, SRZ ;  /* 0x0000000000027805 */ /* 0x000fe2000001ff00 */
[----:B------:R-:W-:Y:S06]  /*94c0*/  BRA `(.L_x_1892) ;  /* 0x0000000000147947 */ /* 0x000fec0003800000 */
.L_x_1916:
[----:B------:R-:W2:Y:S02]  /*94d0*/  LDG.E.64 R2, desc[UR36][R4.64] ;  /* 0x0000002404027981 */ /* 0x000ea4000c1e1b00 */
[----:B--2---:R-:W0:Y:S01]  /*94e0*/  I2F.F64.U64 R2, R2 ;  /* 0x0000000200027312 */ /* 0x004e220000301800 */
[----:B------:R-:W-:Y:S05]  /*94f0*/  BRA `(.L_x_1892) ;  /* 0x0000000000087947 */ /* 0x000fea0003800000 */
.L_x_1915:
[----:B------:R-:W2:Y:S02]  /*9500*/  LDG.E R2, desc[UR36][R4.64] ;  /* 0x0000002404027981 */ /* 0x000ea4000c1e1900 */
[----:B--2---:R-:W0:Y:S02]  /*9510*/  I2F.F64.U32 R2, R2 ;  /* 0x0000000200027312 */ /* 0x004e240000201800 */
.L_x_1892:
[----:B012345:R-:W-:Y:S01]  /*9520*/  ISETP.GT.AND P0, PT, R3, 0xfffff, PT ;  /* 0x000fffff0300780c */ /* 0x03ffe20003f04270 */
[----:B------:R-:W-:Y:S01]  /*9530*/  IMAD.MOV.U32 R5, RZ, RZ, R3 ;  /* 0x000000ffff057224 */ /* 0x000fe200078e0003 */
[----:B------:R-:W-:Y:S01]  /*9540*/  MOV R8, R2 ;  /* 0x0000000200087202 */ /* 0x000fe20000000f00 */
[----:B------:R-:W0:Y:S01]  /*9550*/  LDC.U8 R14, c[0x0][0x421] ;  /* 0x00010840ff0e7b82 */ /* 0x000e220000000000 */
        /* <DEDUP_REMOVED lines=78> */
.L_x_1921:
[----:B------:R-:W-:Y:S05]  /*9a40*/  BSYNC B0 ;  /* 0x0000000000007941 */ /* 0x000fea0003800000 */
.L_x_1920:
        /* <DEDUP_REMOVED lines=19> */
.L_x_1925:
[----:B------:R-:W0:Y:S02]  /*9b80*/  F2I.S64.F64.TRUNC R4, R4 ;  /* 0x0000000400047311 */ /* 0x000e24000030d900 */
[----:B0-----:R-:W-:-:S05]  /*9b90*/  IMAD.MOV.U32 R3, RZ, RZ, R4 ;  /* 0x000000ffff037224 */ /* 0x001fca00078e0004 */
[----:B------:R0:W-:Y:S01]  /*9ba0*/  STG.E.U8 desc[UR36][R16.64], R3 ;  /* 0x0000000310007986 */ /* 0x0001e2000c101124 */
[----:B------:R-:W-:Y:S05]  /*9bb0*/  BRA `(.L_x_1927) ;  /* 0x0000000c00f87947 */ /* 0x000fea0003800000 */
.L_x_1924:
        /* <DEDUP_REMOVED lines=9> */
.L_x_1929:
[----:B------:R-:W0:Y:S02]  /*9c50*/  F2I.F64.TRUNC R5, R4 ;  /* 0x0000000400057311 */ /* 0x000e24000030d100 */
[----:B0-----:R0:W-:Y:S01]  /*9c60*/  STG.E desc[UR36][R16.64], R5 ;  /* 0x0000000510007986 */ /* 0x0011e2000c101924 */
[----:B------:R-:W-:Y:S05]  /*9c70*/  BRA `(.L_x_1927) ;  /* 0x0000000c00c87947 */ /* 0x000fea0003800000 */
.L_x_1928:
[----:B------:R-:W0:Y:S02]  /*9c80*/  F2I.F64.TRUNC R5, R4 ;  /* 0x0000000400057311 */ /* 0x000e24000030d100 */
[----:B0-----:R0:W-:Y:S01]  /*9c90*/  STG.E.U16 desc[UR36][R16.64], R5 ;  /* 0x0000000510007986 */ /* 0x0011e2000c101524 */
[----:B------:R-:W-:Y:S05]  /*9ca0*/  BRA `(.L_x_1927) ;  /* 0x0000000c00bc7947 */ /* 0x000fea0003800000 */
.L_x_1923:
        /* <DEDUP_REMOVED lines=13> */
.L_x_1931:
        /* <DEDUP_REMOVED lines=8> */
.L_x_1930:
        /* <DEDUP_REMOVED lines=14> */
.L_x_1933:
        /* <DEDUP_REMOVED lines=9> */
.L_x_1932:
[----:B------:R0:W-:Y:S01]  /*9f70*/  STG.E.64 desc[UR36][R16.64], R4 ;  /* 0x0000000410007986 */ /* 0x0001e2000c101b24 */
[----:B------:R-:W-:Y:S05]  /*9f80*/  BRA `(.L_x_1927) ;  /* 0x0000000c00047947 */ /* 0x000fea0003800000 */
.L_x_1922:
        /* <DEDUP_REMOVED lines=12> */
.L_x_1936:
[----:B------:R-:W-:-:S05]  /*a050*/  CS2R R6, SRZ ;  /* 0x0000000000067805 */ /* 0x000fca000001ff00 */
[----:B------:R0:W-:Y:S01]  /*a060*/  STG.E.128 desc[UR36][R16.64], R4 ;  /* 0x0000000410007986 */ /* 0x0001e2000c101d24 */
[----:B------:R-:W-:Y:S05]  /*a070*/  BRA `(.L_x_1927) ;  /* 0x0000000800c87947 */ /* 0x000fea0003800000 */
.L_x_1935:
        /* <DEDUP_REMOVED lines=25> */
.L_x_1940:
[----:B------:R-:W-:Y:S05]  /*a210*/  BSYNC B0 ;  /* 0x0000000000007941 */ /* 0x000fea0003800000 */
.L_x_1939:
[----:B------:R-:W-:-:S05]  /*a220*/  LOP3.LUT R3, R0, R3, RZ, 0xfc, !PT ;  /* 0x0000000300037212 */ /* 0x000fca00078efcff */
[----:B------:R0:W-:Y:S01]  /*a230*/  STG.E.U8 desc[UR36][R16.64], R3 ;  /* 0x0000000310007986 */ /* 0x0001e2000c101124 */
[----:B------:R-:W-:Y:S05]  /*a240*/  BRA `(.L_x_1927) ;  /* 0x0000000800547947 */ /* 0x000fea0003800000 */
.L_x_1938:
        /* <DEDUP_REMOVED lines=17> */
.L_x_1942:
[----:B------:R-:W-:Y:S02]  /*a360*/  ISETP.GT.U32.AND P0, PT, R2, 0x7f800000, PT ;  /* 0x7f8000000200780c */ /* 0x000fe40003f04070 */
[----:B------:R-:W-:-:S04]  /*a370*/  MOV R0, 0x7f ;  /* 0x0000007f00007802 */ /* 0x000fc80000000f00 */
[----:B------:R-:W-:-:S07]  /*a380*/  SEL R0, R0, 0x7c, P0 ;  /* 0x0000007c00007807 */ /* 0x000fce0000000000 */
.L_x_1943:
[----:B------:R-:W-:Y:S05]  /*a390*/  BSYNC B0 ;  /* 0x0000000000007941 */ /* 0x000fea0003800000 */
.L_x_1941:
[----:B------:R-:W-:-:S04]  /*a3a0*/  LOP3.LUT R2, R3, 0x80000000, RZ, 0xc0, !PT ;  /* 0x8000000003027812 */ /* 0x000fc800078ec0ff */
[----:B------:R-:W-:-:S04]  /*a3b0*/  SHF.R.U32.HI R3, RZ, 0x18, R2 ;  /* 0x00000018ff037819 */ /* 0x000fc80000011602 */
[----:B------:R-:W-:-:S05]  /*a3c0*/  LOP3.LUT R3, R0, R3, RZ, 0xfc, !PT ;  /* 0x0000000300037212 */ /* 0x000fca00078efcff */
[----:B------:R0:W-:Y:S01]  /*a3d0*/  STG.E.U8 desc[UR36][R16.64], R3 ;  /* 0x0000000310007986 */ /* 0x0001e2000c101124 */
[----:B------:R-:W-:Y:S05]  /*a3e0*/  BRA `(.L_x_1927) ;  /* 0x0000000400ec7947 */ /* 0x000fea0003800000 */
.L_x_1937:
        /* <DEDUP_REMOVED lines=8> */
.L_x_1934:
        /* <DEDUP_REMOVED lines=11> */
.L_x_1946:
        /* <DEDUP_REMOVED lines=21> */
.L_x_1949:
[----:B------:R-:W-:-:S04]  /*a670*/  LOP3.LUT R2, R3, 0x80000000, RZ, 0xc0, !PT ;  /* 0x8000000003027812 */ /* 0x000fc800078ec0ff */
[----:B------:R-:W-:-:S04]  /*a680*/  SHF.R.U32.HI R3, RZ, 0x18, R2 ;  /* 0x00000018ff037819 */ /* 0x000fc80000011602 */
[----:B------:R-:W-:-:S04]  /*a690*/  LOP3.LUT R0, R0, R3, RZ, 0xfc, !PT ;  /* 0x0000000300007212 */ /* 0x000fc800078efcff */
[----:B------:R-:W-:-:S07]  /*a6a0*/  PRMT R8, R0, 0x7610, R8 ;  /* 0x0000761000087816 */ /* 0x000fce0000000008 */
.L_x_1948:
[----:B------:R-:W-:Y:S05]  /*a6b0*/  BSYNC B0 ;  /* 0x0000000000007941 */ /* 0x000fea0003800000 */
.L_x_1947:
[----:B------:R3:W-:Y:S01]  /*a6c0*/  STG.E.U8 desc[UR36][R16.64], R8 ;  /* 0x0000000810007986 */ /* 0x0007e2000c101124 */
[----:B------:R-:W-:Y:S05]  /*a6d0*/  BRA `(.L_x_1927) ;  /* 0x0000000400307947 */ /* 0x000fea0003800000 */
.L_x_1945:
        /* <DEDUP_REMOVED lines=21> */
.L_x_1952:
[----:B------:R-:W-:-:S04]  /*a830*/  LOP3.LUT R2, R3, 0x80000000, RZ, 0xc0, !PT ;  /* 0x8000000003027812 */ /* 0x000fc800078ec0ff */
[----:B------:R-:W-:-:S04]  /*a840*/  SHF.R.U32.HI R3, RZ, 0x18, R2 ;  /* 0x00000018ff037819 */ /* 0x000fc80000011602 */
[----:B------:R-:W-:-:S04]  /*a850*/  LOP3.LUT R0, R0, R3, RZ, 0xfc, !PT ;  /* 0x0000000300007212 */ /* 0x000fc800078efcff */
[----:B------:R-:W-:-:S07]  /*a860*/  PRMT R8, R0, 0x7610, R8 ;  /* 0x0000761000087816 */ /* 0x000fce0000000008 */
.L_x_1951:
[----:B------:R-:W-:Y:S05]  /*a870*/  BSYNC B0 ;  /* 0x0000000000007941 */ /* 0x000fea0003800000 */
.L_x_1950:
[----:B------:R0:W-:Y:S01]  /*a880*/  STG.E.U8 desc[UR36][R16.64], R8 ;  /* 0x0000000810007986 */ /* 0x0001e2000c101124 */
[----:B------:R-:W-:Y:S05]  /*a890*/  BRA `(.L_x_1927) ;  /* 0x0000000000c07947 */ /* 0x000fea0003800000 */
.L_x_1944:
        /* <DEDUP_REMOVED lines=26> */
.L_x_1926:
[----:B------:R-:W-:Y:S01]  /*aa40*/  MOV R0, 0x0 ;  /* 0x0000000000007802 */ /* 0x000fe20000000f00 */
[----:B------:R-:W-:Y:S01]  /*aa50*/  ULDC.64 UR4, c[0x4][0x148] ;  /* 0x0100520000047ab9 */ /* 0x000fe20000000a00 */
[----:B------:R-:W-:Y:S01]  /*aa60*/  ULDC.64 UR6, c[0x4][0x10] ;  /* 0x0100040000067ab9 */ /* 0x000fe20000000a00 */
[----:B------:R-:W-:Y:S01]  /*aa70*/  IMAD.U32 R4, RZ, RZ, UR4 ;  /* 0x00000004ff047e24 */ /* 0x000fe2000f8e00ff */
[----:B------:R0:W1:Y:S01]  /*aa80*/  LDC.64 R2, c[0x4][R0] ;  /* 0x0100000000027b82 */ /* 0x0000620000000a00 */
[----:B------:R-:W-:Y:S01]  /*aa90*/  IMAD.U32 R5, RZ, RZ, UR5 ;  /* 0x00000005ff057e24 */ /* 0x000fe2000f8e00ff */
[----:B------:R-:W-:Y:S01]  /*aaa0*/  ULDC.64 UR4, c[0x4][0x150] ;  /* 0x0100540000047ab9 */ /* 0x000fe20000000a00 */
[----:B------:R-:W-:Y:S01]  /*aab0*/  MOV R10, UR6 ;  /* 0x00000006000a7c02 */ /* 0x000fe20008000f00 */
        /* <DEDUP_REMOVED lines=8> */
.L_x_1955:
[----:B------:R-:W-:Y:S05]  /*ab40*/  BRA `(.L_x_1927) ;  /* 0x0000000000147947 */ /* 0x000fea0003800000 */
.L_x_1954:
[----:B------:R-:W0:Y:S02]  /*ab50*/  F2I.U64.F64.TRUNC R4, R4 ;  /* 0x0000000400047311 */ /* 0x000e24000030d800 */
[----:B0-----:R0:W-:Y:S01]  /*ab60*/  STG.E.64 desc[UR36][R16.64], R4 ;  /* 0x0000000410007986 */ /* 0x0011e2000c101b24 */
[----:B------:R-:W-:Y:S05]  /*ab70*/  BRA `(.L_x_1927) ;  /* 0x0000000000087947 */ /* 0x000fea0003800000 */
.L_x_1953:
[----:B------:R-:W0:Y:S02]  /*ab80*/  F2I.U32.F64.TRUNC R5, R4 ;  /* 0x0000000400057311 */ /* 0x000e24000030d000 */
[----:B0-----:R2:W-:Y:S02]  /*ab90*/  STG.E desc[UR36][R16.64], R5 ;  /* 0x0000000510007986 */ /* 0x0015e4000c101924 */
.L_x_1927:
[----:B------:R-:W-:-:S07]  /*aba0*/  VIADD R19, R19, 0x80 ;  /* 0x0000008013137836 */ /* 0x000fce0000000000 */
.L_x_1885:
[----:B------:R-:W-:Y:S05]  /*abb0*/  BSYNC B6 ;  /* 0x0000000000067941 */ /* 0x000fea0003800000 */
.L_x_1884:
        /* <DEDUP_REMOVED lines=306> */
.L_x_1956:
        /* <DEDUP_REMOVED lines=19> */
[----:B--2---:R0:W1:Y:S01]  /*c010*/  I2F.F64.S16 R4, R2 ;  /* 0x0000000200047312 */ /* 0x0040620000101c00 */
[----:B------:R-:W-:Y:S05]  /*c020*/  BRA `(.L_x_1962) ;  /* 0x0000000c007c7947 */ /* 0x000fea0003800000 */
.L_x_1960:
[----:B------:R-:W2:Y:S02]  /*c030*/  LDG.E.U8 R2, desc[UR36][R2.64] ;  /* 0x0000002402027981 */ /* 0x000ea4000c1e1100 */
[----:B--2---:R0:W1:Y:S01]  /*c040*/  I2F.F64.U16 R4, R2 ;  /* 0x0000000200047312 */ /* 0x0040620000101800 */
[----:B------:R-:W-:Y:S05]  /*c050*/  BRA `(.L_x_1962) ;  /* 0x0000000c00707947 */ /* 0x000fea0003800000 */
.L_x_1959:
        /* <DEDUP_REMOVED lines=9> */
.L_x_1964:
[----:B------:R-:W2:Y:S02]  /*c0f0*/  LDG.E R2, desc[UR36][R2.64] ;  /* 0x0000002402027981 */ /* 0x000ea4000c1e1900 */
[----:B--2---:R0:W1:Y:S01]  /*c100*/  I2F.F64 R4, R2 ;  /* 0x0000000200047312 */ /* 0x0040620000201c00 */
[----:B------:R-:W-:Y:S05]  /*c110*/  BRA `(.L_x_1962) ;  /* 0x0000000c00407947 */ /* 0x000fea0003800000 */
.L_x_1963:
[----:B------:R-:W2:Y:S02]  /*c120*/  LDG.E.U16 R2, desc[UR36][R2.64] ;  /* 0x0000002402027981 */ /* 0x000ea4000c1e1500 */
[----:B--2---:R0:W1:Y:S01]  /*c130*/  I2F.F64.S16 R4, R2 ;  /* 0x0000000200047312 */ /* 0x0040620000101c00 */
[----:B------:R-:W-:Y:S05]  /*c140*/  BRA `(.L_x_1962) ;  /* 0x0000000c00347947 */ /* 0x000fea0003800000 */
.L_x_1958:
        /* <DEDUP_REMOVED lines=8> */
[----:B------:R-:W2:Y:S01]  /*c1d0*/  F2F.F64.F32 R4, R4 ;  /* 0x0000000400047310 */ /* 0x000ea20000201800 */
[----:B------:R-:W-:Y:S05]  /*c1e0*/  BRA `(.L_x_1962) ;  /* 0x0000000c000c7947 */ /* 0x000fea0003800000 */
.L_x_1966:
[----:B------:R-:W2:Y:S02]  /*c1f0*/  LDG.E.U16 R0, desc[UR36][R2.64] ;  /* 0x0000002402007981 */ /* 0x000ea4000c1e1500 */
[----:B--2---:R-:W-:-:S05]  /*c200*/  HADD2.F32 R0, -RZ, R0.H0_H0 ;  /* 0x20000000ff007230 */ /* 0x004fca0000004100 */
[----:B------:R-:W-:-:S04]  /*c210*/  FMUL.FTZ R0, R0, 1 ;  /* 0x3f80000000007820 */ /* 0x000fc80000410000 */
[----:B------:R0:W1:Y:S01]  /*c220*/  F2F.F64.F32 R4, R0 ;  /* 0x0000000000047310 */ /* 0x0000620000201800 */
[----:B------:R-:W-:Y:S05]  /*c230*/  BRA `(.L_x_1962) ;  /* 0x0000000800f87947 */ /* 0x000fea0003800000 */
.L_x_1965:
        /* <DEDUP_REMOVED lines=10> */
.L_x_1968:
[----:B------:R-:W2:Y:S02]  /*c2e0*/  LDG.E.U16 R2, desc[UR36][R2.64] ;  /* 0x0000002402027981 */ /* 0x000ea4000c1e1500 */
[----:B--2---:R-:W-:-:S05]  /*c2f0*/  HADD2.F32 R0, -RZ, R2.H0_H0 ;  /* 0x20000002ff007230 */ /* 0x004fca0000004100 */
[----:B------:R-:W-:-:S04]  /*c300*/  FMUL.FTZ R0, R0, 1 ;  /* 0x3f80000000007820 */ /* 0x000fc80000410000 */
[----:B------:R3:W4:Y:S01]  /*c310*/  F2F.F64.F32 R4, R0 ;  /* 0x0000000000047310 */ /* 0x0007220000201800 */
[----:B------:R-:W-:Y:S05]  /*c320*/  BRA `(.L_x_1962) ;  /* 0x0000000800bc7947 */ /* 0x000fea0003800000 */
.L_x_1967:
[----:B------:R0:W5:Y:S01]  /*c330*/  LDG.E.64 R4, desc[UR36][R2.64] ;  /* 0x0000002402047981 */ /* 0x000162000c1e1b00 */
[----:B------:R-:W-:Y:S05]  /*c340*/  BRA `(.L_x_1962) ;  /* 0x0000000800b47947 */ /* 0x000fea0003800000 */
.L_x_1957:
        /* <DEDUP_REMOVED lines=13> */
.L_x_1971:
[----:B------:R0:W5:Y:S01]  /*c420*/  LDG.E.64 R4, desc[UR36][R2.64] ;  /* 0x0000002402047981 */ /* 0x000162000c1e1b00 */
[----:B------:R-:W-:Y:S05]  /*c430*/  BRA `(.L_x_1962) ;  /* 0x0000000800787947 */ /* 0x000fea0003800000 */
.L_x_1970:
        /* <DEDUP_REMOVED lines=24> */
[----:B------:R-:W-:-:S05]  /*c5c0*/  LOP3.LUT R5, R5, 0x80000000, R0, 0xf8, !PT ;  /* 0x8000000005057812 */ /* 0x000fca00078ef800 */
[----:B------:R-:W-:-:S06]  /*c5d0*/  FMUL.FTZ R5, R5, 1 ;  /* 0x3f80000005057820 */ /* 0x000fcc0000410000 */
[----:B------:R-:W0:Y:S01]  /*c5e0*/  F2F.F64.F32 R4, R5 ;  /* 0x0000000500047310 */ /* 0x000e220000201800 */
[----:B------:R-:W-:Y:S05]  /*c5f0*/  BRA `(.L_x_1962) ;  /* 0x0000000800087947 */ /* 0x000fea0003800000 */
.L_x_1973:
[----:B------:R-:W2:Y:S02]  /*c600*/  LDG.E.U8 R2, desc[UR36][R2.64] ;  /* 0x0000002402027981 */ /* 0x000ea4000c1e1100 */
[C---:B--2---:R-:W-:Y:S01]  /*c610*/  SHF.L.U32 R0, R2.reuse, 0x19, RZ ;  /* 0x0000001902007819 */ /* 0x044fe200000006ff */
        /* <DEDUP_REMOVED lines=13> */
.L_x_1972:
[----:B------:R-:W2:Y:S02]  /*c6f0*/  LDG.E.U16 R0, desc[UR36][R2.64] ;  /* 0x0000002402007981 */ /* 0x000ea4000c1e1500 */
[----:B--2---:R-:W-:-:S04]  /*c700*/  IMAD.U32 R0, R0, 0x10000, RZ ;  /* 0x0001000000007824 */ /* 0x004fc800078e00ff */
[----:B------:R-:W-:-:S04]  /*c710*/  FMUL.FTZ R0, R0, 1 ;  /* 0x3f80000000007820 */ /* 0x000fc80000410000 */
[----:B------:R0:W1:Y:S01]  /*c720*/  F2F.F64.F32 R4, R0 ;  /* 0x0000000000047310 */ /* 0x0000620000201800 */
[----:B------:R-:W-:Y:S05]  /*c730*/  BRA `(.L_x_1962) ;  /* 0x0000000400b87947 */ /* 0x000fea0003800000 */
.L_x_1969:
        /* <DEDUP_REMOVED lines=9> */
[----:B--2---:R0:W1:Y:S01]  /*c7d0*/  I2F.F64.U16 R4, R2 ;  /* 0x0000000200047312 */ /* 0x0040620000101800 */
[----:B------:R-:W-:Y:S05]  /*c7e0*/  BRA `(.L_x_1962) ;  /* 0x00000004008c7947 */ /* 0x000fea0003800000 */
.L_x_1976:
        /* <DEDUP_REMOVED lines=21> */
.L_x_1980:
[----:B------:R-:W-:Y:S05]  /*c940*/  BSYNC B1 ;  /* 0x0000000000017941 */ /* 0x000fea0003800000 */
.L_x_1979:
[----:B------:R-:W-:Y:S01]  /*c950*/  LEA R3, R0, 0x3b800000, 0x17 ;  /* 0x3b80000000037811 */ /* 0x000fe200078eb8ff */
[----:B------:R-:W-:-:S05]  /*c960*/  IMAD.SHL.U32 R0, R2, 0x100000, RZ ;  /* 0x0010000002007824 */ /* 0x000fca00078e00ff */
[----:B------:R-:W-:-:S07]  /*c970*/  LOP3.LUT R0, R3, R0, R4, 0xfe, !PT ;  /* 0x0000000003007212 */ /* 0x000fce00078efe04 */
.L_x_1978:
[----:B------:R-:W-:Y:S05]  /*c980*/  BSYNC B0 ;  /* 0x0000000000007941 */ /* 0x000fea0003800000 */
.L_x_1977:
[----:B------:R-:W-:-:S04]  /*c990*/  FMUL.FTZ R0, R0, 1 ;  /* 0x3f80000000007820 */ /* 0x000fc80000410000 */
[----:B------:R0:W1:Y:S01]  /*c9a0*/  F2F.F64.F32 R4, R0 ;  /* 0x0000000000047310 */ /* 0x0000620000201800 */
[----:B------:R-:W-:Y:S05]  /*c9b0*/  BRA `(.L_x_1962) ;  /* 0x0000000400187947 */ /* 0x000fea0003800000 */
.L_x_1975:
[----:B------:R-:W2:Y:S01]  /*c9c0*/  LDG.E.U8 R2, desc[UR36][R2.64] ;  /* 0x0000002402027981 */ /* 0x000ea2000c1e1100 */
[----:B------:R-:W-:Y:S01]  /*c9d0*/  BSSY B0, `(.L_x_1981) ;  /* 0x0000018000007945 */ /* 0x000fe20003800000 */
[----:B------:R-:W-:Y:S01]  /*c9e0*/  IMAD.MOV.U32 R0, RZ, RZ, RZ ;  /* 0x000000ffff007224 */ /* 0x000fe200078e00ff */
[----:B--2---:R-:W-:-:S13]  /*c9f0*/  ISETP.NE.AND P0, PT, R2, RZ, PT ;  /* 0x000000ff0200720c */ /* 0x004fda0003f05270 */
[----:B------:R-:W-:Y:S05]  /*ca00*/  @!P0 BRA `(.L_x_1982) ;  /* 0x0000000000508947 */ /* 0x000fea0003800000 */
[----:B------:R-:W-:-:S13]  /*ca10*/  ISETP.NE.AND P0, PT, R2, 0x80, PT ;  /* 0x000000800200780c */ /* 0x000fda0003f05270 */
[----:B------:R-:W-:Y:S01]  /*ca20*/  @!P0 MOV R0, 0x7f800001 ;  /* 0x7f80000100008802 */ /* 0x000fe20000000f00 */
        /* <DEDUP_REMOVED lines=14> */
.L_x_1984:
[----:B------:R-:W-:Y:S05]  /*cb10*/  BSYNC B1 ;  /* 0x0000000000017941 */ /* 0x000fea0003800000 */
.L_x_1983:
[----:B------:R-:W-:Y:S01]  /*cb20*/  LEA R3, R0, 0x37800000, 0x17 ;  /* 0x3780000000037811 */ /* 0x000fe200078eb8ff */
[----:B------:R-:W-:-:S05]  /*cb30*/  IMAD.SHL.U32 R0, R2, 0x200000, RZ ;  /* 0x0020000002007824 */ /* 0x000fca00078e00ff */
[----:B------:R-:W-:-:S07]  /*cb40*/  LOP3.LUT R0, R3, R0, R4, 0xfe, !PT ;  /* 0x0000000003007212 */ /* 0x000fce00078efe04 */
.L_x_1982:
[----:B------:R-:W-:Y:S05]  /*cb50*/  BSYNC B0 ;  /* 0x0000000000007941 */ /* 0x000fea0003800000 */
.L_x_1981:
[----:B------:R-:W-:-:S04]  /*cb60*/  FMUL.FTZ R0, R0, 1 ;  /* 0x3f80000000007820 */ /* 0x000fc80000410000 */
[----:B------:R0:W1:Y:S01]  /*cb70*/  F2F.F64.F32 R4, R0 ;  /* 0x0000000000047310 */ /* 0x0000620000201800 */
[----:B------:R-:W-:Y:S05]  /*cb80*/  BRA `(.L_x_1962) ;  /* 0x0000000000a47947 */ /* 0x000fea0003800000 */
.L_x_1974:
        /* <DEDUP_REMOVED lines=14> */
.L_x_1988:
[----:B------:R-:W-:Y:S05]  /*cc70*/  BSYNC B0 ;  /* 0x0000000000007941 */ /* 0x000fea0003800000 */
.L_x_1987:
[----:B------:R-:W-:-:S04]  /*cc80*/  FMUL.FTZ R0, R0, 1 ;  /* 0x3f80000000007820 */ /* 0x000fc80000410000 */
[----:B------:R0:W1:Y:S01]  /*cc90*/  F2F.F64.F32 R4, R0 ;  /* 0x0000000000047310 */ /* 0x0000620000201800 */
[----:B------:R-:W-:Y:S05]  /*cca0*/  BRA `(.L_x_1962) ;  /* 0x00000000005c7947 */ /* 0x000fea0003800000 */
.L_x_1961:
        /* <DEDUP_REMOVED lines=16> */
.L_x_1989:
[----:B------:R-:W-:Y:S01]  /*cdb0*/  CS2R R4, SRZ ;  /* 0x0000000000047805 */ /* 0x000fe2000001ff00 */
[----:B------:R-:W-:Y:S06]  /*cdc0*/  BRA `(.L_x_1962) ;  /* 0x0000000000147947 */ /* 0x000fec0003800000 */
.L_x_1986:
[----:B------:R-:W2:Y:S02]  /*cdd0*/  LDG.E.64 R4, desc[UR36][R2.64] ;  /* 0x0000002402047981 */ /* 0x000ea4000c1e1b00 */
[----:B--2---:R-:W0:Y:S01]  /*cde0*/  I2F.F64.U64 R4, R4 ;  /* 0x0000000400047312 */ /* 0x004e220000301800 */
[----:B------:R-:W-:Y:S05]  /*cdf0*/  BRA `(.L_x_1962) ;  /* 0x0000000000087947 */ /* 0x000fea0003800000 */
.L_x_1985:
[----:B------:R-:W2:Y:S02]  /*ce00*/  LDG.E R2, desc[UR36][R2.64] ;  /* 0x0000002402027981 */ /* 0x000ea4000c1e1900 */
[----:B--2---:R0:W1:Y:S02]  /*ce10*/  I2F.F64.U32 R4, R2 ;  /* 0x0000000200047312 */ /* 0x0040640000201800 */
.L_x_1962:
        /* <DEDUP_REMOVED lines=82> */
.L_x_1991:
[----:B------:R-:W-:Y:S05]  /*d340*/  BSYNC B0 ;  /* 0x0000000000007941 */ /* 0x000fea0003800000 */
.L_x_1990:
        /* <DEDUP_REMOVED lines=17> */
[----:B0-----:R-:W-:Y:S01]  /*d460*/  STG.E.U8 desc[UR36][R16.64], R5 ;  /* 0x0000000510007986 */ /* 0x001fe2000c101124 */
[----:B------:R-:W-:Y:S05]  /*d470*/  EXIT ;  /* 0x000000000000794d */ /* 0x000fea0003800000 */
.L_x_1995:
[----:B------:R-:W0:Y:S02]  /*d480*/  F2I.S64.F64.TRUNC R4, R4 ;  /* 0x0000000400047311 */ /* 0x000e24000030d900 */
[----:B0-----:R-:W-:-:S05]  /*d490*/  MOV R3, R4 ;  /* 0x0000000400037202 */ /* 0x001fca0000000f00 */
[----:B------:R-:W-:Y:S01]  /*d4a0*/  STG.E.U8 desc[UR36][R16.64], R3 ;  /* 0x0000000310007986 */ /* 0x000fe2000c101124 */
[----:B------:R-:W-:Y:S05]  /*d4b0*/  EXIT ;  /* 0x000000000000794d */ /* 0x000fea0003800000 */
.L_x_1994:
[----:B------:R-:W-:-:S13]  /*d4c0*/  ISETP.NE.AND P0, PT, R0, 0x2, PT ;  /* 0x000000020000780c */ /* 0x000fda0003f05270 */
[----:B------:R-:W-:Y:S05]  /*d4d0*/  @!P0 BRA `(.L_x_1997) ;  /* 0x0000000000288947 */ /* 0x000fea0003800000 */
[----:B------:R-:W-:-:S13]  /*d4e0*/  ISETP.NE.AND P0, PT, R0, 0x3, PT ;  /* 0x000000030000780c */ /* 0x000fda0003f05270 */
[----:B------:R-:W-:Y:S05]  /*d4f0*/  @!P0 BRA `(.L_x_1998) ;  /* 0x0000000000148947 */ /* 0x000fea0003800000 */
[----:B------:R-:W-:-:S13]  /*d500*/  ISETP.NE.AND P0, PT, R0, 0x4, PT ;  /* 0x000000040000780c */ /* 0x000fda0003f05270 */
[----:B------:R-:W-:Y:S05]  /*d510*/  @P0 BRA `(.L_x_1996) ;  /* 0x0000000c00880947 */ /* 0x000fea0003800000 */
[----:B------:R-:W0:Y:S02]  /*d520*/  F2I.S64.F64.TRUNC R4, R4 ;  /* 0x0000000400047311 */ /* 0x000e24000030d900 */
[----:B0-----:R-:W-:Y:S01]  /*d530*/  STG.E.64 desc[UR36][R16.64], R4 ;  /* 0x0000000410007986 */ /* 0x001fe2000c101b24 */
[----:B------:R-:W-:Y:S05]  /*d540*/  EXIT ;  /* 0x000000000000794d */ /* 0x000fea0003800000 */
.L_x_1998:
[----:B------:R-:W0:Y:S02]  /*d550*/  F2I.F64.TRUNC R5, R4 ;  /* 0x0000000400057311 */ /* 0x000e24000030d100 */
[----:B0-----:R-:W-:Y:S01]  /*d560*/  STG.E desc[UR36][R16.64], R5 ;  /* 0x0000000510007986 */ /* 0x001fe2000c101924 */
[----:B------:R-:W-:Y:S05]  /*d570*/  EXIT ;  /* 0x000000000000794d */ /* 0x000fea0003800000 */
.L_x_1997:
[----:B------:R-:W0:Y:S02]  /*d580*/  F2I.F64.TRUNC R5, R4 ;  /* 0x0000000400057311 */ /* 0x000e24000030d100 */
[----:B0-----:R-:W-:Y:S01]  /*d590*/  STG.E.U16 desc[UR36][R16.64], R5 ;  /* 0x0000000510007986 */ /* 0x001fe2000c101524 */
[----:B------:R-:W-:Y:S05]  /*d5a0*/  EXIT ;  /* 0x000000000000794d */ /* 0x000fea0003800000 */
.L_x_1993:
        /* <DEDUP_REMOVED lines=11> */
[----:B------:R-:W-:Y:S01]  /*d660*/  STG.E desc[UR36][R16.64], R3 ;  /* 0x0000000310007986 */ /* 0x000fe2000c101924 */
[----:B------:R-:W-:Y:S05]  /*d670*/  EXIT ;  /* 0x000000000000794d */ /* 0x000fea0003800000 */
.L_x_2000:
[----:B------:R-:W-:Y:S01]  /*d680*/  UMOV UR4, 0xf0000000 ;  /* 0xf000000000047882 */ /* 0x000fe20000000000 */
[----:B------:R-:W-:Y:S01]  /*d690*/  UMOV UR5, 0x380fffff ;  /* 0x380fffff00057882 */ /* 0x000fe20000000000 */
[----:B------:R-:W0:Y:S01]  /*d6a0*/  F2F.F32.F64 R0, R4 ;  /* 0x0000000400007310 */ /* 0x000e220000301000 */
[----:B------:R-:W-:-:S14]  /*d6b0*/  DSETP.GEU.AND P0, PT, |R4|, UR4, PT ;  /* 0x0000000404007e2a */ /* 0x000fdc000bf0e200 */
[----:B0-----:R-:W-:-:S05]  /*d6c0*/  @!P0 FMUL R0, R0, 1.175494350822287508e-38 ;  /* 0x0080000000008820 */ /* 0x001fca0000400000 */
[----:B------:R-:W-:-:S05]  /*d6d0*/  F2FP.F16.F32.PACK_AB R0, RZ, R0 ;  /* 0x00000000ff00723e */ /* 0x000fca00000000ff */
[----:B------:R-:W-:Y:S01]  /*d6e0*/  STG.E.U16 desc[UR36][R16.64], R0 ;  /* 0x0000000010007986 */ /* 0x000fe2000c101524 */
[----:B------:R-:W-:Y:S05]  /*d6f0*/  EXIT ;  /* 0x000000000000794d */ /* 0x000fea0003800000 */
.L_x_1999:
        /* <DEDUP_REMOVED lines=12> */
[----:B------:R-:W-:Y:S01]  /*d7c0*/  STG.E.64 desc[UR36][R16.64], R2 ;  /* 0x0000000210007986 */ /* 0x000fe2000c101b24 */
[----:B------:R-:W-:Y:S05]  /*d7d0*/  EXIT ;  /* 0x000000000000794d */ /* 0x000fea0003800000 */
.L_x_2002:
[----:B------:R-:W-:Y:S01]  /*d7e0*/  UMOV UR4, 0xf0000000 ;  /* 0xf000000000047882 */ /* 0x000fe20000000000 */
[----:B------:R-:W-:Y:S01]  /*d7f0*/  UMOV UR5, 0x380fffff ;  /* 0x380fffff00057882 */ /* 0x000fe20000000000 */
[----:B------:R-:W0:Y:S01]  /*d800*/  F2F.F32.F64 R0, R4 ;  /* 0x0000000400007310 */ /* 0x000e220000301000 */
[----:B------:R-:W-:-:S14]  /*d810*/  DSETP.GEU.AND P0, PT, |R4|, UR4, PT ;  /* 0x0000000404007e2a */ /* 0x000fdc000bf0e200 */
[----:B0-----:R-:W-:-:S05]  /*d820*/  @!P0 FMUL R0, R0, 1.175494350822287508e-38 ;  /* 0x0080000000008820 */ /* 0x001fca0000400000 */
[----:B------:R-:W-:-:S04]  /*d830*/  F2FP.F16.F32.PACK_AB R3, RZ, R0 ;  /* 0x00000000ff03723e */ /* 0x000fc800000000ff */
[----:B------:R-:W-:-:S05]  /*d840*/  PRMT R3, R3, 0x5410, RZ ;  /* 0x0000541003037816 */ /* 0x000fca00000000ff */
[----:B------:R-:W-:Y:S01]  /*d850*/  STG.E desc[UR36][R16.64], R3 ;  /* 0x0000000310007986 */ /* 0x000fe2000c101924 */
[----:B------:R-:W-:Y:S05]  /*d860*/  EXIT ;  /* 0x000000000000794d */ /* 0x000fea0003800000 */
.L_x_2001:
[----:B------:R-:W-:Y:S01]  /*d870*/  STG.E.64 desc[UR36][R16.64], R4 ;  /* 0x0000000410007986 */ /* 0x000fe2000c101b24 */
[----:B------:R-:W-:Y:S05]  /*d880*/  EXIT ;  /* 0x000000000000794d */ /* 0x000fea0003800000 */
.L_x_1992:
        /* <DEDUP_REMOVED lines=10> */
[----:B------:R-:W-:Y:S01]  /*d930*/  STG.E.U8 desc[UR36][R16.64], R3 ;  /* 0x0000000310007986 */ /* 0x000fe2000c101124 */
[----:B------:R-:W-:Y:S05]  /*d940*/  EXIT ;  /* 0x000000000000794d */ /* 0x000fea0003800000 */
.L_x_2005:
[----:B------:R-:W-:-:S05]  /*d950*/  CS2R R6, SRZ ;  /* 0x0000000000067805 */ /* 0x000fca000001ff00 */
[----:B------:R-:W-:Y:S01]  /*d960*/  STG.E.128 desc[UR36][R16.64], R4 ;  /* 0x0000000410007986 */ /* 0x000fe2000c101d24 */
[----:B------:R-:W-:Y:S05]  /*d970*/  EXIT ;  /* 0x000000000000794d */ /* 0x000fea0003800000 */
.L_x_2004:
        /* <DEDUP_REMOVED lines=25> */
.L_x_2009:
[----:B------:R-:W-:Y:S05]  /*db10*/  BSYNC B0 ;  /* 0x0000000000007941 */ /* 0x000fea0003800000 */
.L_x_2008:
[----:B------:R-:W-:-:S05]  /*db20*/  LOP3.LUT R3, R0, R3, RZ, 0xfc, !PT ;  /* 0x0000000300037212 */ /* 0x000fca00078efcff */
[----:B------:R-:W-:Y:S01]  /*db30*/  STG.E.U8 desc[UR36][R16.64], R3 ;  /* 0x0000000310007986 */ /* 0x000fe2000c101124 */
[----:B------:R-:W-:Y:S05]  /*db40*/  EXIT ;  /* 0x000000000000794d */ /* 0x000fea0003800000 */
.L_x_2007:
        /* <DEDUP_REMOVED lines=17> */
.L_x_2011:
[----:B------:R-:W-:Y:S01]  /*dc60*/  IMAD.MOV.U32 R0, RZ, RZ, 0x7f ;  /* 0x0000007fff007424 */ /* 0x000fe200078e00ff */
[----:B------:R-:W-:-:S04]  /*dc70*/  ISETP.GT.U32.AND P0, PT, R2, 0x7f800000, PT ;  /* 0x7f8000000200780c */ /* 0x000fc80003f04070 */
[----:B------:R-:W-:-:S09]  /*dc80*/  SEL R0, R0, 0x7c, P0 ;  /* 0x0000007c00007807 */ /* 0x000fd20000000000 */
.L_x_2012:
[----:B------:R-:W-:Y:S05]  /*dc90*/  BSYNC B0 ;  /* 0x0000000000007941 */ /* 0x000fea0003800000 */
.L_x_2010:
[----:B------:R-:W-:-:S04]  /*dca0*/  LOP3.LUT R2, R3, 0x80000000, RZ, 0xc0, !PT ;  /* 0x8000000003027812 */ /* 0x000fc800078ec0ff */
[----:B------:R-:W-:-:S04]  /*dcb0*/  SHF.R.U32.HI R3, RZ, 0x18, R2 ;  /* 0x00000018ff037819 */ /* 0x000fc80000011602 */
[----:B------:R-:W-:-:S05]  /*dcc0*/  LOP3.LUT R3, R0, R3, RZ, 0xfc, !PT ;  /* 0x0000000300037212 */ /* 0x000fca00078efcff */
[----:B------:R-:W-:Y:S01]  /*dcd0*/  STG.E.U8 desc[UR36][R16.64], R3 ;  /* 0x0000000310007986 */ /* 0x000fe2000c101124 */
[----:B------:R-:W-:Y:S05]  /*dce0*/  EXIT ;  /* 0x000000000000794d */ /* 0x000fea0003800000 */
.L_x_2006:
[----:B------:R-:W-:Y:S01]  /*dcf0*/  UMOV UR4, 0xf0000000 ;  /* 0xf000000000047882 */ /* 0x000fe20000000000 */
[----:B------:R-:W-:Y:S01]  /*dd00*/  UMOV UR5, 0x380fffff ;  /* 0x380fffff00057882 */ /* 0x000fe20000000000 */
[----:B------:R-:W0:Y:S01]  /*dd10*/  F2F.F32.F64 R0, R4 ;  /* 0x0000000400007310 */ /* 0x000e220000301000 */
[----:B------:R-:W-:-:S14]  /*dd20*/  DSETP.GEU.AND P0, PT, |R4|, UR4, PT ;  /* 0x0000000404007e2a */ /* 0x000fdc000bf0e200 */
[----:B0-----:R-:W-:-:S05]  /*dd30*/  @!P0 FMUL R0, R0, 1.175494350822287508e-38 ;  /* 0x0080000000008820 */ /* 0x001fca0000400000 */
[----:B------:R-:W-:-:S05]  /*dd40*/  F2FP.BF16.F32.PACK_AB R0, RZ, R0 ;  /* 0x00000000ff00723e */ /* 0x000fca00000010ff */
[----:B------:R-:W-:Y:S01]  /*dd50*/  STG.E.U16 desc[UR36][R16.64], R0 ;  /* 0x0000000010007986 */ /* 0x000fe2000c101524 */
[----:B------:R-:W-:Y:S05]  /*dd60*/  EXIT ;  /* 0x000000000000794d */ /* 0x000fea0003800000 */
.L_x_2003:
        /* <DEDUP_REMOVED lines=9> */
[----:B0-----:R-:W-:Y:S01]  /*de00*/  STG.E.U16 desc[UR36][R16.64], R5 ;  /* 0x0000000510007986 */ /* 0x001fe2000c101524 */
[----:B------:R-:W-:Y:S05]  /*de10*/  EXIT ;  /* 0x000000000000794d */ /* 0x000fea0003800000 */
.L_x_2015:
        /* <DEDUP_REMOVED lines=21> */
.L_x_2018:
[----:B------:R-:W-:-:S04]  /*df70*/  LOP3.LUT R2, R3, 0x80000000, RZ, 0xc0, !PT ;  /* 0x8000000003027812 */ /* 0x000fc800078ec0ff */
[----:B------:R-:W-:-:S04]  /*df80*/  SHF.R.U32.HI R3, RZ, 0x18, R2 ;  /* 0x00000018ff037819 */ /* 0x000fc80000011602 */
[----:B------:R-:W-:-:S04]  /*df90*/  LOP3.LUT R0, R0, R3, RZ, 0xfc, !PT ;  /* 0x0000000300007212 */ /* 0x000fc800078efcff */
[----:B------:R-:W-:-:S07]  /*dfa0*/  PRMT R8, R0, 0x7610, R8 ;  /* 0x0000761000087816 */ /* 0x000fce0000000008 */
.L_x_2017:
[----:B------:R-:W-:Y:S05]  /*dfb0*/  BSYNC B0 ;  /* 0x0000000000007941 */ /* 0x000fea0003800000 */
.L_x_2016:
[----:B------:R-:W-:Y:S01]  /*dfc0*/  STG.E.U8 desc[UR36][R16.64], R8 ;  /* 0x0000000810007986 */ /* 0x000fe2000c101124 */
[----:B------:R-:W-:Y:S05]  /*dfd0*/  EXIT ;  /* 0x000000000000794d */ /* 0x000fea0003800000 */
.L_x_2014:
        /* <DEDUP_REMOVED lines=21> */
.L_x_2021:
[----:B------:R-:W-:-:S04]  /*e130*/  LOP3.LUT R2, R3, 0x80000000, RZ, 0xc0, !PT ;  /* 0x8000000003027812 */ /* 0x000fc800078ec0ff */
[----:B------:R-:W-:-:S04]  /*e140*/  SHF.R.U32.HI R3, RZ, 0x18, R2 ;  /* 0x00000018ff037819 */ /* 0x000fc80000011602 */
[----:B------:R-:W-:-:S04]  /*e150*/  LOP3.LUT R0, R0, R3, RZ, 0xfc, !PT ;  /* 0x0000000300007212 */ /* 0x000fc800078efcff */
[----:B------:R-:W-:-:S07]  /*e160*/  PRMT R8, R0, 0x7610, R8 ;  /* 0x0000761000087816 */ /* 0x000fce0000000008 */
.L_x_2020:
[----:B------:R-:W-:Y:S05]  /*e170*/  BSYNC B0 ;  /* 0x0000000000007941 */ /* 0x000fea0003800000 */
.L_x_2019:
[----:B------:R-:W-:Y:S01]  /*e180*/  STG.E.U8 desc[UR36][R16.64], R8 ;  /* 0x0000000810007986 */ /* 0x000fe2000c101124 */
[----:B------:R-:W-:Y:S05]  /*e190*/  EXIT ;  /* 0x000000000000794d */ /* 0x000fea0003800000 */
.L_x_2013:
        /* <DEDUP_REMOVED lines=22> */
[----:B------:R-:W-:-:S05]  /*e300*/  @!P0 IMAD.MOV R0, RZ, RZ, R2 ;  /* 0x000000ffff008224 */ /* 0x000fca00078e0202 */
[----:B------:R-:W-:-:S05]  /*e310*/  @P1 MOV R3, R0 ;  /* 0x0000000000031202 */ /* 0x000fca0000000f00 */
[----:B------:R-:W-:Y:S01]  /*e320*/  STG.E.U8 desc[UR36][R16.64], R3 ;  /* 0x0000000310007986 */ /* 0x000fe2000c101124 */
[----:B------:R-:W-:Y:S05]  /*e330*/  EXIT ;  /* 0x000000000000794d */ /* 0x000fea0003800000 */
.L_x_1996:
        /* <DEDUP_REMOVED lines=16> */
.L_x_2024:
[----:B------:R-:W-:Y:S05]  /*e440*/  EXIT ;  /* 0x000000000000794d */ /* 0x000fea0003800000 */
.L_x_2023:
[----:B------:R-:W0:Y:S02]  /*e450*/  F2I.U64.F64.TRUNC R4, R4 ;  /* 0x0000000400047311 */ /* 0x000e24000030d800 */
[----:B0-----:R-:W-:Y:S01]  /*e460*/  STG.E.64 desc[UR36][R16.64], R4 ;  /* 0x0000000410007986 */ /* 0x001fe2000c101b24 */
[----:B------:R-:W-:Y:S05]  /*e470*/  EXIT ;  /* 0x000000000000794d */ /* 0x000fea0003800000 */
.L_x_2022:
[----:B------:R-:W0:Y:S02]  /*e480*/  F2I.U32.F64.TRUNC R5, R4 ;  /* 0x0000000400057311 */ /* 0x000e24000030d000 */
[----:B0-----:R-:W-:Y:S01]  /*e490*/  STG.E desc[UR36][R16.64], R5 ;  /* 0x0000000510007986 */ /* 0x001fe2000c101924 */
[----:B------:R-:W-:Y:S05]  /*e4a0*/  EXIT ;  /* 0x000000000000794d */ /* 0x000fea0003800000 */
.L_x_2025:
        /* <DEDUP_REMOVED lines=13> */
.L_x_13272:


//--------------------- .text._ZN2at6native27unrolled_elementwise_kernelIZZZNS0_16log2_kernel_cudaERNS_18TensorIteratorBaseEENKUlvE0_clEvENKUlvE_clEvEUldE_St5arrayIPcLm2EELi4E23TrivialOffsetCalculatorILi1EjESB_NS0_6memory12LoadWithCastILi1EEENSC_13StoreWithCastILi1EEEEEviT_T0_T2_T3_T4_T5_ --------------------------
	.section	.text._ZN2at6native27unrolled_elementwise_kernelIZZZNS0_16log2_kernel_cudaERNS_18TensorIteratorBaseEENKUlvE0_clEvENKUlvE_clEvEUldE_St5arrayIPcLm2EELi4E23TrivialOffsetCalculatorILi1EjESB_NS0_6memory12LoadWithCastILi1EEENSC_13StoreWithCastILi1EEEEEviT_T0_T2_T3_T4_T5_,"ax",@progbits
	.align	128
        .global         _ZN2at6native27unrolled_elementwise_kernelIZZZNS0_16log2_kernel_cudaERNS_18TensorIteratorBaseEENKUlvE0_clEvENKUlvE_clEvEUldE_St5arrayIPcLm2EELi4E23TrivialOffsetCalculatorILi1EjESB_NS0_6memory12LoadWithCastILi1EEENSC_13StoreWithCastILi1EEEEEviT_T0_T2_T3_T4_T5_
        .type           _ZN2at6native27unrolled_elementwise_kernelIZZZNS0_16log2_kernel_cudaERNS_18TensorIteratorBaseEENKUlvE0_clEvENKUlvE_clEvEUldE_St5arrayIPcLm2EELi4E23TrivialOffsetCalculatorILi1EjESB_NS0_6memory12LoadWithCastILi1EEENSC_13StoreWithCastILi1EEEEEviT_T0_T2_T3_T4_T5_,@function
        .size           _ZN2at6native27unrolled_elementwise_kernelIZZZNS0_16log2_kernel_cudaERNS_18TensorIteratorBaseEENKUlvE0_clEvENKUlvE_clEvEUldE_St5arrayIPcLm2EELi4E23TrivialOffsetCalculatorILi1EjESB_NS0_6memory12LoadWithCastILi1EEENSC_13StoreWithCastILi1EEEEEviT_T0_T2_T3_T4_T5_,(.L_x_13273 - _ZN2at6native27unrolled_elementwise_kernelIZZZNS0_16log2_kernel_cudaERNS_18TensorIteratorBaseEENKUlvE0_clEvENKUlvE_clEvEUldE_St5arrayIPcLm2EELi4E23TrivialOffsetCalculatorILi1EjESB_NS0_6memory12LoadWithCastILi1EEENSC_13StoreWithCastILi1EEEEEviT_T0_T2_T3_T4_T5_)
        .other          _ZN2at6native27unrolled_elementwise_kernelIZZZNS0_16log2_kernel_cudaERNS_18TensorIteratorBaseEENKUlvE0_clEvENKUlvE_clEvEUldE_St5arrayIPcLm2EELi4E23TrivialOffsetCalculatorILi1EjESB_NS0_6memory12LoadWithCastILi1EEENSC_13StoreWithCastILi1EEEEEviT_T0_T2_T3_T4_T5_,@"STO_CUDA_ENTRY STV_DEFAULT"
_ZN2at6native27unrolled_elementwise_kernelIZZZNS0_16log2_kernel_cudaERNS_18TensorIteratorBaseEENKUlvE0_clEvENKUlvE_clEvEUldE_St5arrayIPcLm2EELi4E23TrivialOffsetCalculatorILi1EjESB_NS0_6memory12LoadWithCastILi1EEENSC_13StoreWithCastILi1EEEEEviT_T0_T2_T3_T4_T5_:
.text._ZN2at6native27unrolled_elementwise_kernelIZZZNS0_16log2_kernel_cudaERNS_18TensorIteratorBaseEENKUlvE0_clEvENKUlvE_clEvEUldE_St5arrayIPcLm2EELi4E23TrivialOffsetCalculatorILi1EjESB_NS0_6memory12LoadWithCastILi1EEENSC_13StoreWithCastILi1EEEEEviT_T0_T2_T3_T4_T5_:
[----:B------:R-:W0:Y:S01]  /*0000*/  LDC R1, c[0x0][0x28] ;  /* 0x00000a00ff017b82 */ /* 0x000e220000000800 */
[----:B------:R-:W1:Y:S07]  /*0010*/  S2R R18, SR_CTAID.X ;  /* 0x0000000000127919 */ /* 0x000e6e0000002500 */
[----:B------:R-:W1:Y:S01]  /*0020*/  LDC R19, c[0x0][0x210] ;  /* 0x00008400ff137b82 */ /* 0x000e620000000800 */
[----:B------:R-:W-:Y:S01]  /*0030*/  ULDC.64 UR36, c[0x0][0x208] ;  /* 0x0000820000247ab9 */ /* 0x000fe20000000a00 */
[----:B------:R-:W-:Y:S01]  /*0040*/  BSSY B6, `(.L_x_2026) ;  /* 0x00000fe000067945 */ /* 0x000fe20003800000 */
[----:B------:R-:W2:Y:S01]  /*0050*/  S2R R22, SR_TID.X ;  /* 0x0000000000167919 */ /* 0x000ea20000002100 */
[----:B------:R-:W-:-:S02]  /*0060*/  CS2R R28, SRZ ;  /* 0x00000000001c7805 */ /* 0x000fc4000001ff00 */
[----:B------:R-:W-:Y:S02]  /*0070*/  CS2R R26, SRZ ;  /* 0x00000000001a7805 */ /* 0x000fe4000001ff00 */
        /* <DEDUP_REMOVED lines=24> */
.L_x_2031:
[----:B------:R-:W2:Y:S02]  /*0200*/  LDG.E.U8 R4, desc[UR36][R4.64] ;  /* 0x0000002404047981 */ /* 0x000ea4000c1e1100 */
[----:B--2---:R0:W1:Y:S01]  /*0210*/  I2F.F64.U16 R26, R4 ;  /* 0x00000004001a7312 */ /* 0x0040620000101800 */
[----:B------:R-:W-:Y:S05]  /*0220*/  BRA `(.L_x_2033) ;  /* 0x0000000c00747947 */ /* 0x000fea0003800000 */
.L_x_2030:
        /* <DEDUP_REMOVED lines=9> */
.L_x_2035:
[----:B------:R-:W2:Y:S02]  /*02c0*/  LDG.E R4, desc[UR36][R4.64] ;  /* 0x0000002404047981 */ /* 0x000ea4000c1e1900 */
[----:B--2---:R1:W2:Y:S01]  /*02d0*/  I2F.F64 R26, R4 ;  /* 0x00000004001a7312 */ /* 0x0042a20000201c00 */
[----:B------:R-:W-:Y:S05]  /*02e0*/  BRA `(.L_x_2033) ;  /* 0x0000000c00447947 */ /* 0x000fea0003800000 */
.L_x_2034:
[----:B------:R-:W2:Y:S02]  /*02f0*/  LDG.E.U16 R4, desc[UR36][R4.64] ;  /* 0x0000002404047981 */ /* 0x000ea4000c1e1500 */
[----:B--2---:R3:W4:Y:S01]  /*0300*/  I2F.F64.S16 R26, R4 ;  /* 0x00000004001a7312 */ /* 0x0047220000101c00 */
[----:B------:R-:W-:Y:S05]  /*0310*/  BRA `(.L_x_2033) ;  /* 0x0000000c00387947 */ /* 0x000fea0003800000 */
.L_x_2029:
        /* <DEDUP_REMOVED lines=10> */
.L_x_2037:
[----:B------:R-:W2:Y:S02]  /*03c0*/  LDG.E.U16 R0, desc[UR36][R4.64] ;  /* 0x0000002404007981 */ /* 0x000ea4000c1e1500 */
[----:B--2---:R-:W-:-:S05]  /*03d0*/  HADD2.F32 R0, -RZ, R0.H0_H0 ;  /* 0x20000000ff007230 */ /* 0x004fca0000004100 */
[----:B------:R-:W-:-:S04]  /*03e0*/  FMUL.FTZ R0, R0, 1 ;  /* 0x3f80000000007820 */ /* 0x000fc80000410000 */
[----:B------:R0:W1:Y:S01]  /*03f0*/  F2F.F64.F32 R26, R0 ;  /* 0x00000000001a7310 */ /* 0x0000620000201800 */
[----:B------:R-:W-:Y:S05]  /*0400*/  BRA `(.L_x_2033) ;  /* 0x0000000800fc7947 */ /* 0x000fea0003800000 */
.L_x_2036:
        /* <DEDUP_REMOVED lines=10> */
.L_x_2039:
[----:B------:R-:W2:Y:S02]  /*04b0*/  LDG.E.U16 R4, desc[UR36][R4.64] ;  /* 0x0000002404047981 */ /* 0x000ea4000c1e1500 */
[----:B--2---:R-:W-:-:S05]  /*04c0*/  HADD2.F32 R0, -RZ, R4.H0_H0 ;  /* 0x20000004ff007230 */ /* 0x004fca0000004100 */
[----:B------:R-:W-:-:S04]  /*04d0*/  FMUL.FTZ R0, R0, 1 ;  /* 0x3f80000000007820 */ /* 0x000fc80000410000 */
[----:B------:R0:W1:Y:S01]  /*04e0*/  F2F.F64.F32 R26, R0 ;  /* 0x00000000001a7310 */ /* 0x0000620000201800 */
[----:B------:R-:W-:Y:S05]  /*04f0*/  BRA `(.L_x_2033) ;  /* 0x0000000800c07947 */ /* 0x000fea0003800000 */
.L_x_2038:
[----:B------:R0:W5:Y:S01]  /*0500*/  LDG.E.64 R26, desc[UR36][R4.64] ;  /* 0x00000024041a7981 */ /* 0x000162000c1e1b00 */
[----:B------:R-:W-:Y:S05]  /*0510*/  BRA `(.L_x_2033) ;  /* 0x0000000800b87947 */ /* 0x000fea0003800000 */
.L_x_2028:
        /* <DEDUP_REMOVED lines=13> */
.L_x_2042:
[----:B------:R0:W5:Y:S01]  /*05f0*/  LDG.E.64 R26, desc[UR36][R4.64] ;  /* 0x00000024041a7981 */ /* 0x000162000c1e1b00 */
[----:B------:R-:W-:Y:S05]  /*0600*/  BRA `(.L_x_2033) ;  /* 0x00000008007c7947 */ /* 0x000fea0003800000 */
.L_x_2041:
        /* <DEDUP_REMOVED lines=25> */
[----:B------:R-:W-:-:S04]  /*07a0*/  FMUL.FTZ R7, R7, 1 ;  /* 0x3f80000007077820 */ /* 0x000fc80000410000 */
[----:B------:R0:W1:Y:S01]  /*07b0*/  F2F.F64.F32 R26, R7 ;  /* 0x00000007001a7310 */ /* 0x0000620000201800 */
[----:B------:R-:W-:Y:S05]  /*07c0*/  BRA `(.L_x_2033) ;  /* 0x00000008000c7947 */ /* 0x000fea0003800000 */
.L_x_2044:
        /* <DEDUP_REMOVED lines=12> */
[----:B------:R-:W-:-:S05]  /*0890*/  LOP3.LUT R0, R3, 0x80000000, R0, 0xf8, !PT ;  /* 0x8000000003007812 */ /* 0x000fca00078ef800 */
[----:B------:R-:W-:-:S04]  /*08a0*/  FMUL.FTZ R0, R0, 1 ;  /* 0x3f80000000007820 */ /* 0x000fc80000410000 */
[----:B------:R0:W1:Y:S01]  /*08b0*/  F2F.F64.F32 R26, R0 ;  /* 0x00000000001a7310 */ /* 0x0000620000201800 */
[----:B------:R-:W-:Y:S05]  /*08c0*/  BRA `(.L_x_2033) ;  /* 0x0000000400cc7947 */ /* 0x000fea0003800000 */
.L_x_2043:
[----:B------:R-:W2:Y:S02]  /*08d0*/  LDG.E.U16 R0, desc[UR36][R4.64] ;  /* 0x0000002404007981 */ /* 0x000ea4000c1e1500 */
[----:B--2---:R-:W-:-:S04]  /*08e0*/  IMAD.U32 R0, R0, 0x10000, RZ ;  /* 0x0001000000007824 */ /* 0x004fc800078e00ff */
[----:B------:R-:W-:-:S04]  /*08f0*/  FMUL.FTZ R0, R0, 1 ;  /* 0x3f80000000007820 */ /* 0x000fc80000410000 */
[----:B------:R0:W1:Y:S01]  /*0900*/  F2F.F64.F32 R26, R0 ;  /* 0x00000000001a7310 */ /* 0x0000620000201800 */
[----:B------:R-:W-:Y:S05]  /*0910*/  BRA `(.L_x_2033) ;  /* 0x0000000400b87947 */ /* 0x000fea0003800000 */
.L_x_2040:
        /* <DEDUP_REMOVED lines=11> */
.L_x_2047:
        /* <DEDUP_REMOVED lines=21> */
.L_x_2051:
[----:B------:R-:W-:Y:S05]  /*0b20*/  BSYNC B1 ;  /* 0x0000000000017941 */ /* 0x000fea0003800000 */
.L_x_2050:
[----:B------:R-:W-:Y:S01]  /*0b30*/  LEA R5, R0, 0x3b800000, 0x17 ;  /* 0x3b80000000057811 */ /* 0x000fe200078eb8ff */
[----:B------:R-:W-:-:S05]  /*0b40*/  IMAD.SHL.U32 R0, R3, 0x100000, RZ ;  /* 0x0010000003007824 */ /* 0x000fca00078e00ff */
[----:B------:R-:W-:-:S07]  /*0b50*/  LOP3.LUT R0, R5, R0, R6, 0xfe, !PT ;  /* 0x0000000005007212 */ /* 0x000fce00078efe06 */
.L_x_2049:
[----:B------:R-:W-:Y:S05]  /*0b60*/  BSYNC B0 ;  /* 0x0000000000007941 */ /* 0x000fea0003800000 */
.L_x_2048:
[----:B------:R-:W-:-:S04]  /*0b70*/  FMUL.FTZ R0, R0, 1 ;  /* 0x3f80000000007820 */ /* 0x000fc80000410000 */
[----:B------:R0:W1:Y:S01]  /*0b80*/  F2F.F64.F32 R26, R0 ;  /* 0x00000000001a7310 */ /* 0x0000620000201800 */
[----:B------:R-:W-:Y:S05]  /*0b90*/  BRA `(.L_x_2033) ;  /* 0x0000000400187947 */ /* 0x000fea0003800000 */
.L_x_2046:
        /* <DEDUP_REMOVED lines=21> */
.L_x_2055:
[----:B------:R-:W-:Y:S05]  /*0cf0*/  BSYNC B1 ;  /* 0x0000000000017941 */ /* 0x000fea0003800000 */
.L_x_2054:
[----:B------:R-:W-:Y:S01]  /*0d00*/  LEA R5, R0, 0x37800000, 0x17 ;  /* 0x3780000000057811 */ /* 0x000fe200078eb8ff */
[----:B------:R-:W-:-:S05]  /*0d10*/  IMAD.SHL.U32 R0, R3, 0x200000, RZ ;  /* 0x0020000003007824 */ /* 0x000fca00078e00ff */
[----:B------:R-:W-:-:S07]  /*0d20*/  LOP3.LUT R0, R5, R0, R6, 0xfe, !PT ;  /* 0x0000000005007212 */ /* 0x000fce00078efe06 */
.L_x_2053:
[----:B------:R-:W-:Y:S05]  /*0d30*/  BSYNC B0 ;  /* 0x0000000000007941 */ /* 0x000fea0003800000 */
.L_x_2052:
[----:B------:R-:W-:-:S04]  /*0d40*/  FMUL.FTZ R0, R0, 1 ;  /* 0x3f80000000007820 */ /* 0x000fc80000410000 */
[----:B------:R0:W1:Y:S01]  /*0d50*/  F2F.F64.F32 R26, R0 ;  /* 0x00000000001a7310 */ /* 0x0000620000201800 */
[----:B------:R-:W-:Y:S05]  /*0d60*/  BRA `(.L_x_2033) ;  /* 0x0000000000a47947 */ /* 0x000fea0003800000 */
.L_x_2045:
        /* <DEDUP_REMOVED lines=14> */
.L_x_2059:
[----:B------:R-:W-:Y:S05]  /*0e50*/  BSYNC B0 ;  /* 0x0000000000007941 */ /* 0x000fea0003800000 */
.L_x_2058:
[----:B------:R-:W-:-:S04]  /*0e60*/  FMUL.FTZ R0, R0, 1 ;  /* 0x3f80000000007820 */ /* 0x000fc80000410000 */
[----:B------:R0:W1:Y:S01]  /*0e70*/  F2F.F64.F32 R26, R0 ;  /* 0x00000000001a7310 */ /* 0x0000620000201800 */
[----:B------:R-:W-:Y:S05]  /*0e80*/  BRA `(.L_x_2033) ;  /* 0x00000000005c7947 */ /* 0x000fea0003800000 */
.L_x_2032:
        /* <DEDUP_REMOVED lines=16> */
.L_x_2060:
[----:B------:R-:W-:Y:S01]  /*0f90*/  CS2R R26, SRZ ;  /* 0x00000000001a7805 */ /* 0x000fe2000001ff00 */
[----:B------:R-:W-:Y:S06]  /*0fa0*/  BRA `(.L_x_2033) ;  /* 0x0000000000147947 */ /* 0x000fec0003800000 */
.L_x_2057:
[----:B------:R-:W2:Y:S02]  /*0fb0*/  LDG.E.64 R26, desc[UR36][R4.64] ;  /* 0x00000024041a7981 */ /* 0x000ea4000c1e1b00 */
[----:B--2---:R-:W0:Y:S01]  /*0fc0*/  I2F.F64.U64 R26, R26 ;  /* 0x0000001a001a7312 */ /* 0x004e220000301800 */
[----:B------:R-:W-:Y:S05]  /*0fd0*/  BRA `(.L_x_2033) ;  /* 0x0000000000087947 */ /* 0x000fea0003800000 */
.L_x_2056:
[----:B------:R-:W2:Y:S02]  /*0fe0*/  LDG.E R4, desc[UR36][R4.64] ;  /* 0x0000002404047981 */ /* 0x000ea4000c1e1900 */
[----:B--2---:R0:W1:Y:S02]  /*0ff0*/  I2F.F64.U32 R26, R4 ;  /* 0x00000004001a7312 */ /* 0x0040640000201800 */
.L_x_2033:
[----:B------:R-:W3:Y:S02]  /*1000*/  S2R R22, SR_TID.X ;  /* 0x0000000000167919 */ /* 0x000ee40000002100 */
[----:B---3--:R-:W-:-:S07]  /*1010*/  VIADD R22, R22, 0x80 ;  /* 0x0000008016167836 */ /* 0x008fce0000000000 */
.L_x_2027:
[----:B------:R-:W-:Y:S05]  /*1020*/  BSYNC B6 ;  /* 0x0000000000067941 */ /* 0x000fea0003800000 */
.L_x_2026:
        /* <DEDUP_REMOVED lines=21> */
[----:B------:R-:W3:Y:S02]  /*1180*/  LDG.E.S8 R4, desc[UR36][R4.64] ;  /* 0x0000002404047981 */ /* 0x000ee4000c1e1300 */
[----:B---3--:R0:W1:Y:S01]  /*1190*/  I2F.F64.S16 R28, R4 ;  /* 0x00000004001c7312 */ /* 0x0080620000101c00 */
[----:B------:R-:W-:Y:S05]  /*11a0*/  BRA `(.L_x_2068) ;  /* 0x0000000c007c7947 */ /* 0x000fea0003800000 */
.L_x_2066:
[----:B------:R-:W3:Y:S02]  /*11b0*/  LDG.E.U8 R4, desc[UR36][R4.64] ;  /* 0x0000002404047981 */ /* 0x000ee4000c1e1100 */
[----:B---3--:R0:W1:Y:S01]  /*11c0*/  I2F.F64.U16 R28, R4 ;  /* 0x00000004001c7312 */ /* 0x0080620000101800 */
[----:B------:R-:W-:Y:S05]  /*11d0*/  BRA `(.L_x_2068) ;  /* 0x0000000c00707947 */ /* 0x000fea0003800000 */
.L_x_2065:
[----:B------:R-:W-:-:S13]  /*11e0*/  ISETP.NE.AND P0, PT, R0, 0x2, PT ;  /* 0x000000020000780c */ /* 0x000fda0003f05270 */
[----:B------:R-:W-:Y:S05]  /*11f0*/  @!P0 BRA `(.L_x_2069) ;  /* 0x0000000000288947 */ /* 0x000fea0003800000 */
[----:B------:R-:W-:-:S13]  /*1200*/  ISETP.NE.AND P0, PT, R0, 0x3, PT ;  /* 0x000000030000780c */ /* 0x000fda0003f05270 */
[----:B------:R-:W-:Y:S05]  /*1210*/  @!P0 BRA `(.L_x_2070) ;  /* 0x0000000000148947 */ /* 0x000fea0003800000 */
[----:B------:R-:W-:-:S13]  /*1220*/  ISETP.NE.AND P0, PT, R0, 0x4, PT ;  /* 0x000000040000780c */ /* 0x000fda0003f05270 */
[----:B------:R-:W-:Y:S05]  /*1230*/  @P0 BRA `(.L_x_2067) ;  /* 0x0000000800fc0947 */ /* 0x000fea0003800000 */
[----:B------:R-:W3:Y:S02]  /*1240*/  LDG.E.64 R28, desc[UR36][R4.64] ;  /* 0x00000024041c7981 */ /* 0x000ee4000c1e1b00 */
[----:B---3--:R-:W0:Y:S01]  /*1250*/  I2F.F64.S64 R28, R28 ;  /* 0x0000001c001c7312 */ /* 0x008e220000301c00 */
[----:B------:R-:W-:Y:S05]  /*1260*/  BRA `(.L_x_2068) ;  /* 0x0000000c004c7947 */ /* 0x000fea0003800000 */
.L_x_2070:
[----:B------:R-:W3:Y:S02]  /*1270*/  LDG.E R4, desc[UR36][R4.64] ;  /* 0x0000002404047981 */ /* 0x000ee4000c1e1900 */
[----:B---3--:R0:W1:Y:S01]  /*1280*/  I2F.F64 R28, R4 ;  /* 0x00000004001c7312 */ /* 0x0080620000201c00 */
[----:B------:R-:W-:Y:S05]  /*1290*/  BRA `(.L_x_2068) ;  /* 0x0000000c00407947 */ /* 0x000fea0003800000 */
.L_x_2069:
[----:B------:R-:W3:Y:S02]  /*12a0*/  LDG.E.U16 R4, desc[UR36][R4.64] ;  /* 0x0000002404047981 */ /* 0x000ee4000c1e1500 */
[----:B---3--:R0:W1:Y:S01]  /*12b0*/  I2F.F64.S16 R28, R4 ;  /* 0x00000004001c7312 */ /* 0x0080620000101c00 */
[----:B------:R-:W-:Y:S05]  /*12c0*/  BRA `(.L_x_2068) ;  /* 0x0000000c00347947 */ /* 0x000fea0003800000 */
.L_x_2064:
[----:B------:R-:W-:-:S13]  /*12d0*/  ISETP.GT.AND P0, PT, R0, 0x6, PT ;  /* 0x000000060000780c */ /* 0x000fda0003f04270 */
[----:B------:R-:W-:Y:S05]  /*12e0*/  @P0 BRA `(.L_x_2071) ;  /* 0x0000000000340947 */ /* 0x000fea0003800000 */
[----:B------:R-:W-:-:S13]  /*12f0*/  ISETP.NE.AND P0, PT, R0, 0x5, PT ;  /* 0x000000050000780c */ /* 0x000fda0003f05270 */
[----:B------:R-:W-:Y:S05]  /*1300*/  @!P0 BRA `(.L_x_2072) ;  /* 0x0000000000188947 */ /* 0x000fea0003800000 */
[----:B------:R-:W-:-:S13]  /*1310*/  ISETP.NE.AND P0, PT, R0, 0x6, PT ;  /* 0x000000060000780c */ /* 0x000fda0003f05270 */
[----:B------:R-:W-:Y:S05]  /*1320*/  @P0 BRA `(.L_x_2067) ;  /* 0x0000000800c00947 */ /* 0x000fea0003800000 */
[----:B------:R-:W3:Y:S02]  /*1330*/  LDG.E R28, desc[UR36][R4.64] ;  /* 0x00000024041c7981 */ /* 0x000ee4000c1e1900 */
[----:B---3--:R-:W-:-:S06]  /*1340*/  FMUL.FTZ R28, R28, 1 ;  /* 0x3f8000001c1c7820 */ /* 0x008fcc0000410000 */
[----:B------:R-:W0:Y:S01]  /*1350*/  F2F.F64.F32 R28, R28 ;  /* 0x0000001c001c7310 */ /* 0x000e220000201800 */
[----:B------:R-:W-:Y:S05]  /*1360*/  BRA `(.L_x_2068) ;  /* 0x0000000c000c7947 */ /* 0x000fea0003800000 */
.L_x_2072:
[----:B------:R-:W3:Y:S02]  /*1370*/  LDG.E.U16 R0, desc[UR36][R4.64] ;  /* 0x0000002404007981 */ /* 0x000ee4000c1e1500 */
[----:B---3--:R-:W-:-:S05]  /*1380*/  HADD2.F32 R0, -RZ, R0.H0_H0 ;  /* 0x20000000ff007230 */ /* 0x008fca0000004100 */
[----:B------:R-:W-:-:S04]  /*1390*/  FMUL.FTZ R0, R0, 1 ;  /* 0x3f80000000007820 */ /* 0x000fc80000410000 */
[----:B------:R0:W1:Y:S01]  /*13a0*/  F2F.F64.F32 R28, R0 ;  /* 0x00000000001c7310 */ /* 0x0000620000201800 */
[----:B------:R-:W-:Y:S05]  /*13b0*/  BRA `(.L_x_2068) ;  /* 0x0000000800f87947 */ /* 0x000fea0003800000 */
.L_x_2071:
[----:B------:R-:W-:-:S13]  /*13c0*/  ISETP.NE.AND P0, PT, R0, 0x7, PT ;  /* 0x000000070000780c */ /* 0x000fda0003f05270 */
[----:B------:R-:W-:Y:S05]  /*13d0*/  @!P0 BRA `(.L_x_2073) ;  /* 0x0000000000348947 */ /* 0x000fea0003800000 */
        /* <DEDUP_REMOVED lines=8> */
.L_x_2074:
[----:B------:R-:W3:Y:S02]  /*1460*/  LDG.E.U16 R4, desc[UR36][R4.64] ;  /* 0x0000002404047981 */ /* 0x000ee4000c1e1500 */
[----:B---3--:R-:W-:-:S05]  /*1470*/  HADD2.F32 R0, -RZ, R4.H0_H0 ;  /* 0x20000004ff007230 */ /* 0x008fca0000004100 */
[----:B------:R-:W-:-:S04]  /*1480*/  FMUL.FTZ R0, R0, 1 ;  /* 0x3f80000000007820 */ /* 0x000fc80000410000 */
[----:B------:R0:W1:Y:S01]  /*1490*/  F2F.F64.F32 R28, R0 ;  /* 0x00000000001c7310 */ /* 0x0000620000201800 */
[----:B------:R-:W-:Y:S05]  /*14a0*/  BRA `(.L_x_2068) ;  /* 0x0000000800bc7947 */ /* 0x000fea0003800000 */
.L_x_2073:
[----:B------:R0:W5:Y:S01]  /*14b0*/  LDG.E.64 R28, desc[UR36][R4.64] ;  /* 0x00000024041c7981 */ /* 0x000162000c1e1b00 */
[----:B------:R-:W-:Y:S05]  /*14c0*/  BRA `(.L_x_2068) ;  /* 0x0000000800b47947 */ /* 0x000fea0003800000 */
.L_x_2063:
        /* <DEDUP_REMOVED lines=8> */
[----:B------:R-:W3:Y:S01]  /*1550*/  LDG.E.U8 R4, desc[UR36][R4.64] ;  /* 0x0000002404047981 */ /* 0x000ee2000c1e1100 */
[----:B------:R-:W-:Y:S01]  /*1560*/  IMAD.MOV.U32 R28, RZ, RZ, RZ ;  /* 0x000000ffff1c7224 */ /* 0x000fe200078e00ff */
[----:B---3--:R-:W-:-:S04]  /*1570*/  ISETP.NE.AND P0, PT, R4, RZ, PT ;  /* 0x000000ff0400720c */ /* 0x008fc80003f05270 */
[----:B------:R-:W-:Y:S01]  /*1580*/  FSEL R29, RZ, 1.875, !P0 ;  /* 0x3ff00000ff1d7808 */ /* 0x000fe20004000000 */
[----:B------:R-:W-:Y:S08]  /*1590*/  BRA `(.L_x_2068) ;  /* 0x0000000800807947 */ /* 0x000ff00003800000 */
.L_x_2077:
[----:B------:R0:W5:Y:S01]  /*15a0*/  LDG.E.64 R28, desc[UR36][R4.64] ;  /* 0x00000024041c7981 */ /* 0x000162000c1e1b00 */
[----:B------:R-:W-:Y:S05]  /*15b0*/  BRA `(.L_x_2068) ;  /* 0x0000000800787947 */ /* 0x000fea0003800000 */
.L_x_2076:
[----:B------:R-:W-:-:S13]  /*15c0*/  ISETP.NE.AND P0, PT, R0, 0xf, PT ;  /* 0x0000000f0000780c */ /* 0x000fda0003f05270 */
[----:B------:R-:W-:Y:S05]  /*15d0*/  @!P0 BRA `(.L_x_2078) ;  /* 0x0000000000a48947 */ /* 0x000fea0003800000 */
[----:B------:R-:W-:-:S13]  /*15e0*/  ISETP.NE.AND P0, PT, R0, 0x17, PT ;  /* 0x000000170000780c */ /* 0x000fda0003f05270 */
[----:B------:R-:W-:Y:S05]  /*15f0*/  @!P0 BRA `(.L_x_2079) ;  /* 0x0000000000608947 */ /* 0x000fea0003800000 */
[----:B------:R-:W-:-:S13]  /*1600*/  ISETP.NE.AND P0, PT, R0, 0x18, PT ;  /* 0x000000180000780c */ /* 0x000fda0003f05270 */
[----:B------:R-:W-:Y:S05]  /*1610*/  @P0 BRA `(.L_x_2067) ;  /* 0x0000000800040947 */ /* 0x000fea0003800000 */
[----:B------:R-:W3:Y:S01]  /*1620*/  LDG.E.U8 R0, desc[UR36][R4.64] ;  /* 0x0000002404007981 */ /* 0x000ee2000c1e1100 */
[----:B------:R-:W-:Y:S02]  /*1630*/  IMAD.MOV.U32 R9, RZ, RZ, -0x800000 ;  /* 0xff800000ff097424 */ /* 0x000fe400078e00ff */
[----:B---3--:R-:W-:-:S05]  /*1640*/  IMAD.SHL.U32 R0, R0, 0x1000000, RZ ;  /* 0x0100000000007824 */ /* 0x008fca00078e00ff */
        /* <DEDUP_REMOVED lines=19> */
.L_x_2079:
[----:B------:R-:W3:Y:S02]  /*1780*/  LDG.E.U8 R4, desc[UR36][R4.64] ;  /* 0x0000002404047981 */ /* 0x000ee4000c1e1100 */
[----:B---3--:R-:W-:-:S05]  /*1790*/  IMAD.SHL.U32 R0, R4, 0x2000000, RZ ;  /* 0x0200000004007824 */ /* 0x008fca00078e00ff */
        /* <DEDUP_REMOVED lines=11> */
[----:B------:R3:W0:Y:S01]  /*1850*/  F2F.F64.F32 R28, R0 ;  /* 0x00000000001c7310 */ /* 0x0006220000201800 */
[----:B------:R-:W-:Y:S05]  /*1860*/  BRA `(.L_x_2068) ;  /* 0x0000000400cc7947 */ /* 0x000fea0003800000 */
.L_x_2078:
[----:B------:R-:W3:Y:S02]  /*1870*/  LDG.E.U16 R0, desc[UR36][R4.64] ;  /* 0x0000002404007981 */ /* 0x000ee4000c1e1500 */
[----:B---3--:R-:W-:-:S04]  /*1880*/  IMAD.U32 R0, R0, 0x10000, RZ ;  /* 0x0001000000007824 */ /* 0x008fc800078e00ff */
[----:B------:R-:W-:-:S04]  /*1890*/  FMUL.FTZ R0, R0, 1 ;  /* 0x3f80000000007820 */ /* 0x000fc80000410000 */
[----:B------:R0:W1:Y:S01]  /*18a0*/  F2F.F64.F32 R28, R0 ;  /* 0x00000000001c7310 */ /* 0x0000620000201800 */
[----:B------:R-:W-:Y:S05]  /*18b0*/  BRA `(.L_x_2068) ;  /* 0x0000000400b87947 */ /* 0x000fea0003800000 */
.L_x_2075:
        /* <DEDUP_REMOVED lines=8> */
[----:B------:R-:W3:Y:S02]  /*1940*/  LDG.E.U16 R4, desc[UR36][R4.64] ;  /* 0x0000002404047981 */ /* 0x000ee4000c1e1500 */
[----:B---3--:R0:W1:Y:S01]  /*1950*/  I2F.F64.U16 R28, R4 ;  /* 0x00000004001c7312 */ /* 0x0080620000101800 */
[----:B------:R-:W-:Y:S05]  /*1960*/  BRA `(.L_x_2068) ;  /* 0x00000004008c7947 */ /* 0x000fea0003800000 */
.L_x_2082:
[----:B------:R-:W3:Y:S01]  /*1970*/  LDG.E.U8 R3, desc[UR36][R4.64] ;  /* 0x0000002404037981 */ /* 0x000ee2000c1e1100 */
[----:B------:R-:W-:Y:S01]  /*1980*/  BSSY B0, `(.L_x_2083) ;  /* 0x0000018000007945 */ /* 0x000fe20003800000 */
[----:B------:R-:W-:Y:S01]  /*1990*/  IMAD.MOV.U32 R0, RZ, RZ, RZ ;  /* 0x000000ffff007224 */ /* 0x000fe200078e00ff */
[----:B---3--:R-:W-:-:S13]  /*19a0*/  ISETP.NE.AND P0, PT, R3, RZ, PT ;  /* 0x000000ff0300720c */ /* 0x008fda0003f05270 */
        /* <DEDUP_REMOVED lines=17> */
.L_x_2086:
[----:B------:R-:W-:Y:S05]  /*1ac0*/  BSYNC B1 ;  /* 0x0000000000017941 */ /* 0x000fea0003800000 */
.L_x_2085:
[----:B------:R-:W-:Y:S01]  /*1ad0*/  LEA R5, R0, 0x3b800000, 0x17 ;  /* 0x3b80000000057811 */ /* 0x000fe200078eb8ff */
[----:B------:R-:W-:-:S05]  /*1ae0*/  IMAD.SHL.U32 R0, R3, 0x100000, RZ ;  /* 0x0010000003007824 */ /* 0x000fca00078e00ff */
[----:B------:R-:W-:-:S07]  /*1af0*/  LOP3.LUT R0, R5, R0, R6, 0xfe, !PT ;  /* 0x0000000005007212 */ /* 0x000fce00078efe06 */
.L_x_2084:
[----:B------:R-:W-:Y:S05]  /*1b00*/  BSYNC B0 ;  /* 0x0000000000007941 */ /* 0x000fea0003800000 */
.L_x_2083:
[----:B------:R-:W-:-:S04]  /*1b10*/  FMUL.FTZ R0, R0, 1 ;  /* 0x3f80000000007820 */ /* 0x000fc80000410000 */
[----:B------:R0:W1:Y:S01]  /*1b20*/  F2F.F64.F32 R28, R0 ;  /* 0x00000000001c7310 */ /* 0x0000620000201800 */
[----:B------:R-:W-:Y:S05]  /*1b30*/  BRA `(.L_x_2068) ;  /* 0x0000000400187947 */ /* 0x000fea0003800000 */
.L_x_2081:
        /* <DEDUP_REMOVED lines=21> */
.L_x_2090:
[----:B------:R-:W-:Y:S05]  /*1c90*/  BSYNC B1 ;  /* 0x0000000000017941 */ /* 0x000fea0003800000 */
.L_x_2089:
[----:B------:R-:W-:Y:S01]  /*1ca0*/  LEA R5, R0, 0x37800000, 0x17 ;  /* 0x3780000000057811 */ /* 0x000fe200078eb8ff */
[----:B------:R-:W-:-:S05]  /*1cb0*/  IMAD.SHL.U32 R0, R3, 0x200000, RZ ;  /* 0x0020000003007824 */ /* 0x000fca00078e00ff */
[----:B------:R-:W-:-:S07]  /*1cc0*/  LOP3.LUT R0, R5, R0, R6, 0xfe, !PT ;  /* 0x0000000005007212 */ /* 0x000fce00078efe06 */
.L_x_2088:
[----:B------:R-:W-:Y:S05]  /*1cd0*/  BSYNC B0 ;  /* 0x0000000000007941 */ /* 0x000fea0003800000 */
.L_x_2087:
[----:B------:R-:W-:-:S04]  /*1ce0*/  FMUL.FTZ R0, R0, 1 ;  /* 0x3f80000000007820 */ /* 0x000fc80000410000 */
[----:B------:R0:W1:Y:S01]  /*1cf0*/  F2F.F64.F32 R28, R0 ;  /* 0x00000000001c7310 */ /* 0x0000620000201800 */
[----:B------:R-:W-:Y:S05]  /*1d00*/  BRA `(.L_x_2068) ;  /* 0x0000000000a47947 */ /* 0x000fea0003800000 */
.L_x_2080:
[----:B------:R-:W-:-:S13]  /*1d10*/  ISETP.NE.AND P0, PT, R0, 0x1c, PT ;  /* 0x0000001c0000780c */ /* 0x000fda0003f05270 */
[----:B------:R-:W-:Y:S05]  /*1d20*/  @!P0 BRA `(.L_x_2091) ;  /* 0x0000000000948947 */ /* 0x000fea0003800000 */
[----:B------:R-:W-:-:S13]  /*1d30*/  ISETP.NE.AND P0, PT, R0, 0x1d, PT ;  /* 0x0000001d0000780c */ /* 0x000fda0003f05270 */
[----:B------:R-:W-:Y:S05]  /*1d40*/  @!P0 BRA `(.L_x_2092) ;  /* 0x0000000000808947 */ /* 0x000fea0003800000 */
[----:B------:R-:W-:-:S13]  /*1d50*/  ISETP.NE.AND P0, PT, R0, 0x2c, PT ;  /* 0x0000002c0000780c */ /* 0x000fda0003f05270 */
[----:B------:R-:W-:Y:S05]  /*1d60*/  @P0 BRA `(.L_x_2067) ;  /* 0x0000000000300947 */ /* 0x000fea0003800000 */
[----:B------:R-:W3:Y:S01]  /*1d70*/  LDG.E.U8 R4, desc[UR36][R4.64] ;  /* 0x0000002404047981 */ /* 0x000ee2000c1e1100 */
[----:B------:R-:W-:Y:S01]  /*1d80*/  BSSY B0, `(.L_x_2093) ;  /* 0x0000007000007945 */ /* 0x000fe20003800000 */
[----:B------:R-:W-:Y:S01]  /*1d90*/  IMAD.MOV.U32 R0, RZ, RZ, 0x400000 ;  /* 0x00400000ff007424 */ /* 0x000fe200078e00ff */
[----:B---3--:R-:W-:-:S13]  /*1da0*/  ISETP.NE.AND P0, PT, R4, RZ, PT ;  /* 0x000000ff0400720c */ /* 0x008fda0003f05270 */
[----:B------:R-:W-:Y:S05]  /*1db0*/  @!P0 BRA `(.L_x_2094) ;  /* 0x00000000000c8947 */ /* 0x000fea0003800000 */
[----:B------:R-:W-:-:S13]  /*1dc0*/  ISETP.NE.AND P0, PT, R4, 0xff, PT ;  /* 0x000000ff0400780c */ /* 0x000fda0003f05270 */
[----:B------:R-:W-:Y:S02]  /*1dd0*/  @!P0 IMAD.MOV.U32 R0, RZ, RZ, 0x7f800001 ;  /* 0x7f800001ff008424 */ /* 0x000fe400078e00ff */
[----:B------:R-:W-:-:S07]  /*1de0*/  @P0 IMAD.SHL.U32 R0, R4, 0x800000, RZ ;  /* 0x0080000004000824 */ /* 0x000fce00078e00ff */
.L_x_2094:
[----:B------:R-:W-:Y:S05]  /*1df0*/  BSYNC B0 ;  /* 0x0000000000007941 */ /* 0x000fea0003800000 */
.L_x_2093:
[----:B------:R-:W-:-:S04]  /*1e00*/  FMUL.FTZ R0, R0, 1 ;  /* 0x3f80000000007820 */ /* 0x000fc80000410000 */
[----:B------:R0:W1:Y:S01]  /*1e10*/  F2F.F64.F32 R28, R0 ;  /* 0x00000000001c7310 */ /* 0x0000620000201800 */
[----:B------:R-:W-:Y:S05]  /*1e20*/  BRA `(.L_x_2068) ;  /* 0x00000000005c7947 */ /* 0x000fea0003800000 */
.L_x_2067:
        /* <DEDUP_REMOVED lines=16> */
.L_x_2095:
[----:B------:R-:W-:Y:S01]  /*1f30*/  CS2R R28, SRZ ;  /* 0x00000000001c7805 */ /* 0x000fe2000001ff00 */
[----:B------:R-:W-:Y:S06]  /*1f40*/  BRA `(.L_x_2068) ;  /* 0x0000000000147947 */ /* 0x000fec0003800000 */
.L_x_2092:
[----:B------:R-:W3:Y:S02]  /*1f50*/  LDG.E.64 R28, desc[UR36][R4.64] ;  /* 0x00000024041c7981 */ /* 0x000ee4000c1e1b00 */
[----:B---3--:R-:W0:Y:S01]  /*1f60*/  I2F.F64.U64 R28, R28 ;  /* 0x0000001c001c7312 */ /* 0x008e220000301800 */
[----:B------:R-:W-:Y:S05]  /*1f70*/  BRA `(.L_x_2068) ;  /* 0x0000000000087947 */ /* 0x000fea0003800000 */
.L_x_2091:
[----:B------:R-:W3:Y:S02]  /*1f80*/  LDG.E R4, desc[UR36][R4.64] ;  /* 0x0000002404047981 */ /* 0x000ee4000c1e1900 */
[----:B---3--:R0:W1:Y:S02]  /*1f90*/  I2F.F64.U32 R28, R4 ;  /* 0x00000004001c7312 */ /* 0x0080640000201800 */
.L_x_2068:
[----:B------:R-:W-:-:S07]  /*1fa0*/  VIADD R22, R22, 0x80 ;  /* 0x0000008016167836 */ /* 0x000fce0000000000 */
.L_x_2062:
[----:B------:R-:W-:Y:S05]  /*1fb0*/  BSYNC B6 ;  /* 0x0000000000067941 */ /* 0x000fea0003800000 */
.L_x_2061:
[----:B------:R-:W-:Y:S01]  /*1fc0*/  ISETP.GE.AND P0, PT, R22, R19, PT ;  /* 0x000000131600720c */ /* 0x000fe20003f06270 */
[----:B------:R-:W-:Y:S01]  /*1fd0*/  BSSY B6, `(.L_x_2096) ;  /* 0x00000f9000067945 */ /* 0x000fe20003800000 */
[----:B------:R-:W-:Y:S02]  /*1fe0*/  CS2R R16, SRZ ;  /* 0x0000000000107805 */ /* 0x000fe4000001ff00 */
[----:B------:R-:W-:-:S09]  /*1ff0*/  CS2R R24, SRZ ;  /* 0x0000000000187805 */ /* 0x000fd2000001ff00 */
[----:B------:R-:W-:Y:S05]  /*2000*/  @P0 BRA `(.L_x_2097) ;  /* 0x0000000c00d40947 */ /* 0x000fea0003800000 */
[----:B01----:R-:W0:Y:S01]  /*2010*/  LDC.64 R4, c[0x0][0x220] ;  /* 0x00008800ff047b82 */ /* 0x003e220000000a00 */
[----:B---3--:R-:W-:Y:S01]  /*2020*/  IMAD R0, R18, 0x200, R22 ;  /* 0x0000020012007824 */ /* 0x008fe200078e0216 */
        /* <DEDUP_REMOVED lines=19> */
.L_x_2101:
[----:B------:R-:W3:Y:S02]  /*2160*/  LDG.E.U8 R4, desc[UR36][R4.64] ;  /* 0x0000002404047981 */ /* 0x000ee4000c1e1100 */
[----:B---3--:R0:W1:Y:S01]  /*2170*/  I2F.F64.U16 R24, R4 ;  /* 0x0000000400187312 */ /* 0x0080620000101800 */
[----:B------:R-:W-:Y:S05]  /*2180*/  BRA `(.L_x_2103) ;  /* 0x0000000c00707947 */ /* 0x000fea0003800000 */
.L_x_2100:
        /* <DEDUP_REMOVED lines=9> */
.L_x_2105:
[----:B------:R-:W3:Y:S02]  /*2220*/  LDG.E R4, desc[UR36][R4.64] ;  /* 0x0000002404047981 */ /* 0x000ee4000c1e1900 */
[----:B---3--:R0:W1:Y:S01]  /*2230*/  I2F.F64 R24, R4 ;  /* 0x0000000400187312 */ /* 0x0080620000201c00 */
[----:B------:R-:W-:Y:S05]  /*2240*/  BRA `(.L_x_2103) ;  /* 0x0000000c00407947 */ /* 0x000fea0003800000 */
.L_x_2104:
[----:B------:R-:W3:Y:S02]  /*2250*/  LDG.E.U16 R4, desc[UR36][R4.64] ;  /* 0x0000002404047981 */ /* 0x000ee4000c1e1500 */
[----:B---3--:R0:W1:Y:S01]  /*2260*/  I2F.F64.S16 R24, R4 ;  /* 0x0000000400187312 */ /* 0x0080620000101c00 */
[----:B------:R-:W-:Y:S05]  /*2270*/  BRA `(.L_x_2103) ;  /* 0x0000000c00347947 */ /* 0x000fea0003800000 */
.L_x_2099:
        /* <DEDUP_REMOVED lines=10> */
.L_x_2107:
[----:B------:R-:W3:Y:S02]  /*2320*/  LDG.E.U16 R0, desc[UR36][R4.64] ;  /* 0x0000002404007981 */ /* 0x000ee4000c1e1500 */
[----:B---3--:R-:W-:-:S05]  /*2330*/  HADD2.F32 R0, -RZ, R0.H0_H0 ;  /* 0x20000000ff007230 */ /* 0x008fca0000004100 */
[----:B------:R-:W-:-:S04]  /*2340*/  FMUL.FTZ R0, R0, 1 ;  /* 0x3f80000000007820 */ /* 0x000fc80000410000 */
[----:B------:R0:W1:Y:S01]  /*2350*/  F2F.F64.F32 R24, R0 ;  /* 0x0000000000187310 */ /* 0x0000620000201800 */
[----:B------:R-:W-:Y:S05]  /*2360*/  BRA `(.L_x_2103) ;  /* 0x0000000800f87947 */ /* 0x000fea0003800000 */
.L_x_2106:
        /* <DEDUP_REMOVED lines=10> */
.L_x_2109:
[----:B------:R-:W3:Y:S02]  /*2410*/  LDG.E.U16 R4, desc[UR36][R4.64] ;  /* 0x0000002404047981 */ /* 0x000ee4000c1e1500 */
[----:B---3--:R-:W-:-:S05]  /*2420*/  HADD2.F32 R0, -RZ, R4.H0_H0 ;  /* 0x20000004ff007230 */ /* 0x008fca0000004100 */
[----:B------:R-:W-:-:S04]  /*2430*/  FMUL.FTZ R0, R0, 1 ;  /* 0x3f80000000007820 */ /* 0x000fc80000410000 */
[----:B------:R0:W1:Y:S01]  /*2440*/  F2F.F64.F32 R24, R0 ;  /* 0x0000000000187310 */ /* 0x0000620000201800 */
[----:B------:R-:W-:Y:S05]  /*2450*/  BRA `(.L_x_2103) ;  /* 0x0000000800bc7947 */ /* 0x000fea0003800000 */
.L_x_2108:
[----:B------:R0:W5:Y:S01]  /*2460*/  LDG.E.64 R24, desc[UR36][R4.64] ;  /* 0x0000002404187981 */ /* 0x000162000c1e1b00 */
[----:B------:R-:W-:Y:S05]  /*2470*/  BRA `(.L_x_2103) ;  /* 0x0000000800b47947 */ /* 0x000fea0003800000 */
.L_x_2098:
        /* <DEDUP_REMOVED lines=13> */
.L_x_2112:
[----:B------:R0:W5:Y:S01]  /*2550*/  LDG.E.64 R24, desc[UR36][R4.64] ;  /* 0x0000002404187981 */ /* 0x000162000c1e1b00 */
[----:B------:R-:W-:Y:S05]  /*2560*/  BRA `(.L_x_2103) ;  /* 0x0000000800787947 */ /* 0x000fea0003800000 */
.L_x_2111:
        /* <DEDUP_REMOVED lines=28> */
.L_x_2114:
        /* <DEDUP_REMOVED lines=15> */
.L_x_2113:
[----:B------:R-:W3:Y:S02]  /*2820*/  LDG.E.U16 R0, desc[UR36][R4.64] ;  /* 0x0000002404007981 */ /* 0x000ee4000c1e1500 */
[----:B---3--:R-:W-:-:S04]  /*2830*/  IMAD.U32 R0, R0, 0x10000, RZ ;  /* 0x0001000000007824 */ /* 0x008fc800078e00ff */
[----:B------:R-:W-:-:S04]  /*2840*/  FMUL.FTZ R0, R0, 1 ;  /* 0x3f80000000007820 */ /* 0x000fc80000410000 */
[----:B------:R0:W1:Y:S01]  /*2850*/  F2F.F64.F32 R24, R0 ;  /* 0x0000000000187310 */ /* 0x0000620000201800 */
[----:B------:R-:W-:Y:S05]  /*2860*/  BRA `(.L_x_2103) ;  /* 0x0000000400b87947 */ /* 0x000fea0003800000 */
.L_x_2110:
        /* <DEDUP_REMOVED lines=11> */
.L_x_2117:
        /* <DEDUP_REMOVED lines=21> */
.L_x_2121:
[----:B------:R-:W-:Y:S05]  /*2a70*/  BSYNC B1 ;  /* 0x0000000000017941 */ /* 0x000fea0003800000 */
.L_x_2120:
[----:B------:R-:W-:Y:S01]  /*2a80*/  LEA R5, R0, 0x3b800000, 0x17 ;  /* 0x3b80000000057811 */ /* 0x000fe200078eb8ff */
[----:B------:R-:W-:-:S05]  /*2a90*/  IMAD.SHL.U32 R0, R3, 0x100000, RZ ;  /* 0x0010000003007824 */ /* 0x000fca00078e00ff */
[----:B------:R-:W-:-:S07]  /*2aa0*/  LOP3.LUT R0, R5, R0, R6, 0xfe, !PT ;  /* 0x0000000005007212 */ /* 0x000fce00078efe06 */
.L_x_2119:
[----:B------:R-:W-:Y:S05]  /*2ab0*/  BSYNC B0 ;  /* 0x0000000000007941 */ /* 0x000fea0003800000 */
.L_x_2118:
[----:B------:R-:W-:-:S04]  /*2ac0*/  FMUL.FTZ R0, R0, 1 ;  /* 0x3f80000000007820 */ /* 0x000fc80000410000 */
[----:B------:R3:W0:Y:S01]  /*2ad0*/  F2F.F64.F32 R24, R0 ;  /* 0x0000000000187310 */ /* 0x0006220000201800 */
[----:B------:R-:W-:Y:S05]  /*2ae0*/  BRA `(.L_x_2103) ;  /* 0x0000000400187947 */ /* 0x000fea0003800000 */
.L_x_2116:
        /* <DEDUP_REMOVED lines=21> */
.L_x_2125:
[----:B------:R-:W-:Y:S05]  /*2c40*/  BSYNC B1 ;  /* 0x0000000000017941 */ /* 0x000fea0003800000 */
.L_x_2124:
[----:B------:R-:W-:Y:S01]  /*2c50*/  LEA R5, R0, 0x37800000, 0x17 ;  /* 0x3780000000057811 */ /* 0x000fe200078eb8ff */
[----:B------:R-:W-:-:S05]  /*2c60*/  IMAD.SHL.U32 R0, R3, 0x200000, RZ ;  /* 0x0020000003007824 */ /* 0x000fca00078e00ff */
[----:B------:R-:W-:-:S07]  /*2c70*/  LOP3.LUT R0, R5, R0, R6, 0xfe, !PT ;  /* 0x0000000005007212 */ /* 0x000fce00078efe06 */
.L_x_2123:
[----:B------:R-:W-:Y:S05]  /*2c80*/  BSYNC B0 ;  /* 0x0000000000007941 */ /* 0x000fea0003800000 */
.L_x_2122:
[----:B------:R-:W-:-:S04]  /*2c90*/  FMUL.FTZ R0, R0, 1 ;  /* 0x3f80000000007820 */ /* 0x000fc80000410000 */
[----:B------:R0:W1:Y:S01]  /*2ca0*/  F2F.F64.F32 R24, R0 ;  /* 0x0000000000187310 */ /* 0x0000620000201800 */
[----:B------:R-:W-:Y:S05]  /*2cb0*/  BRA `(.L_x_2103) ;  /* 0x0000000000a47947 */ /* 0x000fea0003800000 */
.L_x_2115:
        /* <DEDUP_REMOVED lines=14> */
.L_x_2129:
[----:B------:R-:W-:Y:S05]  /*2da0*/  BSYNC B0 ;  /* 0x0000000000007941 */ /* 0x000fea0003800000 */
.L_x_2128:
[----:B------:R-:W-:-:S04]  /*2db0*/  FMUL.FTZ R0, R0, 1 ;  /* 0x3f80000000007820 */ /* 0x000fc80000410000 */
[----:B------:R0:W1:Y:S01]  /*2dc0*/  F2F.F64.F32 R24, R0 ;  /* 0x0000000000187310 */ /* 0x0000620000201800 */
[----:B------:R-:W-:Y:S05]  /*2dd0*/  BRA `(.L_x_2103) ;  /* 0x00000000005c7947 */ /* 0x000fea0003800000 */
.L_x_2102:
        /* <DEDUP_REMOVED lines=16> */
.L_x_2130:
[----:B------:R-:W-:Y:S01]  /*2ee0*/  CS2R R24, SRZ ;  /* 0x0000000000187805 */ /* 0x000fe2000001ff00 */
[----:B------:R-:W-:Y:S06]  /*2ef0*/  BRA `(.L_x_2103) ;  /* 0x0000000000147947 */ /* 0x000fec0003800000 */
.L_x_2127:
[----:B------:R-:W3:Y:S02]  /*2f00*/  LDG.E.64 R24, desc[UR36][R4.64] ;  /* 0x0000002404187981 */ /* 0x000ee4000c1e1b00 */
[----:B---3--:R-:W0:Y:S01]  /*2f10*/  I2F.F64.U64 R24, R24 ;  /* 0x0000001800187312 */ /* 0x008e220000301800 */
[----:B------:R-:W-:Y:S05]  /*2f20*/  BRA `(.L_x_2103) ;  /* 0x0000000000087947 */ /* 0x000fea0003800000 */
.L_x_2126:
[----:B------:R-:W3:Y:S02]  /*2f30*/  LDG.E R4, desc[UR36][R4.64] ;  /* 0x0000002404047981 */ /* 0x000ee4000c1e1900 */
[----:B---3--:R0:W1:Y:S02]  /*2f40*/  I2F.F64.U32 R24, R4 ;  /* 0x0000000400187312 */ /* 0x0080640000201800 */
.L_x_2103:
[----:B------:R-:W-:-:S07]  /*2f50*/  VIADD R22, R22, 0x80 ;  /* 0x0000008016167836 */ /* 0x000fce0000000000 */
.L_x_2097:
[----:B------:R-:W-:Y:S05]  /*2f60*/  BSYNC B6 ;  /* 0x0000000000067941 */ /* 0x000fea0003800000 */
.L_x_2096:
[----:B------:R-:W-:Y:S01]  /*2f70*/  ISETP.GE.AND P0, PT, R22, R19, PT ;  /* 0x000000131600720c */ /* 0x000fe20003f06270 */
[----:B------:R-:W-:-:S12]  /*2f80*/  BSSY B6, `(.L_x_2131) ;  /* 0x00000f4000067945 */ /* 0x000fd80003800000 */
[----:B------:R-:W-:Y:S05]  /*2f90*/  @P0 BRA `(.L_x_2132) ;  /* 0x0000000c00c80947 */ /* 0x000fea0003800000 */
[----:B01----:R-:W0:Y:S01]  /*2fa0*/  LDC.64 R4, c[0x0][0x220] ;  /* 0x00008800ff047b82 */ /* 0x003e220000000a00 */
[----:B---3--:R-:W-:Y:S01]  /*2fb0*/  PRMT R0, R2, 0x9910, RZ ;  /* 0x0000991002007816 */ /* 0x008fe200000000ff */
        /* <DEDUP_REMOVED lines=18> */
.L_x_2136:
[----:B------:R-:W3:Y:S02]  /*30e0*/  LDG.E.U8 R4, desc[UR36][R4.64] ;  /* 0x0000002404047981 */ /* 0x000ee4000c1e1100 */
[----:B---3--:R0:W1:Y:S01]  /*30f0*/  I2F.F64.U16 R16, R4 ;  /* 0x0000000400107312 */ /* 0x0080620000101800 */
[----:B------:R-:W-:Y:S05]  /*3100*/  BRA `(.L_x_2132) ;  /* 0x0000000c006c7947 */ /* 0x000fea0003800000 */
.L_x_2135:
        /* <DEDUP_REMOVED lines=9> */
.L_x_2139:
[----:B------:R-:W3:Y:S02]  /*31a0*/  LDG.E R4, desc[UR36][R4.64] ;  /* 0x0000002404047981 */ /* 0x000ee4000c1e1900 */
[----:B---3--:R0:W1:Y:S01]  /*31b0*/  I2F.F64 R16, R4 ;  /* 0x0000000400107312 */ /* 0x0080620000201c00 */
[----:B------:R-:W-:Y:S05]  /*31c0*/  BRA `(.L_x_2132) ;  /* 0x0000000c003c7947 */ /* 0x000fea0003800000 */
.L_x_2138:
[----:B------:R-:W3:Y:S02]  /*31d0*/  LDG.E.U16 R4, desc[UR36][R4.64] ;  /* 0x0000002404047981 */ /* 0x000ee4000c1e1500 */
[----:B---3--:R0:W1:Y:S01]  /*31e0*/  I2F.F64.S16 R16, R4 ;  /* 0x0000000400107312 */ /* 0x0080620000101c00 */
[----:B------:R-:W-:Y:S05]  /*31f0*/  BRA `(.L_x_2132) ;  /* 0x0000000c00307947 */ /* 0x000fea0003800000 */
.L_x_2134:
        /* <DEDUP_REMOVED lines=10> */
.L_x_2141:
[----:B------:R-:W3:Y:S02]  /*32a0*/  LDG.E.U16 R0, desc[UR36][R4.64] ;  /* 0x0000002404007981 */ /* 0x000ee4000c1e1500 */
[----:B---3--:R-:W-:-:S05]  /*32b0*/  HADD2.F32 R0, -RZ, R0.H0_H0 ;  /* 0x20000000ff007230 */ /* 0x008fca0000004100 */
[----:B------:R-:W-:-:S04]  /*32c0*/  FMUL.FTZ R0, R0, 1 ;  /* 0x3f80000000007820 */ /* 0x000fc80000410000 */
[----:B------:R0:W1:Y:S01]  /*32d0*/  F2F.F64.F32 R16, R0 ;  /* 0x0000000000107310 */ /* 0x0000620000201800 */
[----:B------:R-:W-:Y:S05]  /*32e0*/  BRA `(.L_x_2132) ;  /* 0x0000000800f47947 */ /* 0x000fea0003800000 */
.L_x_2140:
        /* <DEDUP_REMOVED lines=10> */
.L_x_2143:
[----:B------:R-:W3:Y:S02]  /*3390*/  LDG.E.U16 R4, desc[UR36][R4.64] ;  /* 0x0000002404047981 */ /* 0x000ee4000c1e1500 */
[----:B---3--:R-:W-:-:S05]  /*33a0*/  HADD2.F32 R0, -RZ, R4.H0_H0 ;  /* 0x20000004ff007230 */ /* 0x008fca0000004100 */
[----:B------:R-:W-:-:S04]  /*33b0*/  FMUL.FTZ R0, R0, 1 ;  /* 0x3f80000000007820 */ /* 0x000fc80000410000 */
[----:B------:R0:W1:Y:S01]  /*33c0*/  F2F.F64.F32 R16, R0 ;  /* 0x0000000000107310 */ /* 0x0000620000201800 */
[----:B------:R-:W-:Y:S05]  /*33d0*/  BRA `(.L_x_2132) ;  /* 0x0000000800b87947 */ /* 0x000fea0003800000 */
.L_x_2142:
[----:B------:R0:W5:Y:S01]  /*33e0*/  LDG.E.64 R16, desc[UR36][R4.64] ;  /* 0x0000002404107981 */ /* 0x000162000c1e1b00 */
[----:B------:R-:W-:Y:S05]  /*33f0*/  BRA `(.L_x_2132) ;  /* 0x0000000800b07947 */ /* 0x000fea0003800000 */
.L_x_2133:
        /* <DEDUP_REMOVED lines=13> */
.L_x_2146:
[----:B------:R0:W5:Y:S01]  /*34d0*/  LDG.E.64 R16, desc[UR36][R4.64] ;  /* 0x0000002404107981 */ /* 0x000162000c1e1b00 */
[----:B------:R-:W-:Y:S05]  /*34e0*/  BRA `(.L_x_2132) ;  /* 0x0000000800747947 */ /* 0x000fea0003800000 */
.L_x_2145:
        /* <DEDUP_REMOVED lines=25> */
[----:B------:R-:W-:-:S04]  /*3680*/  FMUL.FTZ R3, R3, 1 ;  /* 0x3f80000003037820 */ /* 0x000fc80000410000 */
[----:B------:R0:W1:Y:S01]  /*3690*/  F2F.F64.F32 R16, R3 ;  /* 0x0000000300107310 */ /* 0x0000620000201800 */
[----:B------:R-:W-:Y:S05]  /*36a0*/  BRA `(.L_x_2132) ;  /* 0x0000000800047947 */ /* 0x000fea0003800000 */
.L_x_2148:
[----:B------:R-:W3:Y:S02]  /*36b0*/  LDG.E.U8 R3, desc[UR36][R4.64] ;  /* 0x0000002404037981 */ /* 0x000ee4000c1e1100 */
[----:B---3--:R-:W-:-:S05]  /*36c0*/  IMAD.SHL.U32 R0, R3, 0x2000000, RZ ;  /* 0x0200000003007824 */ /* 0x008fca00078e00ff */
        /* <DEDUP_REMOVED lines=10> */
[----:B------:R-:W-:-:S04]  /*3770*/  FMUL.FTZ R2, R2, 1 ;  /* 0x3f80000002027820 */ /* 0x000fc80000410000 */
[----:B------:R0:W1:Y:S01]  /*3780*/  F2F.F64.F32 R16, R2 ;  /* 0x0000000200107310 */ /* 0x0000620000201800 */
[----:B------:R-:W-:Y:S05]  /*3790*/  BRA `(.L_x_2132) ;  /* 0x0000000400c87947 */ /* 0x000fea0003800000 */
.L_x_2147:
[----:B------:R-:W3:Y:S02]  /*37a0*/  LDG.E.U16 R0, desc[UR36][R4.64] ;  /* 0x0000002404007981 */ /* 0x000ee4000c1e1500 */
[----:B---3--:R-:W-:-:S04]  /*37b0*/  IMAD.U32 R0, R0, 0x10000, RZ ;  /* 0x0001000000007824 */ /* 0x008fc800078e00ff */
[----:B------:R-:W-:-:S04]  /*37c0*/  FMUL.FTZ R0, R0, 1 ;  /* 0x3f80000000007820 */ /* 0x000fc80000410000 */
[----:B------:R0:W1:Y:S01]  /*37d0*/  F2F.F64.F32 R16, R0 ;  /* 0x0000000000107310 */ /* 0x0000620000201800 */
[----:B------:R-:W-:Y:S05]  /*37e0*/  BRA `(.L_x_2132) ;  /* 0x0000000400b47947 */ /* 0x000fea0003800000 */
.L_x_2144:
        /* <DEDUP_REMOVED lines=11> */
.L_x_2151:
        /* <DEDUP_REMOVED lines=21> */
.L_x_2155:
[----:B------:R-:W-:Y:S05]  /*39f0*/  BSYNC B1 ;  /* 0x0000000000017941 */ /* 0x000fea0003800000 */
.L_x_2154:
[----:B------:R-:W-:Y:S01]  /*3a00*/  LEA R3, R0, 0x3b800000, 0x17 ;  /* 0x3b80000000037811 */ /* 0x000fe200078eb8ff */
[----:B------:R-:W-:-:S05]  /*3a10*/  IMAD.SHL.U32 R0, R2, 0x100000, RZ ;  /* 0x0010000002007824 */ /* 0x000fca00078e00ff */
[----:B------:R-:W-:-:S07]  /*3a20*/  LOP3.LUT R0, R3, R0, R4, 0xfe, !PT ;  /* 0x0000000003007212 */ /* 0x000fce00078efe04 */
.L_x_2153:
[----:B------:R-:W-:Y:S05]  /*3a30*/  BSYNC B0 ;  /* 0x0000000000007941 */ /* 0x000fea0003800000 */
.L_x_2152:
[----:B------:R-:W-:-:S04]  /*3a40*/  FMUL.FTZ R0, R0, 1 ;  /* 0x3f80000000007820 */ /* 0x000fc80000410000 */
[----:B------:R0:W1:Y:S01]  /*3a50*/  F2F.F64.F32 R16, R0 ;  /* 0x0000000000107310 */ /* 0x0000620000201800 */
[----:B------:R-:W-:Y:S05]  /*3a60*/  BRA `(.L_x_2132) ;  /* 0x0000000400147947 */ /* 0x000fea0003800000 */
.L_x_2150:
        /* <DEDUP_REMOVED lines=21> */
.L_x_2159:
[----:B------:R-:W-:Y:S05]  /*3bc0*/  BSYNC B1 ;  /* 0x0000000000017941 */ /* 0x000fea0003800000 */
.L_x_2158:
[----:B------:R-:W-:Y:S01]  /*3bd0*/  LEA R3, R0, 0x37800000, 0x17 ;  /* 0x3780000000037811 */ /* 0x000fe200078eb8ff */
[----:B------:R-:W-:-:S05]  /*3be0*/  IMAD.SHL.U32 R0, R2, 0x200000, RZ ;  /* 0x0020000002007824 */ /* 0x000fca00078e00ff */
[----:B------:R-:W-:-:S07]  /*3bf0*/  LOP3.LUT R0, R3, R0, R4, 0xfe, !PT ;  /* 0x0000000003007212 */ /* 0x000fce00078efe04 */
.L_x_2157:
[----:B------:R-:W-:Y:S05]  /*3c00*/  BSYNC B0 ;  /* 0x0000000000007941 */ /* 0x000fea0003800000 */
.L_x_2156:
[----:B------:R-:W-:-:S04]  /*3c10*/  FMUL.FTZ R0, R0, 1 ;  /* 0x3f80000000007820 */ /* 0x000fc80000410000 */
[----:B------:R0:W1:Y:S01]  /*3c20*/  F2F.F64.F32 R16, R0 ;  /* 0x0000000000107310 */ /* 0x0000620000201800 */
[----:B------:R-:W-:Y:S05]  /*3c30*/  BRA `(.L_x_2132) ;  /* 0x0000000000a07947 */ /* 0x000fea0003800000 */
.L_x_2149:
        /* <DEDUP_REMOVED lines=14> */
.L_x_2163:
[----:B------:R-:W-:Y:S05]  /*3d20*/  BSYNC B0 ;  /* 0x0000000000007941 */ /* 0x000fea0003800000 */
.L_x_2162:
[----:B------:R-:W-:-:S04]  /*3d30*/  FMUL.FTZ R0, R0, 1 ;  /* 0x3f80000000007820 */ /* 0x000fc80000410000 */
[----:B------:R0:W1:Y:S01]  /*3d40*/  F2F.F64.F32 R16, R0 ;  /* 0x0000000000107310 */ /* 0x0000620000201800 */
[----:B------:R-:W-:Y:S05]  /*3d50*/  BRA `(.L_x_2132) ;  /* 0x0000000000587947 */ /* 0x000fea0003800000 */
.L_x_2137:
        /* <DEDUP_REMOVED lines=16> */
.L_x_2164:
[----:B------:R-:W-:Y:S05]  /*3e60*/  BRA `(.L_x_2132) ;  /* 0x0000000000147947 */ /* 0x000fea0003800000 */
.L_x_2161:
[----:B------:R-:W3:Y:S02]  /*3e70*/  LDG.E.64 R16, desc[UR36][R4.64] ;  /* 0x0000002404107981 */ /* 0x000ee4000c1e1b00 */
[----:B---3--:R-:W0:Y:S01]  /*3e80*/  I2F.F64.U64 R16, R16 ;  /* 0x0000001000107312 */ /* 0x008e220000301800 */
[----:B------:R-:W-:Y:S05]  /*3e90*/  BRA `(.L_x_2132) ;  /* 0x0000000000087947 */ /* 0x000fea0003800000 */
.L_x_2160:
[----:B------:R-:W3:Y:S02]  /*3ea0*/  LDG.E R4, desc[UR36][R4.64] ;  /* 0x0000002404047981 */ /* 0x000ee4000c1e1900 */
[----:B---3--:R0:W1:Y:S02]  /*3eb0*/  I2F.F64.U32 R16, R4 ;  /* 0x0000000400107312 */ /* 0x0080640000201800 */
.L_x_2132:
[----:B------:R-:W-:Y:S05]  /*3ec0*/  BSYNC B6 ;  /* 0x0000000000067941 */ /* 0x000fea0003800000 */
.L_x_2131:
[----:B------:R-:W2:Y:S01]  /*3ed0*/  S2R R22, SR_TID.X ;  /* 0x0000000000167919 */ /* 0x000ea20000002100 */
[----:B------:R-:W-:Y:S01]  /*3ee0*/  BSSY B0, `(.L_x_2165) ;  /* 0x0000059000007945 */ /* 0x000fe20003800000 */
[----:B--2---:R-:W-:-:S13]  /*3ef0*/  ISETP.GE.AND P0, PT, R22, R19, PT ;  /* 0x000000131600720c */ /* 0x004fda0003f06270 */
[----:B------:R-:W-:Y:S05]  /*3f00*/  @P0 BRA `(.L_x_2166) ;  /* 0x0000000400580947 */ /* 0x000fea0003800000 */
[----:B01--45:R-:W-:Y:S01]  /*3f10*/  ISETP.GT.AND P1, PT, R27, 0xfffff, PT ;  /* 0x000fffff1b00780c */ /* 0x033fe20003f24270 */
[----:B------:R-:W-:Y:S01]  /*3f20*/  IMAD.MOV.U32 R13, RZ, RZ, R27 ;  /* 0x000000ffff0d7224 */ /* 0x000fe200078e001b */
[----:B------:R-:W-:Y:S01]  /*3f30*/  BSSY B1, `(.L_x_2167) ;  /* 0x000004d000017945 */ /* 0x000fe20003800000 */
[----:B------:R-:W-:-:S10]  /*3f40*/  IMAD.MOV.U32 R10, RZ, RZ, R26 ;  /* 0x000000ffff0a7224 */ /* 0x000fd400078e001a */
[----:B------:R-:W-:-:S10]  /*3f50*/  @!P1 DMUL R26, R26, 1.80143985094819840000e+16 ;  /* 0x435000001a1a9828 */ /* 0x000fd40000000000 */
[----:B------:R-:W-:Y:S02]  /*3f60*/  @!P1 IMAD.MOV.U32 R13, RZ, RZ, R27 ;  /* 0x000000ffff0d9224 */ /* 0x000fe400078e001b */
[----:B------:R-:W-:Y:S02]  /*3f70*/  @!P1 IMAD.MOV.U32 R10, RZ, RZ, R26 ;  /* 0x000000ffff0a9224 */ /* 0x000fe400078e001a */
[----:B---3--:R-:W-:-:S05]  /*3f80*/  VIADD R0, R13, 0xffffffff ;  /* 0xffffffff0d007836 */ /* 0x008fca0000000000 */
[----:B------:R-:W-:Y:S01]  /*3f90*/  ISETP.GE.U32.AND P2, PT, R0, 0x7fefffff, PT ;  /* 0x7fefffff0000780c */ /* 0x000fe20003f46070 */
[----:B------:R-:W-:Y:S02]  /*3fa0*/  IMAD.MOV.U32 R0, RZ, RZ, -0x3ff ;  /* 0xfffffc01ff007424 */ /* 0x000fe400078e00ff */
[----:B------:R-:W-:-:S10]  /*3fb0*/  @!P1 IMAD.MOV.U32 R0, RZ, RZ, -0x435 ;  /* 0xfffffbcbff009424 */ /* 0x000fd400078e00ff */
[----:B------:R-:W-:Y:S01]  /*3fc0*/  @P2 IMAD.MOV.U32 R2, RZ, RZ, 0x0 ;  /* 0x00000000ff022424 */ /* 0x000fe200078e00ff */
[----:B------:R-:W-:Y:S01]  /*3fd0*/  @P2 FSETP.NEU.FTZ.AND P3, PT, R27, RZ, PT ;  /* 0x000000ff1b00220b */ /* 0x000fe20003f7d000 */
[----:B------:R-:W-:-:S06]  /*3fe0*/  @P2 IMAD.MOV.U32 R3, RZ, RZ, 0x7ff00000 ;  /* 0x7ff00000ff032424 */ /* 0x000fcc00078e00ff */
[----:B------:R-:W-:-:S10]  /*3ff0*/  @P2 DFMA R2, R26, R2, +INF ;  /* 0x7ff000001a02242b */ /* 0x000fd40000000002 */
[----:B------:R-:W-:Y:S02]  /*4000*/  @P2 FSEL R2, R2, RZ, P3 ;  /* 0x000000ff02022208 */ /* 0x000fe40001800000 */
[----:B------:R-:W-:Y:S01]  /*4010*/  @P2 FSEL R3, R3, -QNAN , P3 ;  /* 0xfff0000003032808 */ /* 0x000fe20001800000 */
[----:B------:R-:W-:Y:S06]  /*4020*/  @P2 BRA `(.L_x_2168) ;  /* 0x0000000000f42947 */ /* 0x000fec0003800000 */
[C---:B------:R-:W-:Y:S01]  /*4030*/  LOP3.LUT R2, R13.reuse, 0x800fffff, RZ, 0xc0, !PT ;  /* 0x800fffff0d027812 */ /* 0x040fe200078ec0ff */
[----:B------:R-:W-:Y:S01]  /*4040*/  IMAD.MOV.U32 R8, RZ, RZ, RZ ;  /* 0x000000ffff087224 */ /* 0x000fe200078e00ff */
[----:B------:R-:W-:Y:S01]  /*4050*/  UMOV UR4, 0x3ae80f1e ;  /* 0x3ae80f1e00047882 */ /* 0x000fe20000000000 */
[----:B------:R-:W-:Y:S01]  /*4060*/  IMAD.MOV.U32 R14, RZ, RZ, -0x748574fc ;  /* 0x8b7a8b04ff0e7424 */ /* 0x000fe200078e00ff */
[----:B------:R-:W-:Y:S01]  /*4070*/  LOP3.LUT R11, R2, 0x3ff00000, RZ, 0xfc, !PT ;  /* 0x3ff00000020b7812 */ /* 0x000fe200078efcff */
[----:B------:R-:W-:Y:S01]  /*4080*/  IMAD.MOV.U32 R15, RZ, RZ, 0x3ed0ee25 ;  /* 0x3ed0ee25ff0f7424 */ /* 0x000fe200078e00ff */
[----:B------:R-:W-:Y:S01]  /*4090*/  UMOV UR5, 0x3eb1380b ;  /* 0x3eb1380b00057882 */ /* 0x000fe20000000000 */
[----:B------:R-:W-:Y:S01]  /*40a0*/  LEA.HI R0, R13, R0, RZ, 0xc ;  /* 0x000000000d007211 */ /* 0x000fe200078f60ff */
[----:B------:R-:W-:Y:S01]  /*40b0*/  UMOV UR6, 0x80000000 ;  /* 0x8000000000067882 */ /* 0x000fe20000000000 */
[----:B------:R-:W-:Y:S01]  /*40c0*/  ISETP.GE.AND P1, PT, R11, 0x3ff6a09f, PT ;  /* 0x3ff6a09f0b00780c */ /* 0x000fe20003f26270 */
[----:B------:R-:W-:-:S12]  /*40d0*/  UMOV UR7, 0x43300000 ;  /* 0x4330000000077882 */ /* 0x000fd80000000000 */
[----:B------:R-:W-:Y:S02]  /*40e0*/  @P1 VIADD R3, R11, 0xfff00000 ;  /* 0xfff000000b031836 */ /* 0x000fe40000000000 */
[----:B------:R-:W-:Y:S02]  /*40f0*/  @P1 VIADD R0, R0, 0x1 ;  /* 0x0000000100001836 */ /* 0x000fe40000000000 */
[----:B------:R-:W-:-:S06]  /*4100*/  @P1 IMAD.MOV.U32 R11, RZ, RZ, R3 ;  /* 0x000000ffff0b1224 */ /* 0x000fcc00078e0003 */
        /* <DEDUP_REMOVED lines=13> */
[----:B------:R-:W-:Y:S01]  /*41e0*/  LOP3.LUT R14, R0, 0x80000000, RZ, 0x3c, !PT ;  /* 0x80000000000e7812 */ /* 0x000fe200078e3cff */
[----:B------:R-:W-:Y:S01]  /*41f0*/  IMAD.MOV.U32 R15, RZ, RZ, 0x43300000 ;  /* 0x43300000ff0f7424 */ /* 0x000fe200078e00ff */
[----:B------:R-:W-:-:S03]  /*4200*/  DADD R12, R12, R12 ;  /* 0x000000000c0c7229 */ /* 0x000fc6000000000c */
[----:B------:R-:W-:Y:S01]  /*4210*/  DFMA R2, R4, R2, UR4 ;  /* 0x0000000404027e2b */ /* 0x000fe20008000002 */
[----:B------:R-:W-:Y:S01]  /*4220*/  UMOV UR4, 0xa9ab0956 ;  /* 0xa9ab095600047882 */ /* 0x000fe20000000000 */
[----:B------:R-:W-:Y:S01]  /*4230*/  UMOV UR5, 0x3f1745cb ;  /* 0x3f1745cb00057882 */ /* 0x000fe20000000000 */
[----:B------:R-:W-:Y:S01]  /*4240*/  DADD R14, R14, -UR6 ;  /* 0x800000060e0e7e29 */ /* 0x000fe20008000000 */
[----:B------:R-:W-:Y:S01]  /*4250*/  UMOV UR6, 0xfefa39ef ;  /* 0xfefa39ef00067882 */ /* 0x000fe20000000000 */
[----:B------:R-:W-:Y:S01]  /*4260*/  UMOV UR7, 0x3fe62e42 ;  /* 0x3fe62e4200077882 */ /* 0x000fe20000000000 */
[----:B------:R-:W-:Y:S02]  /*4270*/  DFMA R12, R10, -R6, R12 ;  /* 0x800000060a0c722b */ /* 0x000fe4000000000c */
[----:B------:R-:W-:Y:S01]  /*4280*/  DFMA R2, R4, R2, UR4 ;  /* 0x0000000404027e2b */ /* 0x000fe20008000002 */
[----:B------:R-:W-:Y:S01]  /*4290*/  UMOV UR4, 0x2d1b5154 ;  /* 0x2d1b515400047882 */ /* 0x000fe20000000000 */
[----:B------:R-:W-:Y:S01]  /*42a0*/  UMOV UR5, 0x3f3c71c7 ;  /* 0x3f3c71c700057882 */ /* 0x000fe20000000000 */
[----:B------:R-:W-:-:S03]  /*42b0*/  DFMA R10, R14, UR6, R6 ;  /* 0x000000060e0a7c2b */ /* 0x000fc60008000006 */
[----:B------:R-:W-:Y:S02]  /*42c0*/  DMUL R12, R8, R12 ;  /* 0x0000000c080c7228 */ /* 0x000fe40000000000 */
[----:B------:R-:W-:Y:S01]  /*42d0*/  DFMA R2, R4, R2, UR4 ;  /* 0x0000000404027e2b */ /* 0x000fe20008000002 */
[----:B------:R-:W-:Y:S01]  /*42e0*/  UMOV UR4, 0x923be72d ;  /* 0x923be72d00047882 */ /* 0x000fe20000000000 */
[----:B------:R-:W-:Y:S01]  /*42f0*/  UMOV UR5, 0x3f624924 ;  /* 0x3f62492400057882 */ /* 0x000fe20000000000 */
[----:B------:R-:W-:-:S05]  /*4300*/  DFMA R8, -R14, UR6, R10 ;  /* 0x000000060e087c2b */ /* 0x000fca000800010a */
[----:B------:R-:W-:Y:S01]  /*4310*/  DFMA R2, R4, R2, UR4 ;  /* 0x0000000404027e2b */ /* 0x000fe20008000002 */
[----:B------:R-:W-:Y:S01]  /*4320*/  UMOV UR4, 0x9999a3c4 ;  /* 0x9999a3c400047882 */ /* 0x000fe20000000000 */
[----:B------:R-:W-:Y:S01]  /*4330*/  UMOV UR5, 0x3f899999 ;  /* 0x3f89999900057882 */ /* 0x000fe20000000000 */
[----:B------:R-:W-:-:S05]  /*4340*/  DADD R8, -R6, R8 ;  /* 0x0000000006087229 */ /* 0x000fca0000000108 */
        /* <DEDUP_REMOVED lines=11> */
.L_x_2168:
[----:B------:R-:W-:Y:S05]  /*4400*/  BSYNC B1 ;  /* 0x0000000000017941 */ /* 0x000fea0003800000 */
.L_x_2167:
[----:B------:R-:W-:Y:S01]  /*4410*/  UMOV UR4, 0xffda0d24 ;  /* 0xffda0d2400047882 */ /* 0x000fe20000000000 */
[----:B------:R-:W-:Y:S02]  /*4420*/  UMOV UR5, 0x3c7777d0 ;  /* 0x3c7777d000057882 */ /* 0x000fe40000000000 */
[----:B------:R-:W-:Y:S01]  /*4430*/  DMUL R4, R2, UR4 ;  /* 0x0000000402047c28 */ /* 0x000fe20008000000 */
[----:B------:R-:W-:Y:S01]  /*4440*/  UMOV UR4, 0x652b82fe ;  /* 0x652b82fe00047882 */ /* 0x000fe20000000000 */
[----:B------:R-:W-:-:S06]  /*4450*/  UMOV UR5, 0x3ff71547 ;  /* 0x3ff7154700057882 */ /* 0x000fcc0000000000 */
[----:B------:R-:W-:-:S11]  /*4460*/  DFMA R4, R2, UR4, R4 ;  /* 0x0000000402047c2b */ /* 0x000fd60008000004 */
.L_x_2166:
[----:B------:R-:W-:Y:S05]  /*4470*/  BSYNC B0 ;  /* 0x0000000000007941 */ /* 0x000fea0003800000 */
.L_x_2165:
[----:B01--45:R-:W-:Y:S01]  /*4480*/  VIADD R26, R22, 0x80 ;  /* 0x00000080161a7836 */ /* 0x033fe20000000000 */
[----:B------:R-:W-:Y:S04]  /*4490*/  BSSY B0, `(.L_x_2169) ;  /* 0x000005a000007945 */ /* 0x000fe80003800000 */
[----:B------:R-:W-:-:S13]  /*44a0*/  ISETP.GE.AND P1, PT, R26, R19, PT ;  /* 0x000000131a00720c */ /* 0x000fda0003f26270 */
[----:B------:R-:W-:Y:S05]  /*44b0*/  @P1 BRA `(.L_x_2170) ;  /* 0x00000004005c1947 */ /* 0x000fea0003800000 */
[----:B------:R-:W-:Y:S01]  /*44c0*/  ISETP.GT.AND P1, PT, R29, 0xfffff, PT ;  /* 0x000fffff1d00780c */ /* 0x000fe20003f24270 */
        /* <DEDUP_REMOVED lines=26> */
[----:B------:R-:W-:Y:S01]  /*4670*/  UMOV UR6, 0x80000000 ;  /* 0x8000000000067882 */ /* 0x000fe20000000000 */
[----:B------:R-:W-:Y:S01]  /*4680*/  LEA.HI R15, R15, R0, RZ, 0xc ;  /* 0x000000000f0f7211 */ /* 0x000fe200078f60ff */
[----:B------:R-:W-:-:S10]  /*4690*/  UMOV UR7, 0x43300000 ;  /* 0x4330000000077882 */ /* 0x000fd40000000000 */
[----:B------:R-:W-:Y:S02]  /*46a0*/  @P1 VIADD R7, R3, 0xfff00000 ;  /* 0xfff0000003071836 */ /* 0x000fe40000000000 */
[----:B------:R-:W-:Y:S02]  /*46b0*/  @P1 VIADD R15, R15, 0x1 ;  /* 0x000000010f0f1836 */ /* 0x000fe40000000000 */
[----:B------:R-:W-:-:S03]  /*46c0*/  @P1 IMAD.MOV.U32 R3, RZ, RZ, R7 ;  /* 0x000000ffff031224 */ /* 0x000fc600078e0007 */
[----:B------:R-:W-:Y:S01]  /*46d0*/  LOP3.LUT R14, R15, 0x80000000, RZ, 0x3c, !PT ;  /* 0x800000000f0e7812 */ /* 0x000fe200078e3cff */
[----:B------:R-:W-:Y:S02]  /*46e0*/  IMAD.MOV.U32 R15, RZ, RZ, 0x43300000 ;  /* 0x43300000ff0f7424 */ /* 0x000fe400078e00ff */
[C---:B------:R-:W-:Y:S02]  /*46f0*/  DADD R12, R2.reuse, 1 ;  /* 0x3ff00000020c7429 */ /* 0x040fe40000000000 */
[----:B------:R-:W-:Y:S02]  /*4700*/  DADD R2, R2, -1 ;  /* 0xbff0000002027429 */ /* 0x000fe40000000000 */
[----:B------:R-:W-:Y:S01]  /*4710*/  DADD R14, R14, -UR6 ;  /* 0x800000060e0e7e29 */ /* 0x000fe20008000000 */
[----:B------:R-:W-:Y:S01]  /*4720*/  UMOV UR6, 0xfefa39ef ;  /* 0xfefa39ef00067882 */ /* 0x000fe20000000000 */
[----:B------:R-:W0:Y:S01]  /*4730*/  MUFU.RCP64H R21, R13 ;  /* 0x0000000d00157308 */ /* 0x000e220000001800 */
[----:B------:R-:W-:Y:S01]  /*4740*/  UMOV UR7, 0x3fe62e42 ;  /* 0x3fe62e4200077882 */ /* 0x000fe20000000000 */
[----:B0-----:R-:W-:-:S08]  /*4750*/  DFMA R6, -R12, R20, 1 ;  /* 0x3ff000000c06742b */ /* 0x001fd00000000114 */
[----:B------:R-:W-:-:S08]  /*4760*/  DFMA R6, R6, R6, R6 ;  /* 0x000000060606722b */ /* 0x000fd00000000006 */
[----:B------:R-:W-:-:S08]  /*4770*/  DFMA R20, R20, R6, R20 ;  /* 0x000000061414722b */ /* 0x000fd00000000014 */
[----:B------:R-:W-:-:S08]  /*4780*/  DMUL R6, R20, R2 ;  /* 0x0000000214067228 */ /* 0x000fd00000000000 */
[----:B------:R-:W-:-:S08]  /*4790*/  DFMA R6, R20, R2, R6 ;  /* 0x000000021406722b */ /* 0x000fd00000000006 */
[----:B------:R-:W-:-:S08]  /*47a0*/  DMUL R8, R6, R6 ;  /* 0x0000000606087228 */ /* 0x000fd00000000000 */
[----:B------:R-:W-:Y:S01]  /*47b0*/  DFMA R10, R8, UR4, R10 ;  /* 0x00000004080a7c2b */ /* 0x000fe2000800000a */
[----:B------:R-:W-:Y:S01]  /*47c0*/  UMOV UR4, 0x9f02676f ;  /* 0x9f02676f00047882 */ /* 0x000fe20000000000 */
[----:B------:R-:W-:-:S06]  /*47d0*/  UMOV UR5, 0x3ef3b266 ;  /* 0x3ef3b26600057882 */ /* 0x000fcc0000000000 */
[----:B------:R-:W-:Y:S01]  /*47e0*/  DFMA R12, R8, R10, UR4 ;  /* 0x00000004080c7e2b */ /* 0x000fe2000800000a */
[----:B------:R-:W-:Y:S01]  /*47f0*/  UMOV UR4, 0xa9ab0956 ;  /* 0xa9ab095600047882 */ /* 0x000fe20000000000 */
[----:B------:R-:W-:Y:S01]  /*4800*/  UMOV UR5, 0x3f1745cb ;  /* 0x3f1745cb00057882 */ /* 0x000fe20000000000 */
[----:B------:R-:W-:-:S05]  /*4810*/  DADD R10, R2, -R6 ;  /* 0x00000000020a7229 */ /* 0x000fca0000000806 */
[----:B------:R-:W-:Y:S01]  /*4820*/  DFMA R12, R8, R12, UR4 ;  /* 0x00000004080c7e2b */ /* 0x000fe2000800000c */
[----:B------:R-:W-:Y:S01]  /*4830*/  UMOV UR4, 0x2d1b5154 ;  /* 0x2d1b515400047882 */ /* 0x000fe20000000000 */
[----:B------:R-:W-:Y:S01]  /*4840*/  UMOV UR5, 0x3f3c71c7 ;  /* 0x3f3c71c700057882 */ /* 0x000fe20000000000 */
[----:B------:R-:W-:-:S05]  /*4850*/  DADD R10, R10, R10 ;  /* 0x000000000a0a7229 */ /* 0x000fca000000000a */
[----:B------:R-:W-:Y:S01]  /*4860*/  DFMA R12, R8, R12, UR4 ;  /* 0x00000004080c7e2b */ /* 0x000fe2000800000c */
[----:B------:R-:W-:Y:S01]  /*4870*/  UMOV UR4, 0x923be72d ;  /* 0x923be72d00047882 */ /* 0x000fe20000000000 */
[----:B------:R-:W-:Y:S01]  /*4880*/  UMOV UR5, 0x3f624924 ;  /* 0x3f62492400057882 */ /* 0x000fe20000000000 */
[----:B------:R-:W-:Y:S02]  /*4890*/  DFMA R10, R2, -R6, R10 ;  /* 0x80000006020a722b */ /* 0x000fe4000000000a */
        /* <DEDUP_REMOVED lines=11> */
[----:B------:R-:W-:Y:S02]  /*4950*/  DMUL R12, R8, R12 ;  /* 0x0000000c080c7228 */ /* 0x000fe40000000000 */
[----:B------:R-:W-:-:S06]  /*4960*/  DFMA R8, -R14, UR6, R2 ;  /* 0x000000060e087c2b */ /* 0x000fcc0008000102 */
[C---:B------:R-:W-:Y:S02]  /*4970*/  DFMA R10, R6.reuse, R12, R10 ;  /* 0x0000000c060a722b */ /* 0x040fe4000000000a */
[----:B------:R-:W-:-:S08]  /*4980*/  DADD R8, -R6, R8 ;  /* 0x0000000006087229 */ /* 0x000fd00000000108 */
[----:B------:R-:W-:-:S08]  /*4990*/  DADD R8, R10, -R8 ;  /* 0x000000000a087229 */ /* 0x000fd00000000808 */
[----:B------:R-:W-:-:S08]  /*49a0*/  DFMA R8, R14, UR4, R8 ;  /* 0x000000040e087c2b */ /* 0x000fd00008000008 */
[----:B------:R-:W-:-:S11]  /*49b0*/  DADD R2, R2, R8 ;  /* 0x0000000002027229 */ /* 0x000fd60000000008 */
.L_x_2172:
[----:B------:R-:W-:Y:S05]  /*49c0*/  BSYNC B1 ;  /* 0x0000000000017941 */ /* 0x000fea0003800000 */
.L_x_2171:
[----:B------:R-:W-:Y:S01]  /*49d0*/  UMOV UR4, 0xffda0d24 ;  /* 0xffda0d2400047882 */ /* 0x000fe20000000000 */
[----:B------:R-:W-:Y:S02]  /*49e0*/  UMOV UR5, 0x3c7777d0 ;  /* 0x3c7777d000057882 */ /* 0x000fe40000000000 */
[----:B------:R-:W-:Y:S01]  /*49f0*/  DMUL R28, R2, UR4 ;  /* 0x00000004021c7c28 */ /* 0x000fe20008000000 */
[----:B------:R-:W-:Y:S01]  /*4a00*/  UMOV UR4, 0x652b82fe ;  /* 0x652b82fe00047882 */ /* 0x000fe20000000000 */
[----:B------:R-:W-:-:S06]  /*4a10*/  UMOV UR5, 0x3ff71547 ;  /* 0x3ff7154700057882 */ /* 0x000fcc0000000000 */
[----:B------:R-:W-:-:S11]  /*4a20*/  DFMA R28, R2, UR4, R28 ;  /* 0x00000004021c7c2b */ /* 0x000fd6000800001c */
.L_x_2170:
[----:B------:R-:W-:Y:S05]  /*4a30*/  BSYNC B0 ;  /* 0x0000000000007941 */ /* 0x000fea0003800000 */
.L_x_2169:
[----:B---3--:R-:W-:Y:S01]  /*4a40*/  VIADD R0, R22, 0x100 ;  /* 0x0000010016007836 */ /* 0x008fe20000000000 */
        /* <DEDUP_REMOVED lines=10> */
[----:B------:R-:W-:-:S05]  /*4af0*/  VIADD R0, R15, 0xffffffff ;  /* 0xffffffff0f007836 */ /* 0x000fca0000000000 */
        /* <DEDUP_REMOVED lines=72> */
.L_x_2176:
[----:B------:R-:W-:Y:S05]  /*4f80*/  BSYNC B1 ;  /* 0x0000000000017941 */ /* 0x000fea0003800000 */
.L_x_2175:
[----:B------:R-:W-:Y:S01]  /*4f90*/  UMOV UR4, 0xffda0d24 ;  /* 0xffda0d2400047882 */ /* 0x000fe20000000000 */
[----:B------:R-:W-:Y:S02]  /*4fa0*/  UMOV UR5, 0x3c7777d0 ;  /* 0x3c7777d000057882 */ /* 0x000fe40000000000 */
[----:B------:R-:W-:Y:S01]  /*4fb0*/  DMUL R24, R2, UR4 ;  /* 0x0000000402187c28 */ /* 0x000fe20008000000 */
[----:B------:R-:W-:Y:S01]  /*4fc0*/  UMOV UR4, 0x652b82fe ;  /* 0x652b82fe00047882 */ /* 0x000fe20000000000 */
[----:B------:R-:W-:-:S06]  /*4fd0*/  UMOV UR5, 0x3ff71547 ;  /* 0x3ff7154700057882 */ /* 0x000fcc0000000000 */
[----:B------:R-:W-:-:S11]  /*4fe0*/  DFMA R24, R2, UR4, R24 ;  /* 0x0000000402187c2b */ /* 0x000fd60008000018 */
.L_x_2174:
[----:B------:R-:W-:Y:S05]  /*4ff0*/  BSYNC B0 ;  /* 0x0000000000007941 */ /* 0x000fea0003800000 */
.L_x_2173:
[----:B------:R-:W-:Y:S01]  /*5000*/  VIADD R0, R22, 0x180 ;  /* 0x0000018016007836 */ /* 0x000fe20000000000 */
        /* <DEDUP_REMOVED lines=83> */
.L_x_2180:
[----:B------:R-:W-:Y:S05]  /*5540*/  BSYNC B1 ;  /* 0x0000000000017941 */ /* 0x000fea0003800000 */
.L_x_2179:
[----:B------:R-:W-:Y:S01]  /*5550*/  UMOV UR4, 0xffda0d24 ;  /* 0xffda0d2400047882 */ /* 0x000fe20000000000 */
[----:B------:R-:W-:Y:S02]  /*5560*/  UMOV UR5, 0x3c7777d0 ;  /* 0x3c7777d000057882 */ /* 0x000fe40000000000 */
[----:B------:R-:W-:Y:S01]  /*5570*/  DMUL R16, R2, UR4 ;  /* 0x0000000402107c28 */ /* 0x000fe20008000000 */
[----:B------:R-:W-:Y:S01]  /*5580*/  UMOV UR4, 0x652b82fe ;  /* 0x652b82fe00047882 */ /* 0x000fe20000000000 */
[----:B------:R-:W-:-:S06]  /*5590*/  UMOV UR5, 0x3ff71547 ;  /* 0x3ff7154700057882 */ /* 0x000fcc0000000000 */
[----:B------:R-:W-:-:S11]  /*55a0*/  DFMA R16, R2, UR4, R16 ;  /* 0x0000000402107c2b */ /* 0x000fd60008000010 */
.L_x_2178:
[----:B------:R-:W-:Y:S05]  /*55b0*/  BSYNC B0 ;  /* 0x0000000000007941 */ /* 0x000fea0003800000 */
.L_x_2177:
[----:B------:R-:W0:Y:S01]  /*55c0*/  LDC.U8 R2, c[0x0][0x234] ;  /* 0x00008d00ff027b82 */ /* 0x000e220000000000 */
[----:B------:R-:W-:Y:S04]  /*55d0*/  BSSY B6, `(.L_x_2181) ;  /* 0x000012c000067945 */ /* 0x000fe80003800000 */
[----:B------:R-:W-:Y:S05]  /*55e0*/  @P0 BRA `(.L_x_2182) ;  /* 0x0000001000a80947 */ /* 0x000fea0003800000 */
[----:B------:R-:W1:Y:S01]  /*55f0*/  LDC.64 R8, c[0x0][0x218] ;  /* 0x00008600ff087b82 */ /* 0x000e620000000a00 */
[----:B0-----:R-:W-:Y:S01]  /*5600*/  PRMT R0, R2, 0x9910, RZ ;  /* 0x0000991002007816 */ /* 0x001fe200000000ff */
[----:B------:R-:W-:Y:S01]  /*5610*/  IMAD R22, R18, 0x200, R22 ;  /* 0x0000020012167824 */ /* 0x000fe200078e0216 */
[----:B------:R-:W-:Y:S02]  /*5620*/  ULDC UR4, c[0x0][0x238] ;  /* 0x00008e0000047ab9 */ /* 0x000fe40000000800 */
[----:B------:R-:W-:Y:S01]  /*5630*/  ISETP.GT.AND P0, PT, R0, 0x9, PT ;  /* 0x000000090000780c */ /* 0x000fe20003f04270 */
[----:B------:R-:W-:-:S05]  /*5640*/  IMAD R3, R22, UR4, RZ ;  /* 0x0000000416037c24 */ /* 0x000fca000f8e02ff */
[----:B-1----:R-:W-:-:S05]  /*5650*/  IADD3 R8, P1, R3, R8, RZ ;  /* 0x0000000803087210 */ /* 0x002fca0007f3e0ff */
        /* <DEDUP_REMOVED lines=10> */
[----:B------:R-:W0:Y:S01]  /*5700*/  F2I.F64.TRUNC R5, R4 ;  /* 0x0000000400057311 */ /* 0x000e22000030d100 */
[----:B------:R-:W-:Y:S01]  /*5710*/  IMAD.MOV.U32 R22, RZ, RZ, R26 ;  /* 0x000000ffff167224 */ /* 0x000fe200078e001a */
[----:B0-----:R0:W-:Y:S01]  /*5720*/  STG.E.U8 desc[UR36][R8.64], R5 ;  /* 0x0000000508007986 */ /* 0x0011e2000c101124 */
[----:B------:R-:W-:Y:S05]  /*5730*/  BRA `(.L_x_2182) ;  /* 0x0000001000547947 */ /* 0x000fea0003800000 */
.L_x_2186:
[----:B------:R-:W0:Y:S01]  /*5740*/  F2I.S64.F64.TRUNC R4, R4 ;  /* 0x0000000400047311 */ /* 0x000e22000030d900 */
[----:B------:R-:W-:Y:S02]  /*5750*/  IMAD.MOV.U32 R22, RZ, RZ, R26 ;  /* 0x000000ffff167224 */ /* 0x000fe400078e001a */
[----:B0-----:R-:W-:-:S05]  /*5760*/  IMAD.MOV.U32 R3, RZ, RZ, R4 ;  /* 0x000000ffff037224 */ /* 0x001fca00078e0004 */
[----:B------:R0:W-:Y:S01]  /*5770*/  STG.E.U8 desc[UR36][R8.64], R3 ;  /* 0x0000000308007986 */ /* 0x0001e2000c101124 */
[----:B------:R-:W-:Y:S05]  /*5780*/  BRA `(.L_x_2182) ;  /* 0x0000001000407947 */ /* 0x000fea0003800000 */
.L_x_2185:
[----:B------:R-:W-:-:S13]  /*5790*/  ISETP.NE.AND P0, PT, R0, 0x2, PT ;  /* 0x000000020000780c */ /* 0x000fda0003f05270 */
[----:B------:R-:W-:Y:S05]  /*57a0*/  @!P0 BRA `(.L_x_2188) ;  /* 0x0000000000308947 */ /* 0x000fea0003800000 */
[----:B------:R-:W-:-:S13]  /*57b0*/  ISETP.NE.AND P0, PT, R0, 0x3, PT ;  /* 0x000000030000780c */ /* 0x000fda0003f05270 */
[----:B------:R-:W-:Y:S05]  /*57c0*/  @!P0 BRA `(.L_x_2189) ;  /* 0x0000000000188947 */ /* 0x000fea0003800000 */
[----:B------:R-:W-:-:S13]  /*57d0*/  ISETP.NE.AND P0, PT, R0, 0x4, PT ;  /* 0x000000040000780c */ /* 0x000fda0003f05270 */
[----:B------:R-:W-:Y:S05]  /*57e0*/  @P0 BRA `(.L_x_2187) ;  /* 0x0000000c00c40947 */ /* 0x000fea0003800000 */
[----:B------:R-:W0:Y:S01]  /*57f0*/  F2I.S64.F64.TRUNC R4, R4 ;  /* 0x0000000400047311 */ /* 0x000e22000030d900 */
[----:B------:R-:W-:Y:S01]  /*5800*/  IMAD.MOV.U32 R22, RZ, RZ, R26 ;  /* 0x000000ffff167224 */ /* 0x000fe200078e001a */
[----:B0-----:R0:W-:Y:S01]  /*5810*/  STG.E.64 desc[UR36][R8.64], R4 ;  /* 0x0000000408007986 */ /* 0x0011e2000c101b24 */
[----:B------:R-:W-:Y:S05]  /*5820*/  BRA `(.L_x_2182) ;  /* 0x0000001000187947 */ /* 0x000fea0003800000 */
.L_x_2189:
[----:B------:R-:W0:Y:S01]  /*5830*/  F2I.F64.TRUNC R5, R4 ;  /* 0x0000000400057311 */ /* 0x000e22000030d100 */
[----:B------:R-:W-:Y:S01]  /*5840*/  IMAD.MOV.U32 R22, RZ, RZ, R26 ;  /* 0x000000ffff167224 */ /* 0x000fe200078e001a */
[----:B0-----:R0:W-:Y:S01]  /*5850*/  STG.E desc[UR36][R8.64], R5 ;  /* 0x0000000508007986 */ /* 0x0011e2000c101924 */
[----:B------:R-:W-:Y:S05]  /*5860*/  BRA `(.L_x_2182) ;  /* 0x0000001000087947 */ /* 0x000fea0003800000 */
.L_x_2188:
[----:B------:R-:W0:Y:S01]  /*5870*/  F2I.F64.TRUNC R5, R4 ;  /* 0x0000000400057311 */ /* 0x000e22000030d100 */
[----:B------:R-:W-:Y:S01]  /*5880*/  IMAD.MOV.U32 R22, RZ, RZ, R26 ;  /* 0x000000ffff167224 */ /* 0x000fe200078e001a */
[----:B0-----:R0:W-:Y:S01]  /*5890*/  STG.E.U16 desc[UR36][R8.64], R5 ;  /* 0x0000000508007986 */ /* 0x0011e2000c101524 */
[----:B------:R-:W-:Y:S05]  /*58a0*/  BRA `(.L_x_2182) ;  /* 0x0000000c00f87947 */ /* 0x000fea0003800000 */
.L_x_2184:
        /* <DEDUP_REMOVED lines=10> */
[----:B------:R-:W-:-:S13]  /*5950*/  IMAD.MOV.U32 R22, RZ, RZ, R26 ;  /* 0x000000ffff167224 */ /* 0x000fda00078e001a */
[----:B0-----:R-:W-:-:S05]  /*5960*/  @!P0 FMUL R3, R3, 1.175494350822287508e-38 ;  /* 0x0080000003038820 */ /* 0x001fca0000400000 */
[----:B------:R0:W-:Y:S01]  /*5970*/  STG.E desc[UR36][R8.64], R3 ;  /* 0x0000000308007986 */ /* 0x0001e2000c101924 */
[----:B------:R-:W-:Y:S05]  /*5980*/  BRA `(.L_x_2182) ;  /* 0x0000000c00c07947 */ /* 0x000fea0003800000 */
.L_x_2191:
[----:B------:R-:W-:Y:S01]  /*5990*/  UMOV UR4, 0xf0000000 ;  /* 0xf000000000047882 */ /* 0x000fe20000000000 */
[----:B------:R-:W-:Y:S01]  /*59a0*/  UMOV UR5, 0x380fffff ;  /* 0x380fffff00057882 */ /* 0x000fe20000000000 */
[----:B------:R-:W0:Y:S01]  /*59b0*/  F2F.F32.F64 R0, R4 ;  /* 0x0000000400007310 */ /* 0x000e220000301000 */
[----:B------:R-:W-:Y:S01]  /*59c0*/  DSETP.GEU.AND P0, PT, |R4|, UR4, PT ;  /* 0x0000000404007e2a */ /* 0x000fe2000bf0e200 */
[----:B------:R-:W-:-:S13]  /*59d0*/  IMAD.MOV.U32 R22, RZ, RZ, R26 ;  /* 0x000000ffff167224 */ /* 0x000fda00078e001a */
[----:B0-----:R-:W-:-:S05]  /*59e0*/  @!P0 FMUL R0, R0, 1.175494350822287508e-38 ;  /* 0x0080000000008820 */ /* 0x001fca0000400000 */
[----:B------:R-:W-:-:S05]  /*59f0*/  F2FP.F16.F32.PACK_AB R0, RZ, R0 ;  /* 0x00000000ff00723e */ /* 0x000fca00000000ff */
[----:B------:R0:W-:Y:S01]  /*5a00*/  STG.E.U16 desc[UR36][R8.64], R0 ;  /* 0x0000000008007986 */ /* 0x0001e2000c101524 */
[----:B------:R-:W-:Y:S05]  /*5a10*/  BRA `(.L_x_2182) ;  /* 0x0000000c009c7947 */ /* 0x000fea0003800000 */
.L_x_2190:
        /* <DEDUP_REMOVED lines=10> */
[----:B------:R-:W-:Y:S02]  /*5ac0*/  IMAD.MOV.U32 R7, RZ, RZ, RZ ;  /* 0x000000ffff077224 */ /* 0x000fe400078e00ff */
[----:B------:R-:W-:-:S11]  /*5ad0*/  IMAD.MOV.U32 R22, RZ, RZ, R26 ;  /* 0x000000ffff167224 */ /* 0x000fd600078e001a */
[----:B0-----:R-:W-:-:S05]  /*5ae0*/  @!P0 FMUL R6, R6, 1.175494350822287508e-38 ;  /* 0x0080000006068820 */ /* 0x001fca0000400000 */
[----:B------:R0:W-:Y:S01]  /*5af0*/  STG.E.64 desc[UR36][R8.64], R6 ;  /* 0x0000000608007986 */ /* 0x0001e2000c101b24 */
[----:B------:R-:W-:Y:S05]  /*5b00*/  BRA `(.L_x_2182) ;  /* 0x0000000c00607947 */ /* 0x000fea0003800000 */
.L_x_2193:
[----:B------:R-:W-:Y:S01]  /*5b10*/  UMOV UR4, 0xf0000000 ;  /* 0xf000000000047882 */ /* 0x000fe20000000000 */
[----:B------:R-:W-:Y:S01]  /*5b20*/  UMOV UR5, 0x380fffff ;  /* 0x380fffff00057882 */ /* 0x000fe20000000000 */
[----:B------:R-:W0:Y:S01]  /*5b30*/  F2F.F32.F64 R0, R4 ;  /* 0x0000000400007310 */ /* 0x000e220000301000 */
[----:B------:R-:W-:Y:S01]  /*5b40*/  DSETP.GEU.AND P0, PT, |R4|, UR4, PT ;  /* 0x0000000404007e2a */ /* 0x000fe2000bf0e200 */
[----:B------:R-:W-:-:S13]  /*5b50*/  IMAD.MOV.U32 R22, RZ, RZ, R26 ;  /* 0x000000ffff167224 */ /* 0x000fda00078e001a */
[----:B0-----:R-:W-:-:S05]  /*5b60*/  @!P0 FMUL R0, R0, 1.175494350822287508e-38 ;  /* 0x0080000000008820 */ /* 0x001fca0000400000 */
[----:B------:R-:W-:-:S04]  /*5b70*/  F2FP.F16.F32.PACK_AB R3, RZ, R0 ;  /* 0x00000000ff03723e */ /* 0x000fc800000000ff */
[----:B------:R-:W-:-:S05]  /*5b80*/  PRMT R3, R3, 0x5410, RZ ;  /* 0x0000541003037816 */ /* 0x000fca00000000ff */
[----:B------:R0:W-:Y:S01]  /*5b90*/  STG.E desc[UR36][R8.64], R3 ;  /* 0x0000000308007986 */ /* 0x0001e2000c101924 */
[----:B------:R-:W-:Y:S05]  /*5ba0*/  BRA `(.L_x_2182) ;  /* 0x0000000c00387947 */ /* 0x000fea0003800000 */
.L_x_2192:
[----:B------:R0:W-:Y:S01]  /*5bb0*/  STG.E.64 desc[UR36][R8.64], R4 ;  /* 0x0000000408007986 */ /* 0x0001e2000c101b24 */
[----:B------:R-:W-:Y:S01]  /*5bc0*/  IMAD.MOV.U32 R22, RZ, RZ, R26 ;  /* 0x000000ffff167224 */ /* 0x000fe200078e001a */
[----:B------:R-:W-:Y:S06]  /*5bd0*/  BRA `(.L_x_2182) ;  /* 0x0000000c002c7947 */ /* 0x000fec0003800000 */
.L_x_2183:
        /* <DEDUP_REMOVED lines=8> */
[----:B------:R-:W-:Y:S01]  /*5c60*/  DSETP.NEU.AND P0, PT, R4, RZ, PT ;  /* 0x000000ff0400722a */ /* 0x000fe20003f0d000 */
[----:B------:R-:W-:-:S05]  /*5c70*/  IMAD.MOV.U32 R22, RZ, RZ, R26 ;  /* 0x000000ffff167224 */ /* 0x000fca00078e001a */
[----:B------:R-:W-:-:S05]  /*5c80*/  SEL R3, RZ, 0x1, !P0 ;  /* 0x00000001ff037807 */ /* 0x000fca0004000000 */
[----:B------:R0:W-:Y:S01]  /*5c90*/  STG.E.U8 desc[UR36][R8.64], R3 ;  /* 0x0000000308007986 */ /* 0x0001e2000c101124 */
[----:B------:R-:W-:Y:S05]  /*5ca0*/  BRA `(.L_x_2182) ;  /* 0x0000000800f87947 */ /* 0x000fea0003800000 */
.L_x_2196:
[----:B------:R-:W-:Y:S01]  /*5cb0*/  CS2R R6, SRZ ;  /* 0x0000000000067805 */ /* 0x000fe2000001ff00 */
[----:B------:R-:W-:-:S04]  /*5cc0*/  IMAD.MOV.U32 R22, RZ, RZ, R26 ;  /* 0x000000ffff167224 */ /* 0x000fc800078e001a */
[----:B------:R0:W-:Y:S01]  /*5cd0*/  STG.E.128 desc[UR36][R8.64], R4 ;  /* 0x0000000408007986 */ /* 0x0001e2000c101d24 */
[----:B------:R-:W-:Y:S05]  /*5ce0*/  BRA `(.L_x_2182) ;  /* 0x0000000800e87947 */ /* 0x000fea0003800000 */
.L_x_2195:
        /* <DEDUP_REMOVED lines=25> */
.L_x_2200:
[----:B------:R-:W-:Y:S05]  /*5e80*/  BSYNC B0 ;  /* 0x0000000000007941 */ /* 0x000fea0003800000 */
.L_x_2199:
[----:B------:R-:W-:Y:S01]  /*5e90*/  LOP3.LUT R7, R0, R7, RZ, 0xfc, !PT ;  /* 0x0000000700077212 */ /* 0x000fe200078efcff */
[----:B------:R-:W-:-:S04]  /*5ea0*/  IMAD.MOV.U32 R22, RZ, RZ, R26 ;  /* 0x000000ffff167224 */ /* 0x000fc800078e001a */
[----:B------:R0:W-:Y:S01]  /*5eb0*/  STG.E.U8 desc[UR36][R8.64], R7 ;  /* 0x0000000708007986 */ /* 0x0001e2000c101124 */
[----:B------:R-:W-:Y:S05]  /*5ec0*/  BRA `(.L_x_2182) ;  /* 0x0000000800707947 */ /* 0x000fea0003800000 */
.L_x_2198:
        /* <DEDUP_REMOVED lines=17> */
.L_x_2202:
[----:B------:R-:W-:Y:S01]  /*5fe0*/  IMAD.MOV.U32 R0, RZ, RZ, 0x7f ;  /* 0x0000007fff007424 */ /* 0x000fe200078e00ff */
[----:B------:R-:W-:-:S04]  /*5ff0*/  ISETP.GT.U32.AND P0, PT, R3, 0x7f800000, PT ;  /* 0x7f8000000300780c */ /* 0x000fc80003f04070 */
[----:B------:R-:W-:-:S09]  /*6000*/  SEL R0, R0, 0x7c, P0 ;  /* 0x0000007c00007807 */ /* 0x000fd20000000000 */
.L_x_2203:
[----:B------:R-:W-:Y:S05]  /*6010*/  BSYNC B0 ;  /* 0x0000000000007941 */ /* 0x000fea0003800000 */
.L_x_2201:
[----:B------:R-:W-:Y:S01]  /*6020*/  LOP3.LUT R3, R7, 0x80000000, RZ, 0xc0, !PT ;  /* 0x8000000007037812 */ /* 0x000fe200078ec0ff */
[----:B------:R-:W-:-:S03]  /*6030*/  IMAD.MOV.U32 R22, RZ, RZ, R26 ;  /* 0x000000ffff167224 */ /* 0x000fc600078e001a */
[----:B------:R-:W-:-:S04]  /*6040*/  SHF.R.U32.HI R3, RZ, 0x18, R3 ;  /* 0x00000018ff037819 */ /* 0x000fc80000011603 */
[----:B------:R-:W-:-:S05]  /*6050*/  LOP3.LUT R3, R0, R3, RZ, 0xfc, !PT ;  /* 0x0000000300037212 */ /* 0x000fca00078efcff */
[----:B------:R0:W-:Y:S01]  /*6060*/  STG.E.U8 desc[UR36][R8.64], R3 ;  /* 0x0000000308007986 */ /* 0x0001e2000c101124 */
[----:B------:R-:W-:Y:S05]  /*6070*/  BRA `(.L_x_2182) ;  /* 0x0000000800047947 */ /* 0x000fea0003800000 */
.L_x_2197:
[----:B------:R-:W-:Y:S01]  /*6080*/  UMOV UR4, 0xf0000000 ;  /* 0xf000000000047882 */ /* 0x000fe20000000000 */
[----:B------:R-:W-:Y:S01]  /*6090*/  UMOV UR5, 0x380fffff ;  /* 0x380fffff00057882 */ /* 0x000fe20000000000 */
[----:B------:R-:W0:Y:S01]  /*60a0*/  F2F.F32.F64 R0, R4 ;  /* 0x0000000400007310 */ /* 0x000e220000301000 */
[----:B------:R-:W-:Y:S01]  /*60b0*/  DSETP.GEU.AND P0, PT, |R4|, UR4, PT ;  /* 0x0000000404007e2a */ /* 0x000fe2000bf0e200 */
[----:B------:R-:W-:-:S13]  /*60c0*/  IMAD.MOV.U32 R22, RZ, RZ, R26 ;  /* 0x000000ffff167224 */ /* 0x000fda00078e001a */
[----:B0-----:R-:W-:-:S05]  /*60d0*/  @!P0 FMUL R0, R0, 1.175494350822287508e-38 ;  /* 0x0080000000008820 */ /* 0x001fca0000400000 */
[----:B------:R-:W-:-:S05]  /*60e0*/  F2FP.BF16.F32.PACK_AB R0, RZ, R0 ;  /* 0x00000000ff00723e */ /* 0x000fca00000010ff */
[----:B------:R0:W-:Y:S01]  /*60f0*/  STG.E.U16 desc[UR36][R8.64], R0 ;  /* 0x0000000008007986 */ /* 0x0001e2000c101524 */
[----:B------:R-:W-:Y:S05]  /*6100*/  BRA `(.L_x_2182) ;  /* 0x0000000400e07947 */ /* 0x000fea0003800000 */
.L_x_2194:
        /* <DEDUP_REMOVED lines=8> */
[----:B------:R-:W0:Y:S01]  /*6190*/  F2I.U32.F64.TRUNC R5, R4 ;  /* 0x0000000400057311 */ /* 0x000e22000030d000 */
[----:B------:R-:W-:Y:S01]  /*61a0*/  IMAD.MOV.U32 R22, RZ, RZ, R26 ;  /* 0x000000ffff167224 */ /* 0x000fe200078e001a */
[----:B0-----:R0:W-:Y:S01]  /*61b0*/  STG.E.U16 desc[UR36][R8.64], R5 ;  /* 0x0000000508007986 */ /* 0x0011e2000c101524 */
[----:B------:R-:W-:Y:S05]  /*61c0*/  BRA `(.L_x_2182) ;  /* 0x0000000400b07947 */ /* 0x000fea0003800000 */
.L_x_2206:
        /* <DEDUP_REMOVED lines=21> */
.L_x_2209:
[----:B------:R-:W-:-:S04]  /*6320*/  LOP3.LUT R0, R7, 0x80000000, RZ, 0xc0, !PT ;  /* 0x8000000007007812 */ /* 0x000fc800078ec0ff */
[----:B------:R-:W-:-:S04]  /*6330*/  SHF.R.U32.HI R0, RZ, 0x18, R0 ;  /* 0x00000018ff007819 */ /* 0x000fc80000011600 */
[----:B------:R-:W-:-:S07]  /*6340*/  LOP3.LUT R0, R3, R0, RZ, 0xfc, !PT ;  /* 0x0000000003007212 */ /* 0x000fce00078efcff */
.L_x_2208:
[----:B------:R-:W-:Y:S05]  /*6350*/  BSYNC B0 ;  /* 0x0000000000007941 */ /* 0x000fea0003800000 */
.L_x_2207:
[----:B------:R4:W-:Y:S01]  /*6360*/  STG.E.U8 desc[UR36][R8.64], R0 ;  /* 0x0000000008007986 */ /* 0x0009e2000c101124 */
[----:B------:R-:W-:Y:S01]  /*6370*/  IMAD.MOV.U32 R22, RZ, RZ, R26 ;  /* 0x000000ffff167224 */ /* 0x000fe200078e001a */
[----:B------:R-:W-:Y:S06]  /*6380*/  BRA `(.L_x_2182) ;  /* 0x0000000400407947 */ /* 0x000fec0003800000 */
.L_x_2205:
        /* <DEDUP_REMOVED lines=21> */
.L_x_2212:
[----:B------:R-:W-:-:S04]  /*64e0*/  LOP3.LUT R0, R7, 0x80000000, RZ, 0xc0, !PT ;  /* 0x8000000007007812 */ /* 0x000fc800078ec0ff */
[----:B------:R-:W-:-:S04]  /*64f0*/  SHF.R.U32.HI R0, RZ, 0x18, R0 ;  /* 0x00000018ff007819 */ /* 0x000fc80000011600 */
[----:B------:R-:W-:-:S07]  /*6500*/  LOP3.LUT R0, R3, R0, RZ, 0xfc, !PT ;  /* 0x0000000003007212 */ /* 0x000fce00078efcff */
.L_x_2211:
[----:B------:R-:W-:Y:S05]  /*6510*/  BSYNC B0 ;  /* 0x0000000000007941 */ /* 0x000fea0003800000 */
.L_x_2210:
[----:B------:R0:W-:Y:S01]  /*6520*/  STG.E.U8 desc[UR36][R8.64], R0 ;  /* 0x0000000008007986 */ /* 0x0001e2000c101124 */
[----:B------:R-:W-:Y:S01]  /*6530*/  IMAD.MOV.U32 R22, RZ, RZ, R26 ;  /* 0x000000ffff167224 */ /* 0x000fe200078e001a */
[----:B------:R-:W-:Y:S06]  /*6540*/  BRA `(.L_x_2182) ;  /* 0x0000000000d07947 */ /* 0x000fec0003800000 */
.L_x_2204:
        /* <DEDUP_REMOVED lines=27> */
.L_x_2187:
        /* <DEDUP_REMOVED lines=16> */
.L_x_2215:
[----:B------:R-:W-:Y:S01]  /*6800*/  IMAD.MOV.U32 R22, RZ, RZ, R26 ;  /* 0x000000ffff167224 */ /* 0x000fe200078e001a */
[----:B------:R-:W-:Y:S06]  /*6810*/  BRA `(.L_x_2182) ;  /* 0x00000000001c7947 */ /* 0x000fec0003800000 */
.L_x_2214:
[----:B------:R-:W0:Y:S01]  /*6820*/  F2I.U64.F64.TRUNC R4, R4 ;  /* 0x0000000400047311 */ /* 0x000e22000030d800 */
[----:B------:R-:W-:Y:S01]  /*6830*/  IMAD.MOV.U32 R22, RZ, RZ, R26 ;  /* 0x000000ffff167224 */ /* 0x000fe200078e001a */
[----:B0-----:R3:W-:Y:S01]  /*6840*/  STG.E.64 desc[UR36][R8.64], R4 ;  /* 0x0000000408007986 */ /* 0x0017e2000c101b24 */
[----:B------:R-:W-:Y:S05]  /*6850*/  BRA `(.L_x_2182) ;  /* 0x00000000000c7947 */ /* 0x000fea0003800000 */
.L_x_2213:
[----:B------:R-:W0:Y:S01]  /*6860*/  F2I.U32.F64.TRUNC R5, R4 ;  /* 0x0000000400057311 */ /* 0x000e22000030d000 */
[----:B------:R-:W-:Y:S01]  /*6870*/  IMAD.MOV.U32 R22, RZ, RZ, R26 ;  /* 0x000000ffff167224 */ /* 0x000fe200078e001a */
[----:B0-----:R1:W-:Y:S06]  /*6880*/  STG.E desc[UR36][R8.64], R5 ;  /* 0x0000000508007986 */ /* 0x0013ec000c101924 */
.L_x_2182:
[----:B------:R-:W-:Y:S05]  /*6890*/  BSYNC B6 ;  /* 0x0000000000067941 */ /* 0x000fea0003800000 */
.L_x_2181:
[----:B------:R-:W-:Y:S01]  /*68a0*/  ISETP.GE.AND P0, PT, R22, R19, PT ;  /* 0x000000131600720c */ /* 0x000fe20003f06270 */
[----:B------:R-:W-:-:S12]  /*68b0*/  BSSY B6, `(.L_x_2216) ;  /* 0x0000230000067945 */ /* 0x000fd80003800000 */
[----:B------:R-:W-:Y:S05]  /*68c0*/  @P0 BRA `(.L_x_2217) ;  /* 0x0000002000b80947 */ /* 0x000fea0003800000 */
[----:B01-3--:R-:W0:Y:S01]  /*68d0*/  LDC.64 R4, c[0x0][0x218] ;  /* 0x00008600ff047b82 */ /* 0x00be220000000a00 */
[----:B----4-:R-:W-:Y:S01]  /*68e0*/  IMAD R0, R18, 0x200, R22 ;  /* 0x0000020012007824 */ /* 0x010fe200078e0216 */
[----:B------:R-:W-:Y:S01]  /*68f0*/  PRMT R6, R2, 0x9910, RZ ;  /* 0x0000991002067816 */ /* 0x000fe200000000ff */
[----:B------:R-:W-:Y:S02]  /*6900*/  ULDC UR4, c[0x0][0x238] ;  /* 0x00008e0000047ab9 */ /* 0x000fe40000000800 */
[----:B--2---:R-:W-:Y:S02]  /*6910*/  IMAD R3, R0, UR4, RZ ;  /* 0x0000000400037c24 */ /* 0x004fe4000f8e02ff */
        /* <DEDUP_REMOVED lines=16> */
.L_x_2221:
[----:B------:R-:W0:Y:S02]  /*6a20*/  F2I.S64.F64.TRUNC R28, R28 ;  /* 0x0000001c001c7311 */ /* 0x000e24000030d900 */
[----:B0-----:R-:W-:-:S05]  /*6a30*/  IMAD.MOV.U32 R3, RZ, RZ, R28 ;  /* 0x000000ffff037224 */ /* 0x001fca00078e001c */
[----:B------:R0:W-:Y:S01]  /*6a40*/  STG.E.U8 desc[UR36][R4.64], R3 ;  /* 0x0000000304007986 */ /* 0x0001e2000c101124 */
[----:B------:R-:W-:Y:S05]  /*6a50*/  BRA `(.L_x_2223) ;  /* 0x0000000c00f07947 */ /* 0x000fea0003800000 */
.L_x_2220:
        /* <DEDUP_REMOVED lines=9> */
.L_x_2225:
[----:B------:R-:W0:Y:S02]  /*6af0*/  F2I.F64.TRUNC R29, R28 ;  /* 0x0000001c001d7311 */ /* 0x000e24000030d100 */
[----:B0-----:R0:W-:Y:S01]  /*6b00*/  STG.E desc[UR36][R4.64], R29 ;  /* 0x0000001d04007986 */ /* 0x0011e2000c101924 */
[----:B------:R-:W-:Y:S05]  /*6b10*/  BRA `(.L_x_2223) ;  /* 0x0000000c00c07947 */ /* 0x000fea0003800000 */
.L_x_2224:
[----:B------:R-:W0:Y:S02]  /*6b20*/  F2I.F64.TRUNC R29, R28 ;  /* 0x0000001c001d7311 */ /* 0x000e24000030d100 */
[----:B0-----:R0:W-:Y:S01]  /*6b30*/  STG.E.U16 desc[UR36][R4.64], R29 ;  /* 0x0000001d04007986 */ /* 0x0011e2000c101524 */
[----:B------:R-:W-:Y:S05]  /*6b40*/  BRA `(.L_x_2223) ;  /* 0x0000000c00b47947 */ /* 0x000fea0003800000 */
.L_x_2219:
        /* <DEDUP_REMOVED lines=13> */
.L_x_2227:
        /* <DEDUP_REMOVED lines=8> */
.L_x_2226:
        /* <DEDUP_REMOVED lines=14> */
.L_x_2229:
        /* <DEDUP_REMOVED lines=9> */
.L_x_2228:
[----:B------:R0:W-:Y:S01]  /*6e10*/  STG.E.64 desc[UR36][R4.64], R28 ;  /* 0x0000001c04007986 */ /* 0x0001e2000c101b24 */
[----:B------:R-:W-:Y:S05]  /*6e20*/  BRA `(.L_x_2223) ;  /* 0x0000000800fc7947 */ /* 0x000fea0003800000 */
.L_x_2218:
        /* <DEDUP_REMOVED lines=12> */
.L_x_2232:
[----:B------:R-:W-:-:S05]  /*6ef0*/  CS2R R30, SRZ ;  /* 0x00000000001e7805 */ /* 0x000fca000001ff00 */
[----:B------:R0:W-:Y:S01]  /*6f00*/  STG.E.128 desc[UR36][R4.64], R28 ;  /* 0x0000001c04007986 */ /* 0x0001e2000c101d24 */
[----:B------:R-:W-:Y:S05]  /*6f10*/  BRA `(.L_x_2223) ;  /* 0x0000000800c07947 */ /* 0x000fea0003800000 */
.L_x_2231:
        /* <DEDUP_REMOVED lines=25> */
.L_x_2236:
[----:B------:R-:W-:Y:S05]  /*70b0*/  BSYNC B0 ;  /* 0x0000000000007941 */ /* 0x000fea0003800000 */
.L_x_2235:
[----:B------:R-:W-:-:S05]  /*70c0*/  LOP3.LUT R7, R0, R7, RZ, 0xfc, !PT ;  /* 0x0000000700077212 */ /* 0x000fca00078efcff */
[----:B------:R0:W-:Y:S01]  /*70d0*/  STG.E.U8 desc[UR36][R4.64], R7 ;  /* 0x0000000704007986 */ /* 0x0001e2000c101124 */
[----:B------:R-:W-:Y:S05]  /*70e0*/  BRA `(.L_x_2223) ;  /* 0x00000008004c7947 */ /* 0x000fea0003800000 */
.L_x_2234:
        /* <DEDUP_REMOVED lines=17> */
.L_x_2238:
[----:B------:R-:W-:Y:S01]  /*7200*/  IMAD.MOV.U32 R0, RZ, RZ, 0x7f ;  /* 0x0000007fff007424 */ /* 0x000fe200078e00ff */
[----:B------:R-:W-:-:S04]  /*7210*/  ISETP.GT.U32.AND P0, PT, R3, 0x7f800000, PT ;  /* 0x7f8000000300780c */ /* 0x000fc80003f04070 */
[----:B------:R-:W-:-:S09]  /*7220*/  SEL R0, R0, 0x7c, P0 ;  /* 0x0000007c00007807 */ /* 0x000fd20000000000 */
.L_x_2239:
[----:B------:R-:W-:Y:S05]  /*7230*/  BSYNC B0 ;  /* 0x0000000000007941 */ /* 0x000fea0003800000 */
.L_x_2237:
[----:B------:R-:W-:-:S04]  /*7240*/  LOP3.LUT R3, R7, 0x80000000, RZ, 0xc0, !PT ;  /* 0x8000000007037812 */ /* 0x000fc800078ec0ff */
[----:B------:R-:W-:-:S04]  /*7250*/  SHF.R.U32.HI R3, RZ, 0x18, R3 ;  /* 0x00000018ff037819 */ /* 0x000fc80000011603 */
[----:B------:R-:W-:-:S05]  /*7260*/  LOP3.LUT R3, R0, R3, RZ, 0xfc, !PT ;  /* 0x0000000300037212 */ /* 0x000fca00078efcff */
[----:B------:R0:W-:Y:S01]  /*7270*/  STG.E.U8 desc[UR36][R4.64], R3 ;  /* 0x0000000304007986 */ /* 0x0001e2000c101124 */
[----:B------:R-:W-:Y:S05]  /*7280*/  BRA `(.L_x_2223) ;  /* 0x0000000400e47947 */ /* 0x000fea0003800000 */
.L_x_2233:
        /* <DEDUP_REMOVED lines=8> */
.L_x_2230:
        /* <DEDUP_REMOVED lines=11> */
.L_x_2242:
        /* <DEDUP_REMOVED lines=21> */
.L_x_2245:
[----:B------:R-:W-:-:S04]  /*7510*/  LOP3.LUT R0, R7, 0x80000000, RZ, 0xc0, !PT ;  /* 0x8000000007007812 */ /* 0x000fc800078ec0ff */
[----:B------:R-:W-:-:S04]  /*7520*/  SHF.R.U32.HI R0, RZ, 0x18, R0 ;  /* 0x00000018ff007819 */ /* 0x000fc80000011600 */
[----:B------:R-:W-:-:S07]  /*7530*/  LOP3.LUT R0, R3, R0, RZ, 0xfc, !PT ;  /* 0x0000000003007212 */ /* 0x000fce00078efcff */
.L_x_2244:
[----:B------:R-:W-:Y:S05]  /*7540*/  BSYNC B0 ;  /* 0x0000000000007941 */ /* 0x000fea0003800000 */
.L_x_2243:
[----:B------:R3:W-:Y:S01]  /*7550*/  STG.E.U8 desc[UR36][R4.64], R0 ;  /* 0x0000000004007986 */ /* 0x0007e2000c101124 */
[----:B------:R-:W-:Y:S05]  /*7560*/  BRA `(.L_x_2223) ;  /* 0x00000004002c7947 */ /* 0x000fea0003800000 */
.L_x_2241:
        /* <DEDUP_REMOVED lines=21> */
.L_x_2248:
[----:B------:R-:W-:-:S04]  /*76c0*/  LOP3.LUT R0, R7, 0x80000000, RZ, 0xc0, !PT ;  /* 0x8000000007007812 */ /* 0x000fc800078ec0ff */
[----:B------:R-:W-:-:S04]  /*76d0*/  SHF.R.U32.HI R0, RZ, 0x18, R0 ;  /* 0x00000018ff007819 */ /* 0x000fc80000011600 */
[----:B------:R-:W-:-:S07]  /*76e0*/  LOP3.LUT R0, R3, R0, RZ, 0xfc, !PT ;  /* 0x0000000003007212 */ /* 0x000fce00078efcff */
.L_x_2247:
[----:B------:R-:W-:Y:S05]  /*76f0*/  BSYNC B0 ;  /* 0x0000000000007941 */ /* 0x000fea0003800000 */
.L_x_2246:
[----:B------:R0:W-:Y:S01]  /*7700*/  STG.E.U8 desc[UR36][R4.64], R0 ;  /* 0x0000000004007986 */ /* 0x0001e2000c101124 */
[----:B------:R-:W-:Y:S05]  /*7710*/  BRA `(.L_x_2223) ;  /* 0x0000000000c07947 */ /* 0x000fea0003800000 */
.L_x_2240:
        /* <DEDUP_REMOVED lines=26> */
.L_x_2222:
        /* <DEDUP_REMOVED lines=16> */
.L_x_2251:
[----:B------:R-:W-:Y:S05]  /*79c0*/  BRA `(.L_x_2223) ;  /* 0x0000000000147947 */ /* 0x000fea0003800000 */
.L_x_2250:
[----:B------:R-:W0:Y:S02]  /*79d0*/  F2I.U64.F64.TRUNC R28, R28 ;  /* 0x0000001c001c7311 */ /* 0x000e24000030d800 */
[----:B0-----:R2:W-:Y:S01]  /*79e0*/  STG.E.64 desc[UR36][R4.64], R28 ;  /* 0x0000001c04007986 */ /* 0x0015e2000c101b24 */
[----:B------:R-:W-:Y:S05]  /*79f0*/  BRA `(.L_x_2223) ;  /* 0x0000000000087947 */ /* 0x000fea0003800000 */
.L_x_2249:
[----:B------:R-:W0:Y:S02]  /*7a00*/  F2I.U32.F64.TRUNC R29, R28 ;  /* 0x0000001c001d7311 */ /* 0x000e24000030d000 */
[----:B0-----:R0:W-:Y:S02]  /*7a10*/  STG.E desc[UR36][R4.64], R29 ;  /* 0x0000001d04007986 */ /* 0x0011e4000c101924 */
.L_x_2223:
        /* <DEDUP_REMOVED lines=24> */
.L_x_2255:
[----:B------:R-:W0:Y:S02]  /*7ba0*/  F2I.S64.F64.TRUNC R24, R24 ;  /* 0x0000001800187311 */ /* 0x000e24000030d900 */
[----:B0-----:R-:W-:-:S05]  /*7bb0*/  IMAD.MOV.U32 R3, RZ, RZ, R24 ;  /* 0x000000ffff037224 */ /* 0x001fca00078e0018 */
[----:B------:R3:W-:Y:S01]  /*7bc0*/  STG.E.U8 desc[UR36][R4.64], R3 ;  /* 0x0000000304007986 */ /* 0x0007e2000c101124 */
[----:B------:R-:W-:Y:S05]  /*7bd0*/  BRA `(.L_x_2257) ;  /* 0x0000000c00f07947 */ /* 0x000fea0003800000 */
.L_x_2254:
        /* <DEDUP_REMOVED lines=9> */
.L_x_2259:
[----:B------:R-:W0:Y:S02]  /*7c70*/  F2I.F64.TRUNC R25, R24 ;  /* 0x0000001800197311 */ /* 0x000e24000030d100 */
[----:B0-----:R2:W-:Y:S01]  /*7c80*/  STG.E desc[UR36][R4.64], R25 ;  /* 0x0000001904007986 */ /* 0x0015e2000c101924 */
[----:B------:R-:W-:Y:S05]  /*7c90*/  BRA `(.L_x_2257) ;  /* 0x0000000c00c07947 */ /* 0x000fea0003800000 */
.L_x_2258:
[----:B------:R-:W0:Y:S02]  /*7ca0*/  F2I.F64.TRUNC R25, R24 ;  /* 0x0000001800197311 */ /* 0x000e24000030d100 */
[----:B0-----:R0:W-:Y:S01]  /*7cb0*/  STG.E.U16 desc[UR36][R4.64], R25 ;  /* 0x0000001904007986 */ /* 0x0011e2000c101524 */
[----:B------:R-:W-:Y:S05]  /*7cc0*/  BRA `(.L_x_2257) ;  /* 0x0000000c00b47947 */ /* 0x000fea0003800000 */
.L_x_2253:
        /* <DEDUP_REMOVED lines=13> */
.L_x_2261:
        /* <DEDUP_REMOVED lines=8> */
.L_x_2260:
        /* <DEDUP_REMOVED lines=14> */
.L_x_2263:
        /* <DEDUP_REMOVED lines=9> */
.L_x_2262:
[----:B------:R0:W-:Y:S01]  /*7f90*/  STG.E.64 desc[UR36][R4.64], R24 ;  /* 0x0000001804007986 */ /* 0x0001e2000c101b24 */
[----:B------:R-:W-:Y:S05]  /*7fa0*/  BRA `(.L_x_2257) ;  /* 0x0000000800fc7947 */ /* 0x000fea0003800000 */
.L_x_2252:
        /* <DEDUP_REMOVED lines=12> */
.L_x_2266:
[----:B------:R-:W-:-:S05]  /*8070*/  CS2R R26, SRZ ;  /* 0x00000000001a7805 */ /* 0x000fca000001ff00 */
[----:B------:R0:W-:Y:S01]  /*8080*/  STG.E.128 desc[UR36][R4.64], R24 ;  /* 0x0000001804007986 */ /* 0x0001e2000c101d24 */
[----:B------:R-:W-:Y:S05]  /*8090*/  BRA `(.L_x_2257) ;  /* 0x0000000800c07947 */ /* 0x000fea0003800000 */
.L_x_2265:
        /* <DEDUP_REMOVED lines=25> */
.L_x_2270:
[----:B------:R-:W-:Y:S05]  /*8230*/  BSYNC B0 ;  /* 0x0000000000007941 */ /* 0x000fea0003800000 */
.L_x_2269:
[----:B------:R-:W-:-:S05]  /*8240*/  LOP3.LUT R7, R0, R7, RZ, 0xfc, !PT ;  /* 0x0000000700077212 */ /* 0x000fca00078efcff */
[----:B------:R0:W-:Y:S01]  /*8250*/  STG.E.U8 desc[UR36][R4.64], R7 ;  /* 0x0000000704007986 */ /* 0x0001e2000c101124 */
[----:B------:R-:W-:Y:S05]  /*8260*/  BRA `(.L_x_2257) ;  /* 0x00000008004c7947 */ /* 0x000fea0003800000 */
.L_x_2268:
        /* <DEDUP_REMOVED lines=17> */
.L_x_2272:
[----:B------:R-:W-:Y:S01]  /*8380*/  IMAD.MOV.U32 R0, RZ, RZ, 0x7f ;  /* 0x0000007fff007424 */ /* 0x000fe200078e00ff */
[----:B------:R-:W-:-:S04]  /*8390*/  ISETP.GT.U32.AND P0, PT, R3, 0x7f800000, PT ;  /* 0x7f8000000300780c */ /* 0x000fc80003f04070 */
[----:B------:R-:W-:-:S09]  /*83a0*/  SEL R0, R0, 0x7c, P0 ;  /* 0x0000007c00007807 */ /* 0x000fd20000000000 */
.L_x_2273:
[----:B------:R-:W-:Y:S05]  /*83b0*/  BSYNC B0 ;  /* 0x0000000000007941 */ /* 0x000fea0003800000 */
.L_x_2271:
[----:B------:R-:W-:-:S04]  /*83c0*/  LOP3.LUT R3, R7, 0x80000000, RZ, 0xc0, !PT ;  /* 0x8000000007037812 */ /* 0x000fc800078ec0ff */
[----:B------:R-:W-:-:S04]  /*83d0*/  SHF.R.U32.HI R3, RZ, 0x18, R3 ;  /* 0x00000018ff037819 */ /* 0x000fc80000011603 */
[----:B------:R-:W-:-:S05]  /*83e0*/  LOP3.LUT R3, R0, R3, RZ, 0xfc, !PT ;  /* 0x0000000300037212 */ /* 0x000fca00078efcff */
[----:B------:R0:W-:Y:S01]  /*83f0*/  STG.E.U8 desc[UR36][R4.64], R3 ;  /* 0x0000000304007986 */ /* 0x0001e2000c101124 */
[----:B------:R-:W-:Y:S05]  /*8400*/  BRA `(.L_x_2257) ;  /* 0x0000000400e47947 */ /* 0x000fea0003800000 */
.L_x_2267:
        /* <DEDUP_REMOVED lines=8> */
.L_x_2264:
        /* <DEDUP_REMOVED lines=11> */
.L_x_2276:
        /* <DEDUP_REMOVED lines=21> */
.L_x_2279:
[----:B------:R-:W-:-:S04]  /*8690*/  LOP3.LUT R0, R7, 0x80000000, RZ, 0xc0, !PT ;  /* 0x8000000007007812 */ /* 0x000fc800078ec0ff */
[----:B------:R-:W-:-:S04]  /*86a0*/  SHF.R.U32.HI R0, RZ, 0x18, R0 ;  /* 0x00000018ff007819 */ /* 0x000fc80000011600 */
[----:B------:R-:W-:-:S07]  /*86b0*/  LOP3.LUT R0, R3, R0, RZ, 0xfc, !PT ;  /* 0x0000000003007212 */ /* 0x000fce00078efcff */
.L_x_2278:
[----:B------:R-:W-:Y:S05]  /*86c0*/  BSYNC B0 ;  /* 0x0000000000007941 */ /* 0x000fea0003800000 */
.L_x_2277:
[----:B------:R0:W-:Y:S01]  /*86d0*/  STG.E.U8 desc[UR36][R4.64], R0 ;  /* 0x0000000004007986 */ /* 0x0001e2000c101124 */
[----:B------:R-:W-:Y:S05]  /*86e0*/  BRA `(.L_x_2257) ;  /* 0x00000004002c7947 */ /* 0x000fea0003800000 */
.L_x_2275:
        /* <DEDUP_REMOVED lines=21> */
.L_x_2282:
[----:B------:R-:W-:-:S04]  /*8840*/  LOP3.LUT R0, R7, 0x80000000, RZ, 0xc0, !PT ;  /* 0x8000000007007812 */ /* 0x000fc800078ec0ff */
[----:B------:R-:W-:-:S04]  /*8850*/  SHF.R.U32.HI R0, RZ, 0x18, R0 ;  /* 0x00000018ff007819 */ /* 0x000fc80000011600 */
[----:B------:R-:W-:-:S07]  /*8860*/  LOP3.LUT R0, R3, R0, RZ, 0xfc, !PT ;  /* 0x0000000003007212 */ /* 0x000fce00078efcff */
.L_x_2281:
[----:B------:R-:W-:Y:S05]  /*8870*/  BSYNC B0 ;  /* 0x0000000000007941 */ /* 0x000fea0003800000 */
.L_x_2280:
[----:B------:R0:W-:Y:S01]  /*8880*/  STG.E.U8 desc[UR36][R4.64], R0 ;  /* 0x0000000004007986 */ /* 0x0001e2000c101124 */
[----:B------:R-:W-:Y:S05]  /*8890*/  BRA `(.L_x_2257) ;  /* 0x0000000000c07947 */ /* 0x000fea0003800000 */
.L_x_2274:
        /* <DEDUP_REMOVED lines=26> */
.L_x_2256:
        /* <DEDUP_REMOVED lines=16> */
.L_x_2285:
[----:B------:R-:W-:Y:S05]  /*8b40*/  BRA `(.L_x_2257) ;  /* 0x0000000000147947 */ /* 0x000fea0003800000 */
.L_x_2284:
[----:B------:R-:W0:Y:S02]  /*8b50*/  F2I.U64.F64.TRUNC R24, R24 ;  /* 0x0000001800187311 */ /* 0x000e24000030d800 */
[----:B0-----:R0:W-:Y:S01]  /*8b60*/  STG.E.64 desc[UR36][R4.64], R24 ;  /* 0x0000001804007986 */ /* 0x0011e2000c101b24 */
[----:B------:R-:W-:Y:S05]  /*8b70*/  BRA `(.L_x_2257) ;  /* 0x0000000000087947 */ /* 0x000fea0003800000 */
.L_x_2283:
[----:B------:R-:W0:Y:S02]  /*8b80*/  F2I.U32.F64.TRUNC R25, R24 ;  /* 0x0000001800197311 */ /* 0x000e24000030d000 */
[----:B0-----:R0:W-:Y:S02]  /*8b90*/  STG.E desc[UR36][R4.64], R25 ;  /* 0x0000001904007986 */ /* 0x0011e4000c101924 */
.L_x_2257:
[----:B------:R-:W-:-:S07]  /*8ba0*/  VIADD R22, R22, 0x80 ;  /* 0x0000008016167836 */ /* 0x000fce0000000000 */
.L_x_2217:
[----:B------:R-:W-:Y:S05]  /*8bb0*/  BSYNC B6 ;  /* 0x0000000000067941 */ /* 0x000fea0003800000 */
.L_x_2216:
        /* <DEDUP_REMOVED lines=22> */
.L_x_2289:
[----:B------:R-:W0:Y:S02]  /*8d20*/  F2I.S64.F64.TRUNC R16, R16 ;  /* 0x0000001000107311 */ /* 0x000e24000030d900 */
[----:B0-----:R-:W-:-:S05]  /*8d30*/  IMAD.MOV.U32 R3, RZ, RZ, R16 ;  /* 0x000000ffff037224 */ /* 0x001fca00078e0010 */
[----:B------:R-:W-:Y:S01]  /*8d40*/  STG.E.U8 desc[UR36][R4.64], R3 ;  /* 0x0000000304007986 */ /* 0x000fe2000c101124 */
[----:B------:R-:W-:Y:S05]  /*8d50*/  EXIT ;  /* 0x000000000000794d */ /* 0x000fea0003800000 */
.L_x_2288:
        /* <DEDUP_REMOVED lines=9> */
.L_x_2292:
[----:B------:R-:W0:Y:S02]  /*8df0*/  F2I.F64.TRUNC R17, R16 ;  /* 0x0000001000117311 */ /* 0x000e24000030d100 */
[----:B0-----:R-:W-:Y:S01]  /*8e00*/  STG.E desc[UR36][R4.64], R17 ;  /* 0x0000001104007986 */ /* 0x001fe2000c101924 */
[----:B------:R-:W-:Y:S05]  /*8e10*/  EXIT ;  /* 0x000000000000794d */ /* 0x000fea0003800000 */
.L_x_2291:
[----:B------:R-:W0:Y:S02]  /*8e20*/  F2I.F64.TRUNC R17, R16 ;  /* 0x0000001000117311 */ /* 0x000e24000030d100 */
[----:B0-----:R-:W-:Y:S01]  /*8e30*/  STG.E.U16 desc[UR36][R4.64], R17 ;  /* 0x0000001104007986 */ /* 0x001fe2000c101524 */
[----:B------:R-:W-:Y:S05]  /*8e40*/  EXIT ;  /* 0x000000000000794d */ /* 0x000fea0003800000 */
.L_x_2287:
        /* <DEDUP_REMOVED lines=13> */
.L_x_2294:
        /* <DEDUP_REMOVED lines=8> */
.L_x_2293:
        /* <DEDUP_REMOVED lines=14> */
.L_x_2296:
        /* <DEDUP_REMOVED lines=9> */
.L_x_2295:
[----:B------:R-:W-:Y:S01]  /*9110*/  STG.E.64 desc[UR36][R4.64], R16 ;  /* 0x0000001004007986 */ /* 0x000fe2000c101b24 */
[----:B------:R-:W-:Y:S05]  /*9120*/  EXIT ;  /* 0x000000000000794d */ /* 0x000fea0003800000 */
.L_x_2286:
        /* <DEDUP_REMOVED lines=12> */
.L_x_2299:
[----:B------:R-:W-:-:S05]  /*91f0*/  CS2R R18, SRZ ;  /* 0x0000000000127805 */ /* 0x000fca000001ff00 */
[----:B------:R-:W-:Y:S01]  /*9200*/  STG.E.128 desc[UR36][R4.64], R16 ;  /* 0x0000001004007986 */ /* 0x000fe2000c101d24 */
[----:B------:R-:W-:Y:S05]  /*9210*/  EXIT ;  /* 0x000000000000794d */ /* 0x000fea0003800000 */
.L_x_2298:
        /* <DEDUP_REMOVED lines=25> */
.L_x_2303:
[----:B------:R-:W-:Y:S05]  /*93b0*/  BSYNC B0 ;  /* 0x0000000000007941 */ /* 0x000fea0003800000 */
.L_x_2302:
[----:B------:R-:W-:-:S05]  /*93c0*/  LOP3.LUT R3, R0, R3, RZ, 0xfc, !PT ;  /* 0x0000000300037212 */ /* 0x000fca00078efcff */
[----:B------:R-:W-:Y:S01]  /*93d0*/  STG.E.U8 desc[UR36][R4.64], R3 ;  /* 0x0000000304007986 */ /* 0x000fe2000c101124 */
[----:B------:R-:W-:Y:S05]  /*93e0*/  EXIT ;  /* 0x000000000000794d */ /* 0x000fea0003800000 */
.L_x_2301:
        /* <DEDUP_REMOVED lines=17> */
.L_x_2305:
[----:B------:R-:W-:Y:S01]  /*9500*/  IMAD.MOV.U32 R0, RZ, RZ, 0x7f ;  /* 0x0000007fff007424 */ /* 0x000fe200078e00ff */
[----:B------:R-:W-:-:S04]  /*9510*/  ISETP.GT.U32.AND P0, PT, R2, 0x7f800000, PT ;  /* 0x7f8000000200780c */ /* 0x000fc80003f04070 */
[----:B------:R-:W-:-:S09]  /*9520*/  SEL R0, R0, 0x7c, P0 ;  /* 0x0000007c00007807 */ /* 0x000fd20000000000 */
.L_x_2306:
[----:B------:R-:W-:Y:S05]  /*9530*/  BSYNC B0 ;  /* 0x0000000000007941 */ /* 0x000fea0003800000 */
.L_x_2304:
[----:B------:R-:W-:-:S04]  /*9540*/  LOP3.LUT R2, R3, 0x80000000, RZ, 0xc0, !PT ;  /* 0x8000000003027812 */ /* 0x000fc800078ec0ff */
[----:B------:R-:W-:-:S04]  /*9550*/  SHF.R.U32.HI R3, RZ, 0x18, R2 ;  /* 0x00000018ff037819 */ /* 0x000fc80000011602 */
[----:B------:R-:W-:-:S05]  /*9560*/  LOP3.LUT R3, R0, R3, RZ, 0xfc, !PT ;  /* 0x0000000300037212 */ /* 0x000fca00078efcff */
[----:B------:R-:W-:Y:S01]  /*9570*/  STG.E.U8 desc[UR36][R4.64], R3 ;  /* 0x0000000304007986 */ /* 0x000fe2000c101124 */
[----:B------:R-:W-:Y:S05]  /*9580*/  EXIT ;  /* 0x000000000000794d */ /* 0x000fea0003800000 */
.L_x_2300:
        /* <DEDUP_REMOVED lines=8> */
.L_x_2297:
        /* <DEDUP_REMOVED lines=11> */
.L_x_2309:
        /* <DEDUP_REMOVED lines=21> */
.L_x_2312:
[----:B------:R-:W-:-:S04]  /*9810*/  LOP3.LUT R2, R7, 0x80000000, RZ, 0xc0, !PT ;  /* 0x8000000007027812 */ /* 0x000fc800078ec0ff */
[----:B------:R-:W-:-:S04]  /*9820*/  SHF.R.U32.HI R3, RZ, 0x18, R2 ;  /* 0x00000018ff037819 */ /* 0x000fc80000011602 */
[----:B------:R-:W-:-:S04]  /*9830*/  LOP3.LUT R0, R0, R3, RZ, 0xfc, !PT ;  /* 0x0000000300007212 */ /* 0x000fc800078efcff */
[----:B------:R-:W-:-:S07]  /*9840*/  PRMT R2, R0, 0x7610, R2 ;  /* 0x0000761000027816 */ /* 0x000fce0000000002 */
.L_x_2311:
[----:B------:R-:W-:Y:S05]  /*9850*/  BSYNC B0 ;  /* 0x0000000000007941 */ /* 0x000fea0003800000 */
.L_x_2310:
[----:B------:R-:W-:Y:S01]  /*9860*/  STG.E.U8 desc[UR36][R4.64], R2 ;  /* 0x0000000204007986 */ /* 0x000fe2000c101124 */
[----:B------:R-:W-:Y:S05]  /*9870*/  EXIT ;  /* 0x000000000000794d */ /* 0x000fea0003800000 */
.L_x_2308:
        /* <DEDUP_REMOVED lines=21> */
.L_x_2315:
[----:B------:R-:W-:-:S04]  /*99d0*/  LOP3.LUT R2, R7, 0x80000000, RZ, 0xc0, !PT ;  /* 0x8000000007027812 */ /* 0x000fc800078ec0ff */
[----:B------:R-:W-:-:S04]  /*99e0*/  SHF.R.U32.HI R3, RZ, 0x18, R2 ;  /* 0x00000018ff037819 */ /* 0x000fc80000011602 */
[----:B------:R-:W-:-:S04]  /*99f0*/  LOP3.LUT R0, R0, R3, RZ, 0xfc, !PT ;  /* 0x0000000300007212 */ /* 0x000fc800078efcff */
[----:B------:R-:W-:-:S07]  /*9a00*/  PRMT R2, R0, 0x7610, R2 ;  /* 0x0000761000027816 */ /* 0x000fce0000000002 */
.L_x_2314:
[----:B------:R-:W-:Y:S05]  /*9a10*/  BSYNC B0 ;  /* 0x0000000000007941 */ /* 0x000fea0003800000 */
.L_x_2313:
[----:B------:R-:W-:Y:S01]  /*9a20*/  STG.E.U8 desc[UR36][R4.64], R2 ;  /* 0x0000000204007986 */ /* 0x000fe2000c101124 */
[----:B------:R-:W-:Y:S05]  /*9a30*/  EXIT ;  /* 0x000000000000794d */ /* 0x000fea0003800000 */
.L_x_2307:
        /* <DEDUP_REMOVED lines=26> */
.L_x_2290:
        /* <DEDUP_REMOVED lines=16> */
.L_x_2318:
[----:B------:R-:W-:Y:S05]  /*9ce0*/  EXIT ;  /* 0x000000000000794d */ /* 0x000fea0003800000 */
.L_x_2317:
[----:B------:R-:W0:Y:S02]  /*9cf0*/  F2I.U64.F64.TRUNC R16, R16 ;  /* 0x0000001000107311 */ /* 0x000e24000030d800 */
[----:B0-----:R-:W-:Y:S01]  /*9d00*/  STG.E.64 desc[UR36][R4.64], R16 ;  /* 0x0000001004007986 */ /* 0x001fe2000c101b24 */
[----:B------:R-:W-:Y:S05]  /*9d10*/  EXIT ;  /* 0x000000000000794d */ /* 0x000fea0003800000 */
.L_x_2316:
[----:B------:R-:W0:Y:S02]  /*9d20*/  F2I.U32.F64.TRUNC R17, R16 ;  /* 0x0000001000117311 */ /* 0x000e24000030d000 */
[----:B0-----:R-:W-:Y:S01]  /*9d30*/  STG.E desc[UR36][R4.64], R17 ;  /* 0x0000001104007986 */ /* 0x001fe2000c101924 */
[----:B------:R-:W-:Y:S05]  /*9d40*/  EXIT ;  /* 0x000000000000794d */ /* 0x000fea0003800000 */
.L_x_2319:
        /* <DEDUP_REMOVED lines=11> */
.L_x_13273:


//--------------------- .text._ZN2at6native18elementwise_kernelILi128ELi2EZNS0_22gpu_kernel_impl_nocastIZZZNS0_16log2_kernel_cudaERNS_18TensorIteratorBaseEENKUlvE0_clEvENKUlvE_clEvEUldE_EEvS4_RKT_EUliE_EEviT1_ --------------------------
	.section	.text._ZN2at6native18elementwise_kernelILi128ELi2EZNS0_22gpu_kernel_impl_nocastIZZZNS0_16log2_kernel_cudaERNS_18TensorIteratorBaseEENKUlvE0_clEvENKUlvE_clEvEUldE_EEvS4_RKT_EUliE_EEviT1_,"ax",@progbits
	.align	128
        .global         _ZN2at6native18elementwise_kernelILi128ELi2EZNS0_22gpu_kernel_impl_nocastIZZZNS0_16log2_kernel_cudaERNS_18TensorIteratorBaseEENKUlvE0_clEvENKUlvE_clEvEUldE_EEvS4_RKT_EUliE_EEviT1_
        .type           _ZN2at6native18elementwise_kernelILi128ELi2EZNS0_22gpu_kernel_impl_nocastIZZZNS0_16log2_kernel_cudaERNS_18TensorIteratorBaseEENKUlvE0_clEvENKUlvE_clEvEUldE_EEvS4_RKT_EUliE_EEviT1_,@function
        .size           _ZN2at6native18elementwise_kernelILi128ELi2EZNS0_22gpu_kernel_impl_nocastIZZZNS0_16log2_kernel_cudaERNS_18TensorIteratorBaseEENKUlvE0_clEvENKUlvE_clEvEUldE_EEvS4_RKT_EUliE_EEviT1_,(.L_x_13274 - _ZN2at6native18elementwise_kernelILi128ELi2EZNS0_22gpu_kernel_impl_nocastIZZZNS0_16log2_kernel_cudaERNS_18TensorIteratorBaseEENKUlvE0_clEvENKUlvE_clEvEUldE_EEvS4_RKT_EUliE_EEviT1_)
        .other          _ZN2at6native18elementwise_kernelILi128ELi2EZNS0_22gpu_kernel_impl_nocastIZZZNS0_16log2_kernel_cudaERNS_18TensorIteratorBaseEENKUlvE0_clEvENKUlvE_clEvEUldE_EEvS4_RKT_EUliE_EEviT1_,@"STO_CUDA_ENTRY STV_DEFAULT"
_ZN2at6native18elementwise_kernelILi128ELi2EZNS0_22gpu_kernel_impl_nocastIZZZNS0_16log2_kernel_cudaERNS_18TensorIteratorBaseEENKUlvE0_clEvENKUlvE_clEvEUldE_EEvS4_RKT_EUliE_EEviT1_:
.text._ZN2at6native18elementwise_kernelILi128ELi2EZNS0_22gpu_kernel_impl_nocastIZZZNS0_16log2_kernel_cudaERNS_18TensorIteratorBaseEENKUlvE0_clEvENKUlvE_clEvEUldE_EEvS4_RKT_EUliE_EEviT1_:
        /* <DEDUP_REMOVED lines=15> */
[----:B------:R-:W-:Y:S01]  /*00f0*/  IMAD.MOV.U32 R3, RZ, RZ, R7 ;  /* 0x000000ffff037224 */ /* 0x000fe200078e0007 */
        /* <DEDUP_REMOVED lines=20> */
[C---:B------:R-:W-:Y:S02]  /*0240*/  IMAD R3, R4.reuse, UR10, RZ ;  /* 0x0000000a04037c24 */ /* 0x040fe4000f8e02ff */
[----:B------:R-:W-:Y:S02]  /*0250*/  IMAD R2, R4, UR11, RZ ;  /* 0x0000000b04027c24 */ /* 0x000fe4000f8e02ff */
        /* <DEDUP_REMOVED lines=262> */
[----:B------:R-:W-:-:S03]  /*12c0*/  @P0 MOV R8, RZ ;  /* 0x000000ff00080202 */ /* 0x000fc60000000f00 */
[----:B------:R-:W-:-:S04]  /*12d0*/  IMAD.MOV R11, RZ, RZ, -R9 ;  /* 0x000000ffff0b7224 */ /* 0x000fc800078e0a09 */
        /* <DEDUP_REMOVED lines=12> */
.L_x_2322:
[----:B------:R-:W-:Y:S02]  /*13a0*/  ULDC.64 UR8, c[0x0][0x418] ;  /* 0x0001060000087ab9 */ /* 0x000fe40000000a00 */
[----:B------:R-:W-:-:S04]  /*13b0*/  IADD3 R10, P0, R2, UR8, RZ ;  /* 0x00000008020a7c10 */ /* 0x000fc8000ff1e0ff */
[----:B------:R-:W-:Y:S01]  /*13c0*/  IADD3.X R11, RZ, UR9, RZ, P0, !PT ;  /* 0x00000009ff0b7c10 */ /* 0x000fe200087fe4ff */
[----:B------:R-:W-:-:S04]  /*13d0*/  ULDC.64 UR8, c[0x0][0x410] ;  /* 0x0001040000087ab9 */ /* 0x000fc80000000a00 */
[----:B------:R-:W2:Y:S01]  /*13e0*/  LDG.E.64 R4, desc[UR4][R10.64] ;  /* 0x000000040a047981 */ /* 0x000ea2000c1e1b00 */
[----:B------:R-:W-:Y:S01]  /*13f0*/  BSSY B1, `(.L_x_2323) ;  /* 0x0000053000017945 */ /* 0x000fe20003800000 */
[----:B--2---:R-:W-:Y:S01]  /*1400*/  ISETP.GT.AND P1, PT, R5, 0xfffff, PT ;  /* 0x000fffff0500780c */ /* 0x004fe20003f24270 */
[----:B------:R-:W-:Y:S01]  /*1410*/  IMAD.MOV.U32 R7, RZ, RZ, R5 ;  /* 0x000000ffff077224 */ /* 0x000fe200078e0005 */
[-C--:B------:R-:W-:Y:S02]  /*1420*/  MOV R6, R4.reuse ;  /* 0x0000000400067202 */ /* 0x080fe40000000f00 */
[----:B------:R-:W-:Y:S02]  /*1430*/  MOV R10, R4 ;  /* 0x00000004000a7202 */ /* 0x000fe40000000f00 */
[----:B------:R-:W-:-:S07]  /*1440*/  MOV R4, 0xfffffc01 ;  /* 0xfffffc0100047802 */ /* 0x000fce0000000f00 */
[----:B------:R-:W-:Y:S01]  /*1450*/  @!P1 DMUL R6, R6, 1.80143985094819840000e+16 ;  /* 0x4350000006069828 */ /* 0x000fe20000000000 */
[----:B------:R-:W-:-:S09]  /*1460*/  @!P1 MOV R4, 0xfffffbcb ;  /* 0xfffffbcb00049802 */ /* 0x000fd20000000f00 */
[----:B------:R-:W-:Y:S02]  /*1470*/  @!P1 MOV R5, R7 ;  /* 0x0000000700059202 */ /* 0x000fe40000000f00 */
[----:B------:R-:W-:Y:S02]  /*1480*/  @!P1 MOV R10, R6 ;  /* 0x00000006000a9202 */ /* 0x000fe40000000f00 */
[----:B------:R-:W-:-:S04]  /*1490*/  IADD3 R2, R5, -0x1, RZ ;  /* 0xffffffff05027810 */ /* 0x000fc80007ffe0ff */
[----:B------:R-:W-:-:S13]  /*14a0*/  ISETP.GE.U32.AND P0, PT, R2, 0x7fefffff, PT ;  /* 0x7fefffff0200780c */ /* 0x000fda0003f06070 */
[----:B------:R-:W-:Y:S01]  /*14b0*/  @P0 MOV R8, 0x0 ;  /* 0x0000000000080802 */ /* 0x000fe20000000f00 */
[----:B------:R-:W-:Y:S01]  /*14c0*/  @P0 IMAD.MOV.U32 R9, RZ, RZ, 0x7ff00000 ;  /* 0x7ff00000ff090424 */ /* 0x000fe200078e00ff */
[----:B------:R-:W-:-:S05]  /*14d0*/  @P0 FSETP.NEU.FTZ.AND P2, PT, R7, RZ, PT ;  /* 0x000000ff0700020b */ /* 0x000fca0003f5d000 */
[----:B------:R-:W-:-:S10]  /*14e0*/  @P0 DFMA R8, R6, R8, +INF ;  /* 0x7ff000000608042b */ /* 0x000fd40000000008 */
[----:B------:R-:W-:Y:S02]  /*14f0*/  @P0 FSEL R14, R8, RZ, P2 ;  /* 0x000000ff080e0208 */ /* 0x000fe40001000000 */
[----:B------:R-:W-:Y:S02]  /*1500*/  @P0 FSEL R15, R9, -QNAN , P2 ;  /* 0xfff00000090f0808 */ /* 0x000fe40001000000 */
[----:B------:R-:W-:-:S05]  /*1510*/  IADD3 R2, P2, R3, UR8, RZ ;  /* 0x0000000803027c10 */ /* 0x000fca000ff5e0ff */
[----:B------:R-:W-:Y:S01]  /*1520*/  IMAD.X R3, RZ, RZ, UR9, P2 ;  /* 0x00000009ff037e24 */ /* 0x000fe200090e06ff */
[----:B------:R-:W-:Y:S07]  /*1530*/  @P0 BRA `(.L_x_2324) ;  /* 0x0000000000f80947 */ /* 0x000fee0003800000 */
[----:B------:R-:W-:Y:S01]  /*1540*/  LOP3.LUT R6, R5, 0x800fffff, RZ, 0xc0, !PT ;  /* 0x800fffff05067812 */ /* 0x000fe200078ec0ff */
[----:B------:R-:W-:Y:S01]  /*1550*/  UMOV UR8, 0x3ae80f1e ;  /* 0x3ae80f1e00087882 */ /* 0x000fe20000000000 */
[----:B------:R-:W-:Y:S01]  /*1560*/  MOV R8, RZ ;  /* 0x000000ff00087202 */ /* 0x000fe20000000f00 */
[----:B------:R-:W-:Y:S01]  /*1570*/  UMOV UR9, 0x3eb1380b ;  /* 0x3eb1380b00097882 */ /* 0x000fe20000000000 */
[----:B------:R-:W-:Y:S01]  /*1580*/  LOP3.LUT R7, R6, 0x3ff00000, RZ, 0xfc, !PT ;  /* 0x3ff0000006077812 */ /* 0x000fe200078efcff */
[----:B------:R-:W-:Y:S01]  /*1590*/  UMOV UR10, 0x80000000 ;  /* 0x80000000000a7882 */ /* 0x000fe20000000000 */
[----:B------:R-:W-:Y:S01]  /*15a0*/  MOV R6, R10 ;  /* 0x0000000a00067202 */ /* 0x000fe20000000f00 */
[----:B------:R-:W-:Y:S01]  /*15b0*/  UMOV UR11, 0x43300000 ;  /* 0x43300000000b7882 */ /* 0x000fe20000000000 */
[----:B------:R-:W-:Y:S02]  /*15c0*/  ISETP.GE.AND P0, PT, R7, 0x3ff6a09f, PT ;  /* 0x3ff6a09f0700780c */ /* 0x000fe40003f06270 */
[----:B------:R-:W-:-:S02]  /*15d0*/  MOV R16, 0x8b7a8b04 ;  /* 0x8b7a8b0400107802 */ /* 0x000fc40000000f00 */
[----:B------:R-:W-:Y:S02]  /*15e0*/  MOV R17, 0x3ed0ee25 ;  /* 0x3ed0ee2500117802 */ /* 0x000fe40000000f00 */
[----:B------:R-:W-:Y:S02]  /*15f0*/  LEA.HI R18, R5, R4, RZ, 0xc ;  /* 0x0000000405127211 */ /* 0x000fe400078f60ff */
[----:B------:R-:W-:-:S05]  /*1600*/  MOV R19, 0x43300000 ;  /* 0x4330000000137802 */ /* 0x000fca0000000f00 */
[----:B------:R-:W-:Y:S01]  /*1610*/  @P0 IADD3 R9, R7, -0x100000, RZ ;  /* 0xfff0000007090810 */ /* 0x000fe20007ffe0ff */
[----:B------:R-:W-:-:S04]  /*1620*/  @P0 VIADD R18, R18, 0x1 ;  /* 0x0000000112120836 */ /* 0x000fc80000000000 */
[----:B------:R-:W-:Y:S01]  /*1630*/  @P0 IMAD.MOV.U32 R7, RZ, RZ, R9 ;  /* 0x000000ffff070224 */ /* 0x000fe200078e0009 */
[----:B------:R-:W-:-:S05]  /*1640*/  LOP3.LUT R18, R18, 0x80000000, RZ, 0x3c, !PT ;  /* 0x8000000012127812 */ /* 0x000fca00078e3cff */
        /* <DEDUP_REMOVED lines=45> */
.L_x_2324:
[----:B------:R-:W-:Y:S05]  /*1920*/  BSYNC B1 ;  /* 0x0000000000017941 */ /* 0x000fea0003800000 */
.L_x_2323:
[----:B------:R-:W-:Y:S01]  /*1930*/  UMOV UR8, 0xffda0d24 ;  /* 0xffda0d2400087882 */ /* 0x000fe20000000000 */
[----:B------:R-:W-:Y:S01]  /*1940*/  UMOV UR9, 0x3c7777d0 ;  /* 0x3c7777d000097882 */ /* 0x000fe20000000000 */
[----:B------:R-:W-:Y:S01]  /*1950*/  IADD3 R7, R0, 0x80, RZ ;  /* 0x0000008000077810 */ /* 0x000fe20007ffe0ff */
[----:B------:R-:W-:Y:S01]  /*1960*/  DMUL R4, R14, UR8 ;  /* 0x000000080e047c28 */ /* 0x000fe20008000000 */
[----:B------:R-:W-:Y:S01]  /*1970*/  UMOV UR8, 0x652b82fe ;  /* 0x652b82fe00087882 */ /* 0x000fe20000000000 */
[----:B------:R-:W-:-:S06]  /*1980*/  UMOV UR9, 0x3ff71547 ;  /* 0x3ff7154700097882 */ /* 0x000fcc0000000000 */
[----:B------:R-:W-:-:S07]  /*1990*/  DFMA R4, R14, UR8, R4 ;  /* 0x000000080e047c2b */ /* 0x000fce0008000004 */
[----:B------:R0:W-:Y:S04]  /*19a0*/  STG.E.64 desc[UR4][R2.64], R4 ;  /* 0x0000000402007986 */ /* 0x0001e8000c101b04 */
.L_x_2321:
[----:B------:R-:W-:Y:S05]  /*19b0*/  BSYNC B0 ;  /* 0x0000000000007941 */ /* 0x000fea0003800000 */
.L_x_2320:
[----:B------:R-:W-:-:S13]  /*19c0*/  ISETP.GE.AND P0, PT, R7, UR6, PT ;  /* 0x0000000607007c0c */ /* 0x000fda000bf06270 */
[----:B------:R-:W-:Y:S05]  /*19d0*/  @P0 EXIT ;  /* 0x000000000000094d */ /* 0x000fea0003800000 */
[----:B------:R-:W1:Y:S01]  /*19e0*/  LDC R8, c[0x0][0x218] ;  /* 0x00008600ff087b82 */ /* 0x000e620000000800 */
[----:B------:R-:W-:Y:S01]  /*19f0*/  MOV R0, RZ ;  /* 0x000000ff00007202 */ /* 0x000fe20000000f00 */
[----:B0-----:R-:W-:Y:S01]  /*1a00*/  IMAD.MOV.U32 R3, RZ, RZ, RZ ;  /* 0x000000ffff037224 */ /* 0x001fe200078e00ff */
[----:B-1----:R-:W-:-:S13]  /*1a10*/  ISETP.NE.AND P0, PT, R8, RZ, PT ;  /* 0x000000ff0800720c */ /* 0x002fda0003f05270 */
[----:B------:R-:W-:Y:S05]  /*1a20*/  @!P0 BRA `(.L_x_2325) ;  /* 0x0000001000a88947 */ /* 0x000fea0003800000 */
[----:B------:R-:W-:Y:S01]  /*1a30*/  HFMA2.MMA R2, -RZ, RZ, 0, 0 ;  /* 0x00000000ff027435 */ /* 0x000fe200000001ff */
[----:B------:R-:W-:Y:S01]  /*1a40*/  MOV R3, R7 ;  /* 0x0000000700037202 */ /* 0x000fe20000000f00 */
        /* <DEDUP_REMOVED lines=280> */
[----:B------:R-:W-:Y:S01]  /*2bd0*/  SHF.R.U32.HI R7, RZ, UR6, R6 ;  /* 0x00000006ff077c19 */ /* 0x000fe20008011606 */
[----:B------:R-:W-:Y:S02]  /*2be0*/  ULDC.64 UR6, c[0x0][0x400] ;  /* 0x0001000000067ab9 */ /* 0x000fe40000000a00 */
[----:B------:R-:W0:Y:S01]  /*2bf0*/  @P0 LDC.64 R8, c[0x0][0x340] ;  /* 0x0000d000ff080b82 */ /* 0x000e220000000a00 */
[----:B------:R-:W-:Y:S02]  /*2c00*/  @P0 MOV R6, RZ ;  /* 0x000000ff00060202 */ /* 0x000fe40000000f00 */
        /* <DEDUP_REMOVED lines=12> */
.L_x_2325:
[----:B------:R-:W-:Y:S02]  /*2cd0*/  ULDC.64 UR6, c[0x0][0x418] ;  /* 0x0001060000067ab9 */ /* 0x000fe40000000a00 */
[----:B------:R-:W-:-:S05]  /*2ce0*/  IADD3 R10, P0, R0, UR6, RZ ;  /* 0x00000006000a7c10 */ /* 0x000fca000ff1e0ff */
[----:B------:R-:W-:Y:S01]  /*2cf0*/  IMAD.X R11, RZ, RZ, UR7, P0 ;  /* 0x00000007ff0b7e24 */ /* 0x000fe200080e06ff */
[----:B------:R-:W-:-:S04]  /*2d00*/  ULDC.64 UR6, c[0x0][0x410] ;  /* 0x0001040000067ab9 */ /* 0x000fc80000000a00 */
[----:B------:R-:W2:Y:S01]  /*2d10*/  LDG.E.64 R4, desc[UR4][R10.64] ;  /* 0x000000040a047981 */ /* 0x000ea2000c1e1b00 */
[----:B------:R-:W-:Y:S01]  /*2d20*/  BSSY B0, `(.L_x_2326) ;  /* 0x0000052000007945 */ /* 0x000fe20003800000 */
[----:B--2---:R-:W-:Y:S02]  /*2d30*/  ISETP.GT.AND P1, PT, R5, 0xfffff, PT ;  /* 0x000fffff0500780c */ /* 0x004fe40003f24270 */
[----:B------:R-:W-:Y:S02]  /*2d40*/  MOV R6, R4 ;  /* 0x0000000400067202 */ /* 0x000fe40000000f00 */
[----:B------:R-:W-:-:S09]  /*2d50*/  MOV R7, R5 ;  /* 0x0000000500077202 */ /* 0x000fd20000000f00 */
[----:B------:R-:W-:-:S10]  /*2d60*/  @!P1 DMUL R6, R6, 1.80143985094819840000e+16 ;  /* 0x4350000006069828 */ /* 0x000fd40000000000 */
[----:B------:R-:W-:Y:S02]  /*2d70*/  @!P1 MOV R5, R7 ;  /* 0x0000000700059202 */ /* 0x000fe40000000f00 */
[----:B------:R-:W-:-:S03]  /*2d80*/  @!P1 MOV R4, R6 ;  /* 0x0000000600049202 */ /* 0x000fc60000000f00 */
[----:B------:R-:W-:-:S05]  /*2d90*/  VIADD R0, R5, 0xffffffff ;  /* 0xffffffff05007836 */ /* 0x000fca0000000000 */
[----:B------:R-:W-:Y:S02]  /*2da0*/  ISETP.GE.U32.AND P0, PT, R0, 0x7fefffff, PT ;  /* 0x7fefffff0000780c */ /* 0x000fe40003f06070 */
[----:B------:R-:W-:Y:S02]  /*2db0*/  MOV R0, 0xfffffc01 ;  /* 0xfffffc0100007802 */ /* 0x000fe40000000f00 */
[----:B------:R-:W-:-:S09]  /*2dc0*/  @!P1 MOV R0, 0xfffffbcb ;  /* 0xfffffbcb00009802 */ /* 0x000fd20000000f00 */
[----:B------:R-:W-:Y:S02]  /*2dd0*/  @P0 MOV R8, 0x0 ;  /* 0x0000000000080802 */ /* 0x000fe40000000f00 */
[----:B------:R-:W-:Y:S02]  /*2de0*/  @P0 MOV R9, 0x7ff00000 ;  /* 0x7ff0000000090802 */ /* 0x000fe40000000f00 */
[----:B------:R-:W-:-:S04]  /*2df0*/  @P0 FSETP.NEU.FTZ.AND P2, PT, R7, RZ, PT ;  /* 0x000000ff0700020b */ /* 0x000fc80003f5d000 */
[----:B------:R-:W-:-:S10]  /*2e00*/  @P0 DFMA R8, R6, R8, +INF ;  /* 0x7ff000000608042b */ /* 0x000fd40000000008 */
[----:B------:R-:W-:Y:S02]  /*2e10*/  @P0 FSEL R14, R8, RZ, P2 ;  /* 0x000000ff080e0208 */ /* 0x000fe40001000000 */
[----:B------:R-:W-:Y:S02]  /*2e20*/  @P0 FSEL R15, R9, -QNAN , P2 ;  /* 0xfff00000090f0808 */ /* 0x000fe40001000000 */
[----:B------:R-:W-:-:S05]  /*2e30*/  IADD3 R2, P2, R3, UR6, RZ ;  /* 0x0000000603027c10 */ /* 0x000fca000ff5e0ff */
[----:B------:R-:W-:Y:S01]  /*2e40*/  IMAD.X R3, RZ, RZ, UR7, P2 ;  /* 0x00000007ff037e24 */ /* 0x000fe200090e06ff */
[----:B------:R-:W-:Y:S07]  /*2e50*/  @P0 BRA `(.L_x_2327) ;  /* 0x0000000000f80947 */ /* 0x000fee0003800000 */
[----:B------:R-:W-:Y:S01]  /*2e60*/  LOP3.LUT R6, R5, 0x800fffff, RZ, 0xc0, !PT ;  /* 0x800fffff05067812 */ /* 0x000fe200078ec0ff */
[----:B------:R-:W-:Y:S01]  /*2e70*/  IMAD.MOV.U32 R8, RZ, RZ, RZ ;  /* 0x000000ffff087224 */ /* 0x000fe200078e00ff */
[----:B------:R-:W-:Y:S01]  /*2e80*/  MOV R16, 0x8b7a8b04 ;  /* 0x8b7a8b0400107802 */ /* 0x000fe20000000f00 */
[----:B------:R-:W-:Y:S01]  /*2e90*/  UMOV UR6, 0x3ae80f1e ;  /* 0x3ae80f1e00067882 */ /* 0x000fe20000000000 */
[----:B------:R-:W-:Y:S01]  /*2ea0*/  LOP3.LUT R7, R6, 0x3ff00000, RZ, 0xfc, !PT ;  /* 0x3ff0000006077812 */ /* 0x000fe200078efcff */
[----:B------:R-:W-:Y:S01]  /*2eb0*/  UMOV UR7, 0x3eb1380b ;  /* 0x3eb1380b00077882 */ /* 0x000fe20000000000 */
[----:B------:R-:W-:Y:S01]  /*2ec0*/  MOV R6, R4 ;  /* 0x0000000400067202 */ /* 0x000fe20000000f00 */
[----:B------:R-:W-:Y:S01]  /*2ed0*/  UMOV UR8, 0x80000000 ;  /* 0x8000000000087882 */ /* 0x000fe20000000000 */
[----:B------:R-:W-:Y:S01]  /*2ee0*/  ISETP.GE.AND P0, PT, R7, 0x3ff6a09f, PT ;  /* 0x3ff6a09f0700780c */ /* 0x000fe20003f06270 */
[----:B------:R-:W-:Y:S01]  /*2ef0*/  UMOV UR9, 0x43300000 ;  /* 0x4330000000097882 */ /* 0x000fe20000000000 */
[----:B------:R-:W-:-:S02]  /*2f00*/  MOV R17, 0x3ed0ee25 ;  /* 0x3ed0ee2500117802 */ /* 0x000fc40000000f00 */
[----:B------:R-:W-:Y:S02]  /*2f10*/  LEA.HI R0, R5, R0, RZ, 0xc ;  /* 0x0000000005007211 */ /* 0x000fe400078f60ff */
[----:B------:R-:W-:-:S07]  /*2f20*/  MOV R19, 0x43300000 ;  /* 0x4330000000137802 */ /* 0x000fce0000000f00 */
[----:B------:R-:W-:Y:S02]  /*2f30*/  @P0 IADD3 R9, R7, -0x100000, RZ ;  /* 0xfff0000007090810 */ /* 0x000fe40007ffe0ff */
[----:B------:R-:W-:Y:S02]  /*2f40*/  @P0 IADD3 R0, R0, 0x1, RZ ;  /* 0x0000000100000810 */ /* 0x000fe40007ffe0ff */
        /* <DEDUP_REMOVED lines=47> */
.L_x_2327:
[----:B------:R-:W-:Y:S05]  /*3240*/  BSYNC B0 ;  /* 0x0000000000007941 */ /* 0x000fea0003800000 */
.L_x_2326:
[----:B------:R-:W-:Y:S01]  /*3250*/  UMOV UR6, 0xffda0d24 ;  /* 0xffda0d2400067882 */ /* 0x000fe20000000000 */
[----:B------:R-:W-:Y:S02]  /*3260*/  UMOV UR7, 0x3c7777d0 ;  /* 0x3c7777d000077882 */ /* 0x000fe40000000000 */
[----:B------:R-:W-:Y:S01]  /*3270*/  DMUL R4, R14, UR6 ;  /* 0x000000060e047c28 */ /* 0x000fe20008000000 */
[----:B------:R-:W-:Y:S01]  /*3280*/  UMOV UR6, 0x652b82fe ;  /* 0x652b82fe00067882 */ /* 0x000fe20000000000 */
[----:B------:R-:W-:-:S06]  /*3290*/  UMOV UR7, 0x3ff71547 ;  /* 0x3ff7154700077882 */ /* 0x000fcc0000000000 */
[----:B------:R-:W-:-:S07]  /*32a0*/  DFMA R4, R14, UR6, R4 ;  /* 0x000000060e047c2b */ /* 0x000fce0008000004 */
[----:B------:R-:W-:Y:S01]  /*32b0*/  STG.E.64 desc[UR4][R2.64], R4 ;  /* 0x0000000402007986 */ /* 0x000fe2000c101b04 */
[----:B------:R-:W-:Y:S05]  /*32c0*/  EXIT ;  /* 0x000000000000794d */ /* 0x000fea0003800000 */
.L_x_2328:
        /* <DEDUP_REMOVED lines=11> */
.L_x_13274:


//--------------------- .text._ZN2at6native27unrolled_elementwise_kernelIZZZNS0_16log2_kernel_cudaERNS_18TensorIteratorBaseEENKUlvE0_clEvENKUlvE_clEvEUldE_St5arrayIPcLm2EELi4E23TrivialOffsetCalculatorILi1EjESB_NS0_6memory15LoadWithoutCastENSC_16StoreWithoutCastEEEviT_T0_T2_T3_T4_T5_ --------------------------
	.section	.text._ZN2at6native27unrolled_elementwise_kernelIZZZNS0_16log2_kernel_cudaERNS_18TensorIteratorBaseEENKUlvE0_clEvENKUlvE_clEvEUldE_St5arrayIPcLm2EELi4E23TrivialOffsetCalculatorILi1EjESB_NS0_6memory15LoadWithoutCastENSC_16StoreWithoutCastEEEviT_T0_T2_T3_T4_T5_,"ax",@progbits
	.align	128
        .global         _ZN2at6native27unrolled_elementwise_kernelIZZZNS0_16log2_kernel_cudaERNS_18TensorIteratorBaseEENKUlvE0_clEvENKUlvE_clEvEUldE_St5arrayIPcLm2EELi4E23TrivialOffsetCalculatorILi1EjESB_NS0_6memory15LoadWithoutCastENSC_16StoreWithoutCastEEEviT_T0_T2_T3_T4_T5_
        .type           _ZN2at6native27unrolled_elementwise_kernelIZZZNS0_16log2_kernel_cudaERNS_18TensorIteratorBaseEENKUlvE0_clEvENKUlvE_clEvEUldE_St5arrayIPcLm2EELi4E23TrivialOffsetCalculatorILi1EjESB_NS0_6memory15LoadWithoutCastENSC_16StoreWithoutCastEEEviT_T0_T2_T3_T4_T5_,@function
        .size           _ZN2at6native27unrolled_elementwise_kernelIZZZNS0_16log2_kernel_cudaERNS_18TensorIteratorBaseEENKUlvE0_clEvENKUlvE_clEvEUldE_St5arrayIPcLm2EELi4E23TrivialOffsetCalculatorILi1EjESB_NS0_6memory15LoadWithoutCastENSC_16StoreWithoutCastEEEviT_T0_T2_T3_T4_T5_,(.L_x_13275 - _ZN2at6native27unrolled_elementwise_kernelIZZZNS0_16log2_kernel_cudaERNS_18TensorIteratorBaseEENKUlvE0_clEvENKUlvE_clEvEUldE_St5arrayIPcLm2EELi4E23TrivialOffsetCalculatorILi1EjESB_NS0_6memory15LoadWithoutCastENSC_16StoreWithoutCastEEEviT_T0_T2_T3_T4_T5_)
        .other          _ZN2at6native27unrolled_elementwise_kernelIZZZNS0_16log2_kernel_cudaERNS_18TensorIteratorBaseEENKUlvE0_clEvENKUlvE_clEvEUldE_St5arrayIPcLm2EELi4E23TrivialOffsetCalculatorILi1EjESB_NS0_6memory15LoadWithoutCastENSC_16StoreWithoutCastEEEviT_T0_T2_T3_T4_T5_,@"STO_CUDA_ENTRY STV_DEFAULT"
_ZN2at6native27unrolled_elementwise_kernelIZZZNS0_16log2_kernel_cudaERNS_18TensorIteratorBaseEENKUlvE0_clEvENKUlvE_clEvEUldE_St5arrayIPcLm2EELi4E23TrivialOffsetCalculatorILi1EjESB_NS0_6memory15LoadWithoutCastENSC_16StoreWithoutCastEEEviT_T0_T2_T3_T4_T5_:
.text._ZN2at6native27unrolled_elementwise_kernelIZZZNS0_16log2_kernel_cudaERNS_18TensorIteratorBaseEENKUlvE0_clEvENKUlvE_clEvEUldE_St5arrayIPcLm2EELi4E23TrivialOffsetCalculatorILi1EjESB_NS0_6memory15LoadWithoutCastENSC_16StoreWithoutCastEEEviT_T0_T2_T3_T4_T5_:
[----:B------:R-:W-:Y:S01]  /*0000*/  LDC R1, c[0x0][0x28] ;  /* 0x00000a00ff017b82 */ /* 0x000fe20000000800 */
[----:B------:R-:W0:Y:S07]  /*0010*/  S2R R0, SR_CTAID.X ;  /* 0x0000000000007919 */ /* 0x000e2e0000002500 */
[----:B------:R-:W0:Y:S01]  /*0020*/  LDC R3, c[0x0][0x210] ;  /* 0x00008400ff037b82 */ /* 0x000e220000000800 */
[----:B------:R-:W-:Y:S01]  /*0030*/  ULDC.64 UR4, c[0x0][0x208] ;  /* 0x0000820000047ab9 */ /* 0x000fe20000000a00 */
[----:B------:R-:W1:Y:S01]  /*0040*/  S2R R7, SR_TID.X ;  /* 0x0000000000077919 */ /* 0x000e620000002100 */
[----:B0-----:R-:W-:-:S02]  /*0050*/  IMAD R6, R0, -0x200, R3 ;  /* 0xfffffe0000067824 */ /* 0x001fc400078e0203 */
[----:B-1----:R-:W-:-:S03]  /*0060*/  IMAD.MOV.U32 R9, RZ, RZ, R7 ;  /* 0x000000ffff097224 */ /* 0x002fc600078e0007 */
[----:B------:R-:W-:-:S13]  /*0070*/  ISETP.GE.AND P0, PT, R7, R6, PT ;  /* 0x000000060700720c */ /* 0x000fda0003f06270 */
[----:B------:R-:W-:Y:S01]  /*0080*/  @!P0 IMAD R11, R0, 0x200, R9 ;  /* 0x00000200000b8824 */ /* 0x000fe200078e0209 */
[----:B------:R-:W0:Y:S01]  /*0090*/  @!P0 LDC.64 R16, c[0x0][0x220] ;  /* 0x00008800ff108b82 */ /* 0x000e220000000a00 */
[----:B------:R-:W-:-:S05]  /*00a0*/  @!P0 VIADD R9, R9, 0x80 ;  /* 0x0000008009098836 */ /* 0x000fca0000000000 */
[----:B------:R-:W-:-:S13]  /*00b0*/  ISETP.GE.AND P1, PT, R9, R6, PT ;  /* 0x000000060900720c */ /* 0x000fda0003f26270 */
[----:B------:R-:W-:Y:S01]  /*00c0*/  @!P1 LEA R13, R0, R9, 0x9 ;  /* 0x00000009000d9211 */ /* 0x000fe200078e48ff */
[----:B------:R-:W-:Y:S01]  /*00d0*/  @!P1 VIADD R9, R9, 0x80 ;  /* 0x0000008009099836 */ /* 0x000fe20000000000 */
[----:B------:R-:W1:Y:S01]  /*00e0*/  @!P1 LDC.64 R14, c[0x0][0x220] ;  /* 0x00008800ff0e9b82 */ /* 0x000e620000000a00 */
[----:B0-----:R-:W-:-:S03]  /*00f0*/  @!P0 IMAD.WIDE.U32 R16, R11, 0x8, R16 ;  /* 0x000000080b108825 */ /* 0x001fc600078e0010 */
[----:B------:R-:W-:-:S13]  /*0100*/  ISETP.GE.AND P3, PT, R9, R6, PT ;  /* 0x000000060900720c */ /* 0x000fda0003f66270 */
[----:B------:R-:W-:Y:S01]  /*0110*/  @!P3 IMAD R21, R0, 0x200, R9 ;  /* 0x000002000015b824 */ /* 0x000fe200078e0209 */
[----:B------:R-:W0:Y:S01]  /*0120*/  @!P3 LDC.64 R4, c[0x0][0x220] ;  /* 0x00008800ff04bb82 */ /* 0x000e220000000a00 */
[----:B------:R-:W-:-:S05]  /*0130*/  @!P3 VIADD R9, R9, 0x80 ;  /* 0x000000800909b836 */ /* 0x000fca0000000000 */
[----:B------:R-:W-:Y:S01]  /*0140*/  ISETP.GE.AND P2, PT, R9, R6, PT ;  /* 0x000000060900720c */ /* 0x000fe20003f46270 */
[----:B-1----:R-:W-:Y:S01]  /*0150*/  @!P1 IMAD.WIDE.U32 R14, R13, 0x8, R14 ;  /* 0x000000080d0e9825 */ /* 0x002fe200078e000e */
[----:B------:R-:W-:-:S06]  /*0160*/  CS2R R12, SRZ ;  /* 0x00000000000c7805 */ /* 0x000fcc000001ff00 */
[----:B------:R1:W5:Y:S05]  /*0170*/  @!P0 LDG.E.64 R12, desc[UR4][R16.64] ;  /* 0x00000004100c8981 */ /* 0x00036a000c1e1b00 */
[----:B------:R-:W2:Y:S01]  /*0180*/  @!P2 LDC.64 R2, c[0x0][0x220] ;  /* 0x00008800ff02ab82 */ /* 0x000ea20000000a00 */
[----:B------:R-:W-:Y:S02]  /*0190*/  @!P2 LEA R19, R0, R9, 0x9 ;  /* 0x000000090013a211 */ /* 0x000fe400078e48ff */
[----:B------:R-:W-:Y:S01]  /*01a0*/  CS2R R8, SRZ ;  /* 0x0000000000087805 */ /* 0x000fe2000001ff00 */
[----:B0-----:R-:W-:Y:S01]  /*01b0*/  @!P3 IMAD.WIDE.U32 R20, R21, 0x8, R4 ;  /* 0x000000081514b825 */ /* 0x001fe200078e0004 */
[----:B------:R-:W-:-:S04]  /*01c0*/  CS2R R4, SRZ ;  /* 0x0000000000047805 */ /* 0x000fc8000001ff00 */
[----:B------:R1:W5:Y:S04]  /*01d0*/  @!P1 LDG.E.64 R8, desc[UR4][R14.64] ;  /* 0x000000040e089981 */ /* 0x000368000c1e1b00 */
[----:B------:R1:W5:Y:S01]  /*01e0*/  @!P3 LDG.E.64 R4, desc[UR4][R20.64] ;  /* 0x000000041404b981 */ /* 0x000362000c1e1b00 */
[----:B--2---:R-:W-:Y:S01]  /*01f0*/  @!P2 IMAD.WIDE.U32 R18, R19, 0x8, R2 ;  /* 0x000000081312a825 */ /* 0x004fe200078e0002 */
[----:B------:R-:W-:-:S06]  /*0200*/  CS2R R2, SRZ ;  /* 0x0000000000027805 */ /* 0x000fcc000001ff00 */
[----:B------:R1:W5:Y:S01]  /*0210*/  @!P2 LDG.E.64 R2, desc[UR4][R18.64] ;  /* 0x000000041202a981 */ /* 0x000362000c1e1b00 */
[----:B------:R-:W-:Y:S01]  /*0220*/  BSSY B0, `(.L_x_2329) ;  /* 0x000005a000007945 */ /* 0x000fe20003800000 */
[----:B------:R-:W-:-:S03]  /*0230*/  IMAD.MOV.U32 R11, RZ, RZ, R7 ;  /* 0x000000ffff0b7224 */ /* 0x000fc600078e0007 */
[----:B------:R-:W-:Y:S05]  /*0240*/  @P0 BRA `(.L_x_2330) ;  /* 0x00000004005c0947 */ /* 0x000fea0003800000 */
[----:B-----5:R-:W-:Y:S01]  /*0250*/  ISETP.GT.AND P1, PT, R13, 0xfffff, PT ;  /* 0x000fffff0d00780c */ /* 0x020fe20003f24270 */
[----:B------:R-:W-:Y:S01]  /*0260*/  IMAD.MOV.U32 R23, RZ, RZ, R13 ;  /* 0x000000ffff177224 */ /* 0x000fe200078e000d */
[----:B------:R-:W-:Y:S01]  /*0270*/  BSSY B1, `(.L_x_2331) ;  /* 0x000004e000017945 */ /* 0x000fe20003800000 */
[----:B-1----:R-:W-:-:S10]  /*0280*/  IMAD.MOV.U32 R16, RZ, RZ, R12 ;  /* 0x000000ffff107224 */ /* 0x002fd400078e000c */
[----:B------:R-:W-:-:S10]  /*0290*/  @!P1 DMUL R12, R12, 1.80143985094819840000e+16 ;  /* 0x435000000c0c9828 */ /* 0x000fd40000000000 */
[----:B------:R-:W-:Y:S01]  /*02a0*/  @!P1 MOV R23, R13 ;  /* 0x0000000d00179202 */ /* 0x000fe20000000f00 */
[----:B------:R-:W-:-:S04]  /*02b0*/  @!P1 IMAD.MOV.U32 R16, RZ, RZ, R12 ;  /* 0x000000ffff109224 */ /* 0x000fc800078e000c */
[----:B------:R-:W-:-:S05]  /*02c0*/  VIADD R10, R23, 0xffffffff ;  /* 0xffffffff170a7836 */ /* 0x000fca0000000000 */
[----:B------:R-:W-:Y:S02]  /*02d0*/  ISETP.GE.U32.AND P2, PT, R10, 0x7fefffff, PT ;  /* 0x7fefffff0a00780c */ /* 0x000fe40003f46070 */
[----:B------:R-:W-:Y:S01]  /*02e0*/  MOV R10, 0xfffffc01 ;  /* 0xfffffc01000a7802 */ /* 0x000fe20000000f00 */
        /* <DEDUP_REMOVED lines=9> */
[----:B------:R-:W-:Y:S01]  /*0380*/  IMAD.MOV.U32 R20, RZ, RZ, R16 ;  /* 0x000000ffff147224 */ /* 0x000fe200078e0010 */
[----:B------:R-:W-:Y:S01]  /*0390*/  MOV R25, 0x3ed0ee25 ;  /* 0x3ed0ee2500197802 */ /* 0x000fe20000000f00 */
[----:B------:R-:W-:Y:S01]  /*03a0*/  IMAD.MOV.U32 R18, RZ, RZ, RZ ;  /* 0x000000ffff127224 */ /* 0x000fe200078e00ff */
[----:B------:R-:W-:Y:S01]  /*03b0*/  LOP3.LUT R21, R12, 0x3ff00000, RZ, 0xfc, !PT ;  /* 0x3ff000000c157812 */ /* 0x000fe200078efcff */
[----:B------:R-:W-:Y:S01]  /*03c0*/  IMAD.MOV.U32 R24, RZ, RZ, -0x748574fc ;  /* 0x8b7a8b04ff187424 */ /* 0x000fe200078e00ff */
[----:B------:R-:W-:Y:S01]  /*03d0*/  UMOV UR6, 0x3ae80f1e ;  /* 0x3ae80f1e00067882 */ /* 0x000fe20000000000 */
[----:B------:R-:W-:Y:S01]  /*03e0*/  UMOV UR7, 0x3eb1380b ;  /* 0x3eb1380b00077882 */ /* 0x000fe20000000000 */
[----:B------:R-:W-:Y:S01]  /*03f0*/  ISETP.GE.AND P1, PT, R21, 0x3ff6a09f, PT ;  /* 0x3ff6a09f1500780c */ /* 0x000fe20003f26270 */
[----:B------:R-:W-:Y:S01]  /*0400*/  UMOV UR8, 0x80000000 ;  /* 0x8000000000087882 */ /* 0x000fe20000000000 */
[----:B------:R-:W-:Y:S01]  /*0410*/  LEA.HI R10, R23, R10, RZ, 0xc ;  /* 0x0000000a170a7211 */ /* 0x000fe200078f60ff */
[----:B------:R-:W-:-:S10]  /*0420*/  UMOV UR9, 0x43300000 ;  /* 0x4330000000097882 */ /* 0x000fd40000000000 */
[----:B------:R-:W-:Y:S01]  /*0430*/  @P1 IADD3 R13, R21, -0x100000, RZ ;  /* 0xfff00000150d1810 */ /* 0x000fe20007ffe0ff */
[----:B------:R-:W-:-:S04]  /*0440*/  @P1 VIADD R10, R10, 0x1 ;  /* 0x000000010a0a1836 */ /* 0x000fc80000000000 */
        /* <DEDUP_REMOVED lines=48> */
.L_x_2332:
[----:B------:R-:W-:Y:S05]  /*0750*/  BSYNC B1 ;  /* 0x0000000000017941 */ /* 0x000fea0003800000 */
.L_x_2331:
[----:B------:R-:W-:Y:S01]  /*0760*/  UMOV UR6, 0xffda0d24 ;  /* 0xffda0d2400067882 */ /* 0x000fe20000000000 */
[----:B------:R-:W-:Y:S02]  /*0770*/  UMOV UR7, 0x3c7777d0 ;  /* 0x3c7777d000077882 */ /* 0x000fe40000000000 */
[----:B------:R-:W-:Y:S01]  /*0780*/  DMUL R12, R20, UR6 ;  /* 0x00000006140c7c28 */ /* 0x000fe20008000000 */
[----:B------:R-:W-:Y:S01]  /*0790*/  UMOV UR6, 0x652b82fe ;  /* 0x652b82fe00067882 */ /* 0x000fe20000000000 */
[----:B------:R-:W-:-:S06]  /*07a0*/  UMOV UR7, 0x3ff71547 ;  /* 0x3ff7154700077882 */ /* 0x000fcc0000000000 */
[----:B------:R-:W-:-:S11]  /*07b0*/  DFMA R12, R20, UR6, R12 ;  /* 0x00000006140c7c2b */ /* 0x000fd6000800000c */
.L_x_2330:
[----:B------:R-:W-:Y:S05]  /*07c0*/  BSYNC B0 ;  /* 0x0000000000007941 */ /* 0x000fea0003800000 */
.L_x_2329:
[----:B-1----:R-:W-:Y:S01]  /*07d0*/  VIADD R15, R11, 0x80 ;  /* 0x000000800b0f7836 */ /* 0x002fe20000000000 */
[----:B------:R-:W-:Y:S04]  /*07e0*/  BSSY B0, `(.L_x_2333) ;  /* 0x000005a000007945 */ /* 0x000fe80003800000 */
[----:B------:R-:W-:-:S13]  /*07f0*/  ISETP.GE.AND P1, PT, R15, R6, PT ;  /* 0x000000060f00720c */ /* 0x000fda0003f26270 */
[----:B------:R-:W-:Y:S05]  /*0800*/  @P1 BRA `(.L_x_2334) ;  /* 0x00000004005c1947 */ /* 0x000fea0003800000 */
[----:B-----5:R-:W-:Y:S01]  /*0810*/  ISETP.GT.AND P1, PT, R9, 0xfffff, PT ;  /* 0x000fffff0900780c */ /* 0x020fe20003f24270 */
[----:B------:R-:W-:Y:S01]  /*0820*/  IMAD.MOV.U32 R16, RZ, RZ, R8 ;  /* 0x000000ffff107224 */ /* 0x000fe200078e0008 */
[----:B------:R-:W-:Y:S01]  /*0830*/  MOV R23, R9 ;  /* 0x0000000900177202 */ /* 0x000fe20000000f00 */
[----:B------:R-:W-:Y:S10]  /*0840*/  BSSY B1, `(.L_x_2335) ;  /* 0x000004d000017945 */ /* 0x000ff40003800000 */
[----:B------:R-:W-:-:S10]  /*0850*/  @!P1 DMUL R8, R8, 1.80143985094819840000e+16 ;  /* 0x4350000008089828 */ /* 0x000fd40000000000 */
[----:B------:R-:W-:Y:S02]  /*0860*/  @!P1 IMAD.MOV.U32 R23, RZ, RZ, R9 ;  /* 0x000000ffff179224 */ /* 0x000fe400078e0009 */
[----:B------:R-:W-:Y:S02]  /*0870*/  @!P1 IMAD.MOV.U32 R16, RZ, RZ, R8 ;  /* 0x000000ffff109224 */ /* 0x000fe400078e0008 */
[----:B------:R-:W-:-:S05]  /*0880*/  VIADD R10, R23, 0xffffffff ;  /* 0xffffffff170a7836 */ /* 0x000fca0000000000 */
[----:B------:R-:W-:Y:S01]  /*0890*/  ISETP.GE.U32.AND P2, PT, R10, 0x7fefffff, PT ;  /* 0x7fefffff0a00780c */ /* 0x000fe20003f46070 */
[----:B------:R-:W-:Y:S01]  /*08a0*/  IMAD.MOV.U32 R10, RZ, RZ, -0x3ff ;  /* 0xfffffc01ff0a7424 */ /* 0x000fe200078e00ff */
[----:B------:R-:W-:-:S11]  /*08b0*/  @!P1 MOV R10, 0xfffffbcb ;  /* 0xfffffbcb000a9802 */ /* 0x000fd60000000f00 */
[----:B------:R-:W-:Y:S01]  /*08c0*/  @P2 MOV R14, 0x0 ;  /* 0x00000000000e2802 */ /* 0x000fe20000000f00 */
[----:B------:R-:W-:Y:S01]  /*08d0*/  @P2 IMAD.MOV.U32 R15, RZ, RZ, 0x7ff00000 ;  /* 0x7ff00000ff0f2424 */ /* 0x000fe200078e00ff */
[----:B------:R-:W-:-:S05]  /*08e0*/  @P2 FSETP.NEU.FTZ.AND P3, PT, R9, RZ, PT ;  /* 0x000000ff0900220b */ /* 0x000fca0003f7d000 */
[----:B------:R-:W-:-:S10]  /*08f0*/  @P2 DFMA R14, R8, R14, +INF ;  /* 0x7ff00000080e242b */ /* 0x000fd4000000000e */
[----:B------:R-:W-:Y:S02]  /*0900*/  @P2 FSEL R20, R14, RZ, P3 ;  /* 0x000000ff0e142208 */ /* 0x000fe40001800000 */
[----:B------:R-:W-:Y:S01]  /*0910*/  @P2 FSEL R21, R15, -QNAN , P3 ;  /* 0xfff000000f152808 */ /* 0x000fe20001800000 */
[----:B------:R-:W-:Y:S06]  /*0920*/  @P2 BRA `(.L_x_2336) ;  /* 0x0000000000f82947 */ /* 0x000fec0003800000 */
[----:B------:R-:W-:Y:S01]  /*0930*/  LOP3.LUT R8, R23, 0x800fffff, RZ, 0xc0, !PT ;  /* 0x800fffff17087812 */ /* 0x000fe200078ec0ff */
[----:B------:R-:W-:Y:S01]  /*0940*/  IMAD.MOV.U32 R20, RZ, RZ, R16 ;  /* 0x000000ffff147224 */ /* 0x000fe200078e0010 */
[----:B------:R-:W-:Y:S01]  /*0950*/  MOV R18, RZ ;  /* 0x000000ff00127202 */ /* 0x000fe20000000f00 */
[----:B------:R-:W-:Y:S01]  /*0960*/  IMAD.MOV.U32 R24, RZ, RZ, -0x748574fc ;  /* 0x8b7a8b04ff187424 */ /* 0x000fe200078e00ff */
[----:B------:R-:W-:Y:S01]  /*0970*/  LOP3.LUT R21, R8, 0x3ff00000, RZ, 0xfc, !PT ;  /* 0x3ff0000008157812 */ /* 0x000fe200078efcff */
[----:B------:R-:W-:Y:S01]  /*0980*/  IMAD.MOV.U32 R25, RZ, RZ, 0x3ed0ee25 ;  /* 0x3ed0ee25ff197424 */ /* 0x000fe200078e00ff */
[----:B------:R-:W-:Y:S01]  /*0990*/  UMOV UR6, 0x3ae80f1e ;  /* 0x3ae80f1e00067882 */ /* 0x000fe20000000000 */
[----:B------:R-:W-:Y:S01]  /*09a0*/  UMOV UR7, 0x3eb1380b ;  /* 0x3eb1380b00077882 */ /* 0x000fe20000000000 */
[----:B------:R-:W-:Y:S01]  /*09b0*/  ISETP.GE.AND P1, PT, R21, 0x3ff6a09f, PT ;  /* 0x3ff6a09f1500780c */ /* 0x000fe20003f26270 */
[----:B------:R-:W-:Y:S01]  /*09c0*/  UMOV UR8, 0x80000000 ;  /* 0x8000000000087882 */ /* 0x000fe20000000000 */
[----:B------:R-:W-:Y:S01]  /*09d0*/  LEA.HI R10, R23, R10, RZ, 0xc ;  /* 0x0000000a170a7211 */ /* 0x000fe200078f60ff */
[----:B------:R-:W-:-:S10]  /*09e0*/  UMOV UR9, 0x43300000 ;  /* 0x4330000000097882 */ /* 0x000fd40000000000 */
        /* <DEDUP_REMOVED lines=17> */
[----:B------:R-:W-:Y:S01]  /*0b00*/  DADD R22, R22, R22 ;  /* 0x0000000016167229 */ /* 0x000fe20000000016 */
[----:B------:R-:W-:-:S03]  /*0b10*/  MOV R25, 0x43300000 ;  /* 0x4330000000197802 */ /* 0x000fc60000000f00 */
        /* <DEDUP_REMOVED lines=31> */
.L_x_2336:
[----:B------:R-:W-:Y:S05]  /*0d10*/  BSYNC B1 ;  /* 0x0000000000017941 */ /* 0x000fea0003800000 */
.L_x_2335:
[----:B------:R-:W-:Y:S01]  /*0d20*/  UMOV UR6, 0xffda0d24 ;  /* 0xffda0d2400067882 */ /* 0x000fe20000000000 */
[----:B------:R-:W-:Y:S02]  /*0d30*/  UMOV UR7, 0x3c7777d0 ;  /* 0x3c7777d000077882 */ /* 0x000fe40000000000 */
[----:B------:R-:W-:Y:S01]  /*0d40*/  DMUL R8, R20, UR6 ;  /* 0x0000000614087c28 */ /* 0x000fe20008000000 */
[----:B------:R-:W-:Y:S01]  /*0d50*/  UMOV UR6, 0x652b82fe ;  /* 0x652b82fe00067882 */ /* 0x000fe20000000000 */
[----:B------:R-:W-:-:S06]  /*0d60*/  UMOV UR7, 0x3ff71547 ;  /* 0x3ff7154700077882 */ /* 0x000fcc0000000000 */
[----:B------:R-:W-:-:S11]  /*0d70*/  DFMA R8, R20, UR6, R8 ;  /* 0x0000000614087c2b */ /* 0x000fd60008000008 */
.L_x_2334:
[----:B------:R-:W-:Y:S05]  /*0d80*/  BSYNC B0 ;  /* 0x0000000000007941 */ /* 0x000fea0003800000 */
.L_x_2333:
[----:B------:R-:W-:Y:S01]  /*0d90*/  VIADD R15, R11, 0x100 ;  /* 0x000001000b0f7836 */ /* 0x000fe20000000000 */
[----:B------:R-:W-:Y:S04]  /*0da0*/  BSSY B0, `(.L_x_2337) ;  /* 0x000005a000007945 */ /* 0x000fe80003800000 */
[----:B------:R-:W-:-:S13]  /*0db0*/  ISETP.GE.AND P1, PT, R15, R6, PT ;  /* 0x000000060f00720c */ /* 0x000fda0003f26270 */
[----:B------:R-:W-:Y:S05]  /*0dc0*/  @P1 BRA `(.L_x_2338) ;  /* 0x00000004005c1947 */ /* 0x000fea0003800000 */
[----:B-----5:R-:W-:Y:S01]  /*0dd0*/  ISETP.GT.AND P1, PT, R5, 0xfffff, PT ;  /* 0x000fffff0500780c */ /* 0x020fe20003f24270 */
[----:B------:R-:W-:Y:S01]  /*0de0*/  IMAD.MOV.U32 R23, RZ, RZ, R5 ;  /* 0x000000ffff177224 */ /* 0x000fe200078e0005 */
[----:B------:R-:W-:Y:S01]  /*0df0*/  BSSY B1, `(.L_x_2339) ;  /* 0x000004e000017945 */ /* 0x000fe20003800000 */
[----:B------:R-:W-:-:S10]  /*0e00*/  IMAD.MOV.U32 R16, RZ, RZ, R4 ;  /* 0x000000ffff107224 */ /* 0x000fd400078e0004 */
        /* <DEDUP_REMOVED lines=76> */
.L_x_2340:
[----:B------:R-:W-:Y:S05]  /*12d0*/  BSYNC B1 ;  /* 0x0000000000017941 */ /* 0x000fea0003800000 */
.L_x_2339:
[----:B------:R-:W-:Y:S01]  /*12e0*/  UMOV UR6, 0xffda0d24 ;  /* 0xffda0d2400067882 */ /* 0x000fe20000000000 */
[----:B------:R-:W-:Y:S02]  /*12f0*/  UMOV UR7, 0x3c7777d0 ;  /* 0x3c7777d000077882 */ /* 0x000fe40000000000 */
[----:B------:R-:W-:Y:S01]  /*1300*/  DMUL R4, R20, UR6 ;  /* 0x0000000614047c28 */ /* 0x000fe20008000000 */
[----:B------:R-:W-:Y:S01]  /*1310*/  UMOV UR6, 0x652b82fe ;  /* 0x652b82fe00067882 */ /* 0x000fe20000000000 */
[----:B------:R-:W-:-:S06]  /*1320*/  UMOV UR7, 0x3ff71547 ;  /* 0x3ff7154700077882 */ /* 0x000fcc0000000000 */
[----:B------:R-:W-:-:S11]  /*1330*/  DFMA R4, R20, UR6, R4 ;  /* 0x0000000614047c2b */ /* 0x000fd60008000004 */
.L_x_2338:
[----:B------:R-:W-:Y:S05]  /*1340*/  BSYNC B0 ;  /* 0x0000000000007941 */ /* 0x000fea0003800000 */
.L_x_2337:
[----:B------:R-:W-:Y:S01]  /*1350*/  VIADD R15, R11, 0x180 ;  /* 0x000001800b0f7836 */ /* 0x000fe20000000000 */
        /* <DEDUP_REMOVED lines=83> */
.L_x_2344:
[----:B------:R-:W-:Y:S05]  /*1890*/  BSYNC B1 ;  /* 0x0000000000017941 */ /* 0x000fea0003800000 */
.L_x_2343:
[----:B------:R-:W-:Y:S01]  /*18a0*/  UMOV UR6, 0xffda0d24 ;  /* 0xffda0d2400067882 */ /* 0x000fe20000000000 */
[----:B------:R-:W-:Y:S02]  /*18b0*/  UMOV UR7, 0x3c7777d0 ;  /* 0x3c7777d000077882 */ /* 0x000fe40000000000 */
[----:B------:R-:W-:Y:S01]  /*18c0*/  DMUL R2, R20, UR6 ;  /* 0x0000000614027c28 */ /* 0x000fe20008000000 */
[----:B------:R-:W-:Y:S01]  /*18d0*/  UMOV UR6, 0x652b82fe ;  /* 0x652b82fe00067882 */ /* 0x000fe20000000000 */
[----:B------:R-:W-:-:S06]  /*18e0*/  UMOV UR7, 0x3ff71547 ;  /* 0x3ff7154700077882 */ /* 0x000fcc0000000000 */
[----:B------:R-:W-:-:S11]  /*18f0*/  DFMA R2, R20, UR6, R2 ;  /* 0x0000000614027c2b */ /* 0x000fd60008000002 */
.L_x_2342:
[----:B------:R-:W-:Y:S05]  /*1900*/  BSYNC B0 ;  /* 0x0000000000007941 */ /* 0x000fea0003800000 */
.L_x_2341:
[----:B------:R-:W0:Y:S01]  /*1910*/  @!P0 LDC.64 R14, c[0x0][0x218] ;  /* 0x00008600ff0e8b82 */ /* 0x000e220000000a00 */
[----:B------:R-:W-:Y:S01]  /*1920*/  @!P0 VIADD R11, R7, 0x80 ;  /* 0x00000080070b8836 */ /* 0x000fe20000000000 */
[----:B------:R-:W-:Y:S01]  /*1930*/  BSSY B0, `(.L_x_2345) ;  /* 0x0000010000007945 */ /* 0x000fe20003800000 */
[----:B------:R-:W-:-:S03]  /*1940*/  @!P0 IMAD R7, R0, 0x200, R7 ;  /* 0x0000020000078824 */ /* 0x000fc600078e0207 */
[----:B------:R-:W-:Y:S01]  /*1950*/  ISETP.GE.AND P1, PT, R11, R6, PT ;  /* 0x000000060b00720c */ /* 0x000fe20003f26270 */
[----:B0-----:R-:W-:-:S05]  /*1960*/  @!P0 IMAD.WIDE.U32 R14, R7, 0x8, R14 ;  /* 0x00000008070e8825 */ /* 0x001fca00078e000e */
[----:B-----5:R0:W-:Y:S07]  /*1970*/  @!P0 STG.E.64 desc[UR4][R14.64], R12 ;  /* 0x0000000c0e008986 */ /* 0x0201ee000c101b04 */
[----:B------:R-:W-:Y:S05]  /*1980*/  @P1 BRA `(.L_x_2346) ;  /* 0x0000000000281947 */ /* 0x000fea0003800000 */
[----:B0-----:R-:W0:Y:S01]  /*1990*/  LDC.64 R14, c[0x0][0x218] ;  /* 0x00008600ff0e7b82 */ /* 0x001e220000000a00 */
[----:B------:R-:W-:Y:S01]  /*19a0*/  LEA R13, R0, R11, 0x9 ;  /* 0x0000000b000d7211 */ /* 0x000fe200078e48ff */
[----:B------:R-:W-:-:S05]  /*19b0*/  VIADD R11, R11, 0x80 ;  /* 0x000000800b0b7836 */ /* 0x000fca0000000000 */
[----:B------:R-:W-:-:S13]  /*19c0*/  ISETP.GE.AND P0, PT, R11, R6, PT ;  /* 0x000000060b00720c */ /* 0x000fda0003f06270 */
[----:B------:R-:W-:Y:S01]  /*19d0*/  @!P0 IMAD R7, R0, 0x200, R11 ;  /* 0x0000020000078824 */ /* 0x000fe200078e020b */
[----:B------:R-:W-:Y:S01]  /*19e0*/  @!P0 IADD3 R11, R11, 0x80, RZ ;  /* 0x000000800b0b8810 */ /* 0x000fe20007ffe0ff */
[----:B0-----:R-:W-:-:S04]  /*19f0*/  IMAD.WIDE.U32 R12, R13, 0x8, R14 ;  /* 0x000000080d0c7825 */ /* 0x001fc800078e000e */
[----:B------:R-:W-:Y:S01]  /*1a00*/  @!P0 IMAD.WIDE.U32 R14, R7, 0x8, R14 ;  /* 0x00000008070e8825 */ /* 0x000fe200078e000e */
[----:B------:R1:W-:Y:S04]  /*1a10*/  STG.E.64 desc[UR4][R12.64], R8 ;  /* 0x000000080c007986 */ /* 0x0003e8000c101b04 */
[----:B------:R1:W-:Y:S02]  /*1a20*/  @!P0 STG.E.64 desc[UR4][R14.64], R4 ;  /* 0x000000040e008986 */ /* 0x0003e4000c101b04 */
.L_x_2346:
[----:B------:R-:W-:Y:S05]  /*1a30*/  BSYNC B0 ;  /* 0x0000000000007941 */ /* 0x000fea0003800000 */
.L_x_2345:
[----:B------:R-:W-:-:S13]  /*1a40*/  ISETP.GE.AND P0, PT, R11, R6, PT ;  /* 0x000000060b00720c */ /* 0x000fda0003f06270 */
[----:B------:R-:W-:Y:S05]  /*1a50*/  @P0 EXIT ;  /* 0x000000000000094d */ /* 0x000fea0003800000 */
[----:B-1----:R-:W1:Y:S01]  /*1a60*/  LDC.64 R4, c[0x0][0x218] ;  /* 0x00008600ff047b82 */ /* 0x002e620000000a00 */
[----:B------:R-:W-:-:S04]  /*1a70*/  IMAD R11, R0, 0x200, R11 ;  /* 0x00000200000b7824 */ /* 0x000fc800078e020b */
[----:B-1----:R-:W-:-:S05]  /*1a80*/  IMAD.WIDE.U32 R4, R11, 0x8, R4 ;  /* 0x000000080b047825 */ /* 0x002fca00078e0004 */
[----:B------:R-:W-:Y:S01]  /*1a90*/  STG.E.64 desc[UR4][R4.64], R2 ;  /* 0x0000000204007986 */ /* 0x000fe2000c101b04 */
[----:B------:R-:W-:Y:S05]  /*1aa0*/  EXIT ;  /* 0x000000000000794d */ /* 0x000fea0003800000 */
.L_x_2347:
        /* <DEDUP_REMOVED lines=13> */
.L_x_13275:


//--------------------- .text._ZN2at6native29vectorized_elementwise_kernelILi2EZZZNS0_16log2_kernel_cudaERNS_18TensorIteratorBaseEENKUlvE0_clEvENKUlvE_clEvEUldE_St5arrayIPcLm2EEEEviT0_T1_ --------------------------
	.section	.text._ZN2at6native29vectorized_elementwise_kernelILi2EZZZNS0_16log2_kernel_cudaERNS_18TensorIteratorBaseEENKUlvE0_clEvENKUlvE_clEvEUldE_St5arrayIPcLm2EEEEviT0_T1_,"ax",@progbits
	.align	128
        .global         _ZN2at6native29vectorized_elementwise_kernelILi2EZZZNS0_16log2_kernel_cudaERNS_18TensorIteratorBaseEENKUlvE0_clEvENKUlvE_clEvEUldE_St5arrayIPcLm2EEEEviT0_T1_
        .type           _ZN2at6native29vectorized_elementwise_kernelILi2EZZZNS0_16log2_kernel_cudaERNS_18TensorIteratorBaseEENKUlvE0_clEvENKUlvE_clEvEUldE_St5arrayIPcLm2EEEEviT0_T1_,@function
        .size           _ZN2at6native29vectorized_elementwise_kernelILi2EZZZNS0_16log2_kernel_cudaERNS_18TensorIteratorBaseEENKUlvE0_clEvENKUlvE_clEvEUldE_St5arrayIPcLm2EEEEviT0_T1_,(.L_x_13276 - _ZN2at6native29vectorized_elementwise_kernelILi2EZZZNS0_16log2_kernel_cudaERNS_18TensorIteratorBaseEENKUlvE0_clEvENKUlvE_clEvEUldE_St5arrayIPcLm2EEEEviT0_T1_)
        .other          _ZN2at6native29vectorized_elementwise_kernelILi2EZZZNS0_16log2_kernel_cudaERNS_18TensorIteratorBaseEENKUlvE0_clEvENKUlvE_clEvEUldE_St5arrayIPcLm2EEEEviT0_T1_,@"STO_CUDA_ENTRY STV_DEFAULT"
_ZN2at6native29vectorized_elementwise_kernelILi2EZZZNS0_16log2_kernel_cudaERNS_18TensorIteratorBaseEENKUlvE0_clEvENKUlvE_clEvEUldE_St5arrayIPcLm2EEEEviT0_T1_:
.text._ZN2at6native29vectorized_elementwise_kernelILi2EZZZNS0_16log2_kernel_cudaERNS_18TensorIteratorBaseEENKUlvE0_clEvENKUlvE_clEvEUldE_St5arrayIPcLm2EEEEviT0_T1_:
        /* <DEDUP_REMOVED lines=12> */
[----:B------:R-:W2:Y:S01]  /*00c0*/  LDG.E.128 R12, desc[UR4][R22.64] ;  /* 0x00000004160c7981 */ /* 0x000ea2000c1e1d00 */
[----:B------:R-:W-:Y:S03]  /*00d0*/  BSSY B0, `(.L_x_2349) ;  /* 0x0000055000007945 */ /* 0x000fe60003800000 */
[----:B------:R-:W5:Y:S04]  /*00e0*/  LDG.E.128 R16, desc[UR4][R22.64+0x800] ;  /* 0x0008000416107981 */ /* 0x000f68000c1e1d00 */
[----:B------:R-:W5:Y:S04]  /*00f0*/  LDG.E.128 R4, desc[UR4][R22.64+0x1000] ;  /* 0x0010000416047981 */ /* 0x000f68000c1e1d00 */
[----:B------:R0:W5:Y:S01]  /*0100*/  LDG.E.128 R8, desc[UR4][R22.64+0x1800] ;  /* 0x0018000416087981 */ /* 0x000162000c1e1d00 */
[----:B--2---:R-:W-:Y:S01]  /*0110*/  ISETP.GT.AND P1, PT, R13, 0xfffff, PT ;  /* 0x000fffff0d00780c */ /* 0x004fe20003f24270 */
[----:B------:R-:W-:Y:S01]  /*0120*/  IMAD.MOV.U32 R20, RZ, RZ, R12 ;  /* 0x000000ffff147224 */ /* 0x000fe200078e000c */
[----:B------:R-:W-:Y:S01]  /*0130*/  ISETP.GT.AND P0, PT, R15, 0xfffff, PT ;  /* 0x000fffff0f00780c */ /* 0x000fe20003f04270 */
[----:B------:R-:W-:-:S10]  /*0140*/  IMAD.MOV.U32 R21, RZ, RZ, R13 ;  /* 0x000000ffff157224 */ /* 0x000fd400078e000d */
[----:B------:R-:W-:-:S10]  /*0150*/  @!P1 DMUL R20, R20, 1.80143985094819840000e+16 ;  /* 0x4350000014149828 */ /* 0x000fd40000000000 */
[----:B------:R-:W-:-:S05]  /*0160*/  @!P1 IMAD.MOV.U32 R13, RZ, RZ, R21 ;  /* 0x000000ffff0d9224 */ /* 0x000fca00078e0015 */
[----:B------:R-:W-:-:S04]  /*0170*/  IADD3 R3, R13, -0x1, RZ ;  /* 0xffffffff0d037810 */ /* 0x000fc80007ffe0ff */
[----:B------:R-:W-:Y:S01]  /*0180*/  ISETP.GE.U32.AND P2, PT, R3, 0x7fefffff, PT ;  /* 0x7fefffff0300780c */ /* 0x000fe20003f46070 */
[----:B------:R-:W-:Y:S01]  /*0190*/  IMAD.MOV.U32 R3, RZ, RZ, R12 ;  /* 0x000000ffff037224 */ /* 0x000fe200078e000c */
[----:B------:R-:W-:Y:S01]  /*01a0*/  @!P1 MOV R3, R20 ;  /* 0x0000001400039202 */ /* 0x000fe20000000f00 */
[----:B------:R-:W-:Y:S02]  /*01b0*/  IMAD.MOV.U32 R12, RZ, RZ, -0x3ff ;  /* 0xfffffc01ff0c7424 */ /* 0x000fe400078e00ff */
[----:B------:R-:W-:-:S08]  /*01c0*/  @!P1 IMAD.MOV.U32 R12, RZ, RZ, -0x435 ;  /* 0xfffffbcbff0c9424 */ /* 0x000fd000078e00ff */
[----:B------:R-:W-:Y:S01]  /*01d0*/  @P2 IMAD.MOV.U32 R24, RZ, RZ, 0x0 ;  /* 0x00000000ff182424 */ /* 0x000fe200078e00ff */
[----:B------:R-:W-:Y:S01]  /*01e0*/  @P2 FSETP.NEU.FTZ.AND P3, PT, R21, RZ, PT ;  /* 0x000000ff1500220b */ /* 0x000fe20003f7d000 */
[----:B------:R-:W-:-:S06]  /*01f0*/  @P2 IMAD.MOV.U32 R25, RZ, RZ, 0x7ff00000 ;  /* 0x7ff00000ff192424 */ /* 0x000fcc00078e00ff */
[----:B------:R-:W-:-:S10]  /*0200*/  @P2 DFMA R24, R20, R24, +INF ;  /* 0x7ff000001418242b */ /* 0x000fd40000000018 */
[----:B0-----:R-:W-:Y:S02]  /*0210*/  @P2 FSEL R22, R24, RZ, P3 ;  /* 0x000000ff18162208 */ /* 0x001fe40001800000 */
[----:B------:R-:W-:Y:S01]  /*0220*/  @P2 FSEL R23, R25, -QNAN , P3 ;  /* 0xfff0000019172808 */ /* 0x000fe20001800000 */
[----:B------:R-:W-:Y:S06]  /*0230*/  @P2 BRA `(.L_x_2350) ;  /* 0x0000000000f82947 */ /* 0x000fec0003800000 */
[----:B------:R-:W-:Y:S01]  /*0240*/  LOP3.LUT R20, R13, 0x800fffff, RZ, 0xc0, !PT ;  /* 0x800fffff0d147812 */ /* 0x000fe200078ec0ff */
[----:B------:R-:W-:Y:S01]  /*0250*/  UMOV UR6, 0x3ae80f1e ;  /* 0x3ae80f1e00067882 */ /* 0x000fe20000000000 */
[----:B------:R-:W-:Y:S01]  /*0260*/  MOV R22, RZ ;  /* 0x000000ff00167202 */ /* 0x000fe20000000f00 */
[----:B------:R-:W-:Y:S01]  /*0270*/  UMOV UR7, 0x3eb1380b ;  /* 0x3eb1380b00077882 */ /* 0x000fe20000000000 */
[----:B------:R-:W-:Y:S01]  /*0280*/  LOP3.LUT R21, R20, 0x3ff00000, RZ, 0xfc, !PT ;  /* 0x3ff0000014157812 */ /* 0x000fe200078efcff */
[----:B------:R-:W-:-:S03]  /*0290*/  IMAD.MOV.U32 R20, RZ, RZ, R3 ;  /* 0x000000ffff147224 */ /* 0x000fc600078e0003 */
[----:B------:R-:W-:-:S13]  /*02a0*/  ISETP.GE.AND P1, PT, R21, 0x3ff6a09f, PT ;  /* 0x3ff6a09f1500780c */ /* 0x000fda0003f26270 */
[----:B------:R-:W-:-:S04]  /*02b0*/  @P1 VIADD R3, R21, 0xfff00000 ;  /* 0xfff0000015031836 */ /* 0x000fc80000000000 */
[----:B------:R-:W-:Y:S01]  /*02c0*/  @P1 IMAD.MOV.U32 R21, RZ, RZ, R3 ;  /* 0x000000ffff151224 */ /* 0x000fe200078e0003 */
[----:B------:R-:W-:-:S05]  /*02d0*/  LEA.HI R3, R13, R12, RZ, 0xc ;  /* 0x0000000c0d037211 */ /* 0x000fca00078f60ff */
[C---:B------:R-:W-:Y:S01]  /*02e0*/  DADD R28, R20.reuse, 1 ;  /* 0x3ff00000141c7429 */ /* 0x040fe20000000000 */
[----:B------:R-:W-:Y:S01]  /*02f0*/  @P1 VIADD R3, R3, 0x1 ;  /* 0x0000000103031836 */ /* 0x000fe20000000000 */
[----:B------:R-:W-:-:S04]  /*0300*/  DADD R20, R20, -1 ;  /* 0xbff0000014147429 */ /* 0x000fc80000000000 */
[----:B------:R-:W0:Y:S02]  /*0310*/  MUFU.RCP64H R23, R29 ;  /* 0x0000001d00177308 */ /* 0x000e240000001800 */
[----:B0-----:R-:W-:-:S08]  /*0320*/  DFMA R24, -R28, R22, 1 ;  /* 0x3ff000001c18742b */ /* 0x001fd00000000116 */
[----:B------:R-:W-:-:S08]  /*0330*/  DFMA R24, R24, R24, R24 ;  /* 0x000000181818722b */ /* 0x000fd00000000018 */
[----:B------:R-:W-:-:S08]  /*0340*/  DFMA R22, R22, R24, R22 ;  /* 0x000000181616722b */ /* 0x000fd00000000016 */
[----:B------:R-:W-:-:S08]  /*0350*/  DMUL R24, R22, R20 ;  /* 0x0000001416187228 */ /* 0x000fd00000000000 */
[----:B------:R-:W-:-:S08]  /*0360*/  DFMA R24, R22, R20, R24 ;  /* 0x000000141618722b */ /* 0x000fd00000000018 */
[----:B------:R-:W-:-:S08]  /*0370*/  DADD R26, R20, -R24 ;  /* 0x00000000141a7229 */ /* 0x000fd00000000818 */
[----:B------:R-:W-:-:S08]  /*0380*/  DADD R26, R26, R26 ;  /* 0x000000001a1a7229 */ /* 0x000fd0000000001a */
[----:B------:R-:W-:Y:S01]  /*0390*/  DFMA R26, R20, -R24, R26 ;  /* 0x80000018141a722b */ /* 0x000fe2000000001a */
[----:B------:R-:W-:Y:S02]  /*03a0*/  IMAD.MOV.U32 R20, RZ, RZ, -0x748574fc ;  /* 0x8b7a8b04ff147424 */ /* 0x000fe400078e00ff */
[----:B------:R-:W-:-:S05]  /*03b0*/  IMAD.MOV.U32 R21, RZ, RZ, 0x3ed0ee25 ;  /* 0x3ed0ee25ff157424 */ /* 0x000fca00078e00ff */
[----:B------:R-:W-:Y:S02]  /*03c0*/  DMUL R22, R22, R26 ;  /* 0x0000001a16167228 */ /* 0x000fe40000000000 */
[----:B------:R-:W-:-:S08]  /*03d0*/  DMUL R26, R24, R24 ;  /* 0x00000018181a7228 */ /* 0x000fd00000000000 */
[----:B------:R-:W-:Y:S01]  /*03e0*/  DFMA R20, R26, UR6, R20 ;  /* 0x000000061a147c2b */ /* 0x000fe20008000014 */
        /* <DEDUP_REMOVED lines=16> */
[----:B------:R-:W-:Y:S01]  /*04f0*/  LOP3.LUT R20, R3, 0x80000000, RZ, 0x3c, !PT ;  /* 0x8000000003147812 */ /* 0x000fe200078e3cff */
[----:B------:R-:W-:Y:S01]  /*0500*/  IMAD.MOV.U32 R21, RZ, RZ, 0x43300000 ;  /* 0x43300000ff157424 */ /* 0x000fe200078e00ff */
[----:B------:R-:W-:-:S04]  /*0510*/  UMOV UR7, 0x3fb55555 ;  /* 0x3fb5555500077882 */ /* 0x000fc80000000000 */
[----:B------:R-:W-:Y:S01]  /*0520*/  DFMA R12, R26, R12, UR6 ;  /* 0x000000061a0c7e2b */ /* 0x000fe2000800000c */
[----:B------:R-:W-:Y:S01]  /*0530*/  UMOV UR6, 0x80000000 ;  /* 0x8000000000067882 */ /* 0x000fe20000000000 */
[----:B------:R-:W-:Y:S02]  /*0540*/  UMOV UR7, 0x43300000 ;  /* 0x4330000000077882 */ /* 0x000fe40000000000 */
[----:B------:R-:W-:Y:S01]  /*0550*/  DADD R20, R20, -UR6 ;  /* 0x8000000614147e29 */ /* 0x000fe20008000000 */
[----:B------:R-:W-:Y:S01]  /*0560*/  UMOV UR6, 0xfefa39ef ;  /* 0xfefa39ef00067882 */ /* 0x000fe20000000000 */
[----:B------:R-:W-:Y:S02]  /*0570*/  UMOV UR7, 0x3fe62e42 ;  /* 0x3fe62e4200077882 */ /* 0x000fe40000000000 */
[----:B------:R-:W-:-:S04]  /*0580*/  DMUL R26, R26, R12 ;  /* 0x0000000c1a1a7228 */ /* 0x000fc80000000000 */
[----:B------:R-:W-:-:S04]  /*0590*/  DFMA R12, R20, UR6, R24 ;  /* 0x00000006140c7c2b */ /* 0x000fc80008000018 */
[----:B------:R-:W-:-:S04]  /*05a0*/  DFMA R22, R24, R26, R22 ;  /* 0x0000001a1816722b */ /* 0x000fc80000000016 */
[----:B------:R-:W-:Y:S01]  /*05b0*/  DFMA R26, -R20, UR6, R12 ;  /* 0x00000006141a7c2b */ /* 0x000fe2000800010c */
[----:B------:R-:W-:Y:S01]  /*05c0*/  UMOV UR6, 0x3b39803f ;  /* 0x3b39803f00067882 */ /* 0x000fe20000000000 */
[----:B------:R-:W-:-:S06]  /*05d0*/  UMOV UR7, 0x3c7abc9e ;  /* 0x3c7abc9e00077882 */ /* 0x000fcc0000000000 */
[----:B------:R-:W-:-:S08]  /*05e0*/  DADD R26, -R24, R26 ;  /* 0x00000000181a7229 */ /* 0x000fd0000000011a */
[----:B------:R-:W-:-:S08]  /*05f0*/  DADD R22, R22, -R26 ;  /* 0x0000000016167229 */ /* 0x000fd0000000081a */
[----:B------:R-:W-:-:S08]  /*0600*/  DFMA R22, R20, UR6, R22 ;  /* 0x0000000614167c2b */ /* 0x000fd00008000016 */
[----:B------:R-:W-:-:S11]  /*0610*/  DADD R22, R12, R22 ;  /* 0x000000000c167229 */ /* 0x000fd60000000016 */
.L_x_2350:
[----:B------:R-:W-:Y:S05]  /*0620*/  BSYNC B0 ;  /* 0x0000000000007941 */ /* 0x000fea0003800000 */
.L_x_2349:
[----:B------:R-:W-:Y:S01]  /*0630*/  MOV R13, R14 ;  /* 0x0000000e000d7202 */ /* 0x000fe20000000f00 */
[----:B------:R-:W-:Y:S01]  /*0640*/  IMAD.MOV.U32 R3, RZ, RZ, R15 ;  /* 0x000000ffff037224 */ /* 0x000fe200078e000f */
[----:B------:R-:W-:Y:S01]  /*0650*/  @!P0 DMUL R14, R14, 1.80143985094819840000e+16 ;  /* 0x435000000e0e8828 */ /* 0x000fe20000000000 */
[----:B------:R-:W-:Y:S01]  /*0660*/  BSSY B0, `(.L_x_2351) ;  /* 0x000004d000007945 */ /* 0x000fe20003800000 */
[----:B-----5:R-:W-:-:S08]  /*0670*/  ISETP.GT.AND P1, PT, R17, 0xfffff, PT ;  /* 0x000fffff1100780c */ /* 0x020fd00003f24270 */
[----:B------:R-:W-:Y:S02]  /*0680*/  @!P0 IMAD.MOV.U32 R3, RZ, RZ, R15 ;  /* 0x000000ffff038224 */ /* 0x000fe400078e000f */
[----:B------:R-:W-:Y:S02]  /*0690*/  @!P0 IMAD.MOV.U32 R13, RZ, RZ, R14 ;  /* 0x000000ffff0d8224 */ /* 0x000fe400078e000e */
[----:B------:R-:W-:-:S05]  /*06a0*/  VIADD R12, R3, 0xffffffff ;  /* 0xffffffff030c7836 */ /* 0x000fca0000000000 */
[----:B------:R-:W-:Y:S01]  /*06b0*/  ISETP.GE.U32.AND P2, PT, R12, 0x7fefffff, PT ;  /* 0x7fefffff0c00780c */ /* 0x000fe20003f46070 */
[----:B------:R-:W-:Y:S02]  /*06c0*/  IMAD.MOV.U32 R12, RZ, RZ, -0x3ff ;  /* 0xfffffc01ff0c7424 */ /* 0x000fe400078e00ff */
[----:B------:R-:W-:-:S10]  /*06d0*/  @!P0 IMAD.MOV.U32 R12, RZ, RZ, -0x435 ;  /* 0xfffffbcbff0c8424 */ /* 0x000fd400078e00ff */
[----:B------:R-:W-:Y:S01]  /*06e0*/  @P2 IMAD.MOV.U32 R20, RZ, RZ, 0x0 ;  /* 0x00000000ff142424 */ /* 0x000fe200078e00ff */
[----:B------:R-:W-:Y:S02]  /*06f0*/  @P2 MOV R21, 0x7ff00000 ;  /* 0x7ff0000000152802 */ /* 0x000fe40000000f00 */
[----:B------:R-:W-:-:S04]  /*0700*/  @P2 FSETP.NEU.FTZ.AND P3, PT, R15, RZ, PT ;  /* 0x000000ff0f00220b */ /* 0x000fc80003f7d000 */
[----:B------:R-:W-:-:S10]  /*0710*/  @P2 DFMA R20, R14, R20, +INF ;  /* 0x7ff000000e14242b */ /* 0x000fd40000000014 */
[----:B------:R-:W-:Y:S02]  /*0720*/  @P2 FSEL R20, R20, RZ, P3 ;  /* 0x000000ff14142208 */ /* 0x000fe40001800000 */
[----:B------:R-:W-:Y:S01]  /*0730*/  @P2 FSEL R21, R21, -QNAN , P3 ;  /* 0xfff0000015152808 */ /* 0x000fe20001800000 */
[----:B------:R-:W-:Y:S06]  /*0740*/  @P2 BRA `(.L_x_2352) ;  /* 0x0000000000f82947 */ /* 0x000fec0003800000 */
[C---:B------:R-:W-:Y:S01]  /*0750*/  LOP3.LUT R14, R3.reuse, 0x800fffff, RZ, 0xc0, !PT ;  /* 0x800fffff030e7812 */ /* 0x040fe200078ec0ff */
[----:B------:R-:W-:Y:S01]  /*0760*/  IMAD.MOV.U32 R26, RZ, RZ, RZ ;  /* 0x000000ffff1a7224 */ /* 0x000fe200078e00ff */
[----:B------:R-:W-:Y:S01]  /*0770*/  UMOV UR6, 0x3ae80f1e ;  /* 0x3ae80f1e00067882 */ /* 0x000fe20000000000 */
[----:B------:R-:W-:Y:S01]  /*0780*/  UMOV UR7, 0x3eb1380b ;  /* 0x3eb1380b00077882 */ /* 0x000fe20000000000 */
[----:B------:R-:W-:Y:S01]  /*0790*/  LOP3.LUT R15, R14, 0x3ff00000, RZ, 0xfc, !PT ;  /* 0x3ff000000e0f7812 */ /* 0x000fe200078efcff */
[----:B------:R-:W-:Y:S01]  /*07a0*/  IMAD.MOV.U32 R14, RZ, RZ, R13 ;  /* 0x000000ffff0e7224 */ /* 0x000fe200078e000d */
[----:B------:R-:W-:Y:S02]  /*07b0*/  LEA.HI R3, R3, R12, RZ, 0xc ;  /* 0x0000000c03037211 */ /* 0x000fe400078f60ff */
[----:B------:R-:W-:-:S13]  /*07c0*/  ISETP.GE.AND P0, PT, R15, 0x3ff6a09f, PT ;  /* 0x3ff6a09f0f00780c */ /* 0x000fda0003f06270 */
[----:B------:R-:W-:Y:S02]  /*07d0*/  @P0 IADD3 R13, R15, -0x100000, RZ ;  /* 0xfff000000f0d0810 */ /* 0x000fe40007ffe0ff */
[----:B------:R-:W-:-:S03]  /*07e0*/  @P0 IADD3 R3, R3, 0x1, RZ ;  /* 0x0000000103030810 */ /* 0x000fc60007ffe0ff */
        /* <DEDUP_REMOVED lines=52> */
.L_x_2352:
[----:B------:R-:W-:Y:S05]  /*0b30*/  BSYNC B0 ;  /* 0x0000000000007941 */ /* 0x000fea0003800000 */
.L_x_2351:
[----:B------:R-:W-:Y:S01]  /*0b40*/  IMAD.MOV.U32 R15, RZ, RZ, R16 ;  /* 0x000000ffff0f7224 */ /* 0x000fe200078e0010 */
[----:B------:R-:W-:Y:S01]  /*0b50*/  BSSY B0, `(.L_x_2353) ;  /* 0x000004f000007945 */ /* 0x000fe20003800000 */
[----:B------:R-:W-:Y:S01]  /*0b60*/  IMAD.MOV.U32 R3, RZ, RZ, R17 ;  /* 0x000000ffff037224 */ /* 0x000fe200078e0011 */
[----:B------:R-:W-:Y:S01]  /*0b70*/  @!P1 DMUL R16, R16, 1.80143985094819840000e+16 ;  /* 0x4350000010109828 */ /* 0x000fe20000000000 */
[----:B------:R-:W-:Y:S01]  /*0b80*/  IMAD.MOV.U32 R14, RZ, RZ, -0x3ff ;  /* 0xfffffc01ff0e7424 */ /* 0x000fe200078e00ff */
[----:B------:R-:W-:Y:S02]  /*0b90*/  ISETP.GT.AND P0, PT, R19, 0xfffff, PT ;  /* 0x000fffff1300780c */ /* 0x000fe40003f04270 */
[----:B------:R-:W-:-:S06]  /*0ba0*/  @!P1 MOV R14, 0xfffffbcb ;  /* 0xfffffbcb000e9802 */ /* 0x000fcc0000000f00 */
[----:B------:R-:W-:Y:S02]  /*0bb0*/  @!P1 IMAD.MOV.U32 R3, RZ, RZ, R17 ;  /* 0x000000ffff039224 */ /* 0x000fe400078e0011 */
[----:B------:R-:W-:-:S03]  /*0bc0*/  @!P1 IMAD.MOV.U32 R15, RZ, RZ, R16 ;  /* 0x000000ffff0f9224 */ /* 0x000fc600078e0010 */
[----:B------:R-:W-:-:S04]  /*0bd0*/  IADD3 R12, R3, -0x1, RZ ;  /* 0xffffffff030c7810 */ /* 0x000fc80007ffe0ff */
[----:B------:R-:W-:-:S13]  /*0be0*/  ISETP.GE.U32.AND P2, PT, R12, 0x7fefffff, PT ;  /* 0x7fefffff0c00780c */ /* 0x000fda0003f46070 */
        /* <DEDUP_REMOVED lines=15> */
[----:B------:R-:W-:Y:S02]  /*0ce0*/  @P1 VIADD R15, R13, 0xfff00000 ;  /* 0xfff000000d0f1836 */ /* 0x000fe40000000000 */
[----:B------:R-:W-:Y:S02]  /*0cf0*/  @P1 VIADD R14, R14, 0x1 ;  /* 0x000000010e0e1836 */ /* 0x000fe40000000000 */
[----:B------:R-:W-:Y:S02]  /*0d00*/  @P1 IMAD.MOV.U32 R13, RZ, RZ, R15 ;  /* 0x000000ffff0d1224 */ /* 0x000fe400078e000f */
[----:B------:R-:W-:Y:S01]  /*0d10*/  IMAD.MOV.U32 R15, RZ, RZ, 0x43300000 ;  /* 0x43300000ff0f7424 */ /* 0x000fe200078e00ff */
        /* <DEDUP_REMOVED lines=12> */
[----:B------:R-:W-:Y:S01]  /*0de0*/  MOV R12, 0x8b7a8b04 ;  /* 0x8b7a8b04000c7802 */ /* 0x000fe20000000f00 */
[----:B------:R-:W-:-:S06]  /*0df0*/  IMAD.MOV.U32 R13, RZ, RZ, 0x3ed0ee25 ;  /* 0x3ed0ee25ff0d7424 */ /* 0x000fcc00078e00ff */
        /* <DEDUP_REMOVED lines=36> */
.L_x_2354:
[----:B------:R-:W-:Y:S05]  /*1040*/  BSYNC B0 ;  /* 0x0000000000007941 */ /* 0x000fea0003800000 */
.L_x_2353:
[----:B------:R-:W-:Y:S01]  /*1050*/  IMAD.MOV.U32 R17, RZ, RZ, R18 ;  /* 0x000000ffff117224 */ /* 0x000fe200078e0012 */
[----:B------:R-:W-:Y:S01]  /*1060*/  MOV R3, R19 ;  /* 0x0000001300037202 */ /* 0x000fe20000000f00 */
[----:B------:R-:W-:Y:S01]  /*1070*/  @!P0 DMUL R18, R18, 1.80143985094819840000e+16 ;  /* 0x4350000012128828 */ /* 0x000fe20000000000 */
[----:B------:R-:W-:Y:S01]  /*1080*/  BSSY B0, `(.L_x_2355) ;  /* 0x000004d000007945 */ /* 0x000fe20003800000 */
[----:B------:R-:W-:Y:S01]  /*1090*/  MOV R16, 0xfffffc01 ;  /* 0xfffffc0100107802 */ /* 0x000fe20000000f00 */
[----:B------:R-:W-:Y:S01]  /*10a0*/  @!P0 IMAD.MOV.U32 R16, RZ, RZ, -0x435 ;  /* 0xfffffbcbff108424 */ /* 0x000fe200078e00ff */
[----:B------:R-:W-:-:S06]  /*10b0*/  ISETP.GT.AND P1, PT, R5, 0xfffff, PT ;  /* 0x000fffff0500780c */ /* 0x000fcc0003f24270 */
[----:B------:R-:W-:Y:S02]  /*10c0*/  @!P0 IMAD.MOV.U32 R3, RZ, RZ, R19 ;  /* 0x000000ffff038224 */ /* 0x000fe400078e0013 */
[----:B------:R-:W-:Y:S02]  /*10d0*/  @!P0 IMAD.MOV.U32 R17, RZ, RZ, R18 ;  /* 0x000000ffff118224 */ /* 0x000fe400078e0012 */
[----:B------:R-:W-:-:S05]  /*10e0*/  VIADD R14, R3, 0xffffffff ;  /* 0xffffffff030e7836 */ /* 0x000fca0000000000 */
        /* <DEDUP_REMOVED lines=17> */
[----:B------:R-:W-:-:S03]  /*1200*/  @P0 VIADD R16, R16, 0x1 ;  /* 0x0000000110100836 */ /* 0x000fc60000000000 */
[----:B------:R-:W-:Y:S02]  /*1210*/  @P0 MOV R15, R17 ;  /* 0x00000011000f0202 */ /* 0x000fe40000000f00 */
[----:B------:R-:W-:Y:S02]  /*1220*/  LOP3.LUT R16, R16, 0x80000000, RZ, 0x3c, !PT ;  /* 0x8000000010107812 */ /* 0x000fe400078e3cff */
[----:B------:R-:W-:Y:S02]  /*1230*/  MOV R17, 0x43300000 ;  /* 0x4330000000117802 */ /* 0x000fe40000000f00 */
        /* <DEDUP_REMOVED lines=49> */
.L_x_2356:
[----:B------:R-:W-:Y:S05]  /*1550*/  BSYNC B0 ;  /* 0x0000000000007941 */ /* 0x000fea0003800000 */
.L_x_2355:
[----:B------:R-:W-:Y:S01]  /*1560*/  IMAD.MOV.U32 R19, RZ, RZ, R4 ;  /* 0x000000ffff137224 */ /* 0x000fe200078e0004 */
[----:B------:R-:W-:Y:S01]  /*1570*/  BSSY B0, `(.L_x_2357) ;  /* 0x000004f000007945 */ /* 0x000fe20003800000 */
[----:B------:R-:W-:Y:S01]  /*1580*/  IMAD.MOV.U32 R3, RZ, RZ, R5 ;  /* 0x000000ffff037224 */ /* 0x000fe200078e0005 */
[----:B------:R-:W-:Y:S01]  /*1590*/  @!P1 DMUL R4, R4, 1.80143985094819840000e+16 ;  /* 0x4350000004049828 */ /* 0x000fe20000000000 */
[----:B------:R-:W-:Y:S01]  /*15a0*/  IMAD.MOV.U32 R18, RZ, RZ, -0x3ff ;  /* 0xfffffc01ff127424 */ /* 0x000fe200078e00ff */
[----:B------:R-:W-:Y:S01]  /*15b0*/  ISETP.GT.AND P0, PT, R7, 0xfffff, PT ;  /* 0x000fffff0700780c */ /* 0x000fe20003f04270 */
[----:B------:R-:W-:-:S07]  /*15c0*/  @!P1 IMAD.MOV.U32 R18, RZ, RZ, -0x435 ;  /* 0xfffffbcbff129424 */ /* 0x000fce00078e00ff */
[----:B------:R-:W-:Y:S02]  /*15d0*/  @!P1 IMAD.MOV.U32 R3, RZ, RZ, R5 ;  /* 0x000000ffff039224 */ /* 0x000fe400078e0005 */
[----:B------:R-:W-:Y:S02]  /*15e0*/  @!P1 IMAD.MOV.U32 R19, RZ, RZ, R4 ;  /* 0x000000ffff139224 */ /* 0x000fe400078e0004 */
[----:B------:R-:W-:-:S05]  /*15f0*/  VIADD R16, R3, 0xffffffff ;  /* 0xffffffff03107836 */ /* 0x000fca0000000000 */
[----:B------:R-:W-:-:S13]  /*1600*/  ISETP.GE.U32.AND P2, PT, R16, 0x7fefffff, PT ;  /* 0x7fefffff1000780c */ /* 0x000fda0003f46070 */
        /* <DEDUP_REMOVED lines=8> */
[----:B------:R-:W-:Y:S01]  /*1690*/  IMAD.MOV.U32 R26, RZ, RZ, RZ ;  /* 0x000000ffff1a7224 */ /* 0x000fe200078e00ff */
[----:B------:R-:W-:Y:S01]  /*16a0*/  UMOV UR6, 0x3ae80f1e ;  /* 0x3ae80f1e00067882 */ /* 0x000fe20000000000 */
[----:B------:R-:W-:Y:S01]  /*16b0*/  UMOV UR7, 0x3eb1380b ;  /* 0x3eb1380b00077882 */ /* 0x000fe20000000000 */
[----:B------:R-:W-:Y:S02]  /*16c0*/  LOP3.LUT R5, R4, 0x3ff00000, RZ, 0xfc, !PT ;  /* 0x3ff0000004057812 */ /* 0x000fe400078efcff */
[----:B------:R-:W-:Y:S01]  /*16d0*/  MOV R4, R19 ;  /* 0x0000001300047202 */ /* 0x000fe20000000f00 */
[----:B------:R-:W-:Y:S01]  /*16e0*/  IMAD.MOV.U32 R19, RZ, RZ, 0x43300000 ;  /* 0x43300000ff137424 */ /* 0x000fe200078e00ff */
[----:B------:R-:W-:Y:S02]  /*16f0*/  ISETP.GE.AND P1, PT, R5, 0x3ff6a09f, PT ;  /* 0x3ff6a09f0500780c */ /* 0x000fe40003f26270 */
[----:B------:R-:W-:-:S11]  /*1700*/  LEA.HI R18, R3, R18, RZ, 0xc ;  /* 0x0000001203127211 */ /* 0x000fd600078f60ff */
        /* <DEDUP_REMOVED lines=15> */
[----:B------:R-:W-:Y:S01]  /*1800*/  IMAD.MOV.U32 R4, RZ, RZ, -0x748574fc ;  /* 0x8b7a8b04ff047424 */ /* 0x000fe200078e00ff */
[----:B------:R-:W-:-:S06]  /*1810*/  MOV R5, 0x3ed0ee25 ;  /* 0x3ed0ee2500057802 */ /* 0x000fcc0000000f00 */
        /* <DEDUP_REMOVED lines=36> */
.L_x_2358:
[----:B------:R-:W-:Y:S05]  /*1a60*/  BSYNC B0 ;  /* 0x0000000000007941 */ /* 0x000fea0003800000 */
.L_x_2357:
[----:B------:R-:W-:Y:S01]  /*1a70*/  IMAD.MOV.U32 R5, RZ, RZ, R6 ;  /* 0x000000ffff057224 */ /* 0x000fe200078e0006 */
[----:B------:R-:W-:Y:S01]  /*1a80*/  BSSY B0, `(.L_x_2359) ;  /* 0x000004f000007945 */ /* 0x000fe20003800000 */
[----:B------:R-:W-:Y:S01]  /*1a90*/  IMAD.MOV.U32 R3, RZ, RZ, R7 ;  /* 0x000000ffff037224 */ /* 0x000fe200078e0007 */
[----:B------:R-:W-:Y:S01]  /*1aa0*/  @!P0 DMUL R6, R6, 1.80143985094819840000e+16 ;  /* 0x4350000006068828 */ /* 0x000fe20000000000 */
[----:B------:R-:W-:-:S09]  /*1ab0*/  ISETP.GT.AND P1, PT, R9, 0xfffff, PT ;  /* 0x000fffff0900780c */ /* 0x000fd20003f24270 */
[----:B------:R-:W-:Y:S02]  /*1ac0*/  @!P0 MOV R3, R7 ;  /* 0x0000000700038202 */ /* 0x000fe40000000f00 */
[----:B------:R-:W-:-:S03]  /*1ad0*/  @!P0 MOV R5, R6 ;  /* 0x0000000600058202 */ /* 0x000fc60000000f00 */
        /* <DEDUP_REMOVED lines=12> */
[----:B------:R-:W-:Y:S01]  /*1ba0*/  UMOV UR6, 0x3ae80f1e ;  /* 0x3ae80f1e00067882 */ /* 0x000fe20000000000 */
[----:B------:R-:W-:Y:S01]  /*1bb0*/  MOV R26, RZ ;  /* 0x000000ff001a7202 */ /* 0x000fe20000000f00 */
[----:B------:R-:W-:Y:S01]  /*1bc0*/  UMOV UR7, 0x3eb1380b ;  /* 0x3eb1380b00077882 */ /* 0x000fe20000000000 */
[----:B------:R-:W-:Y:S01]  /*1bd0*/  LOP3.LUT R7, R6, 0x3ff00000, RZ, 0xfc, !PT ;  /* 0x3ff0000006077812 */ /* 0x000fe200078efcff */
[----:B------:R-:W-:Y:S01]  /*1be0*/  IMAD.MOV.U32 R6, RZ, RZ, R5 ;  /* 0x000000ffff067224 */ /* 0x000fe200078e0005 */
[----:B------:R-:W-:Y:S02]  /*1bf0*/  LEA.HI R3, R3, R4, RZ, 0xc ;  /* 0x0000000403037211 */ /* 0x000fe400078f60ff */
[----:B------:R-:W-:-:S13]  /*1c00*/  ISETP.GE.AND P0, PT, R7, 0x3ff6a09f, PT ;  /* 0x3ff6a09f0700780c */ /* 0x000fda0003f06270 */
        /* <DEDUP_REMOVED lines=54> */
.L_x_2360:
[----:B------:R-:W-:Y:S05]  /*1f70*/  BSYNC B0 ;  /* 0x0000000000007941 */ /* 0x000fea0003800000 */
.L_x_2359:
[----:B------:R-:W-:Y:S01]  /*1f80*/  MOV R7, R8 ;  /* 0x0000000800077202 */ /* 0x000fe20000000f00 */
[----:B------:R-:W-:Y:S01]  /*1f90*/  IMAD.MOV.U32 R3, RZ, RZ, R9 ;  /* 0x000000ffff037224 */ /* 0x000fe200078e0009 */
[----:B------:R-:W-:Y:S01]  /*1fa0*/  @!P1 DMUL R8, R8, 1.80143985094819840000e+16 ;  /* 0x4350000008089828 */ /* 0x000fe20000000000 */
[----:B------:R-:W-:Y:S01]  /*1fb0*/  BSSY B0, `(.L_x_2361) ;  /* 0x000004d000007945 */ /* 0x000fe20003800000 */
[----:B------:R-:W-:Y:S01]  /*1fc0*/  IMAD.MOV.U32 R6, RZ, RZ, -0x3ff ;  /* 0xfffffc01ff067424 */ /* 0x000fe200078e00ff */
[----:B------:R-:W-:Y:S01]  /*1fd0*/  ISETP.GT.AND P0, PT, R11, 0xfffff, PT ;  /* 0x000fffff0b00780c */ /* 0x000fe20003f04270 */
[----:B------:R-:W-:-:S06]  /*1fe0*/  @!P1 IMAD.MOV.U32 R6, RZ, RZ, -0x435 ;  /* 0xfffffbcbff069424 */ /* 0x000fcc00078e00ff */
[----:B------:R-:W-:Y:S02]  /*1ff0*/  @!P1 IMAD.MOV.U32 R3, RZ, RZ, R9 ;  /* 0x000000ffff039224 */ /* 0x000fe400078e0009 */
[----:B------:R-:W-:Y:S02]  /*2000*/  @!P1 IMAD.MOV.U32 R7, RZ, RZ, R8 ;  /* 0x000000ffff079224 */ /* 0x000fe400078e0008 */
[----:B------:R-:W-:-:S05]  /*2010*/  VIADD R4, R3, 0xffffffff ;  /* 0xffffffff03047836 */ /* 0x000fca0000000000 */
[----:B------:R-:W-:-:S13]  /*2020*/  ISETP.GE.U32.AND P2, PT, R4, 0x7fefffff, PT ;  /* 0x7fefffff0400780c */ /* 0x000fda0003f46070 */
        /* <DEDUP_REMOVED lines=17> */
[----:B------:R-:W-:Y:S01]  /*2140*/  @P1 IMAD.MOV.U32 R5, RZ, RZ, R7 ;  /* 0x000000ffff051224 */ /* 0x000fe200078e0007 */
[----:B------:R-:W-:Y:S01]  /*2150*/  LOP3.LUT R6, R6, 0x80000000, RZ, 0x3c, !PT ;  /* 0x8000000006067812 */ /* 0x000fe200078e3cff */
[----:B------:R-:W-:-:S04]  /*2160*/  IMAD.MOV.U32 R7, RZ, RZ, 0x43300000 ;  /* 0x43300000ff077424 */ /* 0x000fc800078e00ff */
        /* <DEDUP_REMOVED lines=49> */
.L_x_2362:
[----:B------:R-:W-:Y:S05]  /*2480*/  BSYNC B0 ;  /* 0x0000000000007941 */ /* 0x000fea0003800000 */
.L_x_2361:
[----:B------:R-:W-:Y:S01]  /*2490*/  IMAD.MOV.U32 R9, RZ, RZ, R10 ;  /* 0x000000ffff097224 */ /* 0x000fe200078e000a */
[----:B------:R-:W-:Y:S01]  /*24a0*/  BSSY B0, `(.L_x_2363) ;  /* 0x000004e000007945 */ /* 0x000fe20003800000 */
[----:B------:R-:W-:Y:S01]  /*24b0*/  IMAD.MOV.U32 R3, RZ, RZ, R11 ;  /* 0x000000ffff037224 */ /* 0x000fe200078e000b */
[----:B------:R-:W-:Y:S01]  /*24c0*/  @!P0 DMUL R10, R10, 1.80143985094819840000e+16 ;  /* 0x435000000a0a8828 */ /* 0x000fe20000000000 */
[----:B------:R-:W-:Y:S01]  /*24d0*/  IMAD.MOV.U32 R8, RZ, RZ, -0x3ff ;  /* 0xfffffc01ff087424 */ /* 0x000fe200078e00ff */
[----:B------:R-:W-:-:S08]  /*24e0*/  @!P0 MOV R8, 0xfffffbcb ;  /* 0xfffffbcb00088802 */ /* 0x000fd00000000f00 */
        /* <DEDUP_REMOVED lines=21> */
[----:B------:R-:W-:Y:S01]  /*2640*/  @P0 IMAD.MOV.U32 R7, RZ, RZ, R9 ;  /* 0x000000ffff070224 */ /* 0x000fe200078e0009 */
[----:B------:R-:W-:Y:S02]  /*2650*/  MOV R9, 0x43300000 ;  /* 0x4330000000097802 */ /* 0x000fe40000000f00 */
        /* <DEDUP_REMOVED lines=50> */
.L_x_2364:
[----:B------:R-:W-:Y:S05]  /*2980*/  BSYNC B0 ;  /* 0x0000000000007941 */ /* 0x000fea0003800000 */
.L_x_2363:
[----:B------:R-:W0:Y:S01]  /*2990*/  LDC.64 R24, c[0x0][0x218] ;  /* 0x00008600ff187b82 */ /* 0x000e220000000a00 */
[----:B------:R-:W-:Y:S01]  /*29a0*/  UMOV UR6, 0xffda0d24 ;  /* 0xffda0d2400067882 */ /* 0x000fe20000000000 */
[----:B------:R-:W-:Y:S01]  /*29b0*/  UMOV UR7, 0x3c7777d0 ;  /* 0x3c7777d000077882 */ /* 0x000fe20000000000 */
[----:B------:R-:W-:Y:S01]  /*29c0*/  UMOV UR8, 0x652b82fe ;  /* 0x652b82fe00087882 */ /* 0x000fe20000000000 */
[----:B------:R-:W-:Y:S01]  /*29d0*/  DMUL R8, R22, UR6 ;  /* 0x0000000616087c28 */ /* 0x000fe20008000000 */
[----:B------:R-:W-:Y:S01]  /*29e0*/  UMOV UR9, 0x3ff71547 ;  /* 0x3ff7154700097882 */ /* 0x000fe20000000000 */
[----:B------:R-:W-:Y:S02]  /*29f0*/  DMUL R10, R20, UR6 ;  /* 0x00000006140a7c28 */ /* 0x000fe40008000000 */
[----:B------:R-:W-:-:S04]  /*2a00*/  DMUL R26, R12, UR6 ;  /* 0x000000060c1a7c28 */ /* 0x000fc80008000000 */
[----:B------:R-:W-:Y:S02]  /*2a10*/  DFMA R8, R22, UR8, R8 ;  /* 0x0000000816087c2b */ /* 0x000fe40008000008 */
[----:B------:R-:W-:Y:S02]  /*2a20*/  DFMA R10, R20, UR8, R10 ;  /* 0x00000008140a7c2b */ /* 0x000fe4000800000a */
[----:B------:R-:W-:Y:S02]  /*2a30*/  DMUL R22, R14, UR6 ;  /* 0x000000060e167c28 */ /* 0x000fe40008000000 */
[----:B------:R-:W-:Y:S02]  /*2a40*/  DMUL R20, R16, UR6 ;  /* 0x0000000610147c28 */ /* 0x000fe40008000000 */
[----:B------:R-:W-:-:S04]  /*2a50*/  DFMA R12, R12, UR8, R26 ;  /* 0x000000080c0c7c2b */ /* 0x000fc8000800001a */
[----:B------:R-:W-:Y:S01]  /*2a60*/  DFMA R14, R14, UR8, R22 ;  /* 0x000000080e0e7c2b */ /* 0x000fe20008000016 */
[----:B0-----:R-:W-:Y:S01]  /*2a70*/  IMAD.WIDE.U32 R24, R2, 0x8, R24 ;  /* 0x0000000802187825 */ /* 0x001fe200078e0018 */
[----:B------:R-:W-:Y:S02]  /*2a80*/  DFMA R16, R16, UR8, R20 ;  /* 0x0000000810107c2b */ /* 0x000fe40008000014 */
[----:B------:R-:W-:Y:S02]  /*2a90*/  DMUL R22, R18, UR6 ;  /* 0x0000000612167c28 */ /* 0x000fe40008000000 */
[----:B------:R-:W-:Y:S01]  /*2aa0*/  DMUL R20, R6, UR6 ;  /* 0x0000000606147c28 */ /* 0x000fe20008000000 */
[----:B------:R-:W-:Y:S01]  /*2ab0*/  IMAD.WIDE R24, R0, 0x10, R24 ;  /* 0x0000001000187825 */ /* 0x000fe200078e0218 */
[----:B------:R-:W-:-:S04]  /*2ac0*/  DMUL R2, R4, UR6 ;  /* 0x0000000604027c28 */ /* 0x000fc80008000000 */
[----:B------:R-:W-:Y:S01]  /*2ad0*/  DFMA R18, R18, UR8, R22 ;  /* 0x0000000812127c2b */ /* 0x000fe20008000016 */
[----:B------:R-:W-:Y:S01]  /*2ae0*/  STG.E.128 desc[UR4][R24.64], R8 ;  /* 0x0000000818007986 */ /* 0x000fe2000c101d04 */
[----:B------:R-:W-:Y:S02]  /*2af0*/  DFMA R6, R6, UR8, R20 ;  /* 0x0000000806067c2b */ /* 0x000fe40008000014 */
[----:B------:R-:W-:Y:S01]  /*2b00*/  DFMA R4, R4, UR8, R2 ;  /* 0x0000000804047c2b */ /* 0x000fe20008000002 */
[----:B------:R-:W-:Y:S04]  /*2b10*/  STG.E.128 desc[UR4][R24.64+0x800], R12 ;  /* 0x0008000c18007986 */ /* 0x000fe8000c101d04 */
[----:B------:R-:W-:Y:S04]  /*2b20*/  STG.E.128 desc[UR4][R24.64+0x1000], R16 ;  /* 0x0010001018007986 */ /* 0x000fe8000c101d04 */
[----:B------:R-:W-:Y:S01]  /*2b30*/  STG.E.128 desc[UR4][R24.64+0x1800], R4 ;  /* 0x0018000418007986 */ /* 0x000fe2000c101d04 */
[----:B------:R-:W-:Y:S05]  /*2b40*/  EXIT ;  /* 0x000000000000794d */ /* 0x000fea0003800000 */
.L_x_2348:
[----:B------:R-:W0:Y:S01]  /*2b50*/  S2R R3, SR_TID.X ;  /* 0x0000000000037919 */ /* 0x000e220000002100 */
[----:B------:R-:W-:Y:S01]  /*2b60*/  BSSY B0, `(.L_x_2365) ;  /* 0x0000016000007945 */ /* 0x000fe20003800000 */
[----:B------:R-:W-:Y:S02]  /*2b70*/  CS2R R10, SRZ ;  /* 0x00000000000a7805 */ /* 0x000fe4000001ff00 */
[----:B------:R-:W-:Y:S02]  /*2b80*/  CS2R R8, SRZ ;  /* 0x0000000000087805 */ /* 0x000fe4000001ff00 */
[----:B0-----:R-:W-:Y:S01]  /*2b90*/  ISETP.GE.AND P0, PT, R3, R0, PT ;  /* 0x000000000300720c */ /* 0x001fe20003f06270 */
[----:B------:R-:W-:-:S12]  /*2ba0*/  IMAD.MOV.U32 R23, RZ, RZ, R3 ;  /* 0x000000ffff177224 */ /* 0x000fd800078e0003 */
[----:B------:R-:W-:Y:S02]  /*2bb0*/  @!P0 IMAD.IADD R27, R2, 0x1, R23 ;  /* 0x00000001021b8824 */ /* 0x000fe400078e0217 */
[----:B------:R-:W-:-:S05]  /*2bc0*/  @!P0 VIADD R23, R23, 0x80 ;  /* 0x0000008017178836 */ /* 0x000fca0000000000 */
[----:B------:R-:W-:-:S13]  /*2bd0*/  ISETP.GE.AND P1, PT, R23, R0, PT ;  /* 0x000000001700720c */ /* 0x000fda0003f26270 */
[----:B------:R-:W-:Y:S01]  /*2be0*/  @!P1 IADD3 R21, R2, R23, RZ ;  /* 0x0000001702159210 */ /* 0x000fe20007ffe0ff */
[----:B------:R-:W-:-:S05]  /*2bf0*/  @!P1 VIADD R23, R23, 0x80 ;  /* 0x0000008017179836 */ /* 0x000fca0000000000 */
[----:B------:R-:W-:-:S13]  /*2c00*/  ISETP.GE.AND P2, PT, R23, R0, PT ;  /* 0x000000001700720c */ /* 0x000fda0003f46270 */
[----:B------:R-:W-:Y:S05]  /*2c10*/  @P2 BRA `(.L_x_2366) ;  /* 0x0000000000282947 */ /* 0x000fea0003800000 */
[----:B------:R-:W0:Y:S01]  /*2c20*/  LDC.64 R4, c[0x0][0x220] ;  /* 0x00008800ff047b82 */ /* 0x000e220000000a00 */
[----:B------:R-:W-:Y:S02]  /*2c30*/  IMAD.IADD R9, R2, 0x1, R23 ;  /* 0x0000000102097824 */ /* 0x000fe400078e0217 */
[----:B------:R-:W-:-:S05]  /*2c40*/  VIADD R23, R23, 0x80 ;  /* 0x0000008017177836 */ /* 0x000fca0000000000 */
[----:B------:R-:W-:-:S13]  /*2c50*/  ISETP.GE.AND P2, PT, R23, R0, PT ;  /* 0x000000001700720c */ /* 0x000fda0003f46270 */
[----:B------:R-:W-:Y:S01]  /*2c60*/  @!P2 IADD3 R7, R2, R23, RZ ;  /* 0x000000170207a210 */ /* 0x000fe20007ffe0ff */
[----:B0-----:R-:W-:-:S04]  /*2c70*/  IMAD.WIDE.U32 R8, R9, 0x8, R4 ;  /* 0x0000000809087825 */ /* 0x001fc800078e0004 */
[----:B------:R-:W-:Y:S02]  /*2c80*/  @!P2 IMAD.WIDE.U32 R4, R7, 0x8, R4 ;  /* 0x000000080704a825 */ /* 0x000fe400078e0004 */
[----:B------:R-:W5:Y:S04]  /*2c90*/  LDG.E.64 R8, desc[UR4][R8.64] ;  /* 0x0000000408087981 */ /* 0x000f68000c1e1b00 */
[----:B------:R0:W5:Y:S01]  /*2ca0*/  @!P2 LDG.E.64 R10, desc[UR4][R4.64] ;  /* 0x00000004040aa981 */ /* 0x000162000c1e1b00 */
[----:B------:R-:W-:-:S07]  /*2cb0*/  @!P2 VIADD R23, R23, 0x80 ;  /* 0x000000801717a836 */ /* 0x000fce0000000000 */
.L_x_2366:
[----:B------:R-:W-:Y:S05]  /*2cc0*/  BSYNC B0 ;  /* 0x0000000000007941 */ /* 0x000fea0003800000 */
.L_x_2365:
[----:B------:R-:W-:Y:S01]  /*2cd0*/  ISETP.GE.AND P2, PT, R23, R0, PT ;  /* 0x000000001700720c */ /* 0x000fe20003f46270 */
[----:B------:R-:W-:Y:S01]  /*2ce0*/  BSSY B0, `(.L_x_2367) ;  /* 0x000000e000007945 */ /* 0x000fe20003800000 */
[----:B------:R-:W-:Y:S02]  /*2cf0*/  CS2R R14, SRZ ;  /* 0x00000000000e7805 */ /* 0x000fe4000001ff00 */
[----:B------:R-:W-:-:S09]  /*2d00*/  CS2R R12, SRZ ;  /* 0x00000000000c7805 */ /* 0x000fd2000001ff00 */
[----:B------:R-:W-:Y:S05]  /*2d10*/  @P2 BRA `(.L_x_2368) ;  /* 0x0000000000282947 */ /* 0x000fea0003800000 */
[----:B0-----:R-:W0:Y:S01]  /*2d20*/  LDC.64 R4, c[0x0][0x220] ;  /* 0x00008800ff047b82 */ /* 0x001e220000000a00 */
        /* <DEDUP_REMOVED lines=9> */
.L_x_2368:
[----:B------:R-:W-:Y:S05]  /*2dc0*/  BSYNC B0 ;  /* 0x0000000000007941 */ /* 0x000fea0003800000 */
.L_x_2367:
[----:B------:R-:W-:Y:S01]  /*2dd0*/  ISETP.GE.AND P3, PT, R23, R0, PT ;  /* 0x000000001700720c */ /* 0x000fe20003f66270 */
[----:B------:R-:W2:Y:S01]  /*2de0*/  @!P1 LDC.64 R18, c[0x0][0x220] ;  /* 0x00008800ff129b82 */ /* 0x000ea20000000a00 */
[----:B------:R-:W-:-:S07]  /*2df0*/  CS2R R24, SRZ ;  /* 0x0000000000187805 */ /* 0x000fce000001ff00 */
[----:B01----:R-:W0:Y:S04]  /*2e00*/  @!P0 LDC.64 R4, c[0x0][0x220] ;  /* 0x00008800ff048b82 */ /* 0x003e280000000a00 */
[----:B------:R-:W-:Y:S02]  /*2e10*/  @!P3 IMAD.IADD R29, R2, 0x1, R23 ;  /* 0x00000001021db824 */ /* 0x000fe400078e0217 */
[----:B------:R-:W-:Y:S02]  /*2e20*/  @!P3 VIADD R23, R23, 0x80 ;  /* 0x000000801717b836 */ /* 0x000fe40000000000 */
[----:B------:R-:W1:Y:S03]  /*2e30*/  @!P3 LDC.64 R16, c[0x0][0x220] ;  /* 0x00008800ff10bb82 */ /* 0x000e660000000a00 */
[----:B------:R-:W-:Y:S01]  /*2e40*/  ISETP.GE.AND P2, PT, R23, R0, PT ;  /* 0x000000001700720c */ /* 0x000fe20003f46270 */
[----:B--2---:R-:W-:-:S05]  /*2e50*/  @!P1 IMAD.WIDE.U32 R20, R21, 0x8, R18 ;  /* 0x0000000815149825 */ /* 0x004fca00078e0012 */
[----:B------:R2:W5:Y:S07]  /*2e60*/  @!P1 LDG.E.64 R24, desc[UR4][R20.64] ;  /* 0x0000000414189981 */ /* 0x00056e000c1e1b00 */
[----:B------:R-:W3:Y:S01]  /*2e70*/  @!P2 LDC.64 R6, c[0x0][0x220] ;  /* 0x00008800ff06ab82 */ /* 0x000ee20000000a00 */
[----:B------:R-:W-:Y:S01]  /*2e80*/  @!P2 IADD3 R19, R2, R23, RZ ;  /* 0x000000170213a210 */ /* 0x000fe20007ffe0ff */
[----:B0-----:R-:W-:-:S04]  /*2e90*/  @!P0 IMAD.WIDE.U32 R4, R27, 0x8, R4 ;  /* 0x000000081b048825 */ /* 0x001fc800078e0004 */
[----:B-1----:R-:W-:Y:S01]  /*2ea0*/  @!P3 IMAD.WIDE.U32 R22, R29, 0x8, R16 ;  /* 0x000000081d16b825 */ /* 0x002fe200078e0010 */
[----:B------:R-:W-:-:S06]  /*2eb0*/  CS2R R16, SRZ ;  /* 0x0000000000107805 */ /* 0x000fcc000001ff00 */
[----:B------:R2:W5:Y:S01]  /*2ec0*/  @!P3 LDG.E.64 R16, desc[UR4][R22.64] ;  /* 0x000000041610b981 */ /* 0x000562000c1e1b00 */
[----:B---3--:R-:W-:Y:S01]  /*2ed0*/  @!P2 IMAD.WIDE.U32 R26, R19, 0x8, R6 ;  /* 0x00000008131aa825 */ /* 0x008fe200078e0006 */
[----:B------:R-:W-:Y:S02]  /*2ee0*/  CS2R R6, SRZ ;  /* 0x0000000000067805 */ /* 0x000fe4000001ff00 */
[----:B------:R-:W-:-:S04]  /*2ef0*/  CS2R R18, SRZ ;  /* 0x0000000000127805 */ /* 0x000fc8000001ff00 */
[----:B------:R2:W5:Y:S04]  /*2f00*/  @!P0 LDG.E.64 R6, desc[UR4][R4.64] ;  /* 0x0000000404068981 */ /* 0x000568000c1e1b00 */
[----:B------:R2:W5:Y:S01]  /*2f10*/  @!P2 LDG.E.64 R18, desc[UR4][R26.64] ;  /* 0x000000041a12a981 */ /* 0x000562000c1e1b00 */
[----:B------:R-:W-:Y:S04]  /*2f20*/  BSSY B0, `(.L_x_2369) ;  /* 0x0000059000007945 */ /* 0x000fe80003800000 */
[----:B------:R-:W-:Y:S05]  /*2f30*/  @P0 BRA `(.L_x_2370) ;  /* 0x00000004005c0947 */ /* 0x000fea0003800000 */
[----:B-----5:R-:W-:Y:S01]  /*2f40*/  ISETP.GT.AND P1, PT, R7, 0xfffff, PT ;  /* 0x000fffff0700780c */ /* 0x020fe20003f24270 */
[----:B--2---:R-:W-:Y:S01]  /*2f50*/  IMAD.MOV.U32 R5, RZ, RZ, R7 ;  /* 0x000000ffff057224 */ /* 0x004fe200078e0007 */
[----:B------:R-:W-:Y:S01]  /*2f60*/  BSSY B1, `(.L_x_2371) ;  /* 0x000004e000017945 */ /* 0x000fe20003800000 */
[----:B------:R-:W-:-:S10]  /*2f70*/  IMAD.MOV.U32 R22, RZ, RZ, R6 ;  /* 0x000000ffff167224 */ /* 0x000fd400078e0006 */
[----:B------:R-:W-:-:S10]  /*2f80*/  @!P1 DMUL R6, R6, 1.80143985094819840000e+16 ;  /* 0x4350000006069828 */ /* 0x000fd40000000000 */
[----:B------:R-:W-:Y:S01]  /*2f90*/  @!P1 IMAD.MOV.U32 R5, RZ, RZ, R7 ;  /* 0x000000ffff059224 */ /* 0x000fe200078e0007 */
[----:B------:R-:W-:-:S04]  /*2fa0*/  @!P1 MOV R22, R6 ;  /* 0x0000000600169202 */ /* 0x000fc80000000f00 */
[----:B------:R-:W-:-:S04]  /*2fb0*/  IADD3 R4, R5, -0x1, RZ ;  /* 0xffffffff05047810 */ /* 0x000fc80007ffe0ff */
        /* <DEDUP_REMOVED lines=16> */
[----:B------:R-:W-:Y:S01]  /*30c0*/  LEA.HI R4, R5, R4, RZ, 0xc ;  /* 0x0000000405047211 */ /* 0x000fe200078f60ff */
[----:B------:R-:W-:Y:S01]  /*30d0*/  IMAD.MOV.U32 R5, RZ, RZ, 0x43300000 ;  /* 0x43300000ff057424 */ /* 0x000fe200078e00ff */
[----:B------:R-:W-:-:S13]  /*30e0*/  ISETP.GE.AND P1, PT, R7, 0x3ff6a09f, PT ;  /* 0x3ff6a09f0700780c */ /* 0x000fda0003f26270 */
[----:B------:R-:W-:Y:S01]  /*30f0*/  @P1 VIADD R21, R7, 0xfff00000 ;  /* 0xfff0000007151836 */ /* 0x000fe20000000000 */
[----:B------:R-:W-:-:S04]  /*3100*/  @P1 IADD3 R4, R4, 0x1, RZ ;  /* 0x0000000104041810 */ /* 0x000fc80007ffe0ff */
        /* <DEDUP_REMOVED lines=41> */
[----:B------:R-:W-:-:S08]  /*33a0*/  DMUL R20, R22, R20 ;  /* 0x0000001416147228 */ /* 0x000fd00000000000 */
[----:B------:R-:W-:Y:S02]  /*33b0*/  DFMA R6, R26, R20, R6 ;  /* 0x000000141a06722b */ /* 0x000fe40000000006 */
[----:B------:R-:W-:-:S08]  /*33c0*/  DFMA R20, R4, UR6, R26 ;  /* 0x0000000604147c2b */ /* 0x000fd0000800001a */
[----:B------:R-:W-:Y:S01]  /*33d0*/  DFMA R22, -R4, UR6, R20 ;  /* 0x0000000604167c2b */ /* 0x000fe20008000114 */
[----:B------:R-:W-:Y:S01]  /*33e0*/  UMOV UR6, 0x3b39803f ;  /* 0x3b39803f00067882 */ /* 0x000fe20000000000 */
[----:B------:R-:W-:-:S06]  /*33f0*/  UMOV UR7, 0x3c7abc9e ;  /* 0x3c7abc9e00077882 */ /* 0x000fcc0000000000 */
[----:B------:R-:W-:-:S08]  /*3400*/  DADD R22, -R26, R22 ;  /* 0x000000001a167229 */ /* 0x000fd00000000116 */
[----:B------:R-:W-:-:S08]  /*3410*/  DADD R6, R6, -R22 ;  /* 0x0000000006067229 */ /* 0x000fd00000000816 */
[----:B------:R-:W-:-:S08]  /*3420*/  DFMA R6, R4, UR6, R6 ;  /* 0x0000000604067c2b */ /* 0x000fd00008000006 */
[----:B------:R-:W-:-:S11]  /*3430*/  DADD R20, R20, R6 ;  /* 0x0000000014147229 */ /* 0x000fd60000000006 */
.L_x_2372:
[----:B------:R-:W-:Y:S05]  /*3440*/  BSYNC B1 ;  /* 0x0000000000017941 */ /* 0x000fea0003800000 */
.L_x_2371:
[----:B------:R-:W-:Y:S01]  /*3450*/  UMOV UR6, 0xffda0d24 ;  /* 0xffda0d2400067882 */ /* 0x000fe20000000000 */
[----:B------:R-:W-:Y:S02]  /*3460*/  UMOV UR7, 0x3c7777d0 ;  /* 0x3c7777d000077882 */ /* 0x000fe40000000000 */
[----:B------:R-:W-:Y:S01]  /*3470*/  DMUL R4, R20, UR6 ;  /* 0x0000000614047c28 */ /* 0x000fe20008000000 */
[----:B------:R-:W-:Y:S01]  /*3480*/  UMOV UR6, 0x652b82fe ;  /* 0x652b82fe00067882 */ /* 0x000fe20000000000 */
[----:B------:R-:W-:-:S06]  /*3490*/  UMOV UR7, 0x3ff71547 ;  /* 0x3ff7154700077882 */ /* 0x000fcc0000000000 */
[----:B------:R-:W-:-:S11]  /*34a0*/  DFMA R4, R20, UR6, R4 ;  /* 0x0000000614047c2b */ /* 0x000fd60008000004 */
.L_x_2370:
[----:B------:R-:W-:Y:S05]  /*34b0*/  BSYNC B0 ;  /* 0x0000000000007941 */ /* 0x000fea0003800000 */
.L_x_2369:
[----:B------:R-:W-:Y:S01]  /*34c0*/  VIADD R29, R3, 0x80 ;  /* 0x00000080031d7836 */ /* 0x000fe20000000000 */
[----:B------:R-:W-:Y:S04]  /*34d0*/  BSSY B0, `(.L_x_2373) ;  /* 0x000005a000007945 */ /* 0x000fe80003800000 */
[----:B------:R-:W-:-:S13]  /*34e0*/  ISETP.GE.AND P1, PT, R29, R0, PT ;  /* 0x000000001d00720c */ /* 0x000fda0003f26270 */
[----:B------:R-:W-:Y:S05]  /*34f0*/  @P1 BRA `(.L_x_2374) ;  /* 0x00000004005c1947 */ /* 0x000fea0003800000 */
[----:B-----5:R-:W-:Y:S01]  /*3500*/  ISETP.GT.AND P1, PT, R25, 0xfffff, PT ;  /* 0x000fffff1900780c */ /* 0x020fe20003f24270 */
[----:B--2---:R-:W-:Y:S01]  /*3510*/  IMAD.MOV.U32 R21, RZ, RZ, R25 ;  /* 0x000000ffff157224 */ /* 0x004fe200078e0019 */
[----:B------:R-:W-:Y:S01]  /*3520*/  MOV R20, R24 ;  /* 0x0000001800147202 */ /* 0x000fe20000000f00 */
[----:B------:R-:W-:Y:S01]  /*3530*/  BSSY B1, `(.L_x_2375) ;  /* 0x000004d000017945 */ /* 0x000fe20003800000 */
[----:B------:R-:W-:-:S09]  /*3540*/  IMAD.MOV.U32 R22, RZ, RZ, -0x3ff ;  /* 0xfffffc01ff167424 */ /* 0x000fd200078e00ff */
[----:B------:R-:W-:Y:S01]  /*3550*/  @!P1 DMUL R24, R24, 1.80143985094819840000e+16 ;  /* 0x4350000018189828 */ /* 0x000fe20000000000 */
[----:B------:R-:W-:-:S09]  /*3560*/  @!P1 IMAD.MOV.U32 R22, RZ, RZ, -0x435 ;  /* 0xfffffbcbff169424 */ /* 0x000fd200078e00ff */
        /* <DEDUP_REMOVED lines=13> */
[----:B------:R-:W-:Y:S01]  /*3640*/  LEA.HI R22, R21, R22, RZ, 0xc ;  /* 0x0000001615167211 */ /* 0x000fe200078f60ff */
[----:B------:R-:W-:Y:S01]  /*3650*/  UMOV UR6, 0x3ae80f1e ;  /* 0x3ae80f1e00067882 */ /* 0x000fe20000000000 */
[----:B------:R-:W-:Y:S01]  /*3660*/  LOP3.LUT R7, R6, 0x3ff00000, RZ, 0xfc, !PT ;  /* 0x3ff0000006077812 */ /* 0x000fe200078efcff */
[----:B------:R-:W-:Y:S01]  /*3670*/  UMOV UR7, 0x3eb1380b ;  /* 0x3eb1380b00077882 */ /* 0x000fe20000000000 */
[----:B------:R-:W-:Y:S02]  /*3680*/  MOV R6, R20 ;  /* 0x0000001400067202 */ /* 0x000fe40000000f00 */
        /* <DEDUP_REMOVED lines=40> */
[----:B------:R-:W-:Y:S01]  /*3910*/  DMUL R24, R24, R6 ;  /* 0x0000000618187228 */ /* 0x000fe20000000000 */
[----:B------:R-:W-:Y:S01]  /*3920*/  LOP3.LUT R6, R22, 0x80000000, RZ, 0x3c, !PT ;  /* 0x8000000016067812 */ /* 0x000fe200078e3cff */
[----:B------:R-:W-:-:S06]  /*3930*/  IMAD.MOV.U32 R7, RZ, RZ, 0x43300000 ;  /* 0x43300000ff077424 */ /* 0x000fcc00078e00ff */
[----:B------:R-:W-:Y:S02]  /*3940*/  DFMA R24, R26, R24, R20 ;  /* 0x000000181a18722b */ /* 0x000fe40000000014 */
[----:B------:R-:W-:Y:S01]  /*3950*/  DADD R6, R6, -UR6 ;  /* 0x8000000606067e29 */ /* 0x000fe20008000000 */
[----:B------:R-:W-:Y:S01]  /*3960*/  UMOV UR6, 0xfefa39ef ;  /* 0xfefa39ef00067882 */ /* 0x000fe20000000000 */
[----:B------:R-:W-:-:S06]  /*3970*/  UMOV UR7, 0x3fe62e42 ;  /* 0x3fe62e4200077882 */ /* 0x000fcc0000000000 */
        /* <DEDUP_REMOVED lines=8> */
.L_x_2376:
[----:B------:R-:W-:Y:S05]  /*3a00*/  BSYNC B1 ;  /* 0x0000000000017941 */ /* 0x000fea0003800000 */
.L_x_2375:
[----:B------:R-:W-:Y:S01]  /*3a10*/  UMOV UR6, 0xffda0d24 ;  /* 0xffda0d2400067882 */ /* 0x000fe20000000000 */
[----:B------:R-:W-:Y:S02]  /*3a20*/  UMOV UR7, 0x3c7777d0 ;  /* 0x3c7777d000077882 */ /* 0x000fe40000000000 */
[----:B------:R-:W-:Y:S01]  /*3a30*/  DMUL R20, R6, UR6 ;  /* 0x0000000606147c28 */ /* 0x000fe20008000000 */
[----:B------:R-:W-:Y:S01]  /*3a40*/  UMOV UR6, 0x652b82fe ;  /* 0x652b82fe00067882 */ /* 0x000fe20000000000 */
[----:B------:R-:W-:-:S06]  /*3a50*/  UMOV UR7, 0x3ff71547 ;  /* 0x3ff7154700077882 */ /* 0x000fcc0000000000 */
[----:B------:R-:W-:-:S11]  /*3a60*/  DFMA R6, R6, UR6, R20 ;  /* 0x0000000606067c2b */ /* 0x000fd60008000014 */
.L_x_2374:
[----:B------:R-:W-:Y:S05]  /*3a70*/  BSYNC B0 ;  /* 0x0000000000007941 */ /* 0x000fea0003800000 */
.L_x_2373:
[----:B--2---:R-:W-:Y:S01]  /*3a80*/  IADD3 R21, R3, 0x100, RZ ;  /* 0x0000010003157810 */ /* 0x004fe20007ffe0ff */
[----:B------:R-:W-:Y:S03]  /*3a90*/  BSSY B0, `(.L_x_2377) ;  /* 0x000005a000007945 */ /* 0x000fe60003800000 */
[----:B------:R-:W-:-:S13]  /*3aa0*/  ISETP.GE.AND P1, PT, R21, R0, PT ;  /* 0x000000001500720c */ /* 0x000fda0003f26270 */
[----:B------:R-:W-:Y:S05]  /*3ab0*/  @P1 BRA `(.L_x_2378) ;  /* 0x00000004005c1947 */ /* 0x000fea0003800000 */
[----:B-----5:R-:W-:Y:S01]  /*3ac0*/  ISETP.GT.AND P1, PT, R9, 0xfffff, PT ;  /* 0x000fffff0900780c */ /* 0x020fe20003f24270 */
[----:B------:R-:W-:Y:S01]  /*3ad0*/  IMAD.MOV.U32 R21, RZ, RZ, R9 ;  /* 0x000000ffff157224 */ /* 0x000fe200078e0009 */
[----:B------:R-:W-:Y:S01]  /*3ae0*/  BSSY B1, `(.L_x_2379) ;  /* 0x000004e000017945 */ /* 0x000fe20003800000 */
[----:B------:R-:W-:-:S10]  /*3af0*/  IMAD.MOV.U32 R20, RZ, RZ, R8 ;  /* 0x000000ffff147224 */ /* 0x000fd400078e0008 */
[----:B------:R-:W-:-:S10]  /*3b00*/  @!P1 DMUL R8, R8, 1.80143985094819840000e+16 ;  /* 0x4350000008089828 */ /* 0x000fd40000000000 */
[----:B------:R-:W-:Y:S01]  /*3b10*/  @!P1 IMAD.MOV.U32 R21, RZ, RZ, R9 ;  /* 0x000000ffff159224 */ /* 0x000fe200078e0009 */
[----:B------:R-:W-:-:S04]  /*3b20*/  @!P1 MOV R20, R8 ;  /* 0x0000000800149202 */ /* 0x000fc80000000f00 */
[----:B------:R-:W-:-:S04]  /*3b30*/  IADD3 R22, R21, -0x1, RZ ;  /* 0xffffffff15167810 */ /* 0x000fc80007ffe0ff */
[----:B------:R-:W-:-:S13]  /*3b40*/  ISETP.GE.U32.AND P2, PT, R22, 0x7fefffff, PT ;  /* 0x7fefffff1600780c */ /* 0x000fda0003f46070 */
[----:B------:R-:W-:Y:S01]  /*3b50*/  @P2 IMAD.MOV.U32 R22, RZ, RZ, 0x0 ;  /* 0x00000000ff162424 */ /* 0x000fe200078e00ff */
[----:B------:R-:W-:Y:S01]  /*3b60*/  @P2 FSETP.NEU.FTZ.AND P3, PT, R9, RZ, PT ;  /* 0x000000ff0900220b */ /* 0x000fe20003f7d000 */
[----:B------:R-:W-:-:S06]  /*3b70*/  @P2 IMAD.MOV.U32 R23, RZ, RZ, 0x7ff00000 ;  /* 0x7ff00000ff172424 */ /* 0x000fcc00078e00ff */
[----:B------:R-:W-:-:S10]  /*3b80*/  @P2 DFMA R22, R8, R22, +INF ;  /* 0x7ff000000816242b */ /* 0x000fd40000000016 */
[----:B------:R-:W-:Y:S01]  /*3b90*/  @P2 FSEL R24, R22, RZ, P3 ;  /* 0x000000ff16182208 */ /* 0x000fe20001800000 */
[----:B------:R-:W-:Y:S01]  /*3ba0*/  IMAD.MOV.U32 R22, RZ, RZ, -0x3ff ;  /* 0xfffffc01ff167424 */ /* 0x000fe200078e00ff */
[----:B------:R-:W-:Y:S01]  /*3bb0*/  @P2 FSEL R25, R23, -QNAN , P3 ;  /* 0xfff0000017192808 */ /* 0x000fe20001800000 */
[----:B------:R-:W-:Y:S01]  /*3bc0*/  @!P1 IMAD.MOV.U32 R22, RZ, RZ, -0x435 ;  /* 0xfffffbcbff169424 */ /* 0x000fe200078e00ff */
[----:B------:R-:W-:Y:S06]  /*3bd0*/  @P2 BRA `(.L_x_2380) ;  /* 0x0000000000f82947 */ /* 0x000fec0003800000 */
[C---:B------:R-:W-:Y:S01]  /*3be0*/  LOP3.LUT R8, R21.reuse, 0x800fffff, RZ, 0xc0, !PT ;  /* 0x800fffff15087812 */ /* 0x040fe200078ec0ff */
[----:B------:R-:W-:Y:S01]  /*3bf0*/  IMAD.MOV.U32 R26, RZ, RZ, RZ ;  /* 0x000000ffff1a7224 */ /* 0x000fe200078e00ff */
[----:B------:R-:W-:Y:S01]  /*3c00*/  LEA.HI R22, R21, R22, RZ, 0xc ;  /* 0x0000001615167211 */ /* 0x000fe200078f60ff */
[----:B------:R-:W-:Y:S01]  /*3c10*/  UMOV UR6, 0x3ae80f1e ;  /* 0x3ae80f1e00067882 */ /* 0x000fe20000000000 */
[----:B------:R-:W-:Y:S01]  /*3c20*/  LOP3.LUT R9, R8, 0x3ff00000, RZ, 0xfc, !PT ;  /* 0x3ff0000008097812 */ /* 0x000fe200078efcff */
[----:B------:R-:W-:Y:S01]  /*3c30*/  IMAD.MOV.U32 R8, RZ, RZ, R20 ;  /* 0x000000ffff087224 */ /* 0x000fe200078e0014 */
[----:B------:R-:W-:Y:S02]  /*3c40*/  UMOV UR7, 0x3eb1380b ;  /* 0x3eb1380b00077882 */ /* 0x000fe40000000000 */
[----:B------:R-:W-:-:S13]  /*3c50*/  ISETP.GE.AND P1, PT, R9, 0x3ff6a09f, PT ;  /* 0x3ff6a09f0900780c */ /* 0x000fda0003f26270 */
[----:B------:R-:W-:Y:S01]  /*3c60*/  @P1 VIADD R23, R9, 0xfff00000 ;  /* 0xfff0000009171836 */ /* 0x000fe20000000000 */
[----:B------:R-:W-:-:S04]  /*3c70*/  @P1 IADD3 R22, R22, 0x1, RZ ;  /* 0x0000000116161810 */ /* 0x000fc80007ffe0ff */
[----:B------:R-:W-:-:S06]  /*3c80*/  @P1 MOV R9, R23 ;  /* 0x0000001700091202 */ /* 0x000fcc0000000f00 */
        /* <DEDUP_REMOVED lines=51> */
.L_x_2380:
[----:B------:R-:W-:Y:S05]  /*3fc0*/  BSYNC B1 ;  /* 0x0000000000017941 */ /* 0x000fea0003800000 */
.L_x_2379:
[----:B------:R-:W-:Y:S01]  /*3fd0*/  UMOV UR6, 0xffda0d24 ;  /* 0xffda0d2400067882 */ /* 0x000fe20000000000 */
[----:B------:R-:W-:Y:S02]  /*3fe0*/  UMOV UR7, 0x3c7777d0 ;  /* 0x3c7777d000077882 */ /* 0x000fe40000000000 */
[----:B------:R-:W-:Y:S01]  /*3ff0*/  DMUL R8, R24, UR6 ;  /* 0x0000000618087c28 */ /* 0x000fe20008000000 */
[----:B------:R-:W-:Y:S01]  /*4000*/  UMOV UR6, 0x652b82fe ;  /* 0x652b82fe00067882 */ /* 0x000fe20000000000 */
[----:B------:R-:W-:-:S06]  /*4010*/  UMOV UR7, 0x3ff71547 ;  /* 0x3ff7154700077882 */ /* 0x000fcc0000000000 */
[----:B------:R-:W-:-:S11]  /*4020*/  DFMA R8, R24, UR6, R8 ;  /* 0x0000000618087c2b */ /* 0x000fd60008000008 */
.L_x_2378:
[----:B------:R-:W-:Y:S05]  /*4030*/  BSYNC B0 ;  /* 0x0000000000007941 */ /* 0x000fea0003800000 */
.L_x_2377:
        /* <DEDUP_REMOVED lines=84> */
.L_x_2384:
[----:B------:R-:W-:Y:S05]  /*4580*/  BSYNC B1 ;  /* 0x0000000000017941 */ /* 0x000fea0003800000 */
.L_x_2383:
[----:B------:R-:W-:Y:S01]  /*4590*/  UMOV UR6, 0xffda0d24 ;  /* 0xffda0d2400067882 */ /* 0x000fe20000000000 */
[----:B------:R-:W-:Y:S02]  /*45a0*/  UMOV UR7, 0x3c7777d0 ;  /* 0x3c7777d000077882 */ /* 0x000fe40000000000 */
[----:B------:R-:W-:Y:S01]  /*45b0*/  DMUL R10, R24, UR6 ;  /* 0x00000006180a7c28 */ /* 0x000fe20008000000 */
[----:B------:R-:W-:Y:S01]  /*45c0*/  UMOV UR6, 0x652b82fe ;  /* 0x652b82fe00067882 */ /* 0x000fe20000000000 */
[----:B------:R-:W-:-:S06]  /*45d0*/  UMOV UR7, 0x3ff71547 ;  /* 0x3ff7154700077882 */ /* 0x000fcc0000000000 */
[----:B------:R-:W-:-:S11]  /*45e0*/  DFMA R10, R24, UR6, R10 ;  /* 0x00000006180a7c2b */ /* 0x000fd6000800000a */
.L_x_2382:
[----:B------:R-:W-:Y:S05]  /*45f0*/  BSYNC B0 ;  /* 0x0000000000007941 */ /* 0x000fea0003800000 */
.L_x_2381:
[----:B------:R-:W-:Y:S01]  /*4600*/  IADD3 R21, R3, 0x200, RZ ;  /* 0x0000020003157810 */ /* 0x000fe20007ffe0ff */
        /* <DEDUP_REMOVED lines=83> */
.L_x_2388:
[----:B------:R-:W-:Y:S05]  /*4b40*/  BSYNC B1 ;  /* 0x0000000000017941 */ /* 0x000fea0003800000 */
.L_x_2387:
[----:B------:R-:W-:Y:S01]  /*4b50*/  UMOV UR6, 0xffda0d24 ;  /* 0xffda0d2400067882 */ /* 0x000fe20000000000 */
[----:B------:R-:W-:Y:S02]  /*4b60*/  UMOV UR7, 0x3c7777d0 ;  /* 0x3c7777d000077882 */ /* 0x000fe40000000000 */
[----:B------:R-:W-:Y:S01]  /*4b70*/  DMUL R12, R24, UR6 ;  /* 0x00000006180c7c28 */ /* 0x000fe20008000000 */
[----:B------:R-:W-:Y:S01]  /*4b80*/  UMOV UR6, 0x652b82fe ;  /* 0x652b82fe00067882 */ /* 0x000fe20000000000 */
[----:B------:R-:W-:-:S06]  /*4b90*/  UMOV UR7, 0x3ff71547 ;  /* 0x3ff7154700077882 */ /* 0x000fcc0000000000 */
[----:B------:R-:W-:-:S11]  /*4ba0*/  DFMA R12, R24, UR6, R12 ;  /* 0x00000006180c7c2b */ /* 0x000fd6000800000c */
.L_x_2386:
[----:B------:R-:W-:Y:S05]  /*4bb0*/  BSYNC B0 ;  /* 0x0000000000007941 */ /* 0x000fea0003800000 */
.L_x_2385:
        /* <DEDUP_REMOVED lines=84> */
.L_x_2392:
[----:B------:R-:W-:Y:S05]  /*5100*/  BSYNC B1 ;  /* 0x0000000000017941 */ /* 0x000fea0003800000 */
.L_x_2391:
[----:B------:R-:W-:Y:S01]  /*5110*/  UMOV UR6, 0xffda0d24 ;  /* 0xffda0d2400067882 */ /* 0x000fe20000000000 */
[----:B------:R-:W-:Y:S02]  /*5120*/  UMOV UR7, 0x3c7777d0 ;  /* 0x3c7777d000077882 */ /* 0x000fe40000000000 */
[----:B------:R-:W-:Y:S01]  /*5130*/  DMUL R14, R24, UR6 ;  /* 0x00000006180e7c28 */ /* 0x000fe20008000000 */
[----:B------:R-:W-:Y:S01]  /*5140*/  UMOV UR6, 0x652b82fe ;  /* 0x652b82fe00067882 */ /* 0x000fe20000000000 */
[----:B------:R-:W-:-:S06]  /*5150*/  UMOV UR7, 0x3ff71547 ;  /* 0x3ff7154700077882 */ /* 0x000fcc0000000000 */
[----:B------:R-:W-:-:S11]  /*5160*/  DFMA R14, R24, UR6, R14 ;  /* 0x00000006180e7c2b */ /* 0x000fd6000800000e */
.L_x_2390:
[----:B------:R-:W-:Y:S05]  /*5170*/  BSYNC B0 ;  /* 0x0000000000007941 */ /* 0x000fea0003800000 */
.L_x_2389:
        /* <DEDUP_REMOVED lines=84> */
.L_x_2396:
[----:B------:R-:W-:Y:S05]  /*56c0*/  BSYNC B1 ;  /* 0x0000000000017941 */ /* 0x000fea0003800000 */
.L_x_2395:
[----:B------:R-:W-:Y:S01]  /*56d0*/  UMOV UR6, 0xffda0d24 ;  /* 0xffda0d2400067882 */ /* 0x000fe20000000000 */
[----:B------:R-:W-:Y:S02]  /*56e0*/  UMOV UR7, 0x3c7777d0 ;  /* 0x3c7777d000077882 */ /* 0x000fe40000000000 */
[----:B------:R-:W-:Y:S01]  /*56f0*/  DMUL R16, R24, UR6 ;  /* 0x0000000618107c28 */ /* 0x000fe20008000000 */
[----:B------:R-:W-:Y:S01]  /*5700*/  UMOV UR6, 0x652b82fe ;  /* 0x652b82fe00067882 */ /* 0x000fe20000000000 */
[----:B------:R-:W-:-:S06]  /*5710*/  UMOV UR7, 0x3ff71547 ;  /* 0x3ff7154700077882 */ /* 0x000fcc0000000000 */
[----:B------:R-:W-:-:S11]  /*5720*/  DFMA R16, R24, UR6, R16 ;  /* 0x0000000618107c2b */ /* 0x000fd60008000010 */
.L_x_2394:
[----:B------:R-:W-:Y:S05]  /*5730*/  BSYNC B0 ;  /* 0x0000000000007941 */ /* 0x000fea0003800000 */
.L_x_2393:
[----:B------:R-:W-:Y:S01]  /*5740*/  VIADD R21, R3, 0x380 ;  /* 0x0000038003157836 */ /* 0x000fe20000000000 */
[----:B------:R-:W-:Y:S04]  /*5750*/  BSSY B0, `(.L_x_2397) ;  /* 0x000005a000007945 */ /* 0x000fe80003800000 */
[----:B------:R-:W-:-:S13]  /*5760*/  ISETP.GE.AND P1, PT, R21, R0, PT ;  /* 0x000000001500720c */ /* 0x000fda0003f26270 */
[----:B------:R-:W-:Y:S05]  /*5770*/  @P1 BRA `(.L_x_2398) ;  /* 0x00000004005c1947 */ /* 0x000fea0003800000 */
[----:B-----5:R-:W-:Y:S01]  /*5780*/  ISETP.GT.AND P1, PT, R19, 0xfffff, PT ;  /* 0x000fffff1300780c */ /* 0x020fe20003f24270 */
[----:B------:R-:W-:Y:S01]  /*5790*/  IMAD.MOV.U32 R23, RZ, RZ, R19 ;  /* 0x000000ffff177224 */ /* 0x000fe200078e0013 */
        /* <DEDUP_REMOVED lines=17> */
[----:B------:R-:W-:Y:S01]  /*58b0*/  UMOV UR6, 0x3ae80f1e ;  /* 0x3ae80f1e00067882 */ /* 0x000fe20000000000 */
[----:B------:R-:W-:Y:S01]  /*58c0*/  MOV R20, R22 ;  /* 0x0000001600147202 */ /* 0x000fe20000000f00 */
[----:B------:R-:W-:Y:S01]  /*58d0*/  UMOV UR7, 0x3eb1380b ;  /* 0x3eb1380b00077882 */ /* 0x000fe20000000000 */
[----:B------:R-:W-:Y:S01]  /*58e0*/  LOP3.LUT R21, R18, 0x3ff00000, RZ, 0xfc, !PT ;  /* 0x3ff0000012157812 */ /* 0x000fe200078efcff */
[----:B------:R-:W-:Y:S01]  /*58f0*/  IMAD.MOV.U32 R18, RZ, RZ, RZ ;  /* 0x000000ffff127224 */ /* 0x000fe200078e00ff */
        /* <DEDUP_REMOVED lines=56> */
.L_x_2400:
[----:B------:R-:W-:Y:S05]  /*5c80*/  BSYNC B1 ;  /* 0x0000000000017941 */ /* 0x000fea0003800000 */
.L_x_2399:
[----:B------:R-:W-:Y:S01]  /*5c90*/  UMOV UR6, 0xffda0d24 ;  /* 0xffda0d2400067882 */ /* 0x000fe20000000000 */
[----:B------:R-:W-:Y:S02]  /*5ca0*/  UMOV UR7, 0x3c7777d0 ;  /* 0x3c7777d000077882 */ /* 0x000fe40000000000 */
[----:B------:R-:W-:Y:S01]  /*5cb0*/  DMUL R18, R24, UR6 ;  /* 0x0000000618127c28 */ /* 0x000fe20008000000 */
[----:B------:R-:W-:Y:S01]  /*5cc0*/  UMOV UR6, 0x652b82fe ;  /* 0x652b82fe00067882 */ /* 0x000fe20000000000 */
[----:B------:R-:W-:-:S06]  /*5cd0*/  UMOV UR7, 0x3ff71547 ;  /* 0x3ff7154700077882 */ /* 0x000fcc0000000000 */
[----:B------:R-:W-:-:S11]  /*5ce0*/  DFMA R24, R24, UR6, R18 ;  /* 0x0000000618187c2b */ /* 0x000fd60008000012 */
.L_x_2398:
[----:B------:R-:W-:Y:S05]  /*5cf0*/  BSYNC B0 ;  /* 0x0000000000007941 */ /* 0x000fea0003800000 */
.L_x_2397:
[----:B-----5:R-:W0:Y:S01]  /*5d00*/  @!P0 LDC.64 R18, c[0x0][0x218] ;  /* 0x00008600ff128b82 */ /* 0x020e220000000a00 */
[----:B------:R-:W-:Y:S01]  /*5d10*/  @!P0 IADD3 R21, R2, R3, RZ ;  /* 0x0000000302158210 */ /* 0x000fe20007ffe0ff */
[----:B------:R-:W-:Y:S01]  /*5d20*/  @!P0 IMAD.MOV.U32 R3, RZ, RZ, R29 ;  /* 0x000000ffff038224 */ /* 0x000fe200078e001d */
[----:B------:R-:W-:Y:S04]  /*5d30*/  BSSY B0, `(.L_x_2401) ;  /* 0x000002f000007945 */ /* 0x000fe80003800000 */
[----:B------:R-:W-:Y:S01]  /*5d40*/  BSSY B1, `(.L_x_2402) ;  /* 0x0000027000017945 */ /* 0x000fe20003800000 */
[----:B0-----:R-:W-:-:S05]  /*5d50*/  @!P0 IMAD.WIDE.U32 R18, R21, 0x8, R18 ;  /* 0x0000000815128825 */ /* 0x001fca00078e0012 */
[----:B------:R0:W-:Y:S01]  /*5d60*/  @!P0 STG.E.64 desc[UR4][R18.64], R4 ;  /* 0x0000000412008986 */ /* 0x0001e2000c101b04 */
[----:B------:R-:W-:-:S13]  /*5d70*/  ISETP.GE.AND P0, PT, R3, R0, PT ;  /* 0x000000000300720c */ /* 0x000fda0003f06270 */
[----:B0-----:R-:W-:Y:S05]  /*5d80*/  @P0 BRA `(.L_x_2403) ;  /* 0x0000000000300947 */ /* 0x001fea0003800000 */
[----:B------:R-:W0:Y:S01]  /*5d90*/  LDC.64 R4, c[0x0][0x218] ;  /* 0x00008600ff047b82 */ /* 0x000e220000000a00 */
[----:B------:R-:W-:Y:S02]  /*5da0*/  IMAD.IADD R19, R2, 0x1, R3 ;  /* 0x0000000102137824 */ /* 0x000fe400078e0203 */
[----:B------:R-:W-:-:S05]  /*5db0*/  VIADD R3, R3, 0x80 ;  /* 0x0000008003037836 */ /* 0x000fca0000000000 */
[----:B------:R-:W-:Y:S01]  /*5dc0*/  ISETP.GE.AND P0, PT, R3, R0, PT ;  /* 0x000000000300720c */ /* 0x000fe20003f06270 */
[----:B0-----:R-:W-:-:S05]  /*5dd0*/  IMAD.WIDE.U32 R4, R19, 0x8, R4 ;  /* 0x0000000813047825 */ /* 0x001fca00078e0004 */
[----:B------:R0:W-:Y:S07]  /*5de0*/  STG.E.64 desc[UR4][R4.64], R6 ;  /* 0x0000000604007986 */ /* 0x0001ee000c101b04 */
[----:B------:R-:W-:Y:S05]  /*5df0*/  @P0 BRA `(.L_x_2404) ;  /* 0x0000000000300947 */ /* 0x000fea0003800000 */
[----:B0-----:R-:W0:Y:S01]  /*5e00*/  LDC.64 R4, c[0x0][0x218] ;  /* 0x00008600ff047b82 */ /* 0x001e220000000a00 */
[----:B------:R-:W-:Y:S01]  /*5e10*/  IADD3 R7, R2, R3, RZ ;  /* 0x0000000302077210 */ /* 0x000fe20007ffe0ff */
[----:B------:R-:W-:-:S04]  /*5e20*/  VIADD R3, R3, 0x80 ;  /* 0x0000008003037836 */ /* 0x000fc80000000000 */
[----:B0-----:R-:W-:-:S05]  /*5e30*/  IMAD.WIDE.U32 R4, R7, 0x8, R4 ;  /* 0x0000000807047825 */ /* 0x001fca00078e0004 */
[----:B------:R0:W-:Y:S02]  /*5e40*/  STG.E.64 desc[UR4][R4.64], R8 ;  /* 0x0000000804007986 */ /* 0x0001e4000c101b04 */
.L_x_2403:
[----:B------:R-:W-:-:S13]  /*5e50*/  ISETP.GE.AND P0, PT, R3, R0, PT ;  /* 0x000000000300720c */ /* 0x000fda0003f06270 */
[----:B------:R-:W-:Y:S05]  /*5e60*/  @P0 BRA `(.L_x_2405) ;  /* 0x0000000000300947 */ /* 0x000fea0003800000 */
[----:B0-----:R-:W0:Y:S01]  /*5e70*/  LDC.64 R4, c[0x0][0x218] ;  /* 0x00008600ff047b82 */ /* 0x001e220000000a00 */
[----:B------:R-:W-:Y:S02]  /*5e80*/  IMAD.IADD R7, R2, 0x1, R3 ;  /* 0x0000000102077824 */ /* 0x000fe400078e0203 */
[----:B------:R-:W-:Y:S02]  /*5e90*/  VIADD R3, R3, 0x80 ;  /* 0x0000008003037836 */ /* 0x000fe40000000000 */
[----:B0-----:R-:W-:-:S05]  /*5ea0*/  IMAD.WIDE.U32 R4, R7, 0x8, R4 ;  /* 0x0000000807047825 */ /* 0x001fca00078e0004 */
[----:B------:R1:W-:Y:S02]  /*5eb0*/  STG.E.64 desc[UR4][R4.64], R10 ;  /* 0x0000000a04007986 */ /* 0x0003e4000c101b04 */
.L_x_2404:
[----:B------:R-:W-:-:S13]  /*5ec0*/  ISETP.GE.AND P0, PT, R3, R0, PT ;  /* 0x000000000300720c */ /* 0x000fda0003f06270 */
[----:B------:R-:W-:Y:S05]  /*5ed0*/  @P0 BRA `(.L_x_2406) ;  /* 0x0000000000340947 */ /* 0x000fea0003800000 */
[----:B01----:R-:W0:Y:S01]  /*5ee0*/  LDC.64 R4, c[0x0][0x218] ;  /* 0x00008600ff047b82 */ /* 0x003e220000000a00 */
[----:B------:R-:W-:Y:S01]  /*5ef0*/  IADD3 R7, R2, R3, RZ ;  /* 0x0000000302077210 */ /* 0x000fe20007ffe0ff */
[----:B------:R-:W-:-:S04]  /*5f00*/  VIADD R3, R3, 0x80 ;  /* 0x0000008003037836 */ /* 0x000fc80000000000 */
[----:B0-----:R-:W-:-:S05]  /*5f10*/  IMAD.WIDE.U32 R4, R7, 0x8, R4 ;  /* 0x0000000807047825 */ /* 0x001fca00078e0004 */
[----:B------:R1:W-:Y:S02]  /*5f20*/  STG.E.64 desc[UR4][R4.64], R12 ;  /* 0x0000000c04007986 */ /* 0x0003e4000c101b04 */
.L_x_2405:
[----:B------:R-:W-:-:S13]  /*5f30*/  ISETP.GE.AND P0, PT, R3, R0, PT ;  /* 0x000000000300720c */ /* 0x000fda0003f06270 */
[----:B------:R-:W-:Y:S05]  /*5f40*/  @P0 BREAK B1 ;  /* 0x0000000000010942 */ /* 0x000fea0003800000 */
[----:B------:R-:W-:Y:S05]  /*5f50*/  @P0 BRA `(.L_x_2407) ;  /* 0x0000000000300947 */ /* 0x000fea0003800000 */
[----:B01----:R-:W0:Y:S01]  /*5f60*/  LDC.64 R4, c[0x0][0x218] ;  /* 0x00008600ff047b82 */ /* 0x003e220000000a00 */
[----:B------:R-:W-:Y:S02]  /*5f70*/  IMAD.IADD R7, R2, 0x1, R3 ;  /* 0x0000000102077824 */ /* 0x000fe400078e0203 */
[----:B------:R-:W-:Y:S02]  /*5f80*/  VIADD R3, R3, 0x80 ;  /* 0x0000008003037836 */ /* 0x000fe40000000000 */
[----:B0-----:R-:W-:-:S05]  /*5f90*/  IMAD.WIDE.U32 R4, R7, 0x8, R4 ;  /* 0x0000000807047825 */ /* 0x001fca00078e0004 */
[----:B------:R2:W-:Y:S02]  /*5fa0*/  STG.E.64 desc[UR4][R4.64], R14 ;  /* 0x0000000e04007986 */ /* 0x0005e4000c101b04 */
.L_x_2406:
[----:B------:R-:W-:Y:S05]  /*5fb0*/  BSYNC B1 ;  /* 0x0000000000017941 */ /* 0x000fea0003800000 */
.L_x_2402:
[----:B------:R-:W-:-:S13]  /*5fc0*/  ISETP.GE.AND P0, PT, R3, R0, PT ;  /* 0x000000000300720c */ /* 0x000fda0003f06270 */
[----:B012---:R-:W0:Y:S01]  /*5fd0*/  @!P0 LDC.64 R4, c[0x0][0x218] ;  /* 0x00008600ff048b82 */ /* 0x007e220000000a00 */
[----:B------:R-:W-:Y:S01]  /*5fe0*/  @!P0 IADD3 R7, R2, R3, RZ ;  /* 0x0000000302078210 */ /* 0x000fe20007ffe0ff */
[----:B------:R-:W-:-:S04]  /*5ff0*/  @!P0 VIADD R3, R3, 0x80 ;  /* 0x0000008003038836 */ /* 0x000fc80000000000 */
[----:B0-----:R-:W-:-:S05]  /*6000*/  @!P0 IMAD.WIDE.U32 R4, R7, 0x8, R4 ;  /* 0x0000000807048825 */ /* 0x001fca00078e0004 */
[----:B------:R2:W-:Y:S02]  /*6010*/  @!P0 STG.E.64 desc[UR4][R4.64], R16 ;  /* 0x0000001004008986 */ /* 0x0005e4000c101b04 */
.L_x_2407:
[----:B------:R-:W-:Y:S05]  /*6020*/  BSYNC B0 ;  /* 0x0000000000007941 */ /* 0x000fea0003800000 */
.L_x_2401:
[----:B------:R-:W-:Y:S05]  /*6030*/  WARPSYNC.ALL ;  /* 0x0000000000007948 */ /* 0x000fea0003800000 */
[----:B------:R-:W-:-:S13]  /*6040*/  ISETP.GE.AND P0, PT, R3, R0, PT ;  /* 0x000000000300720c */ /* 0x000fda0003f06270 */
[----:B------:R-:W-:Y:S05]  /*6050*/  @P0 EXIT ;  /* 0x000000000000094d */ /* 0x000fea0003800000 */
[----:B012---:R-:W0:Y:S01]  /*6060*/  LDC.64 R4, c[0x0][0x218] ;  /* 0x00008600ff047b82 */ /* 0x007e220000000a00 */
[----:B------:R-:W-:-:S04]  /*6070*/  IMAD.IADD R3, R2, 0x1, R3 ;  /* 0x0000000102037824 */ /* 0x000fc800078e0203 */
[----:B0-----:R-:W-:-:S05]  /*6080*/  IMAD.WIDE.U32 R2, R3, 0x8, R4 ;  /* 0x0000000803027825 */ /* 0x001fca00078e0004 */
[----:B------:R-:W-:Y:S01]  /*6090*/  STG.E.64 desc[UR4][R2.64], R24 ;  /* 0x0000001802007986 */ /* 0x000fe2000c101b04 */
[----:B------:R-:W-:Y:S05]  /*60a0*/  EXIT ;  /* 0x000000000000794d */ /* 0x000fea0003800000 */
.L_x_2408:
        /* <DEDUP_REMOVED lines=13> */
.L_x_13276:


//--------------------- .text._ZN2at6native29vectorized_elementwise_kernelILi4EZZZNS0_16log2_kernel_cudaERNS_18TensorIteratorBaseEENKUlvE0_clEvENKUlvE_clEvEUldE_St5arrayIPcLm2EEEEviT0_T1_ --------------------------
	.section	.text._ZN2at6native29vectorized_elementwise_kernelILi4EZZZNS0_16log2_kernel_cudaERNS_18TensorIteratorBaseEENKUlvE0_clEvENKUlvE_clEvEUldE_St5arrayIPcLm2EEEEviT0_T1_,"ax",@progbits
	.align	128
        .global         _ZN2at6native29vectorized_elementwise_kernelILi4EZZZNS0_16log2_kernel_cudaERNS_18TensorIteratorBaseEENKUlvE0_clEvENKUlvE_clEvEUldE_St5arrayIPcLm2EEEEviT0_T1_
        .type           _ZN2at6native29vectorized_elementwise_kernelILi4EZZZNS0_16log2_kernel_cudaERNS_18TensorIteratorBaseEENKUlvE0_clEvENKUlvE_clEvEUldE_St5arrayIPcLm2EEEEviT0_T1_,@function
        .size           _ZN2at6native29vectorized_elementwise_kernelILi4EZZZNS0_16log2_kernel_cudaERNS_18TensorIteratorBaseEENKUlvE0_clEvENKUlvE_clEvEUldE_St5arrayIPcLm2EEEEviT0_T1_,(.L_x_13277 - _ZN2at6native29vectorized_elementwise_kernelILi4EZZZNS0_16log2_kernel_cudaERNS_18TensorIteratorBaseEENKUlvE0_clEvENKUlvE_clEvEUldE_St5arrayIPcLm2EEEEviT0_T1_)
        .other          _ZN2at6native29vectorized_elementwise_kernelILi4EZZZNS0_16log2_kernel_cudaERNS_18TensorIteratorBaseEENKUlvE0_clEvENKUlvE_clEvEUldE_St5arrayIPcLm2EEEEviT0_T1_,@"STO_CUDA_ENTRY STV_DEFAULT"
_ZN2at6native29vectorized_elementwise_kernelILi4EZZZNS0_16log2_kernel_cudaERNS_18TensorIteratorBaseEENKUlvE0_clEvENKUlvE_clEvEUldE_St5arrayIPcLm2EEEEviT0_T1_:
.text._ZN2at6native29vectorized_elementwise_kernelILi4EZZZNS0_16log2_kernel_cudaERNS_18TensorIteratorBaseEENKUlvE0_clEvENKUlvE_clEvEUldE_St5arrayIPcLm2EEEEviT0_T1_:
        /* <DEDUP_REMOVED lines=98> */
.L_x_2411:
[----:B------:R-:W-:Y:S05]  /*0620*/  BSYNC B0 ;  /* 0x0000000000007941 */ /* 0x000fea0003800000 */
.L_x_2410:
        /* <DEDUP_REMOVED lines=80> */
.L_x_2413:
[----:B------:R-:W-:Y:S05]  /*0b30*/  BSYNC B0 ;  /* 0x0000000000007941 */ /* 0x000fea0003800000 */
.L_x_2412:
        /* <DEDUP_REMOVED lines=80> */
.L_x_2415:
[----:B------:R-:W-:Y:S05]  /*1040*/  BSYNC B0 ;  /* 0x0000000000007941 */ /* 0x000fea0003800000 */
.L_x_2414:
        /* <DEDUP_REMOVED lines=80> */
.L_x_2417:
[----:B------:R-:W-:Y:S05]  /*1550*/  BSYNC B0 ;  /* 0x0000000000007941 */ /* 0x000fea0003800000 */
.L_x_2416:
        /* <DEDUP_REMOVED lines=80> */
.L_x_2419:
[----:B------:R-:W-:Y:S05]  /*1a60*/  BSYNC B0 ;  /* 0x0000000000007941 */ /* 0x000fea0003800000 */
.L_x_2418:
        /* <DEDUP_REMOVED lines=80> */
.L_x_2421:
[----:B------:R-:W-:Y:S05]  /*1f70*/  BSYNC B0 ;  /* 0x0000000000007941 */ /* 0x000fea0003800000 */
.L_x_2420:
        /* <DEDUP_REMOVED lines=80> */
.L_x_2423:
[----:B------:R-:W-:Y:S05]  /*2480*/  BSYNC B0 ;  /* 0x0000000000007941 */ /* 0x000fea0003800000 */
.L_x_2422:
        /* <DEDUP_REMOVED lines=79> */
.L_x_2425:
[----:B------:R-:W-:Y:S05]  /*2980*/  BSYNC B0 ;  /* 0x0000000000007941 */ /* 0x000fea0003800000 */
.L_x_2424:
        /* <DEDUP_REMOVED lines=28> */
.L_x_2409:
        /* <DEDUP_REMOVED lines=23> */
.L_x_2427:
[----:B------:R-:W-:Y:S05]  /*2cc0*/  BSYNC B0 ;  /* 0x0000000000007941 */ /* 0x000fea0003800000 */
.L_x_2426:
        /* <DEDUP_REMOVED lines=15> */
.L_x_2429:
[----:B------:R-:W-:Y:S05]  /*2dc0*/  BSYNC B0 ;  /* 0x0000000000007941 */ /* 0x000fea0003800000 */
.L_x_2428:
        /* <DEDUP_REMOVED lines=103> */
.L_x_2433:
[----:B------:R-:W-:Y:S05]  /*3440*/  BSYNC B1 ;  /* 0x0000000000017941 */ /* 0x000fea0003800000 */
.L_x_2432:
[----:B------:R-:W-:Y:S01]  /*3450*/  UMOV UR6, 0xffda0d24 ;  /* 0xffda0d2400067882 */ /* 0x000fe20000000000 */
[----:B------:R-:W-:Y:S02]  /*3460*/  UMOV UR7, 0x3c7777d0 ;  /* 0x3c7777d000077882 */ /* 0x000fe40000000000 */
[----:B------:R-:W-:Y:S01]  /*3470*/  DMUL R4, R20, UR6 ;  /* 0x0000000614047c28 */ /* 0x000fe20008000000 */
[----:B------:R-:W-:Y:S01]  /*3480*/  UMOV UR6, 0x652b82fe ;  /* 0x652b82fe00067882 */ /* 0x000fe20000000000 */
[----:B------:R-:W-:-:S06]  /*3490*/  UMOV UR7, 0x3ff71547 ;  /* 0x3ff7154700077882 */ /* 0x000fcc0000000000 */
[----:B------:R-:W-:-:S11]  /*34a0*/  DFMA R4, R20, UR6, R4 ;  /* 0x0000000614047c2b */ /* 0x000fd60008000004 */
.L_x_2431:
[----:B------:R-:W-:Y:S05]  /*34b0*/  BSYNC B0 ;  /* 0x0000000000007941 */ /* 0x000fea0003800000 */
.L_x_2430:
        /* <DEDUP_REMOVED lines=84> */
.L_x_2437:
[----:B------:R-:W-:Y:S05]  /*3a00*/  BSYNC B1 ;  /* 0x0000000000017941 */ /* 0x000fea0003800000 */
.L_x_2436:
[----:B------:R-:W-:Y:S01]  /*3a10*/  UMOV UR6, 0xffda0d24 ;  /* 0xffda0d2400067882 */ /* 0x000fe20000000000 */
[----:B------:R-:W-:Y:S02]  /*3a20*/  UMOV UR7, 0x3c7777d0 ;  /* 0x3c7777d000077882 */ /* 0x000fe40000000000 */
[----:B------:R-:W-:Y:S01]  /*3a30*/  DMUL R20, R6, UR6 ;  /* 0x0000000606147c28 */ /* 0x000fe20008000000 */
[----:B------:R-:W-:Y:S01]  /*3a40*/  UMOV UR6, 0x652b82fe ;  /* 0x652b82fe00067882 */ /* 0x000fe20000000000 */
[----:B------:R-:W-:-:S06]  /*3a50*/  UMOV UR7, 0x3ff71547 ;  /* 0x3ff7154700077882 */ /* 0x000fcc0000000000 */
[----:B------:R-:W-:-:S11]  /*3a60*/  DFMA R6, R6, UR6, R20 ;  /* 0x0000000606067c2b */ /* 0x000fd60008000014 */
.L_x_2435:
[----:B------:R-:W-:Y:S05]  /*3a70*/  BSYNC B0 ;  /* 0x0000000000007941 */ /* 0x000fea0003800000 */
.L_x_2434:
        /* <DEDUP_REMOVED lines=84> */
.L_x_2441:
[----:B------:R-:W-:Y:S05]  /*3fc0*/  BSYNC B1 ;  /* 0x0000000000017941 */ /* 0x000fea0003800000 */
.L_x_2440:
[----:B------:R-:W-:Y:S01]  /*3fd0*/  UMOV UR6, 0xffda0d24 ;  /* 0xffda0d2400067882 */ /* 0x000fe20000000000 */
[----:B------:R-:W-:Y:S02]  /*3fe0*/  UMOV UR7, 0x3c7777d0 ;  /* 0x3c7777d000077882 */ /* 0x000fe40000000000 */
[----:B------:R-:W-:Y:S01]  /*3ff0*/  DMUL R8, R24, UR6 ;  /* 0x0000000618087c28 */ /* 0x000fe20008000000 */
[----:B------:R-:W-:Y:S01]  /*4000*/  UMOV UR6, 0x652b82fe ;  /* 0x652b82fe00067882 */ /* 0x000fe20000000000 */
[----:B------:R-:W-:-:S06]  /*4010*/  UMOV UR7, 0x3ff71547 ;  /* 0x3ff7154700077882 */ /* 0x000fcc0000000000 */
[----:B------:R-:W-:-:S11]  /*4020*/  DFMA R8, R24, UR6, R8 ;  /* 0x0000000618087c2b */ /* 0x000fd60008000008 */
.L_x_2439:
[----:B------:R-:W-:Y:S05]  /*4030*/  BSYNC B0 ;  /* 0x0000000000007941 */ /* 0x000fea0003800000 */
.L_x_2438:
        /* <DEDUP_REMOVED lines=84> */
.L_x_2445:
[----:B------:R-:W-:Y:S05]  /*4580*/  BSYNC B1 ;  /* 0x0000000000017941 */ /* 0x000fea0003800000 */
.L_x_2444:
[----:B------:R-:W-:Y:S01]  /*4590*/  UMOV UR6, 0xffda0d24 ;  /* 0xffda0d2400067882 */ /* 0x000fe20000000000 */
[----:B------:R-:W-:Y:S02]  /*45a0*/  UMOV UR7, 0x3c7777d0 ;  /* 0x3c7777d000077882 */ /* 0x000fe40000000000 */
[----:B------:R-:W-:Y:S01]  /*45b0*/  DMUL R10, R24, UR6 ;  /* 0x00000006180a7c28 */ /* 0x000fe20008000000 */
[----:B------:R-:W-:Y:S01]  /*45c0*/  UMOV UR6, 0x652b82fe ;  /* 0x652b82fe00067882 */ /* 0x000fe20000000000 */
[----:B------:R-:W-:-:S06]  /*45d0*/  UMOV UR7, 0x3ff71547 ;  /* 0x3ff7154700077882 */ /* 0x000fcc0000000000 */
[----:B------:R-:W-:-:S11]  /*45e0*/  DFMA R10, R24, UR6, R10 ;  /* 0x00000006180a7c2b */ /* 0x000fd6000800000a */
.L_x_2443:
[----:B------:R-:W-:Y:S05]  /*45f0*/  BSYNC B0 ;  /* 0x0000000000007941 */ /* 0x000fea0003800000 */
.L_x_2442:
        /* <DEDUP_REMOVED lines=84> */
.L_x_2449:
[----:B------:R-:W-:Y:S05]  /*4b40*/  BSYNC B1 ;  /* 0x0000000000017941 */ /* 0x000fea0003800000 */
.L_x_2448:
[----:B------:R-:W-:Y:S01]  /*4b50*/  UMOV UR6, 0xffda0d24 ;  /* 0xffda0d2400067882 */ /* 0x000fe20000000000 */
[----:B------:R-:W-:Y:S02]  /*4b60*/  UMOV UR7, 0x3c7777d0 ;  /* 0x3c7777d000077882 */ /* 0x000fe40000000000 */
[----:B------:R-:W-:Y:S01]  /*4b70*/  DMUL R12, R24, UR6 ;  /* 0x00000006180c7c28 */ /* 0x000fe20008000000 */
[----:B------:R-:W-:Y:S01]  /*4b80*/  UMOV UR6, 0x652b82fe ;  /* 0x652b82fe00067882 */ /* 0x000fe20000000000 */
[----:B------:R-:W-:-:S06]  /*4b90*/  UMOV UR7, 0x3ff71547 ;  /* 0x3ff7154700077882 */ /* 0x000fcc0000000000 */
[----:B------:R-:W-:-:S11]  /*4ba0*/  DFMA R12, R24, UR6, R12 ;  /* 0x00000006180c7c2b */ /* 0x000fd6000800000c */
.L_x_2447:
[----:B------:R-:W-:Y:S05]  /*4bb0*/  BSYNC B0 ;  /* 0x0000000000007941 */ /* 0x000fea0003800000 */
.L_x_2446:
        /* <DEDUP_REMOVED lines=84> */
.L_x_2453:
[----:B------:R-:W-:Y:S05]  /*5100*/  BSYNC B1 ;  /* 0x0000000000017941 */ /* 0x000fea0003800000 */
.L_x_2452:
[----:B------:R-:W-:Y:S01]  /*5110*/  UMOV UR6, 0xffda0d24 ;  /* 0xffda0d2400067882 */ /* 0x000fe20000000000 */
[----:B------:R-:W-:Y:S02]  /*5120*/  UMOV UR7, 0x3c7777d0 ;  /* 0x3c7777d000077882 */ /* 0x000fe40000000000 */
[----:B------:R-:W-:Y:S01]  /*5130*/  DMUL R14, R24, UR6 ;  /* 0x00000006180e7c28 */ /* 0x000fe20008000000 */
[----:B------:R-:W-:Y:S01]  /*5140*/  UMOV UR6, 0x652b82fe ;  /* 0x652b82fe00067882 */ /* 0x000fe20000000000 */
[----:B------:R-:W-:-:S06]  /*5150*/  UMOV UR7, 0x3ff71547 ;  /* 0x3ff7154700077882 */ /* 0x000fcc0000000000 */
[----:B------:R-:W-:-:S11]  /*5160*/  DFMA R14, R24, UR6, R14 ;  /* 0x00000006180e7c2b */ /* 0x000fd6000800000e */
.L_x_2451:
[----:B------:R-:W-:Y:S05]  /*5170*/  BSYNC B0 ;  /* 0x0000000000007941 */ /* 0x000fea0003800000 */
.L_x_2450:
        /* <DEDUP_REMOVED lines=84> */
.L_x_2457:
[----:B------:R-:W-:Y:S05]  /*56c0*/  BSYNC B1 ;  /* 0x0000000000017941 */ /* 0x000fea0003800000 */
.L_x_2456:
[----:B------:R-:W-:Y:S01]  /*56d0*/  UMOV UR6, 0xffda0d24 ;  /* 0xffda0d2400067882 */ /* 0x000fe20000000000 */
[----:B------:R-:W-:Y:S02]  /*56e0*/  UMOV UR7, 0x3c7777d0 ;  /* 0x3c7777d000077882 */ /* 0x000fe40000000000 */
[----:B------:R-:W-:Y:S01]  /*56f0*/  DMUL R16, R24, UR6 ;  /* 0x0000000618107c28 */ /* 0x000fe20008000000 */
[----:B------:R-:W-:Y:S01]  /*5700*/  UMOV UR6, 0x652b82fe ;  /* 0x652b82fe00067882 */ /* 0x000fe20000000000 */
[----:B------:R-:W-:-:S06]  /*5710*/  UMOV UR7, 0x3ff71547 ;  /* 0x3ff7154700077882 */ /* 0x000fcc0000000000 */
[----:B------:R-:W-:-:S11]  /*5720*/  DFMA R16, R24, UR6, R16 ;  /* 0x0000000618107c2b */ /* 0x000fd60008000010 */
.L_x_2455:
[----:B------:R-:W-:Y:S05]  /*5730*/  BSYNC B0 ;  /* 0x0000000000007941 */ /* 0x000fea0003800000 */
.L_x_2454:
        /* <DEDUP_REMOVED lines=84> */
.L_x_2461:
[----:B------:R-:W-:Y:S05]  /*5c80*/  BSYNC B1 ;  /* 0x0000000000017941 */ /* 0x000fea0003800000 */
.L_x_2460:
[----:B------:R-:W-:Y:S01]  /*5c90*/  UMOV UR6, 0xffda0d24 ;  /* 0xffda0d2400067882 */ /* 0x000fe20000000000 */
[----:B------:R-:W-:Y:S02]  /*5ca0*/  UMOV UR7, 0x3c7777d0 ;  /* 0x3c7777d000077882 */ /* 0x000fe40000000000 */
[----:B------:R-:W-:Y:S01]  /*5cb0*/  DMUL R18, R24, UR6 ;  /* 0x0000000618127c28 */ /* 0x000fe20008000000 */
[----:B------:R-:W-:Y:S01]  /*5cc0*/  UMOV UR6, 0x652b82fe ;  /* 0x652b82fe00067882 */ /* 0x000fe20000000000 */
[----:B------:R-:W-:-:S06]  /*5cd0*/  UMOV UR7, 0x3ff71547 ;  /* 0x3ff7154700077882 */ /* 0x000fcc0000000000 */
[----:B------:R-:W-:-:S11]  /*5ce0*/  DFMA R24, R24, UR6, R18 ;  /* 0x0000000618187c2b */ /* 0x000fd60008000012 */
.L_x_2459:
[----:B------:R-:W-:Y:S05]  /*5cf0*/  BSYNC B0 ;  /* 0x0000000000007941 */ /* 0x000fea0003800000 */
.L_x_2458:
        /* <DEDUP_REMOVED lines=21> */
.L_x_2464:
[----:B------:R-:W-:-:S13]  /*5e50*/  ISETP.GE.AND P0, PT, R3, R0, PT ;  /* 0x000000000300720c */ /* 0x000fda0003f06270 */
[----:B------:R-:W-:Y:S05]  /*5e60*/  @P0 BRA `(.L_x_2466) ;  /* 0x0000000000300947 */ /* 0x000fea0003800000 */
[----:B0-----:R-:W0:Y:S01]  /*5e70*/  LDC.64 R4, c[0x0][0x218] ;  /* 0x00008600ff047b82 */ /* 0x001e220000000a00 */
[----:B------:R-:W-:Y:S02]  /*5e80*/  IMAD.IADD R7, R2, 0x1, R3 ;  /* 0x0000000102077824 */ /* 0x000fe400078e0203 */
[----:B------:R-:W-:Y:S02]  /*5e90*/  VIADD R3, R3, 0x80 ;  /* 0x0000008003037836 */ /* 0x000fe40000000000 */
[----:B0-----:R-:W-:-:S05]  /*5ea0*/  IMAD.WIDE.U32 R4, R7, 0x8, R4 ;  /* 0x0000000807047825 */ /* 0x001fca00078e0004 */
[----:B------:R1:W-:Y:S02]  /*5eb0*/  STG.E.64 desc[UR4][R4.64], R10 ;  /* 0x0000000a04007986 */ /* 0x0003e4000c101b04 */
.L_x_2465:
[----:B------:R-:W-:-:S13]  /*5ec0*/  ISETP.GE.AND P0, PT, R3, R0, PT ;  /* 0x000000000300720c */ /* 0x000fda0003f06270 */
[----:B------:R-:W-:Y:S05]  /*5ed0*/  @P0 BRA `(.L_x_2467) ;  /* 0x0000000000340947 */ /* 0x000fea0003800000 */
[----:B01----:R-:W0:Y:S01]  /*5ee0*/  LDC.64 R4, c[0x0][0x218] ;  /* 0x00008600ff047b82 */ /* 0x003e220000000a00 */
[----:B------:R-:W-:Y:S01]  /*5ef0*/  IADD3 R7, R2, R3, RZ ;  /* 0x0000000302077210 */ /* 0x000fe20007ffe0ff */
[----:B------:R-:W-:-:S04]  /*5f00*/  VIADD R3, R3, 0x80 ;  /* 0x0000008003037836 */ /* 0x000fc80000000000 */
[----:B0-----:R-:W-:-:S05]  /*5f10*/  IMAD.WIDE.U32 R4, R7, 0x8, R4 ;  /* 0x0000000807047825 */ /* 0x001fca00078e0004 */
[----:B------:R1:W-:Y:S02]  /*5f20*/  STG.E.64 desc[UR4][R4.64], R12 ;  /* 0x0000000c04007986 */ /* 0x0003e4000c101b04 */
.L_x_2466:
        /* <DEDUP_REMOVED lines=8> */
.L_x_2467:
[----:B------:R-:W-:Y:S05]  /*5fb0*/  BSYNC B1 ;  /* 0x0000000000017941 */ /* 0x000fea0003800000 */
.L_x_2463:
[----:B------:R-:W-:-:S13]  /*5fc0*/  ISETP.GE.AND P0, PT, R3, R0, PT ;  /* 0x000000000300720c */ /* 0x000fda0003f06270 */
[----:B012---:R-:W0:Y:S01]  /*5fd0*/  @!P0 LDC.64 R4, c[0x0][0x218] ;  /* 0x00008600ff048b82 */ /* 0x007e220000000a00 */
[----:B------:R-:W-:Y:S01]  /*5fe0*/  @!P0 IADD3 R7, R2, R3, RZ ;  /* 0x0000000302078210 */ /* 0x000fe20007ffe0ff */
[----:B------:R-:W-:-:S04]  /*5ff0*/  @!P0 VIADD R3, R3, 0x80 ;  /* 0x0000008003038836 */ /* 0x000fc80000000000 */
[----:B0-----:R-:W-:-:S05]  /*6000*/  @!P0 IMAD.WIDE.U32 R4, R7, 0x8, R4 ;  /* 0x0000000807048825 */ /* 0x001fca00078e0004 */
[----:B------:R2:W-:Y:S02]  /*6010*/  @!P0 STG.E.64 desc[UR4][R4.64], R16 ;  /* 0x0000001004008986 */ /* 0x0005e4000c101b04 */
.L_x_2468:
[----:B------:R-:W-:Y:S05]  /*6020*/  BSYNC B0 ;  /* 0x0000000000007941 */ /* 0x000fea0003800000 */
.L_x_2462:
        /* <DEDUP_REMOVED lines=8> */
.L_x_2469:
        /* <DEDUP_REMOVED lines=13> */
.L_x_13277:


//--------------------- .text._ZN2at6native29vectorized_elementwise_kernelILi8EZZZNS0_16log2_kernel_cudaERNS_18TensorIteratorBaseEENKUlvE0_clEvENKUlvE_clEvEUldE_St5arrayIPcLm2EEEEviT0_T1_ --------------------------
	.section	.text._ZN2at6native29vectorized_elementwise_kernelILi8EZZZNS0_16log2_kernel_cudaERNS_18TensorIteratorBaseEENKUlvE0_clEvENKUlvE_clEvEUldE_St5arrayIPcLm2EEEEviT0_T1_,"ax",@progbits
	.align	128
        .global         _ZN2at6native29vectorized_elementwise_kernelILi8EZZZNS0_16log2_kernel_cudaERNS_18TensorIteratorBaseEENKUlvE0_clEvENKUlvE_clEvEUldE_St5arrayIPcLm2EEEEviT0_T1_
        .type           _ZN2at6native29vectorized_elementwise_kernelILi8EZZZNS0_16log2_kernel_cudaERNS_18TensorIteratorBaseEENKUlvE0_clEvENKUlvE_clEvEUldE_St5arrayIPcLm2EEEEviT0_T1_,@function
        .size           _ZN2at6native29vectorized_elementwise_kernelILi8EZZZNS0_16log2_kernel_cudaERNS_18TensorIteratorBaseEENKUlvE0_clEvENKUlvE_clEvEUldE_St5arrayIPcLm2EEEEviT0_T1_,(.L_x_13278 - _ZN2at6native29vectorized_elementwise_kernelILi8EZZZNS0_16log2_kernel_cudaERNS_18TensorIteratorBaseEENKUlvE0_clEvENKUlvE_clEvEUldE_St5arrayIPcLm2EEEEviT0_T1_)
        .other          _ZN2at6native29vectorized_elementwise_kernelILi8EZZZNS0_16log2_kernel_cudaERNS_18TensorIteratorBaseEENKUlvE0_clEvENKUlvE_clEvEUldE_St5arrayIPcLm2EEEEviT0_T1_,@"STO_CUDA_ENTRY STV_DEFAULT"
_ZN2at6native29vectorized_elementwise_kernelILi8EZZZNS0_16log2_kernel_cudaERNS_18TensorIteratorBaseEENKUlvE0_clEvENKUlvE_clEvEUldE_St5arrayIPcLm2EEEEviT0_T1_:
.text._ZN2at6native29vectorized_elementwise_kernelILi8EZZZNS0_16log2_kernel_cudaERNS_18TensorIteratorBaseEENKUlvE0_clEvENKUlvE_clEvEUldE_St5arrayIPcLm2EEEEviT0_T1_:
        /* <DEDUP_REMOVED lines=98> */
.L_x_2472:
[----:B------:R-:W-:Y:S05]  /*0620*/  BSYNC B0 ;  /* 0x0000000000007941 */ /* 0x000fea0003800000 */
.L_x_2471:
        /* <DEDUP_REMOVED lines=80> */
.L_x_2474:
[----:B------:R-:W-:Y:S05]  /*0b30*/  BSYNC B0 ;  /* 0x0000000000007941 */ /* 0x000fea0003800000 */
.L_x_2473:
        /* <DEDUP_REMOVED lines=80> */
.L_x_2476:
[----:B------:R-:W-:Y:S05]  /*1040*/  BSYNC B0 ;  /* 0x0000000000007941 */ /* 0x000fea0003800000 */
.L_x_2475:
        /* <DEDUP_REMOVED lines=80> */
.L_x_2478:
[----:B------:R-:W-:Y:S05]  /*1550*/  BSYNC B0 ;  /* 0x0000000000007941 */ /* 0x000fea0003800000 */
.L_x_2477:
        /* <DEDUP_REMOVED lines=80> */
.L_x_2480:
[----:B------:R-:W-:Y:S05]  /*1a60*/  BSYNC B0 ;  /* 0x0000000000007941 */ /* 0x000fea0003800000 */
.L_x_2479:
        /* <DEDUP_REMOVED lines=80> */
.L_x_2482:
[----:B------:R-:W-:Y:S05]  /*1f70*/  BSYNC B0 ;  /* 0x0000000000007941 */ /* 0x000fea0003800000 */
.L_x_2481:
        /* <DEDUP_REMOVED lines=80> */
.L_x_2484:
[----:B------:R-:W-:Y:S05]  /*2480*/  BSYNC B0 ;  /* 0x0000000000007941 */ /* 0x000fea0003800000 */
.L_x_2483:
        /* <DEDUP_REMOVED lines=79> */
.L_x_2486:
[----:B------:R-:W-:Y:S05]  /*2980*/  BSYNC B0 ;  /* 0x0000000000007941 */ /* 0x000fea0003800000 */
.L_x_2485:
        /* <DEDUP_REMOVED lines=28> */
.L_x_2470:
        /* <DEDUP_REMOVED lines=23> */
.L_x_2488:
[----:B------:R-:W-:Y:S05]  /*2cc0*/  BSYNC B0 ;  /* 0x0000000000007941 */ /* 0x000fea0003800000 */
.L_x_2487:
        /* <DEDUP_REMOVED lines=15> */
.L_x_2490:
[----:B------:R-:W-:Y:S05]  /*2dc0*/  BSYNC B0 ;  /* 0x0000000000007941 */ /* 0x000fea0003800000 */
.L_x_2489:
        /* <DEDUP_REMOVED lines=103> */
.L_x_2494:
[----:B------:R-:W-:Y:S05]  /*3440*/  BSYNC B1 ;  /* 0x0000000000017941 */ /* 0x000fea0003800000 */
.L_x_2493:
[----:B------:R-:W-:Y:S01]  /*3450*/  UMOV UR6, 0xffda0d24 ;  /* 0xffda0d2400067882 */ /* 0x000fe20000000000 */
[----:B------:R-:W-:Y:S02]  /*3460*/  UMOV UR7, 0x3c7777d0 ;  /* 0x3c7777d000077882 */ /* 0x000fe40000000000 */
[----:B------:R-:W-:Y:S01]  /*3470*/  DMUL R4, R20, UR6 ;  /* 0x0000000614047c28 */ /* 0x000fe20008000000 */
[----:B------:R-:W-:Y:S01]  /*3480*/  UMOV UR6, 0x652b82fe ;  /* 0x652b82fe00067882 */ /* 0x000fe20000000000 */
[----:B------:R-:W-:-:S06]  /*3490*/  UMOV UR7, 0x3ff71547 ;  /* 0x3ff7154700077882 */ /* 0x000fcc0000000000 */
[----:B------:R-:W-:-:S11]  /*34a0*/  DFMA R4, R20, UR6, R4 ;  /* 0x0000000614047c2b */ /* 0x000fd60008000004 */
.L_x_2492:
[----:B------:R-:W-:Y:S05]  /*34b0*/  BSYNC B0 ;  /* 0x0000000000007941 */ /* 0x000fea0003800000 */
.L_x_2491:
        /* <DEDUP_REMOVED lines=84> */
.L_x_2498:
[----:B------:R-:W-:Y:S05]  /*3a00*/  BSYNC B1 ;  /* 0x0000000000017941 */ /* 0x000fea0003800000 */
.L_x_2497:
[----:B------:R-:W-:Y:S01]  /*3a10*/  UMOV UR6, 0xffda0d24 ;  /* 0xffda0d2400067882 */ /* 0x000fe20000000000 */
[----:B------:R-:W-:Y:S02]  /*3a20*/  UMOV UR7, 0x3c7777d0 ;  /* 0x3c7777d000077882 */ /* 0x000fe40000000000 */
[----:B------:R-:W-:Y:S01]  /*3a30*/  DMUL R20, R6, UR6 ;  /* 0x0000000606147c28 */ /* 0x000fe20008000000 */
[----:B------:R-:W-:Y:S01]  /*3a40*/  UMOV UR6, 0x652b82fe ;  /* 0x652b82fe00067882 */ /* 0x000fe20000000000 */
[----:B------:R-:W-:-:S06]  /*3a50*/  UMOV UR7, 0x3ff71547 ;  /* 0x3ff7154700077882 */ /* 0x000fcc0000000000 */
[----:B------:R-:W-:-:S11]  /*3a60*/  DFMA R6, R6, UR6, R20 ;  /* 0x0000000606067c2b */ /* 0x000fd60008000014 */
.L_x_2496:
[----:B------:R-:W-:Y:S05]  /*3a70*/  BSYNC B0 ;  /* 0x0000000000007941 */ /* 0x000fea0003800000 */
.L_x_2495:
        /* <DEDUP_REMOVED lines=84> */
.L_x_2502:
[----:B------:R-:W-:Y:S05]  /*3fc0*/  BSYNC B1 ;  /* 0x0000000000017941 */ /* 0x000fea0003800000 */
.L_x_2501:
[----:B------:R-:W-:Y:S01]  /*3fd0*/  UMOV UR6, 0xffda0d24 ;  /* 0xffda0d2400067882 */ /* 0x000fe20000000000 */
[----:B------:R-:W-:Y:S02]  /*3fe0*/  UMOV UR7, 0x3c7777d0 ;  /* 0x3c7777d000077882 */ /* 0x000fe40000000000 */
[----:B------:R-:W-:Y:S01]  /*3ff0*/  DMUL R8, R24, UR6 ;  /* 0x0000000618087c28 */ /* 0x000fe20008000000 */
[----:B------:R-:W-:Y:S01]  /*4000*/  UMOV UR6, 0x652b82fe ;  /* 0x652b82fe00067882 */ /* 0x000fe20000000000 */
[----:B------:R-:W-:-:S06]  /*4010*/  UMOV UR7, 0x3ff71547 ;  /* 0x3ff7154700077882 */ /* 0x000fcc0000000000 */
[----:B------:R-:W-:-:S11]  /*4020*/  DFMA R8, R24, UR6, R8 ;  /* 0x0000000618087c2b */ /* 0x000fd60008000008 */
.L_x_2500:
[----:B------:R-:W-:Y:S05]  /*4030*/  BSYNC B0 ;  /* 0x0000000000007941 */ /* 0x000fea0003800000 */
.L_x_2499:
        /* <DEDUP_REMOVED lines=84> */
.L_x_2506:
[----:B------:R-:W-:Y:S05]  /*4580*/  BSYNC B1 ;  /* 0x0000000000017941 */ /* 0x000fea0003800000 */
.L_x_2505:
[----:B------:R-:W-:Y:S01]  /*4590*/  UMOV UR6, 0xffda0d24 ;  /* 0xffda0d2400067882 */ /* 0x000fe20000000000 */
[----:B------:R-:W-:Y:S02]  /*45a0*/  UMOV UR7, 0x3c7777d0 ;  /* 0x3c7777d000077882 */ /* 0x000fe40000000000 */
[----:B------:R-:W-:Y:S01]  /*45b0*/  DMUL R10, R24, UR6 ;  /* 0x00000006180a7c28 */ /* 0x000fe20008000000 */
[----:B------:R-:W-:Y:S01]  /*45c0*/  UMOV UR6, 0x652b82fe ;  /* 0x652b82fe00067882 */ /* 0x000fe20000000000 */
[----:B------:R-:W-:-:S06]  /*45d0*/  UMOV UR7, 0x3ff71547 ;  /* 0x3ff7154700077882 */ /* 0x000fcc0000000000 */
[----:B------:R-:W-:-:S11]  /*45e0*/  DFMA R10, R24, UR6, R10 ;  /* 0x00000006180a7c2b */ /* 0x000fd6000800000a */
.L_x_2504:
[----:B------:R-:W-:Y:S05]  /*45f0*/  BSYNC B0 ;  /* 0x0000000000007941 */ /* 0x000fea0003800000 */
.L_x_2503:
        /* <DEDUP_REMOVED lines=84> */
.L_x_2510:
[----:B------:R-:W-:Y:S05]  /*4b40*/  BSYNC B1 ;  /* 0x0000000000017941 */ /* 0x000fea0003800000 */
.L_x_2509:
[----:B------:R-:W-:Y:S01]  /*4b50*/  UMOV UR6, 0xffda0d24 ;  /* 0xffda0d2400067882 */ /* 0x000fe20000000000 */
[----:B------:R-:W-:Y:S02]  /*4b60*/  UMOV UR7, 0x3c7777d0 ;  /* 0x3c7777d000077882 */ /* 0x000fe40000000000 */
[----:B------:R-:W-:Y:S01]  /*4b70*/  DMUL R12, R24, UR6 ;  /* 0x00000006180c7c28 */ /* 0x000fe20008000000 */
[----:B------:R-:W-:Y:S01]  /*4b80*/  UMOV UR6, 0x652b82fe ;  /* 0x652b82fe00067882 */ /* 0x000fe20000000000 */
[----:B------:R-:W-:-:S06]  /*4b90*/  UMOV UR7, 0x3ff71547 ;  /* 0x3ff7154700077882 */ /* 0x000fcc0000000000 */
[----:B------:R-:W-:-:S11]  /*4ba0*/  DFMA R12, R24, UR6, R12 ;  /* 0x00000006180c7c2b */ /* 0x000fd6000800000c */
.L_x_2508:
[----:B------:R-:W-:Y:S05]  /*4bb0*/  BSYNC B0 ;  /* 0x0000000000007941 */ /* 0x000fea0003800000 */
.L_x_2507:
        /* <DEDUP_REMOVED lines=84> */
.L_x_2514:
[----:B------:R-:W-:Y:S05]  /*5100*/  BSYNC B1 ;  /* 0x0000000000017941 */ /* 0x000fea0003800000 */
.L_x_2513:
[----:B------:R-:W-:Y:S01]  /*5110*/  UMOV UR6, 0xffda0d24 ;  /* 0xffda0d2400067882 */ /* 0x000fe20000000000 */
[----:B------:R-:W-:Y:S02]  /*5120*/  UMOV UR7, 0x3c7777d0 ;  /* 0x3c7777d000077882 */ /* 0x000fe40000000000 */
[----:B------:R-:W-:Y:S01]  /*5130*/  DMUL R14, R24, UR6 ;  /* 0x00000006180e7c28 */ /* 0x000fe20008000000 */
[----:B------:R-:W-:Y:S01]  /*5140*/  UMOV UR6, 0x652b82fe ;  /* 0x652b82fe00067882 */ /* 0x000fe20000000000 */
[----:B------:R-:W-:-:S06]  /*5150*/  UMOV UR7, 0x3ff71547 ;  /* 0x3ff7154700077882 */ /* 0x000fcc0000000000 */
[----:B------:R-:W-:-:S11]  /*5160*/  DFMA R14, R24, UR6, R14 ;  /* 0x00000006180e7c2b */ /* 0x000fd6000800000e */
.L_x_2512:
[----:B------:R-:W-:Y:S05]  /*5170*/  BSYNC B0 ;  /* 0x0000000000007941 */ /* 0x000fea0003800000 */
.L_x_2511:
        /* <DEDUP_REMOVED lines=84> */
.L_x_2518:
[----:B------:R-:W-:Y:S05]  /*56c0*/  BSYNC B1 ;  /* 0x0000000000017941 */ /* 0x000fea0003800000 */
.L_x_2517:
[----:B------:R-:W-:Y:S01]  /*56d0*/  UMOV UR6, 0xffda0d24 ;  /* 0xffda0d2400067882 */ /* 0x000fe20000000000 */
[----:B------:R-:W-:Y:S02]  /*56e0*/  UMOV UR7, 0x3c7777d0 ;  /* 0x3c7777d000077882 */ /* 0x000fe40000000000 */
[----:B------:R-:W-:Y:S01]  /*56f0*/  DMUL R16, R24, UR6 ;  /* 0x0000000618107c28 */ /* 0x000fe20008000000 */
[----:B------:R-:W-:Y:S01]  /*5700*/  UMOV UR6, 0x652b82fe ;  /* 0x652b82fe00067882 */ /* 0x000fe20000000000 */
[----:B------:R-:W-:-:S06]  /*5710*/  UMOV UR7, 0x3ff71547 ;  /* 0x3ff7154700077882 */ /* 0x000fcc0000000000 */
[----:B------:R-:W-:-:S11]  /*5720*/  DFMA R16, R24, UR6, R16 ;  /* 0x0000000618107c2b */ /* 0x000fd60008000010 */
.L_x_2516:
[----:B------:R-:W-:Y:S05]  /*5730*/  BSYNC B0 ;  /* 0x0000000000007941 */ /* 0x000fea0003800000 */
.L_x_2515:
        /* <DEDUP_REMOVED lines=84> */
.L_x_2522:
[----:B------:R-:W-:Y:S05]  /*5c80*/  BSYNC B1 ;  /* 0x0000000000017941 */ /* 0x000fea0003800000 */
.L_x_2521:
[----:B------:R-:W-:Y:S01]  /*5c90*/  UMOV UR6, 0xffda0d24 ;  /* 0xffda0d2400067882 */ /* 0x000fe20000000000 */
[----:B------:R-:W-:Y:S02]  /*5ca0*/  UMOV UR7, 0x3c7777d0 ;  /* 0x3c7777d000077882 */ /* 0x000fe40000000000 */
[----:B------:R-:W-:Y:S01]  /*5cb0*/  DMUL R18, R24, UR6 ;  /* 0x0000000618127c28 */ /* 0x000fe20008000000 */
[----:B------:R-:W-:Y:S01]  /*5cc0*/  UMOV UR6, 0x652b82fe ;  /* 0x652b82fe00067882 */ /* 0x000fe20000000000 */
[----:B------:R-:W-:-:S06]  /*5cd0*/  UMOV UR7, 0x3ff71547 ;  /* 0x3ff7154700077882 */ /* 0x000fcc0000000000 */
[----:B------:R-:W-:-:S11]  /*5ce0*/  DFMA R24, R24, UR6, R18 ;  /* 0x0000000618187c2b */ /* 0x000fd60008000012 */
.L_x_2520:
[----:B------:R-:W-:Y:S05]  /*5cf0*/  BSYNC B0 ;  /* 0x0000000000007941 */ /* 0x000fea0003800000 */
.L_x_2519:
        /* <DEDUP_REMOVED lines=21> */
.L_x_2525:
[----:B------:R-:W-:-:S13]  /*5e50*/  ISETP.GE.AND P0, PT, R3, R0, PT ;  /* 0x000000000300720c */ /* 0x000fda0003f06270 */
[----:B------:R-:W-:Y:S05]  /*5e60*/  @P0 BRA `(.L_x_2527) ;  /* 0x0000000000300947 */ /* 0x000fea0003800000 */
[----:B0-----:R-:W0:Y:S01]  /*5e70*/  LDC.64 R4, c[0x0][0x218] ;  /* 0x00008600ff047b82 */ /* 0x001e220000000a00 */
[----:B------:R-:W-:Y:S02]  /*5e80*/  IMAD.IADD R7, R2, 0x1, R3 ;  /* 0x0000000102077824 */ /* 0x000fe400078e0203 */
[----:B------:R-:W-:Y:S02]  /*5e90*/  VIADD R3, R3, 0x80 ;  /* 0x0000008003037836 */ /* 0x000fe40000000000 */
[----:B0-----:R-:W-:-:S05]  /*5ea0*/  IMAD.WIDE.U32 R4, R7, 0x8, R4 ;  /* 0x0000000807047825 */ /* 0x001fca00078e0004 */
[----:B------:R1:W-:Y:S02]  /*5eb0*/  STG.E.64 desc[UR4][R4.64], R10 ;  /* 0x0000000a04007986 */ /* 0x0003e4000c101b04 */
.L_x_2526:
[----:B------:R-:W-:-:S13]  /*5ec0*/  ISETP.GE.AND P0, PT, R3, R0, PT ;  /* 0x000000000300720c */ /* 0x000fda0003f06270 */
[----:B------:R-:W-:Y:S05]  /*5ed0*/  @P0 BRA `(.L_x_2528) ;  /* 0x0000000000340947 */ /* 0x000fea0003800000 */
[----:B01----:R-:W0:Y:S01]  /*5ee0*/  LDC.64 R4, c[0x0][0x218] ;  /* 0x00008600ff047b82 */ /* 0x003e220000000a00 */
[----:B------:R-:W-:Y:S01]  /*5ef0*/  IADD3 R7, R2, R3, RZ ;  /* 0x0000000302077210 */ /* 0x000fe20007ffe0ff */
[----:B------:R-:W-:-:S04]  /*5f00*/  VIADD R3, R3, 0x80 ;  /* 0x0000008003037836 */ /* 0x000fc80000000000 */
[----:B0-----:R-:W-:-:S05]  /*5f10*/  IMAD.WIDE.U32 R4, R7, 0x8, R4 ;  /* 0x0000000807047825 */ /* 0x001fca00078e0004 */
[----:B------:R1:W-:Y:S02]  /*5f20*/  STG.E.64 desc[UR4][R4.64], R12 ;  /* 0x0000000c04007986 */ /* 0x0003e4000c101b04 */
.L_x_2527:
        /* <DEDUP_REMOVED lines=8> */
.L_x_2528:
[----:B------:R-:W-:Y:S05]  /*5fb0*/  BSYNC B1 ;  /* 0x0000000000017941 */ /* 0x000fea0003800000 */
.L_x_2524:
[----:B------:R-:W-:-:S13]  /*5fc0*/  ISETP.GE.AND P0, PT, R3, R0, PT ;  /* 0x000000000300720c */ /* 0x000fda0003f06270 */
[----:B012---:R-:W0:Y:S01]  /*5fd0*/  @!P0 LDC.64 R4, c[0x0][0x218] ;  /* 0x00008600ff048b82 */ /* 0x007e220000000a00 */
[----:B------:R-:W-:Y:S01]  /*5fe0*/  @!P0 IADD3 R7, R2, R3, RZ ;  /* 0x0000000302078210 */ /* 0x000fe20007ffe0ff */
[----:B------:R-:W-:-:S04]  /*5ff0*/  @!P0 VIADD R3, R3, 0x80 ;  /* 0x0000008003038836 */ /* 0x000fc80000000000 */
[----:B0-----:R-:W-:-:S05]  /*6000*/  @!P0 IMAD.WIDE.U32 R4, R7, 0x8, R4 ;  /* 0x0000000807048825 */ /* 0x001fca00078e0004 */
[----:B------:R2:W-:Y:S02]  /*6010*/  @!P0 STG.E.64 desc[UR4][R4.64], R16 ;  /* 0x0000001004008986 */ /* 0x0005e4000c101b04 */
.L_x_2529:
[----:B------:R-:W-:Y:S05]  /*6020*/  BSYNC B0 ;  /* 0x0000000000007941 */ /* 0x000fea0003800000 */
.L_x_2523:
        /* <DEDUP_REMOVED lines=8> */
.L_x_2530:
        /* <DEDUP_REMOVED lines=13> */
.L_x_13278:


//--------------------- .text._ZN2at6native18elementwise_kernelILi128ELi4EZNS0_15gpu_kernel_implIZZZNS0_17log1p_kernel_cudaERNS_18TensorIteratorBaseEENKUlvE_clEvENKUlvE4_clEvEUlN3c108BFloat16EE_EEvS4_RKT_EUliE_EEviT1_ --------------------------
	.section	.text._ZN2at6native18elementwise_kernelILi128ELi4EZNS0_15gpu_kernel_implIZZZNS0_17log1p_kernel_cudaERNS_18TensorIteratorBaseEENKUlvE_clEvENKUlvE4_clEvEUlN3c108BFloat16EE_EEvS4_RKT_EUliE_EEviT1_,"ax",@progbits
	.align	128
        .global         _ZN2at6native18elementwise_kernelILi128ELi4EZNS0_15gpu_kernel_implIZZZNS0_17log1p_kernel_cudaERNS_18TensorIteratorBaseEENKUlvE_clEvENKUlvE4_clEvEUlN3c108BFloat16EE_EEvS4_RKT_EUliE_EEviT1_
        .type           _ZN2at6native18elementwise_kernelILi128ELi4EZNS0_15gpu_kernel_implIZZZNS0_17log1p_kernel_cudaERNS_18TensorIteratorBaseEENKUlvE_clEvENKUlvE4_clEvEUlN3c108BFloat16EE_EEvS4_RKT_EUliE_EEviT1_,@function
        .size           _ZN2at6native18elementwise_kernelILi128ELi4EZNS0_15gpu_kernel_implIZZZNS0_17log1p_kernel_cudaERNS_18TensorIteratorBaseEENKUlvE_clEvENKUlvE4_clEvEUlN3c108BFloat16EE_EEvS4_RKT_EUliE_EEviT1_,(.L_x_13279 - _ZN2at6native18elementwise_kernelILi128ELi4EZNS0_15gpu_kernel_implIZZZNS0_17log1p_kernel_cudaERNS_18TensorIteratorBaseEENKUlvE_clEvENKUlvE4_clEvEUlN3c108BFloat16EE_EEvS4_RKT_EUliE_EEviT1_)
        .other          _ZN2at6native18elementwise_kernelILi128ELi4EZNS0_15gpu_kernel_implIZZZNS0_17log1p_kernel_cudaERNS_18TensorIteratorBaseEENKUlvE_clEvENKUlvE4_clEvEUlN3c108BFloat16EE_EEvS4_RKT_EUliE_EEviT1_,@"STO_CUDA_ENTRY STV_DEFAULT"
_ZN2at6native18elementwise_kernelILi128ELi4EZNS0_15gpu_kernel_implIZZZNS0_17log1p_kernel_cudaERNS_18TensorIteratorBaseEENKUlvE_clEvENKUlvE4_clEvEUlN3c108BFloat16EE_EEvS4_RKT_EUliE_EEviT1_:
.text._ZN2at6native18elementwise_kernelILi128ELi4EZNS0_15gpu_kernel_implIZZZNS0_17log1p_kernel_cudaERNS_18TensorIteratorBaseEENKUlvE_clEvENKUlvE4_clEvEUlN3c108BFloat16EE_EEvS4_RKT_EUliE_EEviT1_:
        /* <DEDUP_REMOVED lines=315> */
.L_x_2533:
        /* <DEDUP_REMOVED lines=22> */
.L_x_2537:
[----:B------:R-:W2:Y:S02]  /*1510*/  LDG.E.U8 R2, desc[UR36][R2.64] ;  /* 0x0000002402027981 */ /* 0x000ea4000c1e1100 */
[----:B--2---:R-:W-:-:S04]  /*1520*/  I2FP.F32.U32 R0, R2 ;  /* 0x0000000200007245 */ /* 0x004fc80000201000 */
[----:B------:R-:W-:Y:S01]  /*1530*/  F2FP.BF16.F32.PACK_AB R0, RZ, R0 ;  /* 0x00000000ff00723e */ /* 0x000fe200000010ff */
[----:B------:R-:W-:Y:S06]  /*1540*/  BRA `(.L_x_2539) ;  /* 0x0000000c00907947 */ /* 0x000fec0003800000 */
.L_x_2536:
        /* <DEDUP_REMOVED lines=10> */
.L_x_2541:
[----:B------:R-:W2:Y:S02]  /*15f0*/  LDG.E R2, desc[UR36][R2.64] ;  /* 0x0000002402027981 */ /* 0x000ea4000c1e1900 */
[----:B--2---:R-:W-:-:S04]  /*1600*/  I2FP.F32.S32 R0, R2 ;  /* 0x0000000200007245 */ /* 0x004fc80000201400 */
[----:B------:R-:W-:Y:S01]  /*1610*/  F2FP.BF16.F32.PACK_AB R0, RZ, R0 ;  /* 0x00000000ff00723e */ /* 0x000fe200000010ff */
[----:B------:R-:W-:Y:S06]  /*1620*/  BRA `(.L_x_2539) ;  /* 0x0000000c00587947 */ /* 0x000fec0003800000 */
.L_x_2540:
[----:B------:R-:W2:Y:S02]  /*1630*/  LDG.E.U16 R2, desc[UR36][R2.64] ;  /* 0x0000002402027981 */ /* 0x000ea4000c1e1500 */
[----:B--2---:R-:W0:Y:S02]  /*1640*/  I2F.S16 R0, R2 ;  /* 0x0000000200007306 */ /* 0x004e240000101400 */
[----:B0-----:R-:W-:Y:S01]  /*1650*/  F2FP.BF16.F32.PACK_AB R0, RZ, R0 ;  /* 0x00000000ff00723e */ /* 0x001fe200000010ff */
[----:B------:R-:W-:Y:S06]  /*1660*/  BRA `(.L_x_2539) ;  /* 0x0000000c00487947 */ /* 0x000fec0003800000 */
.L_x_2535:
        /* <DEDUP_REMOVED lines=9> */
.L_x_2543:
[----:B------:R-:W2:Y:S02]  /*1700*/  LDG.E.U16 R0, desc[UR36][R2.64] ;  /* 0x0000002402007981 */ /* 0x000ea4000c1e1500 */
[----:B--2---:R-:W-:-:S05]  /*1710*/  HADD2.F32 R0, -RZ, R0.H0_H0 ;  /* 0x20000000ff007230 */ /* 0x004fca0000004100 */
[----:B------:R-:W-:Y:S01]  /*1720*/  F2FP.BF16.F32.PACK_AB R0, RZ, R0 ;  /* 0x00000000ff00723e */ /* 0x000fe200000010ff */
[----:B------:R-:W-:Y:S06]  /*1730*/  BRA `(.L_x_2539) ;  /* 0x0000000c00147947 */ /* 0x000fec0003800000 */
.L_x_2542:
        /* <DEDUP_REMOVED lines=9> */
.L_x_2545:
[----:B------:R-:W2:Y:S02]  /*17d0*/  LDG.E.U16 R2, desc[UR36][R2.64] ;  /* 0x0000002402027981 */ /* 0x000ea4000c1e1500 */
[----:B--2---:R-:W-:-:S05]  /*17e0*/  HADD2.F32 R0, -RZ, R2.H0_H0 ;  /* 0x20000002ff007230 */ /* 0x004fca0000004100 */
[----:B------:R-:W-:Y:S01]  /*17f0*/  F2FP.BF16.F32.PACK_AB R0, RZ, R0 ;  /* 0x00000000ff00723e */ /* 0x000fe200000010ff */
[----:B------:R-:W-:Y:S06]  /*1800*/  BRA `(.L_x_2539) ;  /* 0x0000000800e07947 */ /* 0x000fec0003800000 */
.L_x_2544:
        /* <DEDUP_REMOVED lines=8> */
.L_x_2534:
        /* <DEDUP_REMOVED lines=13> */
.L_x_2548:
        /* <DEDUP_REMOVED lines=8> */
.L_x_2547:
        /* <DEDUP_REMOVED lines=28> */
.L_x_2550:
        /* <DEDUP_REMOVED lines=15> */
.L_x_2549:
[----:B------:R0:W5:Y:S01]  /*1c90*/  LDG.E.U16 R0, desc[UR36][R2.64] ;  /* 0x0000002402007981 */ /* 0x000162000c1e1500 */
[----:B------:R-:W-:Y:S05]  /*1ca0*/  BRA `(.L_x_2539) ;  /* 0x0000000400b87947 */ /* 0x000fea0003800000 */
.L_x_2546:
        /* <DEDUP_REMOVED lines=12> */
.L_x_2553:
        /* <DEDUP_REMOVED lines=21> */
.L_x_2557:
[----:B------:R-:W-:Y:S05]  /*1ec0*/  BSYNC B1 ;  /* 0x0000000000017941 */ /* 0x000fea0003800000 */
.L_x_2556:
[----:B------:R-:W-:Y:S01]  /*1ed0*/  LEA R3, R0, 0x3b800000, 0x17 ;  /* 0x3b80000000037811 */ /* 0x000fe200078eb8ff */
[----:B------:R-:W-:-:S05]  /*1ee0*/  IMAD.SHL.U32 R0, R2, 0x100000, RZ ;  /* 0x0010000002007824 */ /* 0x000fca00078e00ff */
[----:B------:R-:W-:-:S07]  /*1ef0*/  LOP3.LUT R0, R3, R0, R4, 0xfe, !PT ;  /* 0x0000000003007212 */ /* 0x000fce00078efe04 */
.L_x_2555:
[----:B------:R-:W-:Y:S05]  /*1f00*/  BSYNC B0 ;  /* 0x0000000000007941 */ /* 0x000fea0003800000 */
.L_x_2554:
[----:B------:R-:W-:Y:S01]  /*1f10*/  F2FP.BF16.F32.PACK_AB R0, RZ, R0 ;  /* 0x00000000ff00723e */ /* 0x000fe200000010ff */
[----:B------:R-:W-:Y:S06]  /*1f20*/  BRA `(.L_x_2539) ;  /* 0x0000000400187947 */ /* 0x000fec0003800000 */
.L_x_2552:
        /* <DEDUP_REMOVED lines=21> */
.L_x_2561:
[----:B------:R-:W-:Y:S05]  /*2080*/  BSYNC B1 ;  /* 0x0000000000017941 */ /* 0x000fea0003800000 */
.L_x_2560:
[----:B------:R-:W-:Y:S01]  /*2090*/  LEA R3, R0, 0x37800000, 0x17 ;  /* 0x3780000000037811 */ /* 0x000fe200078eb8ff */
[----:B------:R-:W-:-:S05]  /*20a0*/  IMAD.SHL.U32 R0, R2, 0x200000, RZ ;  /* 0x0020000002007824 */ /* 0x000fca00078e00ff */
[----:B------:R-:W-:-:S07]  /*20b0*/  LOP3.LUT R0, R3, R0, R4, 0xfe, !PT ;  /* 0x0000000003007212 */ /* 0x000fce00078efe04 */
.L_x_2559:
[----:B------:R-:W-:Y:S05]  /*20c0*/  BSYNC B0 ;  /* 0x0000000000007941 */ /* 0x000fea0003800000 */
.L_x_2558:
[----:B------:R-:W-:Y:S01]  /*20d0*/  F2FP.BF16.F32.PACK_AB R0, RZ, R0 ;  /* 0x00000000ff00723e */ /* 0x000fe200000010ff */
[----:B------:R-:W-:Y:S06]  /*20e0*/  BRA `(.L_x_2539) ;  /* 0x0000000000a87947 */ /* 0x000fec0003800000 */
.L_x_2551:
        /* <DEDUP_REMOVED lines=14> */
.L_x_2565:
[----:B------:R-:W-:Y:S05]  /*21d0*/  BSYNC B0 ;  /* 0x0000000000007941 */ /* 0x000fea0003800000 */
.L_x_2564:
[----:B------:R-:W-:Y:S01]  /*21e0*/  F2FP.BF16.F32.PACK_AB R0, RZ, R0 ;  /* 0x00000000ff00723e */ /* 0x000fe200000010ff */
[----:B------:R-:W-:Y:S06]  /*21f0*/  BRA `(.L_x_2539) ;  /* 0x0000000000647947 */ /* 0x000fec0003800000 */
.L_x_2538:
        /* <DEDUP_REMOVED lines=16> */
.L_x_2566:
[----:B------:R-:W-:Y:S01]  /*2300*/  PRMT R0, RZ, 0x7610, R0 ;  /* 0x00007610ff007816 */ /* 0x000fe20000000000 */
[----:B------:R-:W-:Y:S06]  /*2310*/  BRA `(.L_x_2539) ;  /* 0x00000000001c7947 */ /* 0x000fec0003800000 */
.L_x_2563:
[----:B------:R-:W2:Y:S02]  /*2320*/  LDG.E.64 R2, desc[UR36][R2.64] ;  /* 0x0000002402027981 */ /* 0x000ea4000c1e1b00 */
[----:B--2---:R-:W0:Y:S02]  /*2330*/  I2F.U64 R0, R2 ;  /* 0x0000000200007312 */ /* 0x004e240000301000 */
[----:B0-----:R-:W-:Y:S01]  /*2340*/  F2FP.BF16.F32.PACK_AB R0, RZ, R0 ;  /* 0x00000000ff00723e */ /* 0x001fe200000010ff */
[----:B------:R-:W-:Y:S06]  /*2350*/  BRA `(.L_x_2539) ;  /* 0x00000000000c7947 */ /* 0x000fec0003800000 */
.L_x_2562:
[----:B------:R-:W2:Y:S02]  /*2360*/  LDG.E R2, desc[UR36][R2.64] ;  /* 0x0000002402027981 */ /* 0x000ea4000c1e1900 */
[----:B--2---:R-:W-:-:S04]  /*2370*/  I2FP.F32.U32 R0, R2 ;  /* 0x0000000200007245 */ /* 0x004fc80000201000 */
[----:B------:R-:W-:-:S07]  /*2380*/  F2FP.BF16.F32.PACK_AB R0, RZ, R0 ;  /* 0x00000000ff00723e */ /* 0x000fce00000010ff */
.L_x_2539:
[----:B-----5:R-:W-:Y:S01]  /*2390*/  IMAD.U32 R0, R0, 0x10000, RZ ;  /* 0x0001000000007824 */ /* 0x020fe200078e00ff */
[----:B------:R-:W1:Y:S01]  /*23a0*/  LDC.U8 R6, c[0x0][0x421] ;  /* 0x00010840ff067b82 */ /* 0x000e620000000000 */
[----:B------:R-:W-:Y:S01]  /*23b0*/  IMAD.MOV.U32 R5, RZ, RZ, 0x3e800000 ;  /* 0x3e800000ff057424 */ /* 0x000fe200078e00ff */
[----:B------:R-:W-:Y:S01]  /*23c0*/  BSSY B0, `(.L_x_2567) ;  /* 0x000001e000007945 */ /* 0x000fe20003800000 */
[C---:B0-----:R-:W-:Y:S01]  /*23d0*/  FADD.FTZ.RZ R2, R0.reuse, 1 ;  /* 0x3f80000000027421 */ /* 0x041fe2000001c000 */
[----:B------:R-:W-:Y:S01]  /*23e0*/  IMAD.MOV.U32 R7, RZ, RZ, 0x3d39bf78 ;  /* 0x3d39bf78ff077424 */ /* 0x000fe200078e00ff */
[----:B------:R-:W-:Y:S02]  /*23f0*/  ISETP.GE.U32.AND P0, PT, R0, 0x7f800000, PT ;  /* 0x7f8000000000780c */ /* 0x000fe40003f06070 */
[----:B------:R-:W-:-:S05]  /*2400*/  VIADD R2, R2, 0xc0c00000 ;  /* 0xc0c0000002027836 */ /* 0x000fca0000000000 */
[----:B------:R-:W-:-:S04]  /*2410*/  LOP3.LUT R3, R2, 0xff800000, RZ, 0xc0, !PT ;  /* 0xff80000002037812 */ /* 0x000fc800078ec0ff */
[----:B------:R-:W-:Y:S01]  /*2420*/  IADD3 R4, -R3, 0x40800000, RZ ;  /* 0x4080000003047810 */ /* 0x000fe20007ffe1ff */
[----:B------:R-:W-:Y:S01]  /*2430*/  IMAD.IADD R2, R0, 0x1, -R3 ;  /* 0x0000000100027824 */ /* 0x000fe200078e0a03 */
[----:B------:R-:W-:-:S03]  /*2440*/  I2FP.F32.S32 R3, R3 ;  /* 0x0000000300037245 */ /* 0x000fc60000201400 */
[----:B------:R-:W-:Y:S02]  /*2450*/  FFMA.FTZ R5, R4, R5, -1 ;  /* 0xbf80000004057423 */ /* 0x000fe40000010005 */
[----:B------:R-:W-:Y:S01]  /*2460*/  FMUL.FTZ R3, R3, 1.1920928955078125e-07 ;  /* 0x3400000003037820 */ /* 0x000fe20000410000 */
[----:B-1----:R-:W-:Y:S01]  /*2470*/  PRMT R4, R6, 0x9910, RZ ;  /* 0x0000991006047816 */ /* 0x002fe200000000ff */
[----:B------:R-:W-:-:S04]  /*2480*/  FADD.FTZ R2, R2, R5 ;  /* 0x0000000502027221 */ /* 0x000fc80000010000 */
[----:B------:R-:W-:-:S04]  /*2490*/  FFMA.FTZ R5, R2, -R7, 0.10546888411045074463 ;  /* 0x3dd8001202057423 */ /* 0x000fc80000010807 */
[----:B------:R-:W-:-:S04]  /*24a0*/  FFMA.FTZ R5, R2, R5, -0.13229703903198242188 ;  /* 0xbe0778e002057423 */ /* 0x000fc80000010005 */
[----:B------:R-:W-:-:S04]  /*24b0*/  FFMA.FTZ R5, R2, R5, 0.14491446316242218018 ;  /* 0x3e14647502057423 */ /* 0x000fc80000010005 */
[----:B------:R-:W-:-:S04]  /*24c0*/  FFMA.FTZ R5, R2, R5, -0.16641564667224884033 ;  /* 0xbe2a68dd02057423 */ /* 0x000fc80000010005 */
[----:B------:R-:W-:-:S04]  /*24d0*/  FFMA.FTZ R5, R2, R5, 0.19988867640495300293 ;  /* 0x3e4caf9e02057423 */ /* 0x000fc80000010005 */
[----:B------:R-:W-:-:S04]  /*24e0*/  FFMA.FTZ R5, R2, R5, -0.25000196695327758789 ;  /* 0xbe80004202057423 */ /* 0x000fc80000010005 */
[----:B------:R-:W-:-:S04]  /*24f0*/  FFMA.FTZ R5, R2, R5, 0.33333510160446166992 ;  /* 0x3eaaaae602057423 */ /* 0x000fc80000010005 */
[----:B------:R-:W-:-:S04]  /*2500*/  FFMA.FTZ R5, R2, R5, -0.5 ;  /* 0xbf00000002057423 */ /* 0x000fc80000010005 */
[----:B------:R-:W-:-:S04]  /*2510*/  FMUL.FTZ R5, R2, R5 ;  /* 0x0000000502057220 */ /* 0x000fc80000410000 */
[----:B------:R-:W-:-:S04]  /*2520*/  FFMA.FTZ R2, R2, R5, R2 ;  /* 0x0000000502027223 */ /* 0x000fc80000010002 */
[----:B------:R-:W-:Y:S01]  /*2530*/  FFMA.FTZ R2, R3, 0.69314718246459960938, R2 ;  /* 0x3f31721803027823 */ /* 0x000fe20000010002 */
[----:B------:R-:W-:Y:S06]  /*2540*/  @!P0 BRA `(.L_x_2568) ;  /* 0x0000000000148947 */ /* 0x000fec0003800000 */
[C---:B------:R-:W-:Y:S02]  /*2550*/  ISETP.GE.AND P0, PT, R0.reuse, -0x407fffff, PT ;  /* 0xbf8000010000780c */ /* 0x040fe40003f06270 */
[----:B------:R-:W-:-:S11]  /*2560*/  FSETP.NEU.FTZ.AND P1, PT, R0, RZ, PT ;  /* 0x000000ff0000720b */ /* 0x000fd60003f3d000 */
[----:B------:R-:W-:-:S04]  /*2570*/  @P0 IMAD.MOV.U32 R3, RZ, RZ, 0x7f800000 ;  /* 0x7f800000ff030424 */ /* 0x000fc800078e00ff */
[----:B------:R-:W-:-:S05]  /*2580*/  @P0 FFMA.FTZ R2, R0, R3, +INF ;  /* 0x7f80000000020423 */ /* 0x000fca0000010003 */
[----:B------:R-:W-:-:S07]  /*2590*/  FSEL R2, R2, -RZ, P1 ;  /* 0x800000ff02027208 */ /* 0x000fce0000800000 */
.L_x_2568:
[----:B------:R-:W-:Y:S05]  /*25a0*/  BSYNC B0 ;  /* 0x0000000000007941 */ /* 0x000fea0003800000 */
.L_x_2567:
[----:B------:R-:W-:Y:S01]  /*25b0*/  ISETP.GT.AND P0, PT, R4, 0x9, PT ;  /* 0x000000090400780c */ /* 0x000fe20003f04270 */
[----:B------:R0:W1:-:S12]  /*25c0*/  F2F.BF16.F32 R3, R2 ;  /* 0x0000000200037304 */ /* 0x0000580000202000 */
        /* <DEDUP_REMOVED lines=13> */
.L_x_2572:
[----:B-1----:R-:W-:-:S06]  /*26a0*/  IMAD.U32 R3, R3, 0x10000, RZ ;  /* 0x0001000003037824 */ /* 0x002fcc00078e00ff */
[----:B------:R-:W0:Y:S02]  /*26b0*/  F2I.S64.TRUNC R2, R3 ;  /* 0x0000000300027311 */ /* 0x000e24000020d900 */
[----:B0-----:R0:W-:Y:S01]  /*26c0*/  STG.E.U8 desc[UR36][R16.64], R2 ;  /* 0x0000000210007986 */ /* 0x0011e2000c101124 */
[----:B------:R-:W-:Y:S05]  /*26d0*/  BRA `(.L_x_2574) ;  /* 0x0000000c00847947 */ /* 0x000fea0003800000 */
.L_x_2571:
        /* <DEDUP_REMOVED lines=10> */
.L_x_2576:
[----:B-1----:R-:W-:-:S06]  /*2780*/  IMAD.U32 R3, R3, 0x10000, RZ ;  /* 0x0001000003037824 */ /* 0x002fcc00078e00ff */
[----:B------:R-:W0:Y:S02]  /*2790*/  F2I.FTZ.TRUNC.NTZ R3, R3 ;  /* 0x0000000300037305 */ /* 0x000e24000021f100 */
[----:B0-----:R0:W-:Y:S01]  /*27a0*/  STG.E desc[UR36][R16.64], R3 ;  /* 0x0000000310007986 */ /* 0x0011e2000c101924 */
[----:B------:R-:W-:Y:S05]  /*27b0*/  BRA `(.L_x_2574) ;  /* 0x0000000c004c7947 */ /* 0x000fea0003800000 */
.L_x_2575:
[----:B-1----:R-:W-:-:S06]  /*27c0*/  IMAD.U32 R3, R3, 0x10000, RZ ;  /* 0x0001000003037824 */ /* 0x002fcc00078e00ff */
[----:B------:R-:W0:Y:S02]  /*27d0*/  F2I.FTZ.TRUNC.NTZ R3, R3 ;  /* 0x0000000300037305 */ /* 0x000e24000021f100 */
[----:B0-----:R0:W-:Y:S01]  /*27e0*/  STG.E.U16 desc[UR36][R16.64], R3 ;  /* 0x0000000310007986 */ /* 0x0011e2000c101524 */
[----:B------:R-:W-:Y:S05]  /*27f0*/  BRA `(.L_x_2574) ;  /* 0x0000000c003c7947 */ /* 0x000fea0003800000 */
.L_x_2570:
        /* <DEDUP_REMOVED lines=9> */
.L_x_2578:
[----:B-1----:R-:W-:-:S05]  /*2890*/  IMAD.U32 R0, R3, 0x10000, RZ ;  /* 0x0001000003007824 */ /* 0x002fca00078e00ff */
[----:B------:R-:W-:-:S05]  /*28a0*/  F2FP.F16.F32.PACK_AB R0, RZ, R0 ;  /* 0x00000000ff00723e */ /* 0x000fca00000000ff */
[----:B------:R0:W-:Y:S01]  /*28b0*/  STG.E.U16 desc[UR36][R16.64], R0 ;  /* 0x0000000010007986 */ /* 0x0001e2000c101524 */
[----:B------:R-:W-:Y:S05]  /*28c0*/  BRA `(.L_x_2574) ;  /* 0x0000000c00087947 */ /* 0x000fea0003800000 */
.L_x_2577:
        /* <DEDUP_REMOVED lines=10> */
.L_x_2580:
[----:B-1----:R-:W-:-:S05]  /*2970*/  IMAD.U32 R3, R3, 0x10000, RZ ;  /* 0x0001000003037824 */ /* 0x002fca00078e00ff */
[----:B------:R-:W-:-:S04]  /*2980*/  F2FP.F16.F32.PACK_AB R3, RZ, R3 ;  /* 0x00000003ff03723e */ /* 0x000fc800000000ff */
[----:B------:R-:W-:-:S05]  /*2990*/  PRMT R3, R3, 0x5410, RZ ;  /* 0x0000541003037816 */ /* 0x000fca00000000ff */
[----:B------:R0:W-:Y:S01]  /*29a0*/  STG.E desc[UR36][R16.64], R3 ;  /* 0x0000000310007986 */ /* 0x0001e2000c101924 */
[----:B------:R-:W-:Y:S05]  /*29b0*/  BRA `(.L_x_2574) ;  /* 0x0000000800cc7947 */ /* 0x000fea0003800000 */
.L_x_2579:
[----:B-1----:R-:W-:-:S04]  /*29c0*/  IMAD.U32 R2, R3, 0x10000, RZ ;  /* 0x0001000003027824 */ /* 0x002fc800078e00ff */
[----:B------:R-:W-:-:S06]  /*29d0*/  FMUL.FTZ R2, R2, 1 ;  /* 0x3f80000002027820 */ /* 0x000fcc0000410000 */
[----:B------:R-:W0:Y:S02]  /*29e0*/  F2F.F64.F32 R2, R2 ;  /* 0x0000000200027310 */ /* 0x000e240000201800 */
[----:B0-----:R0:W-:Y:S01]  /*29f0*/  STG.E.64 desc[UR36][R16.64], R2 ;  /* 0x0000000210007986 */ /* 0x0011e2000c101b24 */
[----:B------:R-:W-:Y:S05]  /*2a00*/  BRA `(.L_x_2574) ;  /* 0x0000000800b87947 */ /* 0x000fea0003800000 */
.L_x_2569:
        /* <DEDUP_REMOVED lines=13> */
.L_x_2583:
[----:B-1----:R-:W-:Y:S01]  /*2ae0*/  IMAD.U32 R3, R3, 0x10000, RZ ;  /* 0x0001000003037824 */ /* 0x002fe200078e00ff */
[----:B------:R-:W-:-:S03]  /*2af0*/  CS2R R6, SRZ ;  /* 0x0000000000067805 */ /* 0x000fc6000001ff00 */
[----:B------:R-:W-:-:S04]  /*2b00*/  FMUL.FTZ R3, R3, 1 ;  /* 0x3f80000003037820 */ /* 0x000fc80000410000 */
[----:B------:R-:W0:Y:S02]  /*2b10*/  F2F.F64.F32 R4, R3 ;  /* 0x0000000300047310 */ /* 0x000e240000201800 */
[----:B0-----:R0:W-:Y:S01]  /*2b20*/  STG.E.128 desc[UR36][R16.64], R4 ;  /* 0x0000000410007986 */ /* 0x0011e2000c101d24 */
[----:B------:R-:W-:Y:S05]  /*2b30*/  BRA `(.L_x_2574) ;  /* 0x00000008006c7947 */ /* 0x000fea0003800000 */
.L_x_2582:
        /* <DEDUP_REMOVED lines=21> */
.L_x_2587:
[----:B------:R-:W-:Y:S05]  /*2c90*/  BSYNC B0 ;  /* 0x0000000000007941 */ /* 0x000fea0003800000 */
.L_x_2586:
[----:B------:R-:W-:-:S05]  /*2ca0*/  LOP3.LUT R3, R0, R3, RZ, 0xfc, !PT ;  /* 0x0000000300037212 */ /* 0x000fca00078efcff */
[----:B------:R0:W-:Y:S01]  /*2cb0*/  STG.E.U8 desc[UR36][R16.64], R3 ;  /* 0x0000000310007986 */ /* 0x0001e2000c101124 */
[----:B------:R-:W-:Y:S05]  /*2cc0*/  BRA `(.L_x_2574) ;  /* 0x0000000800087947 */ /* 0x000fea0003800000 */
.L_x_2585:
        /* <DEDUP_REMOVED lines=13> */
.L_x_2589:
[----:B------:R-:W-:Y:S01]  /*2da0*/  HFMA2.MMA R0, -RZ, RZ, 0, 7.569789886474609375e-06 ;  /* 0x0000007fff007435 */ /* 0x000fe200000001ff */
[----:B------:R-:W-:-:S09]  /*2db0*/  ISETP.GT.U32.AND P0, PT, R2, 0x7f800000, PT ;  /* 0x7f8000000200780c */ /* 0x000fd20003f04070 */
[----:B------:R-:W-:-:S07]  /*2dc0*/  SEL R0, R0, 0x7c, P0 ;  /* 0x0000007c00007807 */ /* 0x000fce0000000000 */
.L_x_2590:
[----:B------:R-:W-:Y:S05]  /*2dd0*/  BSYNC B0 ;  /* 0x0000000000007941 */ /* 0x000fea0003800000 */
.L_x_2588:
[----:B------:R-:W-:-:S04]  /*2de0*/  LOP3.LUT R2, R3, 0x80000000, RZ, 0xc0, !PT ;  /* 0x8000000003027812 */ /* 0x000fc800078ec0ff */
[----:B------:R-:W-:-:S04]  /*2df0*/  SHF.R.U32.HI R3, RZ, 0x18, R2 ;  /* 0x00000018ff037819 */ /* 0x000fc80000011602 */
[----:B------:R-:W-:-:S05]  /*2e00*/  LOP3.LUT R3, R0, R3, RZ, 0xfc, !PT ;  /* 0x0000000300037212 */ /* 0x000fca00078efcff */
[----:B------:R0:W-:Y:S01]  /*2e10*/  STG.E.U8 desc[UR36][R16.64], R3 ;  /* 0x0000000310007986 */ /* 0x0001e2000c101124 */
[----:B------:R-:W-:Y:S05]  /*2e20*/  BRA `(.L_x_2574) ;  /* 0x0000000400b07947 */ /* 0x000fea0003800000 */
.L_x_2584:
[----:B-1----:R0:W-:Y:S01]  /*2e30*/  STG.E.U16 desc[UR36][R16.64], R3 ;  /* 0x0000000310007986 */ /* 0x0021e2000c101524 */
[----:B------:R-:W-:Y:S05]  /*2e40*/  BRA `(.L_x_2574) ;  /* 0x0000000400a87947 */ /* 0x000fea0003800000 */
.L_x_2581:
        /* <DEDUP_REMOVED lines=12> */
.L_x_2593:
        /* <DEDUP_REMOVED lines=17> */
.L_x_2596:
[----:B------:R-:W-:-:S04]  /*3020*/  LOP3.LUT R2, R3, 0x80000000, RZ, 0xc0, !PT ;  /* 0x8000000003027812 */ /* 0x000fc800078ec0ff */
[----:B------:R-:W-:-:S04]  /*3030*/  SHF.R.U32.HI R3, RZ, 0x18, R2 ;  /* 0x00000018ff037819 */ /* 0x000fc80000011602 */
[----:B------:R-:W-:-:S04]  /*3040*/  LOP3.LUT R0, R0, R3, RZ, 0xfc, !PT ;  /* 0x0000000300007212 */ /* 0x000fc800078efcff */
[----:B------:R-:W-:-:S07]  /*3050*/  PRMT R8, R0, 0x7610, R8 ;  /* 0x0000761000087816 */ /* 0x000fce0000000008 */
.L_x_2595:
[----:B------:R-:W-:Y:S05]  /*3060*/  BSYNC B0 ;  /* 0x0000000000007941 */ /* 0x000fea0003800000 */
.L_x_2594:
[----:B------:R0:W-:Y:S01]  /*3070*/  STG.E.U8 desc[UR36][R16.64], R8 ;  /* 0x0000000810007986 */ /* 0x0001e2000c101124 */
[----:B------:R-:W-:Y:S05]  /*3080*/  BRA `(.L_x_2574) ;  /* 0x0000000400187947 */ /* 0x000fea0003800000 */
.L_x_2592:
        /* <DEDUP_REMOVED lines=17> */
.L_x_2599:
[----:B------:R-:W-:-:S04]  /*31a0*/  LOP3.LUT R2, R3, 0x80000000, RZ, 0xc0, !PT ;  /* 0x8000000003027812 */ /* 0x000fc800078ec0ff */
[----:B------:R-:W-:-:S04]  /*31b0*/  SHF.R.U32.HI R3, RZ, 0x18, R2 ;  /* 0x00000018ff037819 */ /* 0x000fc80000011602 */
[----:B------:R-:W-:-:S04]  /*31c0*/  LOP3.LUT R0, R0, R3, RZ, 0xfc, !PT ;  /* 0x0000000300007212 */ /* 0x000fc800078efcff */
[----:B------:R-:W-:-:S07]  /*31d0*/  PRMT R8, R0, 0x7610, R8 ;  /* 0x0000761000087816 */ /* 0x000fce0000000008 */
.L_x_2598:
[----:B------:R-:W-:Y:S05]  /*31e0*/  BSYNC B0 ;  /* 0x0000000000007941 */ /* 0x000fea0003800000 */
.L_x_2597:
[----:B------:R3:W-:Y:S01]  /*31f0*/  STG.E.U8 desc[UR36][R16.64], R8 ;  /* 0x0000000810007986 */ /* 0x0007e2000c101124 */
[----:B------:R-:W-:Y:S05]  /*3200*/  BRA `(.L_x_2574) ;  /* 0x0000000000b87947 */ /* 0x000fea0003800000 */
.L_x_2591:
        /* <DEDUP_REMOVED lines=22> */
.L_x_2573:
        /* <DEDUP_REMOVED lines=16> */
.L_x_2602:
[----:B------:R-:W-:Y:S05]  /*3470*/  BRA `(.L_x_2574) ;  /* 0x00000000001c7947 */ /* 0x000fea0003800000 */
.L_x_2601:
[----:B-1----:R-:W-:-:S06]  /*3480*/  IMAD.U32 R3, R3, 0x10000, RZ ;  /* 0x0001000003037824 */ /* 0x002fcc00078e00ff */
[----:B------:R-:W0:Y:S02]  /*3490*/  F2I.U64.TRUNC R2, R3 ;  /* 0x0000000300027311 */ /* 0x000e24000020d800 */
[----:B0-----:R2:W-:Y:S01]  /*34a0*/  STG.E.64 desc[UR36][R16.64], R2 ;  /* 0x0000000210007986 */ /* 0x0015e2000c101b24 */
[----:B------:R-:W-:Y:S05]  /*34b0*/  BRA `(.L_x_2574) ;  /* 0x00000000000c7947 */ /* 0x000fea0003800000 */
.L_x_2600:
[----:B-1----:R-:W-:-:S06]  /*34c0*/  IMAD.U32 R3, R3, 0x10000, RZ ;  /* 0x0001000003037824 */ /* 0x002fcc00078e00ff */
[----:B------:R-:W0:Y:S02]  /*34d0*/  F2I.FTZ.U32.TRUNC.NTZ R3, R3 ;  /* 0x0000000300037305 */ /* 0x000e24000021f000 */
[----:B0-----:R0:W-:Y:S02]  /*34e0*/  STG.E desc[UR36][R16.64], R3 ;  /* 0x0000000310007986 */ /* 0x0011e4000c101924 */
.L_x_2574:
[----:B------:R-:W-:-:S04]  /*34f0*/  IMAD R18, R23, 0x200, R18 ;  /* 0x0000020017127824 */ /* 0x000fc800078e0212 */
[----:B------:R-:W-:-:S07]  /*3500*/  VIADD R19, R18, 0x80 ;  /* 0x0000008012137836 */ /* 0x000fce0000000000 */
.L_x_2532:
[----:B------:R-:W-:Y:S05]  /*3510*/  BSYNC B6 ;  /* 0x0000000000067941 */ /* 0x000fea0003800000 */
.L_x_2531:
        /* <DEDUP_REMOVED lines=307> */
.L_x_2605:
        /* <DEDUP_REMOVED lines=22> */
.L_x_2609:
[----:B------:R-:W2:Y:S02]  /*49b0*/  LDG.E.U8 R2, desc[UR36][R2.64] ;  /* 0x0000002402027981 */ /* 0x000ea4000c1e1100 */
[----:B--2---:R-:W-:-:S04]  /*49c0*/  I2FP.F32.U32 R0, R2 ;  /* 0x0000000200007245 */ /* 0x004fc80000201000 */
[----:B------:R-:W-:Y:S01]  /*49d0*/  F2FP.BF16.F32.PACK_AB R0, RZ, R0 ;  /* 0x00000000ff00723e */ /* 0x000fe200000010ff */
[----:B------:R-:W-:Y:S06]  /*49e0*/  BRA `(.L_x_2611) ;  /* 0x0000000c00907947 */ /* 0x000fec0003800000 */
.L_x_2608:
        /* <DEDUP_REMOVED lines=10> */
.L_x_2613:
[----:B------:R-:W2:Y:S02]  /*4a90*/  LDG.E R2, desc[UR36][R2.64] ;  /* 0x0000002402027981 */ /* 0x000ea4000c1e1900 */
[----:B--2---:R-:W-:-:S04]  /*4aa0*/  I2FP.F32.S32 R0, R2 ;  /* 0x0000000200007245 */ /* 0x004fc80000201400 */
[----:B------:R-:W-:Y:S01]  /*4ab0*/  F2FP.BF16.F32.PACK_AB R0, RZ, R0 ;  /* 0x00000000ff00723e */ /* 0x000fe200000010ff */
[----:B------:R-:W-:Y:S06]  /*4ac0*/  BRA `(.L_x_2611) ;  /* 0x0000000c00587947 */ /* 0x000fec0003800000 */
.L_x_2612:
[----:B------:R-:W2:Y:S02]  /*4ad0*/  LDG.E.U16 R2, desc[UR36][R2.64] ;  /* 0x0000002402027981 */ /* 0x000ea4000c1e1500 */
[----:B--2---:R-:W0:Y:S02]  /*4ae0*/  I2F.S16 R0, R2 ;  /* 0x0000000200007306 */ /* 0x004e240000101400 */
[----:B0-----:R-:W-:Y:S01]  /*4af0*/  F2FP.BF16.F32.PACK_AB R0, RZ, R0 ;  /* 0x00000000ff00723e */ /* 0x001fe200000010ff */
[----:B------:R-:W-:Y:S06]  /*4b00*/  BRA `(.L_x_2611) ;  /* 0x0000000c00487947 */ /* 0x000fec0003800000 */
.L_x_2607:
        /* <DEDUP_REMOVED lines=9> */
.L_x_2615:
[----:B------:R-:W2:Y:S02]  /*4ba0*/  LDG.E.U16 R0, desc[UR36][R2.64] ;  /* 0x0000002402007981 */ /* 0x000ea4000c1e1500 */
[----:B--2---:R-:W-:-:S05]  /*4bb0*/  HADD2.F32 R0, -RZ, R0.H0_H0 ;  /* 0x20000000ff007230 */ /* 0x004fca0000004100 */
[----:B------:R-:W-:Y:S01]  /*4bc0*/  F2FP.BF16.F32.PACK_AB R0, RZ, R0 ;  /* 0x00000000ff00723e */ /* 0x000fe200000010ff */
[----:B------:R-:W-:Y:S06]  /*4bd0*/  BRA `(.L_x_2611) ;  /* 0x0000000c00147947 */ /* 0x000fec0003800000 */
.L_x_2614:
        /* <DEDUP_REMOVED lines=9> */
.L_x_2617:
[----:B------:R-:W2:Y:S02]  /*4c70*/  LDG.E.U16 R2, desc[UR36][R2.64] ;  /* 0x0000002402027981 */ /* 0x000ea4000c1e1500 */
[----:B--2---:R-:W-:-:S05]  /*4c80*/  HADD2.F32 R0, -RZ, R2.H0_H0 ;  /* 0x20000002ff007230 */ /* 0x004fca0000004100 */
[----:B------:R-:W-:Y:S01]  /*4c90*/  F2FP.BF16.F32.PACK_AB R0, RZ, R0 ;  /* 0x00000000ff00723e */ /* 0x000fe200000010ff */
[----:B------:R-:W-:Y:S06]  /*4ca0*/  BRA `(.L_x_2611) ;  /* 0x0000000800e07947 */ /* 0x000fec0003800000 */
.L_x_2616:
        /* <DEDUP_REMOVED lines=8> */
.L_x_2606:
        /* <DEDUP_REMOVED lines=13> */
.L_x_2620:
        /* <DEDUP_REMOVED lines=8> */
.L_x_2619:
        /* <DEDUP_REMOVED lines=28> */
.L_x_2622:
        /* <DEDUP_REMOVED lines=15> */
.L_x_2621:
[----:B------:R0:W5:Y:S01]  /*5130*/  LDG.E.U16 R0, desc[UR36][R2.64] ;  /* 0x0000002402007981 */ /* 0x000162000c1e1500 */
[----:B------:R-:W-:Y:S05]  /*5140*/  BRA `(.L_x_2611) ;  /* 0x0000000400b87947 */ /* 0x000fea0003800000 */
.L_x_2618:
        /* <DEDUP_REMOVED lines=12> */
.L_x_2625:
        /* <DEDUP_REMOVED lines=21> */
.L_x_2629:
[----:B------:R-:W-:Y:S05]  /*5360*/  BSYNC B1 ;  /* 0x0000000000017941 */ /* 0x000fea0003800000 */
.L_x_2628:
[----:B------:R-:W-:Y:S01]  /*5370*/  LEA R3, R0, 0x3b800000, 0x17 ;  /* 0x3b80000000037811 */ /* 0x000fe200078eb8ff */
[----:B------:R-:W-:-:S05]  /*5380*/  IMAD.SHL.U32 R0, R2, 0x100000, RZ ;  /* 0x0010000002007824 */ /* 0x000fca00078e00ff */
[----:B------:R-:W-:-:S07]  /*5390*/  LOP3.LUT R0, R3, R0, R4, 0xfe, !PT ;  /* 0x0000000003007212 */ /* 0x000fce00078efe04 */
.L_x_2627:
[----:B------:R-:W-:Y:S05]  /*53a0*/  BSYNC B0 ;  /* 0x0000000000007941 */ /* 0x000fea0003800000 */
.L_x_2626:
[----:B------:R-:W-:Y:S01]  /*53b0*/  F2FP.BF16.F32.PACK_AB R0, RZ, R0 ;  /* 0x00000000ff00723e */ /* 0x000fe200000010ff */
[----:B------:R-:W-:Y:S06]  /*53c0*/  BRA `(.L_x_2611) ;  /* 0x0000000400187947 */ /* 0x000fec0003800000 */
.L_x_2624:
        /* <DEDUP_REMOVED lines=21> */
.L_x_2633:
[----:B------:R-:W-:Y:S05]  /*5520*/  BSYNC B1 ;  /* 0x0000000000017941 */ /* 0x000fea0003800000 */
.L_x_2632:
[----:B------:R-:W-:Y:S01]  /*5530*/  LEA R3, R0, 0x37800000, 0x17 ;  /* 0x3780000000037811 */ /* 0x000fe200078eb8ff */
[----:B------:R-:W-:-:S05]  /*5540*/  IMAD.SHL.U32 R0, R2, 0x200000, RZ ;  /* 0x0020000002007824 */ /* 0x000fca00078e00ff */
[----:B------:R-:W-:-:S07]  /*5550*/  LOP3.LUT R0, R3, R0, R4, 0xfe, !PT ;  /* 0x0000000003007212 */ /* 0x000fce00078efe04 */
.L_x_2631:
[----:B------:R-:W-:Y:S05]  /*5560*/  BSYNC B0 ;  /* 0x0000000000007941 */ /* 0x000fea0003800000 */
.L_x_2630:
[----:B------:R-:W-:Y:S01]  /*5570*/  F2FP.BF16.F32.PACK_AB R0, RZ, R0 ;  /* 0x00000000ff00723e */ /* 0x000fe200000010ff */
[----:B------:R-:W-:Y:S06]  /*5580*/  BRA `(.L_x_2611) ;  /* 0x0000000000a87947 */ /* 0x000fec0003800000 */
.L_x_2623:
        /* <DEDUP_REMOVED lines=14> */
.L_x_2637:
[----:B------:R-:W-:Y:S05]  /*5670*/  BSYNC B0 ;  /* 0x0000000000007941 */ /* 0x000fea0003800000 */
.L_x_2636:
[----:B------:R-:W-:Y:S01]  /*5680*/  F2FP.BF16.F32.PACK_AB R0, RZ, R0 ;  /* 0x00000000ff00723e */ /* 0x000fe200000010ff */
[----:B------:R-:W-:Y:S06]  /*5690*/  BRA `(.L_x_2611) ;  /* 0x0000000000647947 */ /* 0x000fec0003800000 */
.L_x_2610:
[----:B------:R-:W-:Y:S01]  /*56a0*/  MOV R2, 0x0 ;  /* 0x0000000000027802 */ /* 0x000fe20000000f00 */
[----:B------:R-:W-:Y:S01]  /*56b0*/  ULDC.64 UR4, c[0x4][0x148] ;  /* 0x0100520000047ab9 */ /* 0x000fe20000000a00 */
[----:B------:R-:W-:Y:S01]  /*56c0*/  ULDC.64 UR6, c[0x4][0x38] ;  /* 0x01000e0000067ab9 */ /* 0x000fe20000000a00 */
[----:B------:R-:W-:Y:S01]  /*56d0*/  IMAD.U32 R4, RZ, RZ, UR4 ;  /* 0x00000004ff047e24 */ /* 0x000fe2000f8e00ff */
[----:B------:R-:W-:Y:S01]  /*56e0*/  HFMA2.MMA R8, -RZ, RZ, 0, 4.64916229248046875e-06 ;  /* 0x0000004eff087435 */ /* 0x000fe200000001ff */
        /* <DEDUP_REMOVED lines=8> */
[----:B------:R-:W-:-:S07]  /*5770*/  IMAD.MOV.U32 R13, RZ, RZ, RZ ;  /* 0x000000ffff0d7224 */ /* 0x000fce00078e00ff */
[----:B------:R-:W-:-:S07]  /*5780*/  LEPC R20, `(.L_x_2638) ;  /* 0x000000001014794e */ /* 0x000fce0000000000 */
[----:B0-----:R-:W-:Y:S05]  /*5790*/  CALL.ABS.NOINC R2 ;  /* 0x0000000002007343 */ /* 0x001fea0003c00000 */
.L_x_2638:
[----:B------:R-:W-:Y:S01]  /*57a0*/  PRMT R0, RZ, 0x7610, R0 ;  /* 0x00007610ff007816 */ /* 0x000fe20000000000 */
[----:B------:R-:W-:Y:S06]  /*57b0*/  BRA `(.L_x_2611) ;  /* 0x00000000001c7947 */ /* 0x000fec0003800000 */
.L_x_2635:
[----:B------:R-:W2:Y:S02]  /*57c0*/  LDG.E.64 R2, desc[UR36][R2.64] ;  /* 0x0000002402027981 */ /* 0x000ea4000c1e1b00 */
[----:B--2---:R-:W0:Y:S02]  /*57d0*/  I2F.U64 R0, R2 ;  /* 0x0000000200007312 */ /* 0x004e240000301000 */
[----:B0-----:R-:W-:Y:S01]  /*57e0*/  F2FP.BF16.F32.PACK_AB R0, RZ, R0 ;  /* 0x00000000ff00723e */ /* 0x001fe200000010ff */
[----:B------:R-:W-:Y:S06]  /*57f0*/  BRA `(.L_x_2611) ;  /* 0x00000000000c7947 */ /* 0x000fec0003800000 */
.L_x_2634:
[----:B------:R-:W2:Y:S02]  /*5800*/  LDG.E R2, desc[UR36][R2.64] ;  /* 0x0000002402027981 */ /* 0x000ea4000c1e1900 */
[----:B--2---:R-:W-:-:S04]  /*5810*/  I2FP.F32.U32 R0, R2 ;  /* 0x0000000200007245 */ /* 0x004fc80000201000 */
[----:B------:R-:W-:-:S07]  /*5820*/  F2FP.BF16.F32.PACK_AB R0, RZ, R0 ;  /* 0x00000000ff00723e */ /* 0x000fce00000010ff */
.L_x_2611:
        /* <DEDUP_REMOVED lines=33> */
.L_x_2640:
[----:B------:R-:W-:Y:S05]  /*5a40*/  BSYNC B0 ;  /* 0x0000000000007941 */ /* 0x000fea0003800000 */
.L_x_2639:
        /* <DEDUP_REMOVED lines=15> */
.L_x_2644:
[----:B-1----:R-:W-:-:S06]  /*5b40*/  IMAD.U32 R3, R3, 0x10000, RZ ;  /* 0x0001000003037824 */ /* 0x002fcc00078e00ff */
[----:B------:R-:W0:Y:S02]  /*5b50*/  F2I.S64.TRUNC R2, R3 ;  /* 0x0000000300027311 */ /* 0x000e24000020d900 */
[----:B0-----:R4:W-:Y:S01]  /*5b60*/  STG.E.U8 desc[UR36][R16.64], R2 ;  /* 0x0000000210007986 */ /* 0x0019e2000c101124 */
[----:B------:R-:W-:Y:S05]  /*5b70*/  BRA `(.L_x_2646) ;  /* 0x0000000c00847947 */ /* 0x000fea0003800000 */
.L_x_2643:
        /* <DEDUP_REMOVED lines=10> */
.L_x_2648:
[----:B-1----:R-:W-:-:S06]  /*5c20*/  IMAD.U32 R3, R3, 0x10000, RZ ;  /* 0x0001000003037824 */ /* 0x002fcc00078e00ff */
[----:B------:R-:W0:Y:S02]  /*5c30*/  F2I.FTZ.TRUNC.NTZ R3, R3 ;  /* 0x0000000300037305 */ /* 0x000e24000021f100 */
[----:B0-----:R2:W-:Y:S01]  /*5c40*/  STG.E desc[UR36][R16.64], R3 ;  /* 0x0000000310007986 */ /* 0x0015e2000c101924 */
[----:B------:R-:W-:Y:S05]  /*5c50*/  BRA `(.L_x_2646) ;  /* 0x0000000c004c7947 */ /* 0x000fea0003800000 */
.L_x_2647:
[----:B-1----:R-:W-:-:S06]  /*5c60*/  IMAD.U32 R3, R3, 0x10000, RZ ;  /* 0x0001000003037824 */ /* 0x002fcc00078e00ff */
[----:B------:R-:W0:Y:S02]  /*5c70*/  F2I.FTZ.TRUNC.NTZ R3, R3 ;  /* 0x0000000300037305 */ /* 0x000e24000021f100 */
[----:B0-----:R0:W-:Y:S01]  /*5c80*/  STG.E.U16 desc[UR36][R16.64], R3 ;  /* 0x0000000310007986 */ /* 0x0011e2000c101524 */
[----:B------:R-:W-:Y:S05]  /*5c90*/  BRA `(.L_x_2646) ;  /* 0x0000000c003c7947 */ /* 0x000fea0003800000 */
.L_x_2642:
        /* <DEDUP_REMOVED lines=9> */
.L_x_2650:
[----:B-1----:R-:W-:-:S05]  /*5d30*/  IMAD.U32 R0, R3, 0x10000, RZ ;  /* 0x0001000003007824 */ /* 0x002fca00078e00ff */
[----:B------:R-:W-:-:S05]  /*5d40*/  F2FP.F16.F32.PACK_AB R0, RZ, R0 ;  /* 0x00000000ff00723e */ /* 0x000fca00000000ff */
[----:B------:R0:W-:Y:S01]  /*5d50*/  STG.E.U16 desc[UR36][R16.64], R0 ;  /* 0x0000000010007986 */ /* 0x0001e2000c101524 */
[----:B------:R-:W-:Y:S05]  /*5d60*/  BRA `(.L_x_2646) ;  /* 0x0000000c00087947 */ /* 0x000fea0003800000 */
.L_x_2649:
        /* <DEDUP_REMOVED lines=10> */
.L_x_2652:
[----:B-1----:R-:W-:-:S05]  /*5e10*/  IMAD.U32 R3, R3, 0x10000, RZ ;  /* 0x0001000003037824 */ /* 0x002fca00078e00ff */
[----:B------:R-:W-:-:S04]  /*5e20*/  F2FP.F16.F32.PACK_AB R3, RZ, R3 ;  /* 0x00000003ff03723e */ /* 0x000fc800000000ff */
[----:B------:R-:W-:-:S05]  /*5e30*/  PRMT R3, R3, 0x5410, RZ ;  /* 0x0000541003037816 */ /* 0x000fca00000000ff */
[----:B------:R0:W-:Y:S01]  /*5e40*/  STG.E desc[UR36][R16.64], R3 ;  /* 0x0000000310007986 */ /* 0x0001e2000c101924 */
[----:B------:R-:W-:Y:S05]  /*5e50*/  BRA `(.L_x_2646) ;  /* 0x0000000800cc7947 */ /* 0x000fea0003800000 */
.L_x_2651:
[----:B-1----:R-:W-:-:S04]  /*5e60*/  IMAD.U32 R2, R3, 0x10000, RZ ;  /* 0x0001000003027824 */ /* 0x002fc800078e00ff */
[----:B------:R-:W-:-:S06]  /*5e70*/  FMUL.FTZ R2, R2, 1 ;  /* 0x3f80000002027820 */ /* 0x000fcc0000410000 */
[----:B------:R-:W0:Y:S02]  /*5e80*/  F2F.F64.F32 R2, R2 ;  /* 0x0000000200027310 */ /* 0x000e240000201800 */
[----:B0-----:R0:W-:Y:S01]  /*5e90*/  STG.E.64 desc[UR36][R16.64], R2 ;  /* 0x0000000210007986 */ /* 0x0011e2000c101b24 */
[----:B------:R-:W-:Y:S05]  /*5ea0*/  BRA `(.L_x_2646) ;  /* 0x0000000800b87947 */ /* 0x000fea0003800000 */
.L_x_2641:
        /* <DEDUP_REMOVED lines=13> */
.L_x_2655:
[----:B-1----:R-:W-:Y:S01]  /*5f80*/  IMAD.U32 R3, R3, 0x10000, RZ ;  /* 0x0001000003037824 */ /* 0x002fe200078e00ff */
[----:B------:R-:W-:-:S03]  /*5f90*/  CS2R R6, SRZ ;  /* 0x0000000000067805 */ /* 0x000fc6000001ff00 */
[----:B------:R-:W-:-:S04]  /*5fa0*/  FMUL.FTZ R3, R3, 1 ;  /* 0x3f80000003037820 */ /* 0x000fc80000410000 */
[----:B------:R-:W0:Y:S02]  /*5fb0*/  F2F.F64.F32 R4, R3 ;  /* 0x0000000300047310 */ /* 0x000e240000201800 */
[----:B0-----:R0:W-:Y:S01]  /*5fc0*/  STG.E.128 desc[UR36][R16.64], R4 ;  /* 0x0000000410007986 */ /* 0x0011e2000c101d24 */
[----:B------:R-:W-:Y:S05]  /*5fd0*/  BRA `(.L_x_2646) ;  /* 0x00000008006c7947 */ /* 0x000fea0003800000 */
.L_x_2654:
        /* <DEDUP_REMOVED lines=21> */
.L_x_2659:
[----:B------:R-:W-:Y:S05]  /*6130*/  BSYNC B0 ;  /* 0x0000000000007941 */ /* 0x000fea0003800000 */
.L_x_2658:
[----:B------:R-:W-:-:S05]  /*6140*/  LOP3.LUT R3, R0, R3, RZ, 0xfc, !PT ;  /* 0x0000000300037212 */ /* 0x000fca00078efcff */
[----:B------:R0:W-:Y:S01]  /*6150*/  STG.E.U8 desc[UR36][R16.64], R3 ;  /* 0x0000000310007986 */ /* 0x0001e2000c101124 */
[----:B------:R-:W-:Y:S05]  /*6160*/  BRA `(.L_x_2646) ;  /* 0x0000000800087947 */ /* 0x000fea0003800000 */
.L_x_2657:
        /* <DEDUP_REMOVED lines=13> */
.L_x_2661:
[----:B------:R-:W-:Y:S01]  /*6240*/  IMAD.MOV.U32 R0, RZ, RZ, 0x7f ;  /* 0x0000007fff007424 */ /* 0x000fe200078e00ff */
[----:B------:R-:W-:-:S04]  /*6250*/  ISETP.GT.U32.AND P0, PT, R2, 0x7f800000, PT ;  /* 0x7f8000000200780c */ /* 0x000fc80003f04070 */
[----:B------:R-:W-:-:S09]  /*6260*/  SEL R0, R0, 0x7c, P0 ;  /* 0x0000007c00007807 */ /* 0x000fd20000000000 */
.L_x_2662:
[----:B------:R-:W-:Y:S05]  /*6270*/  BSYNC B0 ;  /* 0x0000000000007941 */ /* 0x000fea0003800000 */
.L_x_2660:
[----:B------:R-:W-:-:S04]  /*6280*/  LOP3.LUT R2, R3, 0x80000000, RZ, 0xc0, !PT ;  /* 0x8000000003027812 */ /* 0x000fc800078ec0ff */
[----:B------:R-:W-:-:S04]  /*6290*/  SHF.R.U32.HI R3, RZ, 0x18, R2 ;  /* 0x00000018ff037819 */ /* 0x000fc80000011602 */
[----:B------:R-:W-:-:S05]  /*62a0*/  LOP3.LUT R3, R0, R3, RZ, 0xfc, !PT ;  /* 0x0000000300037212 */ /* 0x000fca00078efcff */
[----:B------:R0:W-:Y:S01]  /*62b0*/  STG.E.U8 desc[UR36][R16.64], R3 ;  /* 0x0000000310007986 */ /* 0x0001e2000c101124 */
[----:B------:R-:W-:Y:S05]  /*62c0*/  BRA `(.L_x_2646) ;  /* 0x0000000400b07947 */ /* 0x000fea0003800000 */
.L_x_2656:
[----:B-1----:R0:W-:Y:S01]  /*62d0*/  STG.E.U16 desc[UR36][R16.64], R3 ;  /* 0x0000000310007986 */ /* 0x0021e2000c101524 */
[----:B------:R-:W-:Y:S05]  /*62e0*/  BRA `(.L_x_2646) ;  /* 0x0000000400a87947 */ /* 0x000fea0003800000 */
.L_x_2653:
        /* <DEDUP_REMOVED lines=12> */
.L_x_2665:
        /* <DEDUP_REMOVED lines=17> */
.L_x_2668:
[----:B------:R-:W-:-:S04]  /*64c0*/  LOP3.LUT R2, R3, 0x80000000, RZ, 0xc0, !PT ;  /* 0x8000000003027812 */ /* 0x000fc800078ec0ff */
[----:B------:R-:W-:-:S04]  /*64d0*/  SHF.R.U32.HI R3, RZ, 0x18, R2 ;  /* 0x00000018ff037819 */ /* 0x000fc80000011602 */
[----:B------:R-:W-:-:S04]  /*64e0*/  LOP3.LUT R0, R0, R3, RZ, 0xfc, !PT ;  /* 0x0000000300007212 */ /* 0x000fc800078efcff */
[----:B------:R-:W-:-:S07]  /*64f0*/  PRMT R8, R0, 0x7610, R8 ;  /* 0x0000761000087816 */ /* 0x000fce0000000008 */
.L_x_2667:
[----:B------:R-:W-:Y:S05]  /*6500*/  BSYNC B0 ;  /* 0x0000000000007941 */ /* 0x000fea0003800000 */
.L_x_2666:
[----:B------:R0:W-:Y:S01]  /*6510*/  STG.E.U8 desc[UR36][R16.64], R8 ;  /* 0x0000000810007986 */ /* 0x0001e2000c101124 */
[----:B------:R-:W-:Y:S05]  /*6520*/  BRA `(.L_x_2646) ;  /* 0x0000000400187947 */ /* 0x000fea0003800000 */
.L_x_2664:
        /* <DEDUP_REMOVED lines=17> */
.L_x_2671:
[----:B------:R-:W-:-:S04]  /*6640*/  LOP3.LUT R2, R3, 0x80000000, RZ, 0xc0, !PT ;  /* 0x8000000003027812 */ /* 0x000fc800078ec0ff */
[----:B------:R-:W-:-:S04]  /*6650*/  SHF.R.U32.HI R3, RZ, 0x18, R2 ;  /* 0x00000018ff037819 */ /* 0x000fc80000011602 */
[----:B------:R-:W-:-:S04]  /*6660*/  LOP3.LUT R0, R0, R3, RZ, 0xfc, !PT ;  /* 0x0000000300007212 */ /* 0x000fc800078efcff */
[----:B------:R-:W-:-:S07]  /*6670*/  PRMT R8, R0, 0x7610, R8 ;  /* 0x0000761000087816 */ /* 0x000fce0000000008 */
.L_x_2670:
[----:B------:R-:W-:Y:S05]  /*6680*/  BSYNC B0 ;  /* 0x0000000000007941 */ /* 0x000fea0003800000 */
.L_x_2669:
[----:B------:R0:W-:Y:S01]  /*6690*/  STG.E.U8 desc[UR36][R16.64], R8 ;  /* 0x0000000810007986 */ /* 0x0001e2000c101124 */
[----:B------:R-:W-:Y:S05]  /*66a0*/  BRA `(.L_x_2646) ;  /* 0x0000000000b87947 */ /* 0x000fea0003800000 */
.L_x_2663:
        /* <DEDUP_REMOVED lines=22> */
.L_x_2645:
        /* <DEDUP_REMOVED lines=16> */
.L_x_2674:
[----:B------:R-:W-:Y:S05]  /*6910*/  BRA `(.L_x_2646) ;  /* 0x00000000001c7947 */ /* 0x000fea0003800000 */
.L_x_2673:
[----:B-1----:R-:W-:-:S06]  /*6920*/  IMAD.U32 R3, R3, 0x10000, RZ ;  /* 0x0001000003037824 */ /* 0x002fcc00078e00ff */
[----:B------:R-:W0:Y:S02]  /*6930*/  F2I.U64.TRUNC R2, R3 ;  /* 0x0000000300027311 */ /* 0x000e24000020d800 */
[----:B0-----:R0:W-:Y:S01]  /*6940*/  STG.E.64 desc[UR36][R16.64], R2 ;  /* 0x0000000210007986 */ /* 0x0011e2000c101b24 */
[----:B------:R-:W-:Y:S05]  /*6950*/  BRA `(.L_x_2646) ;  /* 0x00000000000c7947 */ /* 0x000fea0003800000 */
.L_x_2672:
[----:B-1----:R-:W-:-:S06]  /*6960*/  IMAD.U32 R3, R3, 0x10000, RZ ;  /* 0x0001000003037824 */ /* 0x002fcc00078e00ff */
[----:B------:R-:W0:Y:S02]  /*6970*/  F2I.FTZ.U32.TRUNC.NTZ R3, R3 ;  /* 0x0000000300037305 */ /* 0x000e24000021f000 */
[----:B0-----:R0:W-:Y:S02]  /*6980*/  STG.E desc[UR36][R16.64], R3 ;  /* 0x0000000310007986 */ /* 0x0011e4000c101924 */
.L_x_2646:
[----:B------:R-:W-:-:S07]  /*6990*/  VIADD R19, R19, 0x80 ;  /* 0x0000008013137836 */ /* 0x000fce0000000000 */
.L_x_2604:
[----:B------:R-:W-:Y:S05]  /*69a0*/  BSYNC B6 ;  /* 0x0000000000067941 */ /* 0x000fea0003800000 */
.L_x_2603:
        /* <DEDUP_REMOVED lines=307> */
.L_x_2677:
        /* <DEDUP_REMOVED lines=22> */
.L_x_2681:
[----:B------:R-:W2:Y:S02]  /*7e40*/  LDG.E.U8 R2, desc[UR36][R2.64] ;  /* 0x0000002402027981 */ /* 0x000ea4000c1e1100 */
[----:B--2---:R-:W-:-:S04]  /*7e50*/  I2FP.F32.U32 R0, R2 ;  /* 0x0000000200007245 */ /* 0x004fc80000201000 */
[----:B------:R-:W-:Y:S01]  /*7e60*/  F2FP.BF16.F32.PACK_AB R0, RZ, R0 ;  /* 0x00000000ff00723e */ /* 0x000fe200000010ff */
[----:B------:R-:W-:Y:S06]  /*7e70*/  BRA `(.L_x_2683) ;  /* 0x0000000c00907947 */ /* 0x000fec0003800000 */
.L_x_2680:
        /* <DEDUP_REMOVED lines=10> */
.L_x_2685:
[----:B------:R-:W2:Y:S02]  /*7f20*/  LDG.E R2, desc[UR36][R2.64] ;  /* 0x0000002402027981 */ /* 0x000ea4000c1e1900 */
[----:B--2---:R-:W-:-:S04]  /*7f30*/  I2FP.F32.S32 R0, R2 ;  /* 0x0000000200007245 */ /* 0x004fc80000201400 */
[----:B------:R-:W-:Y:S01]  /*7f40*/  F2FP.BF16.F32.PACK_AB R0, RZ, R0 ;  /* 0x00000000ff00723e */ /* 0x000fe200000010ff */
[----:B------:R-:W-:Y:S06]  /*7f50*/  BRA `(.L_x_2683) ;  /* 0x0000000c00587947 */ /* 0x000fec0003800000 */
.L_x_2684:
[----:B------:R-:W2:Y:S02]  /*7f60*/  LDG.E.U16 R2, desc[UR36][R2.64] ;  /* 0x0000002402027981 */ /* 0x000ea4000c1e1500 */
[----:B--2---:R-:W0:Y:S02]  /*7f70*/  I2F.S16 R0, R2 ;  /* 0x0000000200007306 */ /* 0x004e240000101400 */
[----:B0-----:R-:W-:Y:S01]  /*7f80*/  F2FP.BF16.F32.PACK_AB R0, RZ, R0 ;  /* 0x00000000ff00723e */ /* 0x001fe200000010ff */
[----:B------:R-:W-:Y:S06]  /*7f90*/  BRA `(.L_x_2683) ;  /* 0x0000000c00487947 */ /* 0x000fec0003800000 */
.L_x_2679:
        /* <DEDUP_REMOVED lines=9> */
.L_x_2687:
[----:B------:R-:W2:Y:S02]  /*8030*/  LDG.E.U16 R0, desc[UR36][R2.64] ;  /* 0x0000002402007981 */ /* 0x000ea4000c1e1500 */
[----:B--2---:R-:W-:-:S05]  /*8040*/  HADD2.F32 R0, -RZ, R0.H0_H0 ;  /* 0x20000000ff007230 */ /* 0x004fca0000004100 */
[----:B------:R-:W-:Y:S01]  /*8050*/  F2FP.BF16.F32.PACK_AB R0, RZ, R0 ;  /* 0x00000000ff00723e */ /* 0x000fe200000010ff */
[----:B------:R-:W-:Y:S06]  /*8060*/  BRA `(.L_x_2683) ;  /* 0x0000000c00147947 */ /* 0x000fec0003800000 */
.L_x_2686:
        /* <DEDUP_REMOVED lines=9> */
.L_x_2689:
[----:B------:R-:W2:Y:S02]  /*8100*/  LDG.E.U16 R2, desc[UR36][R2.64] ;  /* 0x0000002402027981 */ /* 0x000ea4000c1e1500 */
[----:B--2---:R-:W-:-:S05]  /*8110*/  HADD2.F32 R0, -RZ, R2.H0_H0 ;  /* 0x20000002ff007230 */ /* 0x004fca0000004100 */
[----:B------:R-:W-:Y:S01]  /*8120*/  F2FP.BF16.F32.PACK_AB R0, RZ, R0 ;  /* 0x00000000ff00723e */ /* 0x000fe200000010ff */
[----:B------:R-:W-:Y:S06]  /*8130*/  BRA `(.L_x_2683) ;  /* 0x0000000800e07947 */ /* 0x000fec0003800000 */
.L_x_2688:
        /* <DEDUP_REMOVED lines=8> */
.L_x_2678:
        /* <DEDUP_REMOVED lines=13> */
.L_x_2692:
        /* <DEDUP_REMOVED lines=8> */
.L_x_2691:
        /* <DEDUP_REMOVED lines=28> */
.L_x_2694:
        /* <DEDUP_REMOVED lines=15> */
.L_x_2693:
[----:B------:R0:W5:Y:S01]  /*85c0*/  LDG.E.U16 R0, desc[UR36][R2.64] ;  /* 0x0000002402007981 */ /* 0x000162000c1e1500 */
[----:B------:R-:W-:Y:S05]  /*85d0*/  BRA `(.L_x_2683) ;  /* 0x0000000400b87947 */ /* 0x000fea0003800000 */
.L_x_2690:
        /* <DEDUP_REMOVED lines=12> */
.L_x_2697:
        /* <DEDUP_REMOVED lines=21> */
.L_x_2701:
[----:B------:R-:W-:Y:S05]  /*87f0*/  BSYNC B1 ;  /* 0x0000000000017941 */ /* 0x000fea0003800000 */
.L_x_2700:
[----:B------:R-:W-:Y:S01]  /*8800*/  LEA R3, R0, 0x3b800000, 0x17 ;  /* 0x3b80000000037811 */ /* 0x000fe200078eb8ff */
[----:B------:R-:W-:-:S05]  /*8810*/  IMAD.SHL.U32 R0, R2, 0x100000, RZ ;  /* 0x0010000002007824 */ /* 0x000fca00078e00ff */
[----:B------:R-:W-:-:S07]  /*8820*/  LOP3.LUT R0, R3, R0, R4, 0xfe, !PT ;  /* 0x0000000003007212 */ /* 0x000fce00078efe04 */
.L_x_2699:
[----:B------:R-:W-:Y:S05]  /*8830*/  BSYNC B0 ;  /* 0x0000000000007941 */ /* 0x000fea0003800000 */
.L_x_2698:
[----:B------:R-:W-:Y:S01]  /*8840*/  F2FP.BF16.F32.PACK_AB R0, RZ, R0 ;  /* 0x00000000ff00723e */ /* 0x000fe200000010ff */
[----:B------:R-:W-:Y:S06]  /*8850*/  BRA `(.L_x_2683) ;  /* 0x0000000400187947 */ /* 0x000fec0003800000 */
.L_x_2696:
        /* <DEDUP_REMOVED lines=21> */
.L_x_2705:
[----:B------:R-:W-:Y:S05]  /*89b0*/  BSYNC B1 ;  /* 0x0000000000017941 */ /* 0x000fea0003800000 */
.L_x_2704:
[----:B------:R-:W-:Y:S01]  /*89c0*/  LEA R3, R0, 0x37800000, 0x17 ;  /* 0x3780000000037811 */ /* 0x000fe200078eb8ff */
[----:B------:R-:W-:-:S05]  /*89d0*/  IMAD.SHL.U32 R0, R2, 0x200000, RZ ;  /* 0x0020000002007824 */ /* 0x000fca00078e00ff */
[----:B------:R-:W-:-:S07]  /*89e0*/  LOP3.LUT R0, R3, R0, R4, 0xfe, !PT ;  /* 0x0000000003007212 */ /* 0x000fce00078efe04 */
.L_x_2703:
[----:B------:R-:W-:Y:S05]  /*89f0*/  BSYNC B0 ;  /* 0x0000000000007941 */ /* 0x000fea0003800000 */
.L_x_2702:
[----:B------:R-:W-:Y:S01]  /*8a00*/  F2FP.BF16.F32.PACK_AB R0, RZ, R0 ;  /* 0x00000000ff00723e */ /* 0x000fe200000010ff */
[----:B------:R-:W-:Y:S06]  /*8a10*/  BRA `(.L_x_2683) ;  /* 0x0000000000a87947 */ /* 0x000fec0003800000 */
.L_x_2695:
        /* <DEDUP_REMOVED lines=14> */
.L_x_2709:
[----:B------:R-:W-:Y:S05]  /*8b00*/  BSYNC B0 ;  /* 0x0000000000007941 */ /* 0x000fea0003800000 */
.L_x_2708:
[----:B------:R-:W-:Y:S01]  /*8b10*/  F2FP.BF16.F32.PACK_AB R0, RZ, R0 ;  /* 0x00000000ff00723e */ /* 0x000fe200000010ff */
[----:B------:R-:W-:Y:S06]  /*8b20*/  BRA `(.L_x_2683) ;  /* 0x0000000000647947 */ /* 0x000fec0003800000 */
.L_x_2682:
        /* <DEDUP_REMOVED lines=16> */
.L_x_2710:
[----:B------:R-:W-:Y:S01]  /*8c30*/  PRMT R0, RZ, 0x7610, R0 ;  /* 0x00007610ff007816 */ /* 0x000fe20000000000 */
[----:B------:R-:W-:Y:S06]  /*8c40*/  BRA `(.L_x_2683) ;  /* 0x00000000001c7947 */ /* 0x000fec0003800000 */
.L_x_2707:
[----:B------:R-:W2:Y:S02]  /*8c50*/  LDG.E.64 R2, desc[UR36][R2.64] ;  /* 0x0000002402027981 */ /* 0x000ea4000c1e1b00 */
[----:B--2---:R-:W0:Y:S02]  /*8c60*/  I2F.U64 R0, R2 ;  /* 0x0000000200007312 */ /* 0x004e240000301000 */
[----:B0-----:R-:W-:Y:S01]  /*8c70*/  F2FP.BF16.F32.PACK_AB R0, RZ, R0 ;  /* 0x00000000ff00723e */ /* 0x001fe200000010ff */
[----:B------:R-:W-:Y:S06]  /*8c80*/  BRA `(.L_x_2683) ;  /* 0x00000000000c7947 */ /* 0x000fec0003800000 */
.L_x_2706:
[----:B------:R-:W2:Y:S02]  /*8c90*/  LDG.E R2, desc[UR36][R2.64] ;  /* 0x0000002402027981 */ /* 0x000ea4000c1e1900 */
[----:B--2---:R-:W-:-:S04]  /*8ca0*/  I2FP.F32.U32 R0, R2 ;  /* 0x0000000200007245 */ /* 0x004fc80000201000 */
[----:B------:R-:W-:-:S07]  /*8cb0*/  F2FP.BF16.F32.PACK_AB R0, RZ, R0 ;  /* 0x00000000ff00723e */ /* 0x000fce00000010ff */
.L_x_2683:
        /* <DEDUP_REMOVED lines=33> */
.L_x_2712:
[----:B------:R-:W-:Y:S05]  /*8ed0*/  BSYNC B0 ;  /* 0x0000000000007941 */ /* 0x000fea0003800000 */
.L_x_2711:
        /* <DEDUP_REMOVED lines=15> */
.L_x_2716:
[----:B-1----:R-:W-:-:S06]  /*8fd0*/  IMAD.U32 R3, R3, 0x10000, RZ ;  /* 0x0001000003037824 */ /* 0x002fcc00078e00ff */
[----:B------:R-:W0:Y:S02]  /*8fe0*/  F2I.S64.TRUNC R2, R3 ;  /* 0x0000000300027311 */ /* 0x000e24000020d900 */
[----:B0-----:R0:W-:Y:S01]  /*8ff0*/  STG.E.U8 desc[UR36][R16.64], R2 ;  /* 0x0000000210007986 */ /* 0x0011e2000c101124 */
[----:B------:R-:W-:Y:S05]  /*9000*/  BRA `(.L_x_2718) ;  /* 0x0000000c00847947 */ /* 0x000fea0003800000 */
.L_x_2715:
        /* <DEDUP_REMOVED lines=10> */
.L_x_2720:
[----:B-1----:R-:W-:-:S06]  /*90b0*/  IMAD.U32 R3, R3, 0x10000, RZ ;  /* 0x0001000003037824 */ /* 0x002fcc00078e00ff */
[----:B------:R-:W0:Y:S02]  /*90c0*/  F2I.FTZ.TRUNC.NTZ R3, R3 ;  /* 0x0000000300037305 */ /* 0x000e24000021f100 */
[----:B0-----:R0:W-:Y:S01]  /*90d0*/  STG.E desc[UR36][R16.64], R3 ;  /* 0x0000000310007986 */ /* 0x0011e2000c101924 */
[----:B------:R-:W-:Y:S05]  /*90e0*/  BRA `(.L_x_2718) ;  /* 0x0000000c004c7947 */ /* 0x000fea0003800000 */
.L_x_2719:
[----:B-1----:R-:W-:-:S06]  /*90f0*/  IMAD.U32 R3, R3, 0x10000, RZ ;  /* 0x0001000003037824 */ /* 0x002fcc00078e00ff */
[----:B------:R-:W0:Y:S02]  /*9100*/  F2I.FTZ.TRUNC.NTZ R3, R3 ;  /* 0x0000000300037305 */ /* 0x000e24000021f100 */
[----:B0-----:R0:W-:Y:S01]  /*9110*/  STG.E.U16 desc[UR36][R16.64], R3 ;  /* 0x0000000310007986 */ /* 0x0011e2000c101524 */
[----:B------:R-:W-:Y:S05]  /*9120*/  BRA `(.L_x_2718) ;  /* 0x0000000c003c7947 */ /* 0x000fea0003800000 */
.L_x_2714:
        /* <DEDUP_REMOVED lines=9> */
.L_x_2722:
[----:B-1----:R-:W-:-:S05]  /*91c0*/  IMAD.U32 R0, R3, 0x10000, RZ ;  /* 0x0001000003007824 */ /* 0x002fca00078e00ff */
[----:B------:R-:W-:-:S05]  /*91d0*/  F2FP.F16.F32.PACK_AB R0, RZ, R0 ;  /* 0x00000000ff00723e */ /* 0x000fca00000000ff */
[----:B------:R0:W-:Y:S01]  /*91e0*/  STG.E.U16 desc[UR36][R16.64], R0 ;  /* 0x0000000010007986 */ /* 0x0001e2000c101524 */
[----:B------:R-:W-:Y:S05]  /*91f0*/  BRA `(.L_x_2718) ;  /* 0x0000000c00087947 */ /* 0x000fea0003800000 */
.L_x_2721:
        /* <DEDUP_REMOVED lines=10> */
.L_x_2724:
[----:B-1----:R-:W-:-:S05]  /*92a0*/  IMAD.U32 R3, R3, 0x10000, RZ ;  /* 0x0001000003037824 */ /* 0x002fca00078e00ff */
[----:B------:R-:W-:-:S04]  /*92b0*/  F2FP.F16.F32.PACK_AB R3, RZ, R3 ;  /* 0x00000003ff03723e */ /* 0x000fc800000000ff */
[----:B------:R-:W-:-:S05]  /*92c0*/  PRMT R3, R3, 0x5410, RZ ;  /* 0x0000541003037816 */ /* 0x000fca00000000ff */
[----:B------:R0:W-:Y:S01]  /*92d0*/  STG.E desc[UR36][R16.64], R3 ;  /* 0x0000000310007986 */ /* 0x0001e2000c101924 */
[----:B------:R-:W-:Y:S05]  /*92e0*/  BRA `(.L_x_2718) ;  /* 0x0000000800cc7947 */ /* 0x000fea0003800000 */
.L_x_2723:
[----:B-1----:R-:W-:-:S04]  /*92f0*/  IMAD.U32 R2, R3, 0x10000, RZ ;  /* 0x0001000003027824 */ /* 0x002fc800078e00ff */
[----:B------:R-:W-:-:S06]  /*9300*/  FMUL.FTZ R2, R2, 1 ;  /* 0x3f80000002027820 */ /* 0x000fcc0000410000 */
[----:B------:R-:W0:Y:S02]  /*9310*/  F2F.F64.F32 R2, R2 ;  /* 0x0000000200027310 */ /* 0x000e240000201800 */
[----:B0-----:R0:W-:Y:S01]  /*9320*/  STG.E.64 desc[UR36][R16.64], R2 ;  /* 0x0000000210007986 */ /* 0x0011e2000c101b24 */
[----:B------:R-:W-:Y:S05]  /*9330*/  BRA `(.L_x_2718) ;  /* 0x0000000800b87947 */ /* 0x000fea0003800000 */
.L_x_2713:
        /* <DEDUP_REMOVED lines=13> */
.L_x_2727:
[----:B-1----:R-:W-:Y:S01]  /*9410*/  IMAD.U32 R3, R3, 0x10000, RZ ;  /* 0x0001000003037824 */ /* 0x002fe200078e00ff */
[----:B------:R-:W-:-:S03]  /*9420*/  CS2R R6, SRZ ;  /* 0x0000000000067805 */ /* 0x000fc6000001ff00 */
[----:B------:R-:W-:-:S04]  /*9430*/  FMUL.FTZ R3, R3, 1 ;  /* 0x3f80000003037820 */ /* 0x000fc80000410000 */
[----:B------:R-:W0:Y:S02]  /*9440*/  F2F.F64.F32 R4, R3 ;  /* 0x0000000300047310 */ /* 0x000e240000201800 */
[----:B0-----:R0:W-:Y:S01]  /*9450*/  STG.E.128 desc[UR36][R16.64], R4 ;  /* 0x0000000410007986 */ /* 0x0011e2000c101d24 */
[----:B------:R-:W-:Y:S05]  /*9460*/  BRA `(.L_x_2718) ;  /* 0x00000008006c7947 */ /* 0x000fea0003800000 */
.L_x_2726:
        /* <DEDUP_REMOVED lines=21> */
.L_x_2731:
[----:B------:R-:W-:Y:S05]  /*95c0*/  BSYNC B0 ;  /* 0x0000000000007941 */ /* 0x000fea0003800000 */
.L_x_2730:
[----:B------:R-:W-:-:S05]  /*95d0*/  LOP3.LUT R3, R0, R3, RZ, 0xfc, !PT ;  /* 0x0000000300037212 */ /* 0x000fca00078efcff */
[----:B------:R0:W-:Y:S01]  /*95e0*/  STG.E.U8 desc[UR36][R16.64], R3 ;  /* 0x0000000310007986 */ /* 0x0001e2000c101124 */
[----:B------:R-:W-:Y:S05]  /*95f0*/  BRA `(.L_x_2718) ;  /* 0x0000000800087947 */ /* 0x000fea0003800000 */
.L_x_2729:
        /* <DEDUP_REMOVED lines=10> */
[----:B------:R-:W-:Y:S02]  /*96a0*/  @P0 SHF.R.U32.HI R0, RZ, 0x15, R0 ;  /* 0x00000015ff000819 */ /* 0x000fe40000011600 */
[----:B------:R-:W-:Y:S01]  /*96b0*/  @!P0 IADD3 R0, R2, -0x43000000, RZ ;  /* 0xbd00000002008810 */ /* 0x000fe20007ffe0ff */
[----:B------:R-:W-:Y:S06]  /*96c0*/  BRA `(.L_x_2734) ;  /* 0x00000000000c7947 */ /* 0x000fec0003800000 */
.L_x_2733:
[----:B------:R-:W-:Y:S01]  /*96d0*/  IMAD.MOV.U32 R0, RZ, RZ, 0x7f ;  /* 0x0000007fff007424 */ /* 0x000fe200078e00ff */
[----:B------:R-:W-:-:S04]  /*96e0*/  ISETP.GT.U32.AND P0, PT, R2, 0x7f800000, PT ;  /* 0x7f8000000200780c */ /* 0x000fc80003f04070 */
[----:B------:R-:W-:-:S09]  /*96f0*/  SEL R0, R0, 0x7c, P0 ;  /* 0x0000007c00007807 */ /* 0x000fd20000000000 */
.L_x_2734:
[----:B------:R-:W-:Y:S05]  /*9700*/  BSYNC B0 ;  /* 0x0000000000007941 */ /* 0x000fea0003800000 */
.L_x_2732:
[----:B------:R-:W-:-:S04]  /*9710*/  LOP3.LUT R2, R3, 0x80000000, RZ, 0xc0, !PT ;  /* 0x8000000003027812 */ /* 0x000fc800078ec0ff */
[----:B------:R-:W-:-:S04]  /*9720*/  SHF.R.U32.HI R3, RZ, 0x18, R2 ;  /* 0x00000018ff037819 */ /* 0x000fc80000011602 */
[----:B------:R-:W-:-:S05]  /*9730*/  LOP3.LUT R3, R0, R3, RZ, 0xfc, !PT ;  /* 0x0000000300037212 */ /* 0x000fca00078efcff */
[----:B------:R0:W-:Y:S01]  /*9740*/  STG.E.U8 desc[UR36][R16.64], R3 ;  /* 0x0000000310007986 */ /* 0x0001e2000c101124 */
[----:B------:R-:W-:Y:S05]  /*9750*/  BRA `(.L_x_2718) ;  /* 0x0000000400b07947 */ /* 0x000fea0003800000 */
.L_x_2728:
[----:B-1----:R0:W-:Y:S01]  /*9760*/  STG.E.U16 desc[UR36][R16.64], R3 ;  /* 0x0000000310007986 */ /* 0x0021e2000c101524 */
[----:B------:R-:W-:Y:S05]  /*9770*/  BRA `(.L_x_2718) ;  /* 0x0000000400a87947 */ /* 0x000fea0003800000 */
.L_x_2725:
        /* <DEDUP_REMOVED lines=12> */
.L_x_2737:
        /* <DEDUP_REMOVED lines=17> */
.L_x_2740:
[----:B------:R-:W-:-:S04]  /*9950*/  LOP3.LUT R2, R3, 0x80000000, RZ, 0xc0, !PT ;  /* 0x8000000003027812 */ /* 0x000fc800078ec0ff */
[----:B------:R-:W-:-:S04]  /*9960*/  SHF.R.U32.HI R3, RZ, 0x18, R2 ;  /* 0x00000018ff037819 */ /* 0x000fc80000011602 */
[----:B------:R-:W-:-:S04]  /*9970*/  LOP3.LUT R0, R0, R3, RZ, 0xfc, !PT ;  /* 0x0000000300007212 */ /* 0x000fc800078efcff */
[----:B------:R-:W-:-:S07]  /*9980*/  PRMT R8, R0, 0x7610, R8 ;  /* 0x0000761000087816 */ /* 0x000fce0000000008 */
.L_x_2739:
[----:B------:R-:W-:Y:S05]  /*9990*/  BSYNC B0 ;  /* 0x0000000000007941 */ /* 0x000fea0003800000 */
.L_x_2738:
[----:B------:R3:W-:Y:S01]  /*99a0*/  STG.E.U8 desc[UR36][R16.64], R8 ;  /* 0x0000000810007986 */ /* 0x0007e2000c101124 */
[----:B------:R-:W-:Y:S05]  /*99b0*/  BRA `(.L_x_2718) ;  /* 0x0000000400187947 */ /* 0x000fea0003800000 */
.L_x_2736:
        /* <DEDUP_REMOVED lines=17> */
.L_x_2743:
[----:B------:R-:W-:-:S04]  /*9ad0*/  LOP3.LUT R2, R3, 0x80000000, RZ, 0xc0, !PT ;  /* 0x8000000003027812 */ /* 0x000fc800078ec0ff */
[----:B------:R-:W-:-:S04]  /*9ae0*/  SHF.R.U32.HI R3, RZ, 0x18, R2 ;  /* 0x00000018ff037819 */ /* 0x000fc80000011602 */
[----:B------:R-:W-:-:S04]  /*9af0*/  LOP3.LUT R0, R0, R3, RZ, 0xfc, !PT ;  /* 0x0000000300007212 */ /* 0x000fc800078efcff */
[----:B------:R-:W-:-:S07]  /*9b00*/  PRMT R8, R0, 0x7610, R8 ;  /* 0x0000761000087816 */ /* 0x000fce0000000008 */
.L_x_2742:
[----:B------:R-:W-:Y:S05]  /*9b10*/  BSYNC B0 ;  /* 0x0000000000007941 */ /* 0x000fea0003800000 */
.L_x_2741:
[----:B------:R0:W-:Y:S01]  /*9b20*/  STG.E.U8 desc[UR36][R16.64], R8 ;  /* 0x0000000810007986 */ /* 0x0001e2000c101124 */
[----:B------:R-:W-:Y:S05]  /*9b30*/  BRA `(.L_x_2718) ;  /* 0x0000000000b87947 */ /* 0x000fea0003800000 */
.L_x_2735:
        /* <DEDUP_REMOVED lines=22> */
.L_x_2717:
        /* <DEDUP_REMOVED lines=16> */
.L_x_2746:
[----:B------:R-:W-:Y:S05]  /*9da0*/  BRA `(.L_x_2718) ;  /* 0x00000000001c7947 */ /* 0x000fea0003800000 */
.L_x_2745:
[----:B-1----:R-:W-:-:S06]  /*9db0*/  IMAD.U32 R3, R3, 0x10000, RZ ;  /* 0x0001000003037824 */ /* 0x002fcc00078e00ff */
[----:B------:R-:W0:Y:S02]  /*9dc0*/  F2I.U64.TRUNC R2, R3 ;  /* 0x0000000300027311 */ /* 0x000e24000020d800 */
[----:B0-----:R0:W-:Y:S01]  /*9dd0*/  STG.E.64 desc[UR36][R16.64], R2 ;  /* 0x0000000210007986 */ /* 0x0011e2000c101b24 */
[----:B------:R-:W-:Y:S05]  /*9de0*/  BRA `(.L_x_2718) ;  /* 0x00000000000c7947 */ /* 0x000fea0003800000 */
.L_x_2744:
[----:B-1----:R-:W-:-:S06]  /*9df0*/  IMAD.U32 R3, R3, 0x10000, RZ ;  /* 0x0001000003037824 */ /* 0x002fcc00078e00ff */
[----:B------:R-:W0:Y:S02]  /*9e00*/  F2I.FTZ.U32.TRUNC.NTZ R3, R3 ;  /* 0x0000000300037305 */ /* 0x000e24000021f000 */
[----:B0-----:R2:W-:Y:S02]  /*9e10*/  STG.E desc[UR36][R16.64], R3 ;  /* 0x0000000310007986 */ /* 0x0015e4000c101924 */
.L_x_2718:
[----:B------:R-:W-:-:S07]  /*9e20*/  VIADD R19, R19, 0x80 ;  /* 0x0000008013137836 */ /* 0x000fce0000000000 */
.L_x_2676:
[----:B------:R-:W-:Y:S05]  /*9e30*/  BSYNC B6 ;  /* 0x0000000000067941 */ /* 0x000fea0003800000 */
.L_x_2675:
        /* <DEDUP_REMOVED lines=306> */
.L_x_2747:
        /* <DEDUP_REMOVED lines=22> */
.L_x_2751:
[----:B------:R-:W2:Y:S02]  /*b2c0*/  LDG.E.U8 R2, desc[UR36][R2.64] ;  /* 0x0000002402027981 */ /* 0x000ea4000c1e1100 */
[----:B--2---:R-:W-:-:S04]  /*b2d0*/  I2FP.F32.U32 R0, R2 ;  /* 0x0000000200007245 */ /* 0x004fc80000201000 */
[----:B------:R-:W-:Y:S01]  /*b2e0*/  F2FP.BF16.F32.PACK_AB R0, RZ, R0 ;  /* 0x00000000ff00723e */ /* 0x000fe200000010ff */
[----:B------:R-:W-:Y:S06]  /*b2f0*/  BRA `(.L_x_2753) ;  /* 0x0000000c00907947 */ /* 0x000fec0003800000 */
.L_x_2750:
        /* <DEDUP_REMOVED lines=10> */
.L_x_2755:
[----:B------:R-:W2:Y:S02]  /*b3a0*/  LDG.E R2, desc[UR36][R2.64] ;  /* 0x0000002402027981 */ /* 0x000ea4000c1e1900 */
[----:B--2---:R-:W-:-:S04]  /*b3b0*/  I2FP.F32.S32 R0, R2 ;  /* 0x0000000200007245 */ /* 0x004fc80000201400 */
[----:B------:R-:W-:Y:S01]  /*b3c0*/  F2FP.BF16.F32.PACK_AB R0, RZ, R0 ;  /* 0x00000000ff00723e */ /* 0x000fe200000010ff */
[----:B------:R-:W-:Y:S06]  /*b3d0*/  BRA `(.L_x_2753) ;  /* 0x0000000c00587947 */ /* 0x000fec0003800000 */
.L_x_2754:
[----:B------:R-:W2:Y:S02]  /*b3e0*/  LDG.E.U16 R2, desc[UR36][R2.64] ;  /* 0x0000002402027981 */ /* 0x000ea4000c1e1500 */
[----:B--2---:R-:W0:Y:S02]  /*b3f0*/  I2F.S16 R0, R2 ;  /* 0x0000000200007306 */ /* 0x004e240000101400 */
[----:B0-----:R-:W-:Y:S01]  /*b400*/  F2FP.BF16.F32.PACK_AB R0, RZ, R0 ;  /* 0x00000000ff00723e */ /* 0x001fe200000010ff */
[----:B------:R-:W-:Y:S06]  /*b410*/  BRA `(.L_x_2753) ;  /* 0x0000000c00487947 */ /* 0x000fec0003800000 */
.L_x_2749:
        /* <DEDUP_REMOVED lines=9> */
.L_x_2757:
[----:B------:R-:W2:Y:S02]  /*b4b0*/  LDG.E.U16 R0, desc[UR36][R2.64] ;  /* 0x0000002402007981 */ /* 0x000ea4000c1e1500 */
[----:B--2---:R-:W-:-:S05]  /*b4c0*/  HADD2.F32 R0, -RZ, R0.H0_H0 ;  /* 0x20000000ff007230 */ /* 0x004fca0000004100 */
[----:B------:R-:W-:Y:S01]  /*b4d0*/  F2FP.BF16.F32.PACK_AB R0, RZ, R0 ;  /* 0x00000000ff00723e */ /* 0x000fe200000010ff */
[----:B------:R-:W-:Y:S06]  /*b4e0*/  BRA `(.L_x_2753) ;  /* 0x0000000c00147947 */ /* 0x000fec0003800000 */
.L_x_2756:
        /* <DEDUP_REMOVED lines=9> */
.L_x_2759:
[----:B------:R-:W2:Y:S02]  /*b580*/  LDG.E.U16 R2, desc[UR36][R2.64] ;  /* 0x0000002402027981 */ /* 0x000ea4000c1e1500 */
[----:B--2---:R-:W-:-:S05]  /*b590*/  HADD2.F32 R0, -RZ, R2.H0_H0 ;  /* 0x20000002ff007230 */ /* 0x004fca0000004100 */
[----:B------:R-:W-:Y:S01]  /*b5a0*/  F2FP.BF16.F32.PACK_AB R0, RZ, R0 ;  /* 0x00000000ff00723e */ /* 0x000fe200000010ff */
[----:B------:R-:W-:Y:S06]  /*b5b0*/  BRA `(.L_x_2753) ;  /* 0x0000000800e07947 */ /* 0x000fec0003800000 */
.L_x_2758:
        /* <DEDUP_REMOVED lines=8> */
.L_x_2748:
        /* <DEDUP_REMOVED lines=13> */
.L_x_2762:
        /* <DEDUP_REMOVED lines=8> */
.L_x_2761:
        /* <DEDUP_REMOVED lines=28> */
.L_x_2764:
        /* <DEDUP_REMOVED lines=15> */
.L_x_2763:
[----:B------:R0:W5:Y:S01]  /*ba40*/  LDG.E.U16 R0, desc[UR36][R2.64] ;  /* 0x0000002402007981 */ /* 0x000162000c1e1500 */
[----:B------:R-:W-:Y:S05]  /*ba50*/  BRA `(.L_x_2753) ;  /* 0x0000000400b87947 */ /* 0x000fea0003800000 */
.L_x_2760:
        /* <DEDUP_REMOVED lines=12> */
.L_x_2767:
        /* <DEDUP_REMOVED lines=21> */
.L_x_2771:
[----:B------:R-:W-:Y:S05]  /*bc70*/  BSYNC B1 ;  /* 0x0000000000017941 */ /* 0x000fea0003800000 */
.L_x_2770:
[----:B------:R-:W-:Y:S01]  /*bc80*/  LEA R3, R0, 0x3b800000, 0x17 ;  /* 0x3b80000000037811 */ /* 0x000fe200078eb8ff */
[----:B------:R-:W-:-:S05]  /*bc90*/  IMAD.SHL.U32 R0, R2, 0x100000, RZ ;  /* 0x0010000002007824 */ /* 0x000fca00078e00ff */
[----:B------:R-:W-:-:S07]  /*bca0*/  LOP3.LUT R0, R3, R0, R4, 0xfe, !PT ;  /* 0x0000000003007212 */ /* 0x000fce00078efe04 */
.L_x_2769:
[----:B------:R-:W-:Y:S05]  /*bcb0*/  BSYNC B0 ;  /* 0x0000000000007941 */ /* 0x000fea0003800000 */
.L_x_2768:
[----:B------:R-:W-:Y:S01]  /*bcc0*/  F2FP.BF16.F32.PACK_AB R0, RZ, R0 ;  /* 0x00000000ff00723e */ /* 0x000fe200000010ff */
[----:B------:R-:W-:Y:S06]  /*bcd0*/  BRA `(.L_x_2753) ;  /* 0x0000000400187947 */ /* 0x000fec0003800000 */
.L_x_2766:
        /* <DEDUP_REMOVED lines=21> */
.L_x_2775:
[----:B------:R-:W-:Y:S05]  /*be30*/  BSYNC B1 ;  /* 0x0000000000017941 */ /* 0x000fea0003800000 */
.L_x_2774:
[----:B------:R-:W-:Y:S01]  /*be40*/  LEA R3, R0, 0x37800000, 0x17 ;  /* 0x3780000000037811 */ /* 0x000fe200078eb8ff */
[----:B------:R-:W-:-:S05]  /*be50*/  IMAD.SHL.U32 R0, R2, 0x200000, RZ ;  /* 0x0020000002007824 */ /* 0x000fca00078e00ff */
[----:B------:R-:W-:-:S07]  /*be60*/  LOP3.LUT R0, R3, R0, R4, 0xfe, !PT ;  /* 0x0000000003007212 */ /* 0x000fce00078efe04 */
.L_x_2773:
[----:B------:R-:W-:Y:S05]  /*be70*/  BSYNC B0 ;  /* 0x0000000000007941 */ /* 0x000fea0003800000 */
.L_x_2772:
[----:B------:R-:W-:Y:S01]  /*be80*/  F2FP.BF16.F32.PACK_AB R0, RZ, R0 ;  /* 0x00000000ff00723e */ /* 0x000fe200000010ff */
[----:B------:R-:W-:Y:S06]  /*be90*/  BRA `(.L_x_2753) ;  /* 0x0000000000a87947 */ /* 0x000fec0003800000 */
.L_x_2765:
        /* <DEDUP_REMOVED lines=14> */
.L_x_2779:
[----:B------:R-:W-:Y:S05]  /*bf80*/  BSYNC B0 ;  /* 0x0000000000007941 */ /* 0x000fea0003800000 */
.L_x_2778:
[----:B------:R-:W-:Y:S01]  /*bf90*/  F2FP.BF16.F32.PACK_AB R0, RZ, R0 ;  /* 0x00000000ff00723e */ /* 0x000fe200000010ff */
[----:B------:R-:W-:Y:S06]  /*bfa0*/  BRA `(.L_x_2753) ;  /* 0x0000000000647947 */ /* 0x000fec0003800000 */
.L_x_2752:
        /* <DEDUP_REMOVED lines=16> */
.L_x_2780:
[----:B------:R-:W-:Y:S01]  /*c0b0*/  PRMT R0, RZ, 0x7610, R0 ;  /* 0x00007610ff007816 */ /* 0x000fe20000000000 */
[----:B------:R-:W-:Y:S06]  /*c0c0*/  BRA `(.L_x_2753) ;  /* 0x00000000001c7947 */ /* 0x000fec0003800000 */
.L_x_2777:
[----:B------:R-:W2:Y:S02]  /*c0d0*/  LDG.E.64 R2, desc[UR36][R2.64] ;  /* 0x0000002402027981 */ /* 0x000ea4000c1e1b00 */
[----:B--2---:R-:W0:Y:S02]  /*c0e0*/  I2F.U64 R0, R2 ;  /* 0x0000000200007312 */ /* 0x004e240000301000 */
[----:B0-----:R-:W-:Y:S01]  /*c0f0*/  F2FP.BF16.F32.PACK_AB R0, RZ, R0 ;  /* 0x00000000ff00723e */ /* 0x001fe200000010ff */
[----:B------:R-:W-:Y:S06]  /*c100*/  BRA `(.L_x_2753) ;  /* 0x00000000000c7947 */ /* 0x000fec0003800000 */
.L_x_2776:
[----:B------:R-:W2:Y:S02]  /*c110*/  LDG.E R2, desc[UR36][R2.64] ;  /* 0x0000002402027981 */ /* 0x000ea4000c1e1900 */
[----:B--2---:R-:W-:-:S04]  /*c120*/  I2FP.F32.U32 R0, R2 ;  /* 0x0000000200007245 */ /* 0x004fc80000201000 */
[----:B------:R-:W-:-:S07]  /*c130*/  F2FP.BF16.F32.PACK_AB R0, RZ, R0 ;  /* 0x00000000ff00723e */ /* 0x000fce00000010ff */
.L_x_2753:
[----:B-----5:R-:W-:Y:S01]  /*c140*/  IMAD.U32 R5, R0, 0x10000, RZ ;  /* 0x0001000000057824 */ /* 0x020fe200078e00ff */
[----:B------:R-:W1:Y:S01]  /*c150*/  LDC.U8 R6, c[0x0][0x421] ;  /* 0x00010840ff067b82 */ /* 0x000e620000000000 */
[----:B------:R-:W-:Y:S01]  /*c160*/  IMAD.MOV.U32 R4, RZ, RZ, 0x3e800000 ;  /* 0x3e800000ff047424 */ /* 0x000fe200078e00ff */
[----:B------:R-:W-:Y:S01]  /*c170*/  BSSY B0, `(.L_x_2781) ;  /* 0x000001e000007945 */ /* 0x000fe20003800000 */
[C---:B------:R-:W-:Y:S01]  /*c180*/  FADD.FTZ.RZ R0, R5.reuse, 1 ;  /* 0x3f80000005007421 */ /* 0x040fe2000001c000 */
[----:B------:R-:W-:Y:S01]  /*c190*/  IMAD.MOV.U32 R7, RZ, RZ, 0x3d39bf78 ;  /* 0x3d39bf78ff077424 */ /* 0x000fe200078e00ff */
[----:B------:R-:W-:Y:S02]  /*c1a0*/  ISETP.GE.U32.AND P0, PT, R5, 0x7f800000, PT ;  /* 0x7f8000000500780c */ /* 0x000fe40003f06070 */
[----:B------:R-:W-:-:S05]  /*c1b0*/  VIADD R0, R0, 0xc0c00000 ;  /* 0xc0c0000000007836 */ /* 0x000fca0000000000 */
[----:B------:R-:W-:-:S04]  /*c1c0*/  LOP3.LUT R0, R0, 0xff800000, RZ, 0xc0, !PT ;  /* 0xff80000000007812 */ /* 0x000fc800078ec0ff */
[----:B0-----:R-:W-:Y:S01]  /*c1d0*/  IADD3 R3, -R0, 0x40800000, RZ ;  /* 0x4080000000037810 */ /* 0x001fe20007ffe1ff */
        /* <DEDUP_REMOVED lines=23> */
.L_x_2782:
[----:B------:R-:W-:Y:S05]  /*c350*/  BSYNC B0 ;  /* 0x0000000000007941 */ /* 0x000fea0003800000 */
.L_x_2781:
        /* <DEDUP_REMOVED lines=15> */
.L_x_2786:
[----:B-1----:R-:W-:-:S06]  /*c450*/  IMAD.U32 R3, R3, 0x10000, RZ ;  /* 0x0001000003037824 */ /* 0x002fcc00078e00ff */
[----:B------:R-:W0:Y:S02]  /*c460*/  F2I.S64.TRUNC R2, R3 ;  /* 0x0000000300027311 */ /* 0x000e24000020d900 */
[----:B0-----:R-:W-:Y:S01]  /*c470*/  STG.E.U8 desc[UR36][R16.64], R2 ;  /* 0x0000000210007986 */ /* 0x001fe2000c101124 */
[----:B------:R-:W-:Y:S05]  /*c480*/  EXIT ;  /* 0x000000000000794d */ /* 0x000fea0003800000 */
.L_x_2785:
        /* <DEDUP_REMOVED lines=10> */
.L_x_2789:
[----:B-1----:R-:W-:-:S06]  /*c530*/  IMAD.U32 R3, R3, 0x10000, RZ ;  /* 0x0001000003037824 */ /* 0x002fcc00078e00ff */
[----:B------:R-:W0:Y:S02]  /*c540*/  F2I.FTZ.TRUNC.NTZ R3, R3 ;  /* 0x0000000300037305 */ /* 0x000e24000021f100 */
[----:B0-----:R-:W-:Y:S01]  /*c550*/  STG.E desc[UR36][R16.64], R3 ;  /* 0x0000000310007986 */ /* 0x001fe2000c101924 */
[----:B------:R-:W-:Y:S05]  /*c560*/  EXIT ;  /* 0x000000000000794d */ /* 0x000fea0003800000 */
.L_x_2788:
[----:B-1----:R-:W-:-:S06]  /*c570*/  IMAD.U32 R3, R3, 0x10000, RZ ;  /* 0x0001000003037824 */ /* 0x002fcc00078e00ff */
[----:B------:R-:W0:Y:S02]  /*c580*/  F2I.FTZ.TRUNC.NTZ R3, R3 ;  /* 0x0000000300037305 */ /* 0x000e24000021f100 */
[----:B0-----:R-:W-:Y:S01]  /*c590*/  STG.E.U16 desc[UR36][R16.64], R3 ;  /* 0x0000000310007986 */ /* 0x001fe2000c101524 */
[----:B------:R-:W-:Y:S05]  /*c5a0*/  EXIT ;  /* 0x000000000000794d */ /* 0x000fea0003800000 */
.L_x_2784:
        /* <DEDUP_REMOVED lines=9> */
.L_x_2791:
[----:B-1----:R-:W-:-:S05]  /*c640*/  IMAD.U32 R0, R3, 0x10000, RZ ;  /* 0x0001000003007824 */ /* 0x002fca00078e00ff */
[----:B------:R-:W-:-:S05]  /*c650*/  F2FP.F16.F32.PACK_AB R0, RZ, R0 ;  /* 0x00000000ff00723e */ /* 0x000fca00000000ff */
[----:B------:R-:W-:Y:S01]  /*c660*/  STG.E.U16 desc[UR36][R16.64], R0 ;  /* 0x0000000010007986 */ /* 0x000fe2000c101524 */
[----:B------:R-:W-:Y:S05]  /*c670*/  EXIT ;  /* 0x000000000000794d */ /* 0x000fea0003800000 */
.L_x_2790:
        /* <DEDUP_REMOVED lines=10> */
.L_x_2793:
[----:B-1----:R-:W-:-:S05]  /*c720*/  IMAD.U32 R3, R3, 0x10000, RZ ;  /* 0x0001000003037824 */ /* 0x002fca00078e00ff */
[----:B------:R-:W-:-:S04]  /*c730*/  F2FP.F16.F32.PACK_AB R3, RZ, R3 ;  /* 0x00000003ff03723e */ /* 0x000fc800000000ff */
[----:B------:R-:W-:-:S05]  /*c740*/  PRMT R3, R3, 0x5410, RZ ;  /* 0x0000541003037816 */ /* 0x000fca00000000ff */
[----:B------:R-:W-:Y:S01]  /*c750*/  STG.E desc[UR36][R16.64], R3 ;  /* 0x0000000310007986 */ /* 0x000fe2000c101924 */
[----:B------:R-:W-:Y:S05]  /*c760*/  EXIT ;  /* 0x000000000000794d */ /* 0x000fea0003800000 */
.L_x_2792:
[----:B-1----:R-:W-:-:S04]  /*c770*/  IMAD.U32 R2, R3, 0x10000, RZ ;  /* 0x0001000003027824 */ /* 0x002fc800078e00ff */
[----:B------:R-:W-:-:S06]  /*c780*/  FMUL.FTZ R2, R2, 1 ;  /* 0x3f80000002027820 */ /* 0x000fcc0000410000 */
[----:B------:R-:W0:Y:S02]  /*c790*/  F2F.F64.F32 R2, R2 ;  /* 0x0000000200027310 */ /* 0x000e240000201800 */
[----:B0-----:R-:W-:Y:S01]  /*c7a0*/  STG.E.64 desc[UR36][R16.64], R2 ;  /* 0x0000000210007986 */ /* 0x001fe2000c101b24 */
[----:B------:R-:W-:Y:S05]  /*c7b0*/  EXIT ;  /* 0x000000000000794d */ /* 0x000fea0003800000 */
.L_x_2783:
        /* <DEDUP_REMOVED lines=13> */
.L_x_2796:
[----:B-1----:R-:W-:Y:S01]  /*c890*/  IMAD.U32 R3, R3, 0x10000, RZ ;  /* 0x0001000003037824 */ /* 0x002fe200078e00ff */
[----:B------:R-:W-:-:S03]  /*c8a0*/  CS2R R6, SRZ ;  /* 0x0000000000067805 */ /* 0x000fc6000001ff00 */
[----:B------:R-:W-:-:S04]  /*c8b0*/  FMUL.FTZ R3, R3, 1 ;  /* 0x3f80000003037820 */ /* 0x000fc80000410000 */
[----:B------:R-:W0:Y:S02]  /*c8c0*/  F2F.F64.F32 R4, R3 ;  /* 0x0000000300047310 */ /* 0x000e240000201800 */
[----:B0-----:R-:W-:Y:S01]  /*c8d0*/  STG.E.128 desc[UR36][R16.64], R4 ;  /* 0x0000000410007986 */ /* 0x001fe2000c101d24 */
[----:B------:R-:W-:Y:S05]  /*c8e0*/  EXIT ;  /* 0x000000000000794d */ /* 0x000fea0003800000 */
.L_x_2795:
        /* <DEDUP_REMOVED lines=21> */
.L_x_2800:
[----:B------:R-:W-:Y:S05]  /*ca40*/  BSYNC B0 ;  /* 0x0000000000007941 */ /* 0x000fea0003800000 */
.L_x_2799:
[----:B------:R-:W-:-:S05]  /*ca50*/  LOP3.LUT R3, R0, R3, RZ, 0xfc, !PT ;  /* 0x0000000300037212 */ /* 0x000fca00078efcff */
[----:B------:R-:W-:Y:S01]  /*ca60*/  STG.E.U8 desc[UR36][R16.64], R3 ;  /* 0x0000000310007986 */ /* 0x000fe2000c101124 */
[----:B------:R-:W-:Y:S05]  /*ca70*/  EXIT ;  /* 0x000000000000794d */ /* 0x000fea0003800000 */
.L_x_2798:
        /* <DEDUP_REMOVED lines=13> */
.L_x_2802:
[----:B------:R-:W-:Y:S01]  /*cb50*/  IMAD.MOV.U32 R0, RZ, RZ, 0x7f ;  /* 0x0000007fff007424 */ /* 0x000fe200078e00ff */
[----:B------:R-:W-:-:S04]  /*cb60*/  ISETP.GT.U32.AND P0, PT, R2, 0x7f800000, PT ;  /* 0x7f8000000200780c */ /* 0x000fc80003f04070 */
[----:B------:R-:W-:-:S09]  /*cb70*/  SEL R0, R0, 0x7c, P0 ;  /* 0x0000007c00007807 */ /* 0x000fd20000000000 */
.L_x_2803:
[----:B------:R-:W-:Y:S05]  /*cb80*/  BSYNC B0 ;  /* 0x0000000000007941 */ /* 0x000fea0003800000 */
.L_x_2801:
[----:B------:R-:W-:-:S04]  /*cb90*/  LOP3.LUT R2, R3, 0x80000000, RZ, 0xc0, !PT ;  /* 0x8000000003027812 */ /* 0x000fc800078ec0ff */
[----:B------:R-:W-:-:S04]  /*cba0*/  SHF.R.U32.HI R3, RZ, 0x18, R2 ;  /* 0x00000018ff037819 */ /* 0x000fc80000011602 */
[----:B------:R-:W-:-:S05]  /*cbb0*/  LOP3.LUT R3, R0, R3, RZ, 0xfc, !PT ;  /* 0x0000000300037212 */ /* 0x000fca00078efcff */
[----:B------:R-:W-:Y:S01]  /*cbc0*/  STG.E.U8 desc[UR36][R16.64], R3 ;  /* 0x0000000310007986 */ /* 0x000fe2000c101124 */
[----:B------:R-:W-:Y:S05]  /*cbd0*/  EXIT ;  /* 0x000000000000794d */ /* 0x000fea0003800000 */
.L_x_2797:
[----:B-1----:R-:W-:Y:S01]  /*cbe0*/  STG.E.U16 desc[UR36][R16.64], R3 ;  /* 0x0000000310007986 */ /* 0x002fe2000c101524 */
[----:B------:R-:W-:Y:S05]  /*cbf0*/  EXIT ;  /* 0x000000000000794d */ /* 0x000fea0003800000 */
.L_x_2794:
        /* <DEDUP_REMOVED lines=12> */
.L_x_2806:
        /* <DEDUP_REMOVED lines=17> */
.L_x_2809:
[----:B------:R-:W-:-:S04]  /*cdd0*/  LOP3.LUT R2, R3, 0x80000000, RZ, 0xc0, !PT ;  /* 0x8000000003027812 */ /* 0x000fc800078ec0ff */
[----:B------:R-:W-:-:S04]  /*cde0*/  SHF.R.U32.HI R3, RZ, 0x18, R2 ;  /* 0x00000018ff037819 */ /* 0x000fc80000011602 */
[----:B------:R-:W-:-:S04]  /*cdf0*/  LOP3.LUT R0, R0, R3, RZ, 0xfc, !PT ;  /* 0x0000000300007212 */ /* 0x000fc800078efcff */
[----:B------:R-:W-:-:S07]  /*ce00*/  PRMT R8, R0, 0x7610, R8 ;  /* 0x0000761000087816 */ /* 0x000fce0000000008 */
.L_x_2808:
[----:B------:R-:W-:Y:S05]  /*ce10*/  BSYNC B0 ;  /* 0x0000000000007941 */ /* 0x000fea0003800000 */
.L_x_2807:
[----:B------:R-:W-:Y:S01]  /*ce20*/  STG.E.U8 desc[UR36][R16.64], R8 ;  /* 0x0000000810007986 */ /* 0x000fe2000c101124 */
[----:B------:R-:W-:Y:S05]  /*ce30*/  EXIT ;  /* 0x000000000000794d */ /* 0x000fea0003800000 */
.L_x_2805:
        /* <DEDUP_REMOVED lines=17> */
.L_x_2812:
[----:B------:R-:W-:-:S04]  /*cf50*/  LOP3.LUT R2, R3, 0x80000000, RZ, 0xc0, !PT ;  /* 0x8000000003027812 */ /* 0x000fc800078ec0ff */
[----:B------:R-:W-:-:S04]  /*cf60*/  SHF.R.U32.HI R3, RZ, 0x18, R2 ;  /* 0x00000018ff037819 */ /* 0x000fc80000011602 */
[----:B------:R-:W-:-:S04]  /*cf70*/  LOP3.LUT R0, R0, R3, RZ, 0xfc, !PT ;  /* 0x0000000300007212 */ /* 0x000fc800078efcff */
[----:B------:R-:W-:-:S07]  /*cf80*/  PRMT R8, R0, 0x7610, R8 ;  /* 0x0000761000087816 */ /* 0x000fce0000000008 */
.L_x_2811:
[----:B------:R-:W-:Y:S05]  /*cf90*/  BSYNC B0 ;  /* 0x0000000000007941 */ /* 0x000fea0003800000 */
.L_x_2810:
[----:B------:R-:W-:Y:S01]  /*cfa0*/  STG.E.U8 desc[UR36][R16.64], R8 ;  /* 0x0000000810007986 */ /* 0x000fe2000c101124 */
[----:B------:R-:W-:Y:S05]  /*cfb0*/  EXIT ;  /* 0x000000000000794d */ /* 0x000fea0003800000 */
.L_x_2804:
        /* <DEDUP_REMOVED lines=22> */
.L_x_2787:
        /* <DEDUP_REMOVED lines=16> */
.L_x_2815:
[----:B------:R-:W-:Y:S05]  /*d220*/  EXIT ;  /* 0x000000000000794d */ /* 0x000fea0003800000 */
.L_x_2814:
[----:B-1----:R-:W-:-:S06]  /*d230*/  IMAD.U32 R3, R3, 0x10000, RZ ;  /* 0x0001000003037824 */ /* 0x002fcc00078e00ff */
[----:B------:R-:W0:Y:S02]  /*d240*/  F2I.U64.TRUNC R2, R3 ;  /* 0x0000000300027311 */ /* 0x000e24000020d800 */
[----:B0-----:R-:W-:Y:S01]  /*d250*/  STG.E.64 desc[UR36][R16.64], R2 ;  /* 0x0000000210007986 */ /* 0x001fe2000c101b24 */
[----:B------:R-:W-:Y:S05]  /*d260*/  EXIT ;  /* 0x000000000000794d */ /* 0x000fea0003800000 */
.L_x_2813:
[----:B-1----:R-:W-:-:S06]  /*d270*/  IMAD.U32 R3, R3, 0x10000, RZ ;  /* 0x0001000003037824 */ /* 0x002fcc00078e00ff */
[----:B------:R-:W0:Y:S02]  /*d280*/  F2I.FTZ.U32.TRUNC.NTZ R3, R3 ;  /* 0x0000000300037305 */ /* 0x000e24000021f000 */
[----:B0-----:R-:W-:Y:S01]  /*d290*/  STG.E desc[UR36][R16.64], R3 ;  /* 0x0000000310007986 */ /* 0x001fe2000c101924 */
[----:B------:R-:W-:Y:S05]  /*d2a0*/  EXIT ;  /* 0x000000000000794d */ /* 0x000fea0003800000 */
.L_x_2816:
        /* <DEDUP_REMOVED lines=13> */
.L_x_13279:


//--------------------- .text._ZN2at6native27unrolled_elementwise_kernelIZZZNS0_17log1p_kernel_cudaERNS_18TensorIteratorBaseEENKUlvE_clEvENKUlvE4_clEvEUlN3c108BFloat16EE_St5arrayIPcLm2EELi4E23TrivialOffsetCalculatorILi1EjESD_NS0_6memory12LoadWithCastILi1EEENSE_13StoreWithCastILi1EEEEEviT_T0_T2_T3_T4_T5_ --------------------------
	.section	.text._ZN2at6native27unrolled_elementwise_kernelIZZZNS0_17log1p_kernel_cudaERNS_18TensorIteratorBaseEENKUlvE_clEvENKUlvE4_clEvEUlN3c108BFloat16EE_St5arrayIPcLm2EELi4E23TrivialOffsetCalculatorILi1EjESD_NS0_6memory12LoadWithCastILi1EEENSE_13StoreWithCastILi1EEEEEviT_T0_T2_T3_T4_T5_,"ax",@progbits
	.align	128
        .global         _ZN2at6native27unrolled_elementwise_kernelIZZZNS0_17log1p_kernel_cudaERNS_18TensorIteratorBaseEENKUlvE_clEvENKUlvE4_clEvEUlN3c108BFloat16EE_St5arrayIPcLm2EELi4E23TrivialOffsetCalculatorILi1EjESD_NS0_6memory12LoadWithCastILi1EEENSE_13StoreWithCastILi1EEEEEviT_T0_T2_T3_T4_T5_
        .type           _ZN2at6native27unrolled_elementwise_kernelIZZZNS0_17log1p_kernel_cudaERNS_18TensorIteratorBaseEENKUlvE_clEvENKUlvE4_clEvEUlN3c108BFloat16EE_St5arrayIPcLm2EELi4E23TrivialOffsetCalculatorILi1EjESD_NS0_6memory12LoadWithCastILi1EEENSE_13StoreWithCastILi1EEEEEviT_T0_T2_T3_T4_T5_,@function
        .size           _ZN2at6native27unrolled_elementwise_kernelIZZZNS0_17log1p_kernel_cudaERNS_18TensorIteratorBaseEENKUlvE_clEvENKUlvE4_clEvEUlN3c108BFloat16EE_St5arrayIPcLm2EELi4E23TrivialOffsetCalculatorILi1EjESD_NS0_6memory12LoadWithCastILi1EEENSE_13StoreWithCastILi1EEEEEviT_T0_T2_T3_T4_T5_,(.L_x_13280 - _ZN2at6native27unrolled_elementwise_kernelIZZZNS0_17log1p_kernel_cudaERNS_18TensorIteratorBaseEENKUlvE_clEvENKUlvE4_clEvEUlN3c108BFloat16EE_St5arrayIPcLm2EELi4E23TrivialOffsetCalculatorILi1EjESD_NS0_6memory12LoadWithCastILi1EEENSE_13StoreWithCastILi1EEEEEviT_T0_T2_T3_T4_T5_)
        .other          _ZN2at6native27unrolled_elementwise_kernelIZZZNS0_17log1p_kernel_cudaERNS_18TensorIteratorBaseEENKUlvE_clEvENKUlvE4_clEvEUlN3c108BFloat16EE_St5arrayIPcLm2EELi4E23TrivialOffsetCalculatorILi1EjESD_NS0_6memory12LoadWithCastILi1EEENSE_13StoreWithCastILi1EEEEEviT_T0_T2_T3_T4_T5_,@"STO_CUDA_ENTRY STV_DEFAULT"
_ZN2at6native27unrolled_elementwise_kernelIZZZNS0_17log1p_kernel_cudaERNS_18TensorIteratorBaseEENKUlvE_clEvENKUlvE4_clEvEUlN3c108BFloat16EE_St5arrayIPcLm2EELi4E23TrivialOffsetCalculatorILi1EjESD_NS0_6memory12LoadWithCastILi1EEENSE_13StoreWithCastILi1EEEEEviT_T0_T2_T3_T4_T5_:
.text._ZN2at6native27unrolled_elementwise_kernelIZZZNS0_17log1p_kernel_cudaERNS_18TensorIteratorBaseEENKUlvE_clEvENKUlvE4_clEvEUlN3c108BFloat16EE_St5arrayIPcLm2EELi4E23TrivialOffsetCalculatorILi1EjESD_NS0_6memory12LoadWithCastILi1EEENSE_13StoreWithCastILi1EEEEEviT_T0_T2_T3_T4_T5_:
        /* <DEDUP_REMOVED lines=34> */
.L_x_2822:
[----:B------:R-:W2:Y:S02]  /*0220*/  LDG.E.U8 R4, desc[UR36][R4.64] ;  /* 0x0000002404047981 */ /* 0x000ea4000c1e1100 */
[----:B--2---:R-:W-:-:S04]  /*0230*/  I2FP.F32.U32 R0, R4 ;  /* 0x0000000400007245 */ /* 0x004fc80000201000 */
[----:B------:R-:W-:-:S04]  /*0240*/  F2FP.BF16.F32.PACK_AB R0, RZ, R0 ;  /* 0x00000000ff00723e */ /* 0x000fc800000010ff */
[----:B------:R-:W-:Y:S01]  /*0250*/  PRMT R19, R0, 0x7610, R19 ;  /* 0x0000761000137816 */ /* 0x000fe20000000013 */
[----:B------:R-:W-:Y:S06]  /*0260*/  BRA `(.L_x_2824) ;  /* 0x0000000c00cc7947 */ /* 0x000fec0003800000 */
.L_x_2821:
        /* <DEDUP_REMOVED lines=11> */
.L_x_2826:
[----:B------:R-:W2:Y:S02]  /*0320*/  LDG.E R4, desc[UR36][R4.64] ;  /* 0x0000002404047981 */ /* 0x000ea4000c1e1900 */
[----:B--2---:R-:W-:-:S04]  /*0330*/  I2FP.F32.S32 R0, R4 ;  /* 0x0000000400007245 */ /* 0x004fc80000201400 */
[----:B------:R-:W-:-:S04]  /*0340*/  F2FP.BF16.F32.PACK_AB R0, RZ, R0 ;  /* 0x00000000ff00723e */ /* 0x000fc800000010ff */
[----:B------:R-:W-:Y:S01]  /*0350*/  PRMT R19, R0, 0x7610, R19 ;  /* 0x0000761000137816 */ /* 0x000fe20000000013 */
[----:B------:R-:W-:Y:S06]  /*0360*/  BRA `(.L_x_2824) ;  /* 0x0000000c008c7947 */ /* 0x000fec0003800000 */
.L_x_2825:
[----:B------:R-:W2:Y:S02]  /*0370*/  LDG.E.U16 R4, desc[UR36][R4.64] ;  /* 0x0000002404047981 */ /* 0x000ea4000c1e1500 */
[----:B--2---:R-:W0:Y:S02]  /*0380*/  I2F.S16 R0, R4 ;  /* 0x0000000400007306 */ /* 0x004e240000101400 */
[----:B0-----:R-:W-:-:S04]  /*0390*/  F2FP.BF16.F32.PACK_AB R0, RZ, R0 ;  /* 0x00000000ff00723e */ /* 0x001fc800000010ff */
[----:B------:R-:W-:Y:S01]  /*03a0*/  PRMT R19, R0, 0x7610, R19 ;  /* 0x0000761000137816 */ /* 0x000fe20000000013 */
[----:B------:R-:W-:Y:S06]  /*03b0*/  BRA `(.L_x_2824) ;  /* 0x0000000c00787947 */ /* 0x000fec0003800000 */
.L_x_2820:
        /* <DEDUP_REMOVED lines=9> */
.L_x_2828:
[----:B------:R-:W2:Y:S02]  /*0450*/  LDG.E.U16 R0, desc[UR36][R4.64] ;  /* 0x0000002404007981 */ /* 0x000ea4000c1e1500 */
[----:B--2---:R-:W-:-:S05]  /*0460*/  HADD2.F32 R0, -RZ, R0.H0_H0 ;  /* 0x20000000ff007230 */ /* 0x004fca0000004100 */
[----:B------:R-:W-:-:S04]  /*0470*/  F2FP.BF16.F32.PACK_AB R0, RZ, R0 ;  /* 0x00000000ff00723e */ /* 0x000fc800000010ff */
[----:B------:R-:W-:Y:S01]  /*0480*/  PRMT R19, R0, 0x7610, R19 ;  /* 0x0000761000137816 */ /* 0x000fe20000000013 */
[----:B------:R-:W-:Y:S06]  /*0490*/  BRA `(.L_x_2824) ;  /* 0x0000000c00407947 */ /* 0x000fec0003800000 */
.L_x_2827:
        /* <DEDUP_REMOVED lines=9> */
.L_x_2830:
[----:B------:R-:W2:Y:S02]  /*0530*/  LDG.E.U16 R4, desc[UR36][R4.64] ;  /* 0x0000002404047981 */ /* 0x000ea4000c1e1500 */
[----:B--2---:R-:W-:-:S05]  /*0540*/  HADD2.F32 R0, -RZ, R4.H0_H0 ;  /* 0x20000004ff007230 */ /* 0x004fca0000004100 */
[----:B------:R-:W-:-:S04]  /*0550*/  F2FP.BF16.F32.PACK_AB R0, RZ, R0 ;  /* 0x00000000ff00723e */ /* 0x000fc800000010ff */
[----:B------:R-:W-:Y:S01]  /*0560*/  PRMT R19, R0, 0x7610, R19 ;  /* 0x0000761000137816 */ /* 0x000fe20000000013 */
[----:B------:R-:W-:Y:S06]  /*0570*/  BRA `(.L_x_2824) ;  /* 0x0000000c00087947 */ /* 0x000fec0003800000 */
.L_x_2829:
        /* <DEDUP_REMOVED lines=9> */
.L_x_2819:
        /* <DEDUP_REMOVED lines=14> */
.L_x_2833:
        /* <DEDUP_REMOVED lines=9> */
.L_x_2832:
        /* <DEDUP_REMOVED lines=28> */
.L_x_2835:
        /* <DEDUP_REMOVED lines=16> */
.L_x_2834:
[----:B------:R0:W5:Y:S01]  /*0a40*/  LDG.E.U16 R19, desc[UR36][R4.64] ;  /* 0x0000002404137981 */ /* 0x000162000c1e1500 */
[----:B------:R-:W-:Y:S05]  /*0a50*/  BRA `(.L_x_2824) ;  /* 0x0000000400d07947 */ /* 0x000fea0003800000 */
.L_x_2831:
        /* <DEDUP_REMOVED lines=13> */
.L_x_2838:
        /* <DEDUP_REMOVED lines=21> */
.L_x_2842:
[----:B------:R-:W-:Y:S05]  /*0c80*/  BSYNC B1 ;  /* 0x0000000000017941 */ /* 0x000fea0003800000 */
.L_x_2841:
[----:B------:R-:W-:Y:S01]  /*0c90*/  LEA R5, R0, 0x3b800000, 0x17 ;  /* 0x3b80000000057811 */ /* 0x000fe200078eb8ff */
[----:B------:R-:W-:-:S05]  /*0ca0*/  IMAD.SHL.U32 R0, R3, 0x100000, RZ ;  /* 0x0010000003007824 */ /* 0x000fca00078e00ff */
[----:B------:R-:W-:-:S07]  /*0cb0*/  LOP3.LUT R0, R5, R0, R6, 0xfe, !PT ;  /* 0x0000000005007212 */ /* 0x000fce00078efe06 */
.L_x_2840:
[----:B------:R-:W-:Y:S05]  /*0cc0*/  BSYNC B0 ;  /* 0x0000000000007941 */ /* 0x000fea0003800000 */
.L_x_2839:
[----:B------:R-:W-:-:S04]  /*0cd0*/  F2FP.BF16.F32.PACK_AB R0, RZ, R0 ;  /* 0x00000000ff00723e */ /* 0x000fc800000010ff */
[----:B------:R-:W-:Y:S01]  /*0ce0*/  PRMT R19, R0, 0x7610, R19 ;  /* 0x0000761000137816 */ /* 0x000fe20000000013 */
[----:B------:R-:W-:Y:S06]  /*0cf0*/  BRA `(.L_x_2824) ;  /* 0x0000000400287947 */ /* 0x000fec0003800000 */
.L_x_2837:
        /* <DEDUP_REMOVED lines=21> */
.L_x_2846:
[----:B------:R-:W-:Y:S05]  /*0e50*/  BSYNC B1 ;  /* 0x0000000000017941 */ /* 0x000fea0003800000 */
.L_x_2845:
[----:B------:R-:W-:Y:S01]  /*0e60*/  LEA R5, R0, 0x37800000, 0x17 ;  /* 0x3780000000057811 */ /* 0x000fe200078eb8ff */
[----:B------:R-:W-:-:S05]  /*0e70*/  IMAD.SHL.U32 R0, R3, 0x200000, RZ ;  /* 0x0020000003007824 */ /* 0x000fca00078e00ff */
[----:B------:R-:W-:-:S07]  /*0e80*/  LOP3.LUT R0, R5, R0, R6, 0xfe, !PT ;  /* 0x0000000005007212 */ /* 0x000fce00078efe06 */
.L_x_2844:
[----:B------:R-:W-:Y:S05]  /*0e90*/  BSYNC B0 ;  /* 0x0000000000007941 */ /* 0x000fea0003800000 */
.L_x_2843:
[----:B------:R-:W-:-:S04]  /*0ea0*/  F2FP.BF16.F32.PACK_AB R0, RZ, R0 ;  /* 0x00000000ff00723e */ /* 0x000fc800000010ff */
[----:B------:R-:W-:Y:S01]  /*0eb0*/  PRMT R19, R0, 0x7610, R19 ;  /* 0x0000761000137816 */ /* 0x000fe20000000013 */
[----:B------:R-:W-:Y:S06]  /*0ec0*/  BRA `(.L_x_2824) ;  /* 0x0000000000b47947 */ /* 0x000fec0003800000 */
.L_x_2836:
        /* <DEDUP_REMOVED lines=14> */
.L_x_2850:
[----:B------:R-:W-:Y:S05]  /*0fb0*/  BSYNC B0 ;  /* 0x0000000000007941 */ /* 0x000fea0003800000 */
.L_x_2849:
[----:B------:R-:W-:-:S04]  /*0fc0*/  F2FP.BF16.F32.PACK_AB R0, RZ, R0 ;  /* 0x00000000ff00723e */ /* 0x000fc800000010ff */
[----:B------:R-:W-:Y:S01]  /*0fd0*/  PRMT R19, R0, 0x7610, R19 ;  /* 0x0000761000137816 */ /* 0x000fe20000000013 */
[----:B------:R-:W-:Y:S06]  /*0fe0*/  BRA `(.L_x_2824) ;  /* 0x00000000006c7947 */ /* 0x000fec0003800000 */
.L_x_2823:
        /* <DEDUP_REMOVED lines=16> */
.L_x_2851:
[----:B------:R-:W-:Y:S01]  /*10f0*/  PRMT R19, RZ, 0x7610, R19 ;  /* 0x00007610ff137816 */ /* 0x000fe20000000013 */
[----:B------:R-:W-:Y:S06]  /*1100*/  BRA `(.L_x_2824) ;  /* 0x0000000000247947 */ /* 0x000fec0003800000 */
.L_x_2848:
[----:B------:R-:W2:Y:S02]  /*1110*/  LDG.E.64 R4, desc[UR36][R4.64] ;  /* 0x0000002404047981 */ /* 0x000ea4000c1e1b00 */
[----:B--2---:R-:W0:Y:S02]  /*1120*/  I2F.U64 R0, R4 ;  /* 0x0000000400007312 */ /* 0x004e240000301000 */
[----:B0-----:R-:W-:-:S04]  /*1130*/  F2FP.BF16.F32.PACK_AB R0, RZ, R0 ;  /* 0x00000000ff00723e */ /* 0x001fc800000010ff */
[----:B------:R-:W-:Y:S01]  /*1140*/  PRMT R19, R0, 0x7610, R19 ;  /* 0x0000761000137816 */ /* 0x000fe20000000013 */
[----:B------:R-:W-:Y:S06]  /*1150*/  BRA `(.L_x_2824) ;  /* 0x0000000000107947 */ /* 0x000fec0003800000 */
.L_x_2847:
[----:B------:R-:W2:Y:S02]  /*1160*/  LDG.E R4, desc[UR36][R4.64] ;  /* 0x0000002404047981 */ /* 0x000ea4000c1e1900 */
[----:B--2---:R-:W-:-:S04]  /*1170*/  I2FP.F32.U32 R0, R4 ;  /* 0x0000000400007245 */ /* 0x004fc80000201000 */
[----:B------:R-:W-:-:S04]  /*1180*/  F2FP.BF16.F32.PACK_AB R0, RZ, R0 ;  /* 0x00000000ff00723e */ /* 0x000fc800000010ff */
[----:B------:R-:W-:-:S07]  /*1190*/  PRMT R19, R0, 0x7610, R19 ;  /* 0x0000761000137816 */ /* 0x000fce0000000013 */
.L_x_2824:
[----:B------:R-:W1:Y:S02]  /*11a0*/  S2R R23, SR_TID.X ;  /* 0x0000000000177919 */ /* 0x000e640000002100 */
[----:B-1----:R-:W-:-:S07]  /*11b0*/  VIADD R23, R23, 0x80 ;  /* 0x0000008017177836 */ /* 0x002fce0000000000 */
.L_x_2818:
[----:B------:R-:W-:Y:S05]  /*11c0*/  BSYNC B6 ;  /* 0x0000000000067941 */ /* 0x000fea0003800000 */
.L_x_2817:
        /* <DEDUP_REMOVED lines=26> */
.L_x_2857:
[----:B------:R-:W2:Y:S02]  /*1370*/  LDG.E.U8 R4, desc[UR36][R4.64] ;  /* 0x0000002404047981 */ /* 0x000ea4000c1e1100 */
[----:B--2---:R-:W-:-:S04]  /*1380*/  I2FP.F32.U32 R0, R4 ;  /* 0x0000000400007245 */ /* 0x004fc80000201000 */
[----:B------:R-:W-:-:S04]  /*1390*/  F2FP.BF16.F32.PACK_AB R0, RZ, R0 ;  /* 0x00000000ff00723e */ /* 0x000fc800000010ff */
[----:B------:R-:W-:Y:S01]  /*13a0*/  PRMT R17, R0, 0x7610, R17 ;  /* 0x0000761000117816 */ /* 0x000fe20000000011 */
[----:B------:R-:W-:Y:S06]  /*13b0*/  BRA `(.L_x_2859) ;  /* 0x0000000c00c87947 */ /* 0x000fec0003800000 */
.L_x_2856:
        /* <DEDUP_REMOVED lines=11> */
.L_x_2861:
[----:B------:R-:W2:Y:S02]  /*1470*/  LDG.E R4, desc[UR36][R4.64] ;  /* 0x0000002404047981 */ /* 0x000ea4000c1e1900 */
[----:B--2---:R-:W-:-:S04]  /*1480*/  I2FP.F32.S32 R0, R4 ;  /* 0x0000000400007245 */ /* 0x004fc80000201400 */
[----:B------:R-:W-:-:S04]  /*1490*/  F2FP.BF16.F32.PACK_AB R0, RZ, R0 ;  /* 0x00000000ff00723e */ /* 0x000fc800000010ff */
[----:B------:R-:W-:Y:S01]  /*14a0*/  PRMT R17, R0, 0x7610, R17 ;  /* 0x0000761000117816 */ /* 0x000fe20000000011 */
[----:B------:R-:W-:Y:S06]  /*14b0*/  BRA `(.L_x_2859) ;  /* 0x0000000c00887947 */ /* 0x000fec0003800000 */
.L_x_2860:
[----:B------:R-:W2:Y:S02]  /*14c0*/  LDG.E.U16 R4, desc[UR36][R4.64] ;  /* 0x0000002404047981 */ /* 0x000ea4000c1e1500 */
[----:B--2---:R-:W0:Y:S02]  /*14d0*/  I2F.S16 R0, R4 ;  /* 0x0000000400007306 */ /* 0x004e240000101400 */
[----:B0-----:R-:W-:-:S04]  /*14e0*/  F2FP.BF16.F32.PACK_AB R0, RZ, R0 ;  /* 0x00000000ff00723e */ /* 0x001fc800000010ff */
[----:B------:R-:W-:Y:S01]  /*14f0*/  PRMT R17, R0, 0x7610, R17 ;  /* 0x0000761000117816 */ /* 0x000fe20000000011 */
[----:B------:R-:W-:Y:S06]  /*1500*/  BRA `(.L_x_2859) ;  /* 0x0000000c00747947 */ /* 0x000fec0003800000 */
.L_x_2855:
        /* <DEDUP_REMOVED lines=9> */
.L_x_2863:
[----:B------:R-:W2:Y:S02]  /*15a0*/  LDG.E.U16 R0, desc[UR36][R4.64] ;  /* 0x0000002404007981 */ /* 0x000ea4000c1e1500 */
[----:B--2---:R-:W-:-:S05]  /*15b0*/  HADD2.F32 R0, -RZ, R0.H0_H0 ;  /* 0x20000000ff007230 */ /* 0x004fca0000004100 */
[----:B------:R-:W-:-:S04]  /*15c0*/  F2FP.BF16.F32.PACK_AB R0, RZ, R0 ;  /* 0x00000000ff00723e */ /* 0x000fc800000010ff */
[----:B------:R-:W-:Y:S01]  /*15d0*/  PRMT R17, R0, 0x7610, R17 ;  /* 0x0000761000117816 */ /* 0x000fe20000000011 */
[----:B------:R-:W-:Y:S06]  /*15e0*/  BRA `(.L_x_2859) ;  /* 0x0000000c003c7947 */ /* 0x000fec0003800000 */
.L_x_2862:
        /* <DEDUP_REMOVED lines=9> */
.L_x_2865:
[----:B------:R-:W2:Y:S02]  /*1680*/  LDG.E.U16 R4, desc[UR36][R4.64] ;  /* 0x0000002404047981 */ /* 0x000ea4000c1e1500 */
[----:B--2---:R-:W-:-:S05]  /*1690*/  HADD2.F32 R0, -RZ, R4.H0_H0 ;  /* 0x20000004ff007230 */ /* 0x004fca0000004100 */
[----:B------:R-:W-:-:S04]  /*16a0*/  F2FP.BF16.F32.PACK_AB R0, RZ, R0 ;  /* 0x00000000ff00723e */ /* 0x000fc800000010ff */
[----:B------:R-:W-:Y:S01]  /*16b0*/  PRMT R17, R0, 0x7610, R17 ;  /* 0x0000761000117816 */ /* 0x000fe20000000011 */
[----:B------:R-:W-:Y:S06]  /*16c0*/  BRA `(.L_x_2859) ;  /* 0x0000000c00047947 */ /* 0x000fec0003800000 */
.L_x_2864:
        /* <DEDUP_REMOVED lines=9> */
.L_x_2854:
        /* <DEDUP_REMOVED lines=14> */
.L_x_2868:
        /* <DEDUP_REMOVED lines=9> */
.L_x_2867:
        /* <DEDUP_REMOVED lines=28> */
.L_x_2870:
        /* <DEDUP_REMOVED lines=15> */
.L_x_2869:
[----:B------:R0:W5:Y:S01]  /*1b80*/  LDG.E.U16 R17, desc[UR36][R4.64] ;  /* 0x0000002404117981 */ /* 0x000162000c1e1500 */
[----:B------:R-:W-:Y:S05]  /*1b90*/  BRA `(.L_x_2859) ;  /* 0x0000000400d07947 */ /* 0x000fea0003800000 */
.L_x_2866:
        /* <DEDUP_REMOVED lines=13> */
.L_x_2873:
        /* <DEDUP_REMOVED lines=21> */
.L_x_2877:
[----:B------:R-:W-:Y:S05]  /*1dc0*/  BSYNC B1 ;  /* 0x0000000000017941 */ /* 0x000fea0003800000 */
.L_x_2876:
[----:B------:R-:W-:Y:S01]  /*1dd0*/  LEA R5, R0, 0x3b800000, 0x17 ;  /* 0x3b80000000057811 */ /* 0x000fe200078eb8ff */
[----:B------:R-:W-:-:S05]  /*1de0*/  IMAD.SHL.U32 R0, R3, 0x100000, RZ ;  /* 0x0010000003007824 */ /* 0x000fca00078e00ff */
[----:B------:R-:W-:-:S07]  /*1df0*/  LOP3.LUT R0, R5, R0, R6, 0xfe, !PT ;  /* 0x0000000005007212 */ /* 0x000fce00078efe06 */
.L_x_2875:
[----:B------:R-:W-:Y:S05]  /*1e00*/  BSYNC B0 ;  /* 0x0000000000007941 */ /* 0x000fea0003800000 */
.L_x_2874:
[----:B------:R-:W-:-:S04]  /*1e10*/  F2FP.BF16.F32.PACK_AB R0, RZ, R0 ;  /* 0x00000000ff00723e */ /* 0x000fc800000010ff */
[----:B------:R-:W-:Y:S01]  /*1e20*/  PRMT R17, R0, 0x7610, R17 ;  /* 0x0000761000117816 */ /* 0x000fe20000000011 */
[----:B------:R-:W-:Y:S06]  /*1e30*/  BRA `(.L_x_2859) ;  /* 0x0000000400287947 */ /* 0x000fec0003800000 */
.L_x_2872:
        /* <DEDUP_REMOVED lines=21> */
.L_x_2881:
[----:B------:R-:W-:Y:S05]  /*1f90*/  BSYNC B1 ;  /* 0x0000000000017941 */ /* 0x000fea0003800000 */
.L_x_2880:
[----:B------:R-:W-:Y:S01]  /*1fa0*/  LEA R5, R0, 0x37800000, 0x17 ;  /* 0x3780000000057811 */ /* 0x000fe200078eb8ff */
[----:B------:R-:W-:-:S05]  /*1fb0*/  IMAD.SHL.U32 R0, R3, 0x200000, RZ ;  /* 0x0020000003007824 */ /* 0x000fca00078e00ff */
[----:B------:R-:W-:-:S07]  /*1fc0*/  LOP3.LUT R0, R5, R0, R6, 0xfe, !PT ;  /* 0x0000000005007212 */ /* 0x000fce00078efe06 */
.L_x_2879:
[----:B------:R-:W-:Y:S05]  /*1fd0*/  BSYNC B0 ;  /* 0x0000000000007941 */ /* 0x000fea0003800000 */
.L_x_2878:
[----:B------:R-:W-:-:S04]  /*1fe0*/  F2FP.BF16.F32.PACK_AB R0, RZ, R0 ;  /* 0x00000000ff00723e */ /* 0x000fc800000010ff */
[----:B------:R-:W-:Y:S01]  /*1ff0*/  PRMT R17, R0, 0x7610, R17 ;  /* 0x0000761000117816 */ /* 0x000fe20000000011 */
[----:B------:R-:W-:Y:S06]  /*2000*/  BRA `(.L_x_2859) ;  /* 0x0000000000b47947 */ /* 0x000fec0003800000 */
.L_x_2871:
        /* <DEDUP_REMOVED lines=14> */
.L_x_2885:
[----:B------:R-:W-:Y:S05]  /*20f0*/  BSYNC B0 ;  /* 0x0000000000007941 */ /* 0x000fea0003800000 */
.L_x_2884:
[----:B------:R-:W-:-:S04]  /*2100*/  F2FP.BF16.F32.PACK_AB R0, RZ, R0 ;  /* 0x00000000ff00723e */ /* 0x000fc800000010ff */
[----:B------:R-:W-:Y:S01]  /*2110*/  PRMT R17, R0, 0x7610, R17 ;  /* 0x0000761000117816 */ /* 0x000fe20000000011 */
[----:B------:R-:W-:Y:S06]  /*2120*/  BRA `(.L_x_2859) ;  /* 0x00000000006c7947 */ /* 0x000fec0003800000 */
.L_x_2858:
        /* <DEDUP_REMOVED lines=16> */
.L_x_2886:
[----:B------:R-:W-:Y:S01]  /*2230*/  PRMT R17, RZ, 0x7610, R17 ;  /* 0x00007610ff117816 */ /* 0x000fe20000000011 */
[----:B------:R-:W-:Y:S06]  /*2240*/  BRA `(.L_x_2859) ;  /* 0x0000000000247947 */ /* 0x000fec0003800000 */
.L_x_2883:
[----:B------:R-:W2:Y:S02]  /*2250*/  LDG.E.64 R4, desc[UR36][R4.64] ;  /* 0x0000002404047981 */ /* 0x000ea4000c1e1b00 */
[----:B--2---:R-:W0:Y:S02]  /*2260*/  I2F.U64 R0, R4 ;  /* 0x0000000400007312 */ /* 0x004e240000301000 */
[----:B0-----:R-:W-:-:S04]  /*2270*/  F2FP.BF16.F32.PACK_AB R0, RZ, R0 ;  /* 0x00000000ff00723e */ /* 0x001fc800000010ff */
[----:B------:R-:W-:Y:S01]  /*2280*/  PRMT R17, R0, 0x7610, R17 ;  /* 0x0000761000117816 */ /* 0x000fe20000000011 */
[----:B------:R-:W-:Y:S06]  /*2290*/  BRA `(.L_x_2859) ;  /* 0x0000000000107947 */ /* 0x000fec0003800000 */
.L_x_2882:
[----:B------:R-:W2:Y:S02]  /*22a0*/  LDG.E R4, desc[UR36][R4.64] ;  /* 0x0000002404047981 */ /* 0x000ea4000c1e1900 */
[----:B--2---:R-:W-:-:S04]  /*22b0*/  I2FP.F32.U32 R0, R4 ;  /* 0x0000000400007245 */ /* 0x004fc80000201000 */
[----:B------:R-:W-:-:S04]  /*22c0*/  F2FP.BF16.F32.PACK_AB R0, RZ, R0 ;  /* 0x00000000ff00723e */ /* 0x000fc800000010ff */
[----:B------:R-:W-:-:S07]  /*22d0*/  PRMT R17, R0, 0x7610, R17 ;  /* 0x0000761000117816 */ /* 0x000fce0000000011 */
.L_x_2859:
[----:B------:R-:W-:-:S07]  /*22e0*/  VIADD R23, R23, 0x80 ;  /* 0x0000008017177836 */ /* 0x000fce0000000000 */
.L_x_2853:
[----:B------:R-:W-:Y:S05]  /*22f0*/  BSYNC B6 ;  /* 0x0000000000067941 */ /* 0x000fea0003800000 */
.L_x_2852:
        /* <DEDUP_REMOVED lines=28> */
.L_x_2892:
[----:B------:R-:W2:Y:S02]  /*24c0*/  LDG.E.U8 R4, desc[UR36][R4.64] ;  /* 0x0000002404047981 */ /* 0x000ea4000c1e1100 */
[----:B--2---:R-:W-:-:S04]  /*24d0*/  I2FP.F32.U32 R0, R4 ;  /* 0x0000000400007245 */ /* 0x004fc80000201000 */
[----:B------:R-:W-:-:S04]  /*24e0*/  F2FP.BF16.F32.PACK_AB R0, RZ, R0 ;  /* 0x00000000ff00723e */ /* 0x000fc800000010ff */
[----:B------:R-:W-:Y:S01]  /*24f0*/  PRMT R24, R0, 0x7610, R24 ;  /* 0x0000761000187816 */ /* 0x000fe20000000018 */
[----:B------:R-:W-:Y:S06]  /*2500*/  BRA `(.L_x_2894) ;  /* 0x0000000c00c87947 */ /* 0x000fec0003800000 */
.L_x_2891:
        /* <DEDUP_REMOVED lines=11> */
.L_x_2896:
[----:B------:R-:W2:Y:S02]  /*25c0*/  LDG.E R4, desc[UR36][R4.64] ;  /* 0x0000002404047981 */ /* 0x000ea4000c1e1900 */
[----:B--2---:R-:W-:-:S04]  /*25d0*/  I2FP.F32.S32 R0, R4 ;  /* 0x0000000400007245 */ /* 0x004fc80000201400 */
[----:B------:R-:W-:-:S04]  /*25e0*/  F2FP.BF16.F32.PACK_AB R0, RZ, R0 ;  /* 0x00000000ff00723e */ /* 0x000fc800000010ff */
[----:B------:R-:W-:Y:S01]  /*25f0*/  PRMT R24, R0, 0x7610, R24 ;  /* 0x0000761000187816 */ /* 0x000fe20000000018 */
[----:B------:R-:W-:Y:S06]  /*2600*/  BRA `(.L_x_2894) ;  /* 0x0000000c00887947 */ /* 0x000fec0003800000 */
.L_x_2895:
[----:B------:R-:W2:Y:S02]  /*2610*/  LDG.E.U16 R4, desc[UR36][R4.64] ;  /* 0x0000002404047981 */ /* 0x000ea4000c1e1500 */
[----:B--2---:R-:W0:Y:S02]  /*2620*/  I2F.S16 R0, R4 ;  /* 0x0000000400007306 */ /* 0x004e240000101400 */
[----:B0-----:R-:W-:-:S04]  /*2630*/  F2FP.BF16.F32.PACK_AB R0, RZ, R0 ;  /* 0x00000000ff00723e */ /* 0x001fc800000010ff */
[----:B------:R-:W-:Y:S01]  /*2640*/  PRMT R24, R0, 0x7610, R24 ;  /* 0x0000761000187816 */ /* 0x000fe20000000018 */
[----:B------:R-:W-:Y:S06]  /*2650*/  BRA `(.L_x_2894) ;  /* 0x0000000c00747947 */ /* 0x000fec0003800000 */
.L_x_2890:
        /* <DEDUP_REMOVED lines=9> */
.L_x_2898:
[----:B------:R-:W2:Y:S02]  /*26f0*/  LDG.E.U16 R0, desc[UR36][R4.64] ;  /* 0x0000002404007981 */ /* 0x000ea4000c1e1500 */
[----:B--2---:R-:W-:-:S05]  /*2700*/  HADD2.F32 R0, -RZ, R0.H0_H0 ;  /* 0x20000000ff007230 */ /* 0x004fca0000004100 */
[----:B------:R-:W-:-:S04]  /*2710*/  F2FP.BF16.F32.PACK_AB R0, RZ, R0 ;  /* 0x00000000ff00723e */ /* 0x000fc800000010ff */
[----:B------:R-:W-:Y:S01]  /*2720*/  PRMT R24, R0, 0x7610, R24 ;  /* 0x0000761000187816 */ /* 0x000fe20000000018 */
[----:B------:R-:W-:Y:S06]  /*2730*/  BRA `(.L_x_2894) ;  /* 0x0000000c003c7947 */ /* 0x000fec0003800000 */
.L_x_2897:
        /* <DEDUP_REMOVED lines=9> */
.L_x_2900:
[----:B------:R-:W2:Y:S02]  /*27d0*/  LDG.E.U16 R4, desc[UR36][R4.64] ;  /* 0x0000002404047981 */ /* 0x000ea4000c1e1500 */
[----:B--2---:R-:W-:-:S05]  /*27e0*/  HADD2.F32 R0, -RZ, R4.H0_H0 ;  /* 0x20000004ff007230 */ /* 0x004fca0000004100 */
[----:B------:R-:W-:-:S04]  /*27f0*/  F2FP.BF16.F32.PACK_AB R0, RZ, R0 ;  /* 0x00000000ff00723e */ /* 0x000fc800000010ff */
[----:B------:R-:W-:Y:S01]  /*2800*/  PRMT R24, R0, 0x7610, R24 ;  /* 0x0000761000187816 */ /* 0x000fe20000000018 */
[----:B------:R-:W-:Y:S06]  /*2810*/  BRA `(.L_x_2894) ;  /* 0x0000000c00047947 */ /* 0x000fec0003800000 */
.L_x_2899:
        /* <DEDUP_REMOVED lines=9> */
.L_x_2889:
        /* <DEDUP_REMOVED lines=14> */
.L_x_2903:
        /* <DEDUP_REMOVED lines=9> */
.L_x_2902:
        /* <DEDUP_REMOVED lines=28> */
.L_x_2905:
        /* <DEDUP_REMOVED lines=15> */
.L_x_2904:
[----:B------:R0:W5:Y:S01]  /*2cd0*/  LDG.E.U16 R24, desc[UR36][R4.64] ;  /* 0x0000002404187981 */ /* 0x000162000c1e1500 */
[----:B------:R-:W-:Y:S05]  /*2ce0*/  BRA `(.L_x_2894) ;  /* 0x0000000400d07947 */ /* 0x000fea0003800000 */
.L_x_2901:
        /* <DEDUP_REMOVED lines=13> */
.L_x_2908:
        /* <DEDUP_REMOVED lines=21> */
.L_x_2912:
[----:B------:R-:W-:Y:S05]  /*2f10*/  BSYNC B1 ;  /* 0x0000000000017941 */ /* 0x000fea0003800000 */
.L_x_2911:
[----:B------:R-:W-:Y:S01]  /*2f20*/  LEA R5, R0, 0x3b800000, 0x17 ;  /* 0x3b80000000057811 */ /* 0x000fe200078eb8ff */
[----:B------:R-:W-:-:S05]  /*2f30*/  IMAD.SHL.U32 R0, R3, 0x100000, RZ ;  /* 0x0010000003007824 */ /* 0x000fca00078e00ff */
[----:B------:R-:W-:-:S07]  /*2f40*/  LOP3.LUT R0, R5, R0, R6, 0xfe, !PT ;  /* 0x0000000005007212 */ /* 0x000fce00078efe06 */
.L_x_2910:
[----:B------:R-:W-:Y:S05]  /*2f50*/  BSYNC B0 ;  /* 0x0000000000007941 */ /* 0x000fea0003800000 */
.L_x_2909:
[----:B------:R-:W-:-:S04]  /*2f60*/  F2FP.BF16.F32.PACK_AB R0, RZ, R0 ;  /* 0x00000000ff00723e */ /* 0x000fc800000010ff */
[----:B------:R-:W-:Y:S01]  /*2f70*/  PRMT R24, R0, 0x7610, R24 ;  /* 0x0000761000187816 */ /* 0x000fe20000000018 */
[----:B------:R-:W-:Y:S06]  /*2f80*/  BRA `(.L_x_2894) ;  /* 0x0000000400287947 */ /* 0x000fec0003800000 */
.L_x_2907:
        /* <DEDUP_REMOVED lines=21> */
.L_x_2916:
[----:B------:R-:W-:Y:S05]  /*30e0*/  BSYNC B1 ;  /* 0x0000000000017941 */ /* 0x000fea0003800000 */
.L_x_2915:
[----:B------:R-:W-:Y:S01]  /*30f0*/  LEA R5, R0, 0x37800000, 0x17 ;  /* 0x3780000000057811 */ /* 0x000fe200078eb8ff */
[----:B------:R-:W-:-:S05]  /*3100*/  IMAD.SHL.U32 R0, R3, 0x200000, RZ ;  /* 0x0020000003007824 */ /* 0x000fca00078e00ff */
[----:B------:R-:W-:-:S07]  /*3110*/  LOP3.LUT R0, R5, R0, R6, 0xfe, !PT ;  /* 0x0000000005007212 */ /* 0x000fce00078efe06 */
.L_x_2914:
[----:B------:R-:W-:Y:S05]  /*3120*/  BSYNC B0 ;  /* 0x0000000000007941 */ /* 0x000fea0003800000 */
.L_x_2913:
[----:B------:R-:W-:-:S04]  /*3130*/  F2FP.BF16.F32.PACK_AB R0, RZ, R0 ;  /* 0x00000000ff00723e */ /* 0x000fc800000010ff */
[----:B------:R-:W-:Y:S01]  /*3140*/  PRMT R24, R0, 0x7610, R24 ;  /* 0x0000761000187816 */ /* 0x000fe20000000018 */
[----:B------:R-:W-:Y:S06]  /*3150*/  BRA `(.L_x_2894) ;  /* 0x0000000000b47947 */ /* 0x000fec0003800000 */
.L_x_2906:
        /* <DEDUP_REMOVED lines=14> */
.L_x_2920:
[----:B------:R-:W-:Y:S05]  /*3240*/  BSYNC B0 ;  /* 0x0000000000007941 */ /* 0x000fea0003800000 */
.L_x_2919:
[----:B------:R-:W-:-:S04]  /*3250*/  F2FP.BF16.F32.PACK_AB R0, RZ, R0 ;  /* 0x00000000ff00723e */ /* 0x000fc800000010ff */
[----:B------:R-:W-:Y:S01]  /*3260*/  PRMT R24, R0, 0x7610, R24 ;  /* 0x0000761000187816 */ /* 0x000fe20000000018 */
[----:B------:R-:W-:Y:S06]  /*3270*/  BRA `(.L_x_2894) ;  /* 0x00000000006c7947 */ /* 0x000fec0003800000 */
.L_x_2893:
        /* <DEDUP_REMOVED lines=16> */
.L_x_2921:
[----:B------:R-:W-:Y:S01]  /*3380*/  PRMT R24, RZ, 0x7610, R24 ;  /* 0x00007610ff187816 */ /* 0x000fe20000000018 */
[----:B------:R-:W-:Y:S06]  /*3390*/  BRA `(.L_x_2894) ;  /* 0x0000000000247947 */ /* 0x000fec0003800000 */
.L_x_2918:
[----:B------:R-:W2:Y:S02]  /*33a0*/  LDG.E.64 R4, desc[UR36][R4.64] ;  /* 0x0000002404047981 */ /* 0x000ea4000c1e1b00 */
[----:B--2---:R-:W0:Y:S02]  /*33b0*/  I2F.U64 R0, R4 ;  /* 0x0000000400007312 */ /* 0x004e240000301000 */
[----:B0-----:R-:W-:-:S04]  /*33c0*/  F2FP.BF16.F32.PACK_AB R0, RZ, R0 ;  /* 0x00000000ff00723e */ /* 0x001fc800000010ff */
[----:B------:R-:W-:Y:S01]  /*33d0*/  PRMT R24, R0, 0x7610, R24 ;  /* 0x0000761000187816 */ /* 0x000fe20000000018 */
[----:B------:R-:W-:Y:S06]  /*33e0*/  BRA `(.L_x_2894) ;  /* 0x0000000000107947 */ /* 0x000fec0003800000 */
.L_x_2917:
[----:B------:R-:W2:Y:S02]  /*33f0*/  LDG.E R4, desc[UR36][R4.64] ;  /* 0x0000002404047981 */ /* 0x000ea4000c1e1900 */
[----:B--2---:R-:W-:-:S04]  /*3400*/  I2FP.F32.U32 R0, R4 ;  /* 0x0000000400007245 */ /* 0x004fc80000201000 */
[----:B------:R-:W-:-:S04]  /*3410*/  F2FP.BF16.F32.PACK_AB R0, RZ, R0 ;  /* 0x00000000ff00723e */ /* 0x000fc800000010ff */
[----:B------:R-:W-:-:S07]  /*3420*/  PRMT R24, R0, 0x7610, R24 ;  /* 0x0000761000187816 */ /* 0x000fce0000000018 */
.L_x_2894:
[----:B------:R-:W-:-:S07]  /*3430*/  VIADD R23, R23, 0x80 ;  /* 0x0000008017177836 */ /* 0x000fce0000000000 */
.L_x_2888:
[----:B------:R-:W-:Y:S05]  /*3440*/  BSYNC B6 ;  /* 0x0000000000067941 */ /* 0x000fea0003800000 */
.L_x_2887:
        /* <DEDUP_REMOVED lines=25> */
.L_x_2927:
[----:B------:R-:W2:Y:S02]  /*35e0*/  LDG.E.U8 R4, desc[UR36][R4.64] ;  /* 0x0000002404047981 */ /* 0x000ea4000c1e1100 */
[----:B--2---:R-:W-:-:S04]  /*35f0*/  I2FP.F32.U32 R0, R4 ;  /* 0x0000000400007245 */ /* 0x004fc80000201000 */
[----:B------:R-:W-:-:S04]  /*3600*/  F2FP.BF16.F32.PACK_AB R0, RZ, R0 ;  /* 0x00000000ff00723e */ /* 0x000fc800000010ff */
[----:B------:R-:W-:Y:S01]  /*3610*/  PRMT R18, R0, 0x7610, R18 ;  /* 0x0000761000127816 */ /* 0x000fe20000000012 */
[----:B------:R-:W-:Y:S06]  /*3620*/  BRA `(.L_x_2923) ;  /* 0x0000000c00c87947 */ /* 0x000fec0003800000 */
.L_x_2926:
        /* <DEDUP_REMOVED lines=11> */
.L_x_2930:
[----:B------:R-:W2:Y:S02]  /*36e0*/  LDG.E R4, desc[UR36][R4.64] ;  /* 0x0000002404047981 */ /* 0x000ea4000c1e1900 */
[----:B--2---:R-:W-:-:S04]  /*36f0*/  I2FP.F32.S32 R0, R4 ;  /* 0x0000000400007245 */ /* 0x004fc80000201400 */
[----:B------:R-:W-:-:S04]  /*3700*/  F2FP.BF16.F32.PACK_AB R0, RZ, R0 ;  /* 0x00000000ff00723e */ /* 0x000fc800000010ff */
[----:B------:R-:W-:Y:S01]  /*3710*/  PRMT R18, R0, 0x7610, R18 ;  /* 0x0000761000127816 */ /* 0x000fe20000000012 */
[----:B------:R-:W-:Y:S06]  /*3720*/  BRA `(.L_x_2923) ;  /* 0x0000000c00887947 */ /* 0x000fec0003800000 */
.L_x_2929:
[----:B------:R-:W2:Y:S02]  /*3730*/  LDG.E.U16 R4, desc[UR36][R4.64] ;  /* 0x0000002404047981 */ /* 0x000ea4000c1e1500 */
[----:B--2---:R-:W0:Y:S02]  /*3740*/  I2F.S16 R0, R4 ;  /* 0x0000000400007306 */ /* 0x004e240000101400 */
[----:B0-----:R-:W-:-:S04]  /*3750*/  F2FP.BF16.F32.PACK_AB R0, RZ, R0 ;  /* 0x00000000ff00723e */ /* 0x001fc800000010ff */
[----:B------:R-:W-:Y:S01]  /*3760*/  PRMT R18, R0, 0x7610, R18 ;  /* 0x0000761000127816 */ /* 0x000fe20000000012 */
[----:B------:R-:W-:Y:S06]  /*3770*/  BRA `(.L_x_2923) ;  /* 0x0000000c00747947 */ /* 0x000fec0003800000 */
.L_x_2925:
        /* <DEDUP_REMOVED lines=9> */
.L_x_2932:
[----:B------:R-:W2:Y:S02]  /*3810*/  LDG.E.U16 R0, desc[UR36][R4.64] ;  /* 0x0000002404007981 */ /* 0x000ea4000c1e1500 */
[----:B--2---:R-:W-:-:S05]  /*3820*/  HADD2.F32 R0, -RZ, R0.H0_H0 ;  /* 0x20000000ff007230 */ /* 0x004fca0000004100 */
[----:B------:R-:W-:-:S04]  /*3830*/  F2FP.BF16.F32.PACK_AB R0, RZ, R0 ;  /* 0x00000000ff00723e */ /* 0x000fc800000010ff */
[----:B------:R-:W-:Y:S01]  /*3840*/  PRMT R18, R0, 0x7610, R18 ;  /* 0x0000761000127816 */ /* 0x000fe20000000012 */
[----:B------:R-:W-:Y:S06]  /*3850*/  BRA `(.L_x_2923) ;  /* 0x0000000c003c7947 */ /* 0x000fec0003800000 */
.L_x_2931:
        /* <DEDUP_REMOVED lines=9> */
.L_x_2934:
[----:B------:R-:W2:Y:S02]  /*38f0*/  LDG.E.U16 R4, desc[UR36][R4.64] ;  /* 0x0000002404047981 */ /* 0x000ea4000c1e1500 */
[----:B--2---:R-:W-:-:S05]  /*3900*/  HADD2.F32 R0, -RZ, R4.H0_H0 ;  /* 0x20000004ff007230 */ /* 0x004fca0000004100 */
[----:B------:R-:W-:-:S04]  /*3910*/  F2FP.BF16.F32.PACK_AB R0, RZ, R0 ;  /* 0x00000000ff00723e */ /* 0x000fc800000010ff */
[----:B------:R-:W-:Y:S01]  /*3920*/  PRMT R18, R0, 0x7610, R18 ;  /* 0x0000761000127816 */ /* 0x000fe20000000012 */
[----:B------:R-:W-:Y:S06]  /*3930*/  BRA `(.L_x_2923) ;  /* 0x0000000c00047947 */ /* 0x000fec0003800000 */
.L_x_2933:
        /* <DEDUP_REMOVED lines=9> */
.L_x_2924:
        /* <DEDUP_REMOVED lines=14> */
.L_x_2937:
        /* <DEDUP_REMOVED lines=9> */
.L_x_2936:
        /* <DEDUP_REMOVED lines=28> */
.L_x_2939:
        /* <DEDUP_REMOVED lines=15> */
.L_x_2938:
[----:B------:R1:W5:Y:S01]  /*3df0*/  LDG.E.U16 R18, desc[UR36][R4.64] ;  /* 0x0000002404127981 */ /* 0x000362000c1e1500 */
[----:B------:R-:W-:Y:S05]  /*3e00*/  BRA `(.L_x_2923) ;  /* 0x0000000400d07947 */ /* 0x000fea0003800000 */
.L_x_2935:
        /* <DEDUP_REMOVED lines=13> */
.L_x_2942:
        /* <DEDUP_REMOVED lines=21> */
.L_x_2946:
[----:B------:R-:W-:Y:S05]  /*4030*/  BSYNC B1 ;  /* 0x0000000000017941 */ /* 0x000fea0003800000 */
.L_x_2945:
[----:B------:R-:W-:Y:S01]  /*4040*/  LEA R5, R0, 0x3b800000, 0x17 ;  /* 0x3b80000000057811 */ /* 0x000fe200078eb8ff */
[----:B------:R-:W-:-:S05]  /*4050*/  IMAD.SHL.U32 R0, R3, 0x100000, RZ ;  /* 0x0010000003007824 */ /* 0x000fca00078e00ff */
[----:B------:R-:W-:-:S07]  /*4060*/  LOP3.LUT R0, R5, R0, R6, 0xfe, !PT ;  /* 0x0000000005007212 */ /* 0x000fce00078efe06 */
.L_x_2944:
[----:B------:R-:W-:Y:S05]  /*4070*/  BSYNC B0 ;  /* 0x0000000000007941 */ /* 0x000fea0003800000 */
.L_x_2943:
[----:B------:R-:W-:-:S04]  /*4080*/  F2FP.BF16.F32.PACK_AB R0, RZ, R0 ;  /* 0x00000000ff00723e */ /* 0x000fc800000010ff */
[----:B------:R-:W-:Y:S01]  /*4090*/  PRMT R18, R0, 0x7610, R18 ;  /* 0x0000761000127816 */ /* 0x000fe20000000012 */
[----:B------:R-:W-:Y:S06]  /*40a0*/  BRA `(.L_x_2923) ;  /* 0x0000000400287947 */ /* 0x000fec0003800000 */
.L_x_2941:
        /* <DEDUP_REMOVED lines=21> */
.L_x_2950:
[----:B------:R-:W-:Y:S05]  /*4200*/  BSYNC B1 ;  /* 0x0000000000017941 */ /* 0x000fea0003800000 */
.L_x_2949:
[----:B------:R-:W-:Y:S01]  /*4210*/  LEA R5, R0, 0x37800000, 0x17 ;  /* 0x3780000000057811 */ /* 0x000fe200078eb8ff */
[----:B------:R-:W-:-:S05]  /*4220*/  IMAD.SHL.U32 R0, R3, 0x200000, RZ ;  /* 0x0020000003007824 */ /* 0x000fca00078e00ff */
[----:B------:R-:W-:-:S07]  /*4230*/  LOP3.LUT R0, R5, R0, R6, 0xfe, !PT ;  /* 0x0000000005007212 */ /* 0x000fce00078efe06 */
.L_x_2948:
[----:B------:R-:W-:Y:S05]  /*4240*/  BSYNC B0 ;  /* 0x0000000000007941 */ /* 0x000fea0003800000 */
.L_x_2947:
[----:B------:R-:W-:-:S04]  /*4250*/  F2FP.BF16.F32.PACK_AB R0, RZ, R0 ;  /* 0x00000000ff00723e */ /* 0x000fc800000010ff */
[----:B------:R-:W-:Y:S01]  /*4260*/  PRMT R18, R0, 0x7610, R18 ;  /* 0x0000761000127816 */ /* 0x000fe20000000012 */
[----:B------:R-:W-:Y:S06]  /*4270*/  BRA `(.L_x_2923) ;  /* 0x0000000000b47947 */ /* 0x000fec0003800000 */
.L_x_2940:
        /* <DEDUP_REMOVED lines=14> */
.L_x_2954:
[----:B------:R-:W-:Y:S05]  /*4360*/  BSYNC B0 ;  /* 0x0000000000007941 */ /* 0x000fea0003800000 */
.L_x_2953:
[----:B------:R-:W-:-:S04]  /*4370*/  F2FP.BF16.F32.PACK_AB R0, RZ, R0 ;  /* 0x00000000ff00723e */ /* 0x000fc800000010ff */
[----:B------:R-:W-:Y:S01]  /*4380*/  PRMT R18, R0, 0x7610, R18 ;  /* 0x0000761000127816 */ /* 0x000fe20000000012 */
[----:B------:R-:W-:Y:S06]  /*4390*/  BRA `(.L_x_2923) ;  /* 0x00000000006c7947 */ /* 0x000fec0003800000 */
.L_x_2928:
        /* <DEDUP_REMOVED lines=16> */
.L_x_2955:
[----:B------:R-:W-:Y:S01]  /*44a0*/  PRMT R18, RZ, 0x7610, R18 ;  /* 0x00007610ff127816 */ /* 0x000fe20000000012 */
[----:B------:R-:W-:Y:S06]  /*44b0*/  BRA `(.L_x_2923) ;  /* 0x0000000000247947 */ /* 0x000fec0003800000 */
.L_x_2952:
[----:B------:R-:W2:Y:S02]  /*44c0*/  LDG.E.64 R4, desc[UR36][R4.64] ;  /* 0x0000002404047981 */ /* 0x000ea4000c1e1b00 */
[----:B--2---:R-:W0:Y:S02]  /*44d0*/  I2F.U64 R0, R4 ;  /* 0x0000000400007312 */ /* 0x004e240000301000 */
[----:B0-----:R-:W-:-:S04]  /*44e0*/  F2FP.BF16.F32.PACK_AB R0, RZ, R0 ;  /* 0x00000000ff00723e */ /* 0x001fc800000010ff */
[----:B------:R-:W-:Y:S01]  /*44f0*/  PRMT R18, R0, 0x7610, R18 ;  /* 0x0000761000127816 */ /* 0x000fe20000000012 */
[----:B------:R-:W-:Y:S06]  /*4500*/  BRA `(.L_x_2923) ;  /* 0x0000000000107947 */ /* 0x000fec0003800000 */
.L_x_2951:
[----:B------:R-:W2:Y:S02]  /*4510*/  LDG.E R4, desc[UR36][R4.64] ;  /* 0x0000002404047981 */ /* 0x000ea4000c1e1900 */
[----:B--2---:R-:W-:-:S04]  /*4520*/  I2FP.F32.U32 R0, R4 ;  /* 0x0000000400007245 */ /* 0x004fc80000201000 */
[----:B------:R-:W-:-:S04]  /*4530*/  F2FP.BF16.F32.PACK_AB R0, RZ, R0 ;  /* 0x00000000ff00723e */ /* 0x000fc800000010ff */
[----:B------:R-:W-:-:S07]  /*4540*/  PRMT R18, R0, 0x7610, R18 ;  /* 0x0000761000127816 */ /* 0x000fce0000000012 */
.L_x_2923:
[----:B------:R-:W-:Y:S05]  /*4550*/  BSYNC B6 ;  /* 0x0000000000067941 */ /* 0x000fea0003800000 */
.L_x_2922:
[----:B------:R-:W2:Y:S01]  /*4560*/  S2R R25, SR_TID.X ;  /* 0x0000000000197919 */ /* 0x000ea20000002100 */
[----:B------:R-:W-:Y:S01]  /*4570*/  BSSY B0, `(.L_x_2956) ;  /* 0x0000024000007945 */ /* 0x000fe20003800000 */
[----:B--2---:R-:W-:-:S13]  /*4580*/  ISETP.GE.AND P0, PT, R25, R16, PT ;  /* 0x000000101900720c */ /* 0x004fda0003f06270 */
[----:B------:R-:W-:Y:S05]  /*4590*/  @P0 BRA `(.L_x_2957) ;  /* 0x0000000000840947 */ /* 0x000fea0003800000 */
[----:B-----5:R-:W-:Y:S01]  /*45a0*/  IMAD.U32 R19, R19, 0x10000, RZ ;  /* 0x0001000013137824 */ /* 0x020fe200078e00ff */
[----:B------:R-:W-:Y:S01]  /*45b0*/  BSSY B1, `(.L_x_2958) ;  /* 0x000001e000017945 */ /* 0x000fe20003800000 */
[----:B01----:R-:W-:Y:S02]  /*45c0*/  IMAD.MOV.U32 R5, RZ, RZ, 0x3e800000 ;  /* 0x3e800000ff057424 */ /* 0x003fe400078e00ff */
[C---:B------:R-:W-:Y:S01]  /*45d0*/  FADD.FTZ.RZ R0, R19.reuse, 1 ;  /* 0x3f80000013007421 */ /* 0x040fe2000001c000 */
        /* <DEDUP_REMOVED lines=8> */
[----:B------:R-:W-:Y:S02]  /*4660*/  FMUL.FTZ R0, R0, 1.1920928955078125e-07 ;  /* 0x3400000000007820 */ /* 0x000fe40000410000 */
        /* <DEDUP_REMOVED lines=18> */
.L_x_2959:
[----:B------:R-:W-:Y:S05]  /*4790*/  BSYNC B1 ;  /* 0x0000000000017941 */ /* 0x000fea0003800000 */
.L_x_2958:
[----:B------:R-:W2:Y:S02]  /*47a0*/  F2F.BF16.F32 R3, R3 ;  /* 0x0000000300037304 */ /* 0x000ea40000202000 */
.L_x_2957:
[----:B------:R-:W-:Y:S05]  /*47b0*/  BSYNC B0 ;  /* 0x0000000000007941 */ /* 0x000fea0003800000 */
.L_x_2956:
[----:B------:R-:W-:Y:S01]  /*47c0*/  VIADD R23, R25, 0x80 ;  /* 0x0000008019177836 */ /* 0x000fe20000000000 */
[----:B------:R-:W-:Y:S04]  /*47d0*/  BSSY B0, `(.L_x_2960) ;  /* 0x0000024000007945 */ /* 0x000fe80003800000 */
[----:B------:R-:W-:-:S13]  /*47e0*/  ISETP.GE.AND P1, PT, R23, R16, PT ;  /* 0x000000101700720c */ /* 0x000fda0003f26270 */
[----:B------:R-:W-:Y:S05]  /*47f0*/  @P1 BRA `(.L_x_2961) ;  /* 0x0000000000841947 */ /* 0x000fea0003800000 */
[----:B-----5:R-:W-:Y:S01]  /*4800*/  IMAD.U32 R17, R17, 0x10000, RZ ;  /* 0x0001000011117824 */ /* 0x020fe200078e00ff */
[----:B------:R-:W-:Y:S01]  /*4810*/  BSSY B1, `(.L_x_2962) ;  /* 0x000001e000017945 */ /* 0x000fe20003800000 */
[----:B------:R-:W-:Y:S02]  /*4820*/  IMAD.MOV.U32 R6, RZ, RZ, 0x3e800000 ;  /* 0x3e800000ff067424 */ /* 0x000fe400078e00ff */
[C---:B------:R-:W-:Y:S01]  /*4830*/  FADD.FTZ.RZ R0, R17.reuse, 1 ;  /* 0x3f80000011007421 */ /* 0x040fe2000001c000 */
[----:B------:R-:W-:Y:S01]  /*4840*/  IMAD.MOV.U32 R7, RZ, RZ, 0x3d39bf78 ;  /* 0x3d39bf78ff077424 */ /* 0x000fe200078e00ff */
[----:B------:R-:W-:Y:S02]  /*4850*/  ISETP.GE.U32.AND P1, PT, R17, 0x7f800000, PT ;  /* 0x7f8000001100780c */ /* 0x000fe40003f26070 */
[----:B------:R-:W-:-:S05]  /*4860*/  VIADD R0, R0, 0xc0c00000 ;  /* 0xc0c0000000007836 */ /* 0x000fca0000000000 */
[----:B------:R-:W-:-:S04]  /*4870*/  LOP3.LUT R0, R0, 0xff800000, RZ, 0xc0, !PT ;  /* 0xff80000000007812 */ /* 0x000fc800078ec0ff */
[----:B01----:R-:W-:Y:S01]  /*4880*/  IADD3 R5, -R0, 0x40800000, RZ ;  /* 0x4080000000057810 */ /* 0x003fe20007ffe1ff */
        /* <DEDUP_REMOVED lines=22> */
.L_x_2963:
[----:B------:R-:W-:Y:S05]  /*49f0*/  BSYNC B1 ;  /* 0x0000000000017941 */ /* 0x000fea0003800000 */
.L_x_2962:
[----:B------:R3:W4:Y:S02]  /*4a00*/  F2F.BF16.F32 R22, R0 ;  /* 0x0000000000167304 */ /* 0x0007240000202000 */
.L_x_2961:
[----:B------:R-:W-:Y:S05]  /*4a10*/  BSYNC B0 ;  /* 0x0000000000007941 */ /* 0x000fea0003800000 */
.L_x_2960:
[----:B01----:R-:W-:Y:S01]  /*4a20*/  VIADD R5, R25, 0x100 ;  /* 0x0000010019057836 */ /* 0x003fe20000000000 */
[----:B------:R-:W-:Y:S04]  /*4a30*/  BSSY B0, `(.L_x_2964) ;  /* 0x0000024000007945 */ /* 0x000fe80003800000 */
[----:B------:R-:W-:-:S13]  /*4a40*/  ISETP.GE.AND P1, PT, R5, R16, PT ;  /* 0x000000100500720c */ /* 0x000fda0003f26270 */
[----:B------:R-:W-:Y:S05]  /*4a50*/  @P1 BRA `(.L_x_2965) ;  /* 0x0000000000841947 */ /* 0x000fea0003800000 */
[----:B-----5:R-:W-:Y:S01]  /*4a60*/  IMAD.U32 R24, R24, 0x10000, RZ ;  /* 0x0001000018187824 */ /* 0x020fe200078e00ff */
[----:B------:R-:W-:Y:S01]  /*4a70*/  BSSY B1, `(.L_x_2966) ;  /* 0x000001e000017945 */ /* 0x000fe20003800000 */
[----:B------:R-:W-:Y:S02]  /*4a80*/  IMAD.MOV.U32 R7, RZ, RZ, 0x3e800000 ;  /* 0x3e800000ff077424 */ /* 0x000fe400078e00ff */
[C---:B---3--:R-:W-:Y:S01]  /*4a90*/  FADD.FTZ.RZ R0, R24.reuse, 1 ;  /* 0x3f80000018007421 */ /* 0x048fe2000001c000 */
        /* <DEDUP_REMOVED lines=27> */
.L_x_2967:
[----:B------:R-:W-:Y:S05]  /*4c50*/  BSYNC B1 ;  /* 0x0000000000017941 */ /* 0x000fea0003800000 */
.L_x_2966:
[----:B------:R0:W1:Y:S02]  /*4c60*/  F2F.BF16.F32 R17, R0 ;  /* 0x0000000000117304 */ /* 0x0000640000202000 */
.L_x_2965:
[----:B------:R-:W-:Y:S05]  /*4c70*/  BSYNC B0 ;  /* 0x0000000000007941 */ /* 0x000fea0003800000 */
.L_x_2964:
[----:B------:R-:W-:Y:S01]  /*4c80*/  VIADD R5, R25, 0x180 ;  /* 0x0000018019057836 */ /* 0x000fe20000000000 */
[----:B------:R-:W-:Y:S04]  /*4c90*/  BSSY B0, `(.L_x_2968) ;  /* 0x0000024000007945 */ /* 0x000fe80003800000 */
[----:B------:R-:W-:-:S13]  /*4ca0*/  ISETP.GE.AND P1, PT, R5, R16, PT ;  /* 0x000000100500720c */ /* 0x000fda0003f26270 */
[----:B------:R-:W-:Y:S05]  /*4cb0*/  @P1 BRA `(.L_x_2969) ;  /* 0x0000000000841947 */ /* 0x000fea0003800000 */
[----:B-----5:R-:W-:Y:S01]  /*4cc0*/  IMAD.U32 R18, R18, 0x10000, RZ ;  /* 0x0001000012127824 */ /* 0x020fe200078e00ff */
[----:B------:R-:W-:Y:S01]  /*4cd0*/  BSSY B1, `(.L_x_2970) ;  /* 0x000001e000017945 */ /* 0x000fe20003800000 */
[----:B------:R-:W-:Y:S02]  /*4ce0*/  IMAD.MOV.U32 R7, RZ, RZ, 0x3e800000 ;  /* 0x3e800000ff077424 */ /* 0x000fe400078e00ff */
[C---:B0--3--:R-:W-:Y:S01]  /*4cf0*/  FADD.FTZ.RZ R0, R18.reuse, 1 ;  /* 0x3f80000012007421 */ /* 0x049fe2000001c000 */
        /* <DEDUP_REMOVED lines=27> */
.L_x_2971:
[----:B------:R-:W-:Y:S05]  /*4eb0*/  BSYNC B1 ;  /* 0x0000000000017941 */ /* 0x000fea0003800000 */
.L_x_2970:
[----:B------:R0:W3:Y:S02]  /*4ec0*/  F2F.BF16.F32 R18, R0 ;  /* 0x0000000000127304 */ /* 0x0000e40000202000 */
.L_x_2969:
[----:B------:R-:W-:Y:S05]  /*4ed0*/  BSYNC B0 ;  /* 0x0000000000007941 */ /* 0x000fea0003800000 */
.L_x_2968:
[----:B-----5:R-:W0:Y:S01]  /*4ee0*/  LDC.U8 R19, c[0x0][0x234] ;  /* 0x00008d00ff137b82 */ /* 0x020e220000000000 */
[----:B------:R-:W-:Y:S04]  /*4ef0*/  BSSY B6, `(.L_x_2972) ;  /* 0x0000112000067945 */ /* 0x000fe80003800000 */
[----:B------:R-:W-:Y:S05]  /*4f00*/  @P0 BRA `(.L_x_2973) ;  /* 0x0000001000400947 */ /* 0x000fea0003800000 */
[----:B------:R-:W5:Y:S01]  /*4f10*/  LDC.64 R8, c[0x0][0x218] ;  /* 0x00008600ff087b82 */ /* 0x000f620000000a00 */
[----:B0--3--:R-:W-:Y:S01]  /*4f20*/  PRMT R0, R19, 0x9910, RZ ;  /* 0x0000991013007816 */ /* 0x009fe200000000ff */
[----:B------:R-:W-:Y:S01]  /*4f30*/  IMAD R25, R2, 0x200, R25 ;  /* 0x0000020002197824 */ /* 0x000fe200078e0219 */
[----:B------:R-:W-:Y:S02]  /*4f40*/  ULDC UR4, c[0x0][0x238] ;  /* 0x00008e0000047ab9 */ /* 0x000fe40000000800 */
[----:B------:R-:W-:Y:S01]  /*4f50*/  ISETP.GT.AND P0, PT, R0, 0x9, PT ;  /* 0x000000090000780c */ /* 0x000fe20003f04270 */
[----:B------:R-:W-:-:S05]  /*4f60*/  IMAD R25, R25, UR4, RZ ;  /* 0x0000000419197c24 */ /* 0x000fca000f8e02ff */
[----:B-----5:R-:W-:-:S05]  /*4f70*/  IADD3 R8, P1, R25, R8, RZ ;  /* 0x0000000819087210 */ /* 0x020fca0007f3e0ff */
        /* <DEDUP_REMOVED lines=10> */
[----:B--2---:R-:W-:Y:S02]  /*5020*/  IMAD.U32 R3, R3, 0x10000, RZ ;  /* 0x0001000003037824 */ /* 0x004fe400078e00ff */
[----:B------:R-:W-:-:S04]  /*5030*/  IMAD.MOV.U32 R25, RZ, RZ, R23 ;  /* 0x000000ffff197224 */ /* 0x000fc800078e0017 */
[----:B------:R-:W0:Y:S02]  /*5040*/  F2I.FTZ.TRUNC.NTZ R3, R3 ;  /* 0x0000000300037305 */ /* 0x000e24000021f100 */
[----:B0-----:R0:W-:Y:S01]  /*5050*/  STG.E.U8 desc[UR36][R8.64], R3 ;  /* 0x0000000308007986 */ /* 0x0011e2000c101124 */
[----:B------:R-:W-:Y:S05]  /*5060*/  BRA `(.L_x_2973) ;  /* 0x0000000c00e87947 */ /* 0x000fea0003800000 */
.L_x_2977:
[----:B--2---:R-:W-:Y:S02]  /*5070*/  IMAD.U32 R5, R3, 0x10000, RZ ;  /* 0x0001000003057824 */ /* 0x004fe400078e00ff */
[----:B------:R-:W-:-:S04]  /*5080*/  IMAD.MOV.U32 R25, RZ, RZ, R23 ;  /* 0x000000ffff197224 */ /* 0x000fc800078e0017 */
[----:B------:R-:W0:Y:S02]  /*5090*/  F2I.S64.TRUNC R4, R5 ;  /* 0x0000000500047311 */ /* 0x000e24000020d900 */
[----:B0-----:R0:W-:Y:S01]  /*50a0*/  STG.E.U8 desc[UR36][R8.64], R4 ;  /* 0x0000000408007986 */ /* 0x0011e2000c101124 */
[----:B------:R-:W-:Y:S05]  /*50b0*/  BRA `(.L_x_2973) ;  /* 0x0000000c00d47947 */ /* 0x000fea0003800000 */
.L_x_2976:
[----:B------:R-:W-:-:S13]  /*50c0*/  ISETP.NE.AND P0, PT, R0, 0x2, PT ;  /* 0x000000020000780c */ /* 0x000fda0003f05270 */
[----:B------:R-:W-:Y:S05]  /*50d0*/  @!P0 BRA `(.L_x_2979) ;  /* 0x0000000000388947 */ /* 0x000fea0003800000 */
[----:B------:R-:W-:-:S13]  /*50e0*/  ISETP.NE.AND P0, PT, R0, 0x3, PT ;  /* 0x000000030000780c */ /* 0x000fda0003f05270 */
[----:B------:R-:W-:Y:S05]  /*50f0*/  @!P0 BRA `(.L_x_2980) ;  /* 0x00000000001c8947 */ /* 0x000fea0003800000 */
[----:B------:R-:W-:-:S13]  /*5100*/  ISETP.NE.AND P0, PT, R0, 0x4, PT ;  /* 0x000000040000780c */ /* 0x000fda0003f05270 */
[----:B------:R-:W-:Y:S05]  /*5110*/  @P0 BRA `(.L_x_2978) ;  /* 0x0000000c00500947 */ /* 0x000fea0003800000 */
[----:B--2---:R-:W-:Y:S02]  /*5120*/  IMAD.U32 R4, R3, 0x10000, RZ ;  /* 0x0001000003047824 */ /* 0x004fe400078e00ff */
[----:B------:R-:W-:-:S04]  /*5130*/  IMAD.MOV.U32 R25, RZ, RZ, R23 ;  /* 0x000000ffff197224 */ /* 0x000fc800078e0017 */
[----:B------:R-:W0:Y:S02]  /*5140*/  F2I.S64.TRUNC R4, R4 ;  /* 0x0000000400047311 */ /* 0x000e24000020d900 */
[----:B0-----:R0:W-:Y:S01]  /*5150*/  STG.E.64 desc[UR36][R8.64], R4 ;  /* 0x0000000408007986 */ /* 0x0011e2000c101b24 */
[----:B------:R-:W-:Y:S05]  /*5160*/  BRA `(.L_x_2973) ;  /* 0x0000000c00a87947 */ /* 0x000fea0003800000 */
.L_x_2980:
[----:B--2---:R-:W-:Y:S02]  /*5170*/  IMAD.U32 R3, R3, 0x10000, RZ ;  /* 0x0001000003037824 */ /* 0x004fe400078e00ff */
[----:B------:R-:W-:-:S04]  /*5180*/  IMAD.MOV.U32 R25, RZ, RZ, R23 ;  /* 0x000000ffff197224 */ /* 0x000fc800078e0017 */
[----:B------:R-:W0:Y:S02]  /*5190*/  F2I.FTZ.TRUNC.NTZ R3, R3 ;  /* 0x0000000300037305 */ /* 0x000e24000021f100 */
[----:B0-----:R0:W-:Y:S01]  /*51a0*/  STG.E desc[UR36][R8.64], R3 ;  /* 0x0000000308007986 */ /* 0x0011e2000c101924 */
[----:B------:R-:W-:Y:S05]  /*51b0*/  BRA `(.L_x_2973) ;  /* 0x0000000c00947947 */ /* 0x000fea0003800000 */
.L_x_2979:
[----:B--2---:R-:W-:Y:S02]  /*51c0*/  IMAD.U32 R3, R3, 0x10000, RZ ;  /* 0x0001000003037824 */ /* 0x004fe400078e00ff */
[----:B------:R-:W-:-:S04]  /*51d0*/  IMAD.MOV.U32 R25, RZ, RZ, R23 ;  /* 0x000000ffff197224 */ /* 0x000fc800078e0017 */
[----:B------:R-:W0:Y:S02]  /*51e0*/  F2I.FTZ.TRUNC.NTZ R3, R3 ;  /* 0x0000000300037305 */ /* 0x000e24000021f100 */
[----:B0-----:R0:W-:Y:S01]  /*51f0*/  STG.E.U16 desc[UR36][R8.64], R3 ;  /* 0x0000000308007986 */ /* 0x0011e2000c101524 */
[----:B------:R-:W-:Y:S05]  /*5200*/  BRA `(.L_x_2973) ;  /* 0x0000000c00807947 */ /* 0x000fea0003800000 */
.L_x_2975:
[----:B------:R-:W-:-:S13]  /*5210*/  ISETP.GT.AND P0, PT, R0, 0x6, PT ;  /* 0x000000060000780c */ /* 0x000fda0003f04270 */
[----:B------:R-:W-:Y:S05]  /*5220*/  @P0 BRA `(.L_x_2981) ;  /* 0x0000000000340947 */ /* 0x000fea0003800000 */
[----:B------:R-:W-:-:S13]  /*5230*/  ISETP.NE.AND P0, PT, R0, 0x5, PT ;  /* 0x000000050000780c */ /* 0x000fda0003f05270 */
[----:B------:R-:W-:Y:S05]  /*5240*/  @!P0 BRA `(.L_x_2982) ;  /* 0x0000000000188947 */ /* 0x000fea0003800000 */
[----:B------:R-:W-:-:S13]  /*5250*/  ISETP.NE.AND P0, PT, R0, 0x6, PT ;  /* 0x000000060000780c */ /* 0x000fda0003f05270 */
[----:B------:R-:W-:Y:S05]  /*5260*/  @P0 BRA `(.L_x_2978) ;  /* 0x0000000800fc0947 */ /* 0x000fea0003800000 */
[----:B--2---:R-:W-:Y:S02]  /*5270*/  IMAD.U32 R3, R3, 0x10000, RZ ;  /* 0x0001000003037824 */ /* 0x004fe400078e00ff */
[----:B------:R-:W-:-:S03]  /*5280*/  IMAD.MOV.U32 R25, RZ, RZ, R23 ;  /* 0x000000ffff197224 */ /* 0x000fc600078e0017 */
[----:B------:R0:W-:Y:S01]  /*5290*/  STG.E desc[UR36][R8.64], R3 ;  /* 0x0000000308007986 */ /* 0x0001e2000c101924 */
[----:B------:R-:W-:Y:S05]  /*52a0*/  BRA `(.L_x_2973) ;  /* 0x0000000c00587947 */ /* 0x000fea0003800000 */
.L_x_2982:
[----:B--2---:R-:W-:Y:S02]  /*52b0*/  IMAD.U32 R0, R3, 0x10000, RZ ;  /* 0x0001000003007824 */ /* 0x004fe400078e00ff */
[----:B------:R-:W-:-:S03]  /*52c0*/  IMAD.MOV.U32 R25, RZ, RZ, R23 ;  /* 0x000000ffff197224 */ /* 0x000fc600078e0017 */
[----:B------:R-:W-:-:S05]  /*52d0*/  F2FP.F16.F32.PACK_AB R0, RZ, R0 ;  /* 0x00000000ff00723e */ /* 0x000fca00000000ff */
[----:B------:R0:W-:Y:S01]  /*52e0*/  STG.E.U16 desc[UR36][R8.64], R0 ;  /* 0x0000000008007986 */ /* 0x0001e2000c101524 */
[----:B------:R-:W-:Y:S05]  /*52f0*/  BRA `(.L_x_2973) ;  /* 0x0000000c00447947 */ /* 0x000fea0003800000 */
.L_x_2981:
[----:B------:R-:W-:-:S13]  /*5300*/  ISETP.NE.AND P0, PT, R0, 0x7, PT ;  /* 0x000000070000780c */ /* 0x000fda0003f05270 */
[----:B------:R-:W-:Y:S05]  /*5310*/  @!P0 BRA `(.L_x_2983) ;  /* 0x00000000003c8947 */ /* 0x000fea0003800000 */
[----:B------:R-:W-:-:S13]  /*5320*/  ISETP.NE.AND P0, PT, R0, 0x8, PT ;  /* 0x000000080000780c */ /* 0x000fda0003f05270 */
[----:B------:R-:W-:Y:S05]  /*5330*/  @!P0 BRA `(.L_x_2984) ;  /* 0x00000000001c8947 */ /* 0x000fea0003800000 */
[----:B------:R-:W-:-:S13]  /*5340*/  ISETP.NE.AND P0, PT, R0, 0x9, PT ;  /* 0x000000090000780c */ /* 0x000fda0003f05270 */
[----:B------:R-:W-:Y:S05]  /*5350*/  @P0 BRA `(.L_x_2978) ;  /* 0x0000000800c00947 */ /* 0x000fea0003800000 */
[----:B--2---:R-:W-:Y:S02]  /*5360*/  IMAD.U32 R4, R3, 0x10000, RZ ;  /* 0x0001000003047824 */ /* 0x004fe400078e00ff */
[----:B------:R-:W-:Y:S02]  /*5370*/  IMAD.MOV.U32 R5, RZ, RZ, RZ ;  /* 0x000000ffff057224 */ /* 0x000fe400078e00ff */
[----:B------:R-:W-:-:S03]  /*5380*/  IMAD.MOV.U32 R25, RZ, RZ, R23 ;  /* 0x000000ffff197224 */ /* 0x000fc600078e0017 */
[----:B------:R0:W-:Y:S01]  /*5390*/  STG.E.64 desc[UR36][R8.64], R4 ;  /* 0x0000000408007986 */ /* 0x0001e2000c101b24 */
[----:B------:R-:W-:Y:S05]  /*53a0*/  BRA `(.L_x_2973) ;  /* 0x0000000c00187947 */ /* 0x000fea0003800000 */
.L_x_2984:
[----:B--2---:R-:W-:Y:S02]  /*53b0*/  IMAD.U32 R3, R3, 0x10000, RZ ;  /* 0x0001000003037824 */ /* 0x004fe400078e00ff */
[----:B------:R-:W-:-:S03]  /*53c0*/  IMAD.MOV.U32 R25, RZ, RZ, R23 ;  /* 0x000000ffff197224 */ /* 0x000fc600078e0017 */
[----:B------:R-:W-:-:S04]  /*53d0*/  F2FP.F16.F32.PACK_AB R3, RZ, R3 ;  /* 0x00000003ff03723e */ /* 0x000fc800000000ff */
[----:B------:R-:W-:-:S05]  /*53e0*/  PRMT R3, R3, 0x5410, RZ ;  /* 0x0000541003037816 */ /* 0x000fca00000000ff */
[----:B------:R0:W-:Y:S01]  /*53f0*/  STG.E desc[UR36][R8.64], R3 ;  /* 0x0000000308007986 */ /* 0x0001e2000c101924 */
[----:B------:R-:W-:Y:S05]  /*5400*/  BRA `(.L_x_2973) ;  /* 0x0000000c00007947 */ /* 0x000fea0003800000 */
.L_x_2983:
[----:B--2---:R-:W-:Y:S02]  /*5410*/  IMAD.U32 R4, R3, 0x10000, RZ ;  /* 0x0001000003047824 */ /* 0x004fe400078e00ff */
[----:B------:R-:W-:Y:S02]  /*5420*/  IMAD.MOV.U32 R25, RZ, RZ, R23 ;  /* 0x000000ffff197224 */ /* 0x000fe400078e0017 */
[----:B------:R-:W-:-:S06]  /*5430*/  FMUL.FTZ R4, R4, 1 ;  /* 0x3f80000004047820 */ /* 0x000fcc0000410000 */
[----:B------:R-:W0:Y:S02]  /*5440*/  F2F.F64.F32 R4, R4 ;  /* 0x0000000400047310 */ /* 0x000e240000201800 */
[----:B0-----:R0:W-:Y:S01]  /*5450*/  STG.E.64 desc[UR36][R8.64], R4 ;  /* 0x0000000408007986 */ /* 0x0011e2000c101b24 */
[----:B------:R-:W-:Y:S05]  /*5460*/  BRA `(.L_x_2973) ;  /* 0x0000000800e87947 */ /* 0x000fea0003800000 */
.L_x_2974:
        /* <DEDUP_REMOVED lines=10> */
[----:B------:R-:W-:-:S04]  /*5510*/  FSETP.NEU.FTZ.AND P0, PT, R3, RZ, PT ;  /* 0x000000ff0300720b */ /* 0x000fc80003f1d000 */
[----:B------:R-:W-:-:S05]  /*5520*/  SEL R3, RZ, 0x1, !P0 ;  /* 0x00000001ff037807 */ /* 0x000fca0004000000 */
[----:B------:R0:W-:Y:S01]  /*5530*/  STG.E.U8 desc[UR36][R8.64], R3 ;  /* 0x0000000308007986 */ /* 0x0001e2000c101124 */
[----:B------:R-:W-:Y:S05]  /*5540*/  BRA `(.L_x_2973) ;  /* 0x0000000800b07947 */ /* 0x000fea0003800000 */
.L_x_2987:
[----:B--2---:R-:W-:Y:S01]  /*5550*/  IMAD.U32 R3, R3, 0x10000, RZ ;  /* 0x0001000003037824 */ /* 0x004fe200078e00ff */
[----:B------:R-:W-:Y:S01]  /*5560*/  CS2R R6, SRZ ;  /* 0x0000000000067805 */ /* 0x000fe2000001ff00 */
[----:B------:R-:W-:Y:S02]  /*5570*/  IMAD.MOV.U32 R25, RZ, RZ, R23 ;  /* 0x000000ffff197224 */ /* 0x000fe400078e0017 */
[----:B------:R-:W-:-:S04]  /*5580*/  FMUL.FTZ R3, R3, 1 ;  /* 0x3f80000003037820 */ /* 0x000fc80000410000 */
[----:B------:R-:W0:Y:S02]  /*5590*/  F2F.F64.F32 R4, R3 ;  /* 0x0000000300047310 */ /* 0x000e240000201800 */
[----:B0-----:R0:W-:Y:S01]  /*55a0*/  STG.E.128 desc[UR36][R8.64], R4 ;  /* 0x0000000408007986 */ /* 0x0011e2000c101d24 */
[----:B------:R-:W-:Y:S05]  /*55b0*/  BRA `(.L_x_2973) ;  /* 0x0000000800947947 */ /* 0x000fea0003800000 */
.L_x_2986:
[----:B------:R-:W-:-:S13]  /*55c0*/  ISETP.NE.AND P0, PT, R0, 0xf, PT ;  /* 0x0000000f0000780c */ /* 0x000fda0003f05270 */
[----:B------:R-:W-:Y:S05]  /*55d0*/  @!P0 BRA `(.L_x_2988) ;  /* 0x0000000000bc8947 */ /* 0x000fea0003800000 */
[----:B------:R-:W-:-:S13]  /*55e0*/  ISETP.NE.AND P0, PT, R0, 0x17, PT ;  /* 0x000000170000780c */ /* 0x000fda0003f05270 */
[----:B------:R-:W-:Y:S05]  /*55f0*/  @!P0 BRA `(.L_x_2989) ;  /* 0x0000000000588947 */ /* 0x000fea0003800000 */
[----:B------:R-:W-:-:S13]  /*5600*/  ISETP.NE.AND P0, PT, R0, 0x18, PT ;  /* 0x000000180000780c */ /* 0x000fda0003f05270 */
[----:B------:R-:W-:Y:S05]  /*5610*/  @P0 BRA `(.L_x_2978) ;  /* 0x0000000800100947 */ /* 0x000fea0003800000 */
[----:B--2---:R-:W-:Y:S01]  /*5620*/  IMAD.U32 R7, R3, 0x10000, RZ ;  /* 0x0001000003077824 */ /* 0x004fe200078e00ff */
        /* <DEDUP_REMOVED lines=14> */
.L_x_2991:
[----:B------:R-:W-:Y:S05]  /*5710*/  BSYNC B0 ;  /* 0x0000000000007941 */ /* 0x000fea0003800000 */
.L_x_2990:
[----:B------:R-:W-:Y:S01]  /*5720*/  LOP3.LUT R5, R0, R5, RZ, 0xfc, !PT ;  /* 0x0000000500057212 */ /* 0x000fe200078efcff */
[----:B------:R-:W-:-:S04]  /*5730*/  IMAD.MOV.U32 R25, RZ, RZ, R23 ;  /* 0x000000ffff197224 */ /* 0x000fc800078e0017 */
[----:B------:R0:W-:Y:S01]  /*5740*/  STG.E.U8 desc[UR36][R8.64], R5 ;  /* 0x0000000508007986 */ /* 0x0001e2000c101124 */
[----:B------:R-:W-:Y:S05]  /*5750*/  BRA `(.L_x_2973) ;  /* 0x00000008002c7947 */ /* 0x000fea0003800000 */
.L_x_2989:
[----:B--2---:R-:W-:Y:S01]  /*5760*/  IMAD.U32 R5, R3, 0x10000, RZ ;  /* 0x0001000003057824 */ /* 0x004fe200078e00ff */
        /* <DEDUP_REMOVED lines=12> */
.L_x_2993:
[----:B------:R-:W-:Y:S01]  /*5830*/  IMAD.MOV.U32 R0, RZ, RZ, 0x7f ;  /* 0x0000007fff007424 */ /* 0x000fe200078e00ff */
[----:B------:R-:W-:-:S04]  /*5840*/  ISETP.GT.U32.AND P0, PT, R3, 0x7f800000, PT ;  /* 0x7f8000000300780c */ /* 0x000fc80003f04070 */
[----:B------:R-:W-:-:S09]  /*5850*/  SEL R0, R0, 0x7c, P0 ;  /* 0x0000007c00007807 */ /* 0x000fd20000000000 */
.L_x_2994:
[----:B------:R-:W-:Y:S05]  /*5860*/  BSYNC B0 ;  /* 0x0000000000007941 */ /* 0x000fea0003800000 */
.L_x_2992:
[----:B------:R-:W-:Y:S01]  /*5870*/  LOP3.LUT R3, R5, 0x80000000, RZ, 0xc0, !PT ;  /* 0x8000000005037812 */ /* 0x000fe200078ec0ff */
[----:B------:R-:W-:-:S03]  /*5880*/  IMAD.MOV.U32 R25, RZ, RZ, R23 ;  /* 0x000000ffff197224 */ /* 0x000fc600078e0017 */
[----:B------:R-:W-:-:S04]  /*5890*/  SHF.R.U32.HI R3, RZ, 0x18, R3 ;  /* 0x00000018ff037819 */ /* 0x000fc80000011603 */
[----:B------:R-:W-:-:S05]  /*58a0*/  LOP3.LUT R3, R0, R3, RZ, 0xfc, !PT ;  /* 0x0000000300037212 */ /* 0x000fca00078efcff */
[----:B------:R0:W-:Y:S01]  /*58b0*/  STG.E.U8 desc[UR36][R8.64], R3 ;  /* 0x0000000308007986 */ /* 0x0001e2000c101124 */
[----:B------:R-:W-:Y:S05]  /*58c0*/  BRA `(.L_x_2973) ;  /* 0x0000000400d07947 */ /* 0x000fea0003800000 */
.L_x_2988:
[----:B--2---:R0:W-:Y:S01]  /*58d0*/  STG.E.U16 desc[UR36][R8.64], R3 ;  /* 0x0000000308007986 */ /* 0x0041e2000c101524 */
[----:B------:R-:W-:Y:S01]  /*58e0*/  IMAD.MOV.U32 R25, RZ, RZ, R23 ;  /* 0x000000ffff197224 */ /* 0x000fe200078e0017 */
[----:B------:R-:W-:Y:S06]  /*58f0*/  BRA `(.L_x_2973) ;  /* 0x0000000400c47947 */ /* 0x000fec0003800000 */
.L_x_2985:
        /* <DEDUP_REMOVED lines=10> */
[----:B------:R-:W0:Y:S02]  /*59a0*/  F2I.FTZ.U32.TRUNC.NTZ R3, R3 ;  /* 0x0000000300037305 */ /* 0x000e24000021f000 */
[----:B0-----:R0:W-:Y:S01]  /*59b0*/  STG.E.U16 desc[UR36][R8.64], R3 ;  /* 0x0000000308007986 */ /* 0x0011e2000c101524 */
[----:B------:R-:W-:Y:S05]  /*59c0*/  BRA `(.L_x_2973) ;  /* 0x0000000400907947 */ /* 0x000fea0003800000 */
.L_x_2997:
[----:B--2---:R-:W-:Y:S01]  /*59d0*/  IMAD.U32 R5, R3, 0x10000, RZ ;  /* 0x0001000003057824 */ /* 0x004fe200078e00ff */
        /* <DEDUP_REMOVED lines=16> */
.L_x_3000:
[----:B------:R-:W-:-:S04]  /*5ae0*/  LOP3.LUT R3, R5, 0x80000000, RZ, 0xc0, !PT ;  /* 0x8000000005037812 */ /* 0x000fc800078ec0ff */
[----:B------:R-:W-:-:S04]  /*5af0*/  SHF.R.U32.HI R3, RZ, 0x18, R3 ;  /* 0x00000018ff037819 */ /* 0x000fc80000011603 */
[----:B------:R-:W-:-:S04]  /*5b00*/  LOP3.LUT R0, R0, R3, RZ, 0xfc, !PT ;  /* 0x0000000300007212 */ /* 0x000fc800078efcff */
[----:B------:R-:W-:-:S07]  /*5b10*/  PRMT R4, R0, 0x7610, R4 ;  /* 0x0000761000047816 */ /* 0x000fce0000000004 */
.L_x_2999:
[----:B------:R-:W-:Y:S05]  /*5b20*/  BSYNC B0 ;  /* 0x0000000000007941 */ /* 0x000fea0003800000 */
.L_x_2998:
[----:B------:R0:W-:Y:S01]  /*5b30*/  STG.E.U8 desc[UR36][R8.64], R4 ;  /* 0x0000000408007986 */ /* 0x0001e2000c101124 */
[----:B------:R-:W-:Y:S01]  /*5b40*/  IMAD.MOV.U32 R25, RZ, RZ, R23 ;  /* 0x000000ffff197224 */ /* 0x000fe200078e0017 */
[----:B------:R-:W-:Y:S06]  /*5b50*/  BRA `(.L_x_2973) ;  /* 0x00000004002c7947 */ /* 0x000fec0003800000 */
.L_x_2996:
        /* <DEDUP_REMOVED lines=17> */
.L_x_3003:
[----:B------:R-:W-:-:S04]  /*5c70*/  LOP3.LUT R3, R5, 0x80000000, RZ, 0xc0, !PT ;  /* 0x8000000005037812 */ /* 0x000fc800078ec0ff */
[----:B------:R-:W-:-:S04]  /*5c80*/  SHF.R.U32.HI R3, RZ, 0x18, R3 ;  /* 0x00000018ff037819 */ /* 0x000fc80000011603 */
[----:B------:R-:W-:-:S04]  /*5c90*/  LOP3.LUT R0, R0, R3, RZ, 0xfc, !PT ;  /* 0x0000000300007212 */ /* 0x000fc800078efcff */
[----:B------:R-:W-:-:S07]  /*5ca0*/  PRMT R4, R0, 0x7610, R4 ;  /* 0x0000761000047816 */ /* 0x000fce0000000004 */
.L_x_3002:
[----:B------:R-:W-:Y:S05]  /*5cb0*/  BSYNC B0 ;  /* 0x0000000000007941 */ /* 0x000fea0003800000 */
.L_x_3001:
[----:B------:R0:W-:Y:S01]  /*5cc0*/  STG.E.U8 desc[UR36][R8.64], R4 ;  /* 0x0000000408007986 */ /* 0x0001e2000c101124 */
[----:B------:R-:W-:Y:S01]  /*5cd0*/  IMAD.MOV.U32 R25, RZ, RZ, R23 ;  /* 0x000000ffff197224 */ /* 0x000fe200078e0017 */
[----:B------:R-:W-:Y:S06]  /*5ce0*/  BRA `(.L_x_2973) ;  /* 0x0000000000c87947 */ /* 0x000fec0003800000 */
.L_x_2995:
[----:B------:R-:W-:-:S13]  /*5cf0*/  ISETP.NE.AND P0, PT, R0, 0x1c, PT ;  /* 0x0000001c0000780c */ /* 0x000fda0003f05270 */
[----:B------:R-:W-:Y:S05]  /*5d00*/  @!P0 BRA `(.L_x_3004) ;  /* 0x0000000000b08947 */ /* 0x000fea0003800000 */
[----:B------:R-:W-:-:S13]  /*5d10*/  ISETP.NE.AND P0, PT, R0, 0x1d, PT ;  /* 0x0000001d0000780c */ /* 0x000fda0003f05270 */
[----:B------:R-:W-:Y:S05]  /*5d20*/  @!P0 BRA `(.L_x_3005) ;  /* 0x0000000000948947 */ /* 0x000fea0003800000 */
[----:B------:R-:W-:-:S13]  /*5d30*/  ISETP.NE.AND P0, PT, R0, 0x2c, PT ;  /* 0x0000002c0000780c */ /* 0x000fda0003f05270 */
[----:B------:R-:W-:Y:S05]  /*5d40*/  @P0 BRA `(.L_x_2978) ;  /* 0x0000000000440947 */ /* 0x000fea0003800000 */
[----:B--2---:R-:W-:Y:S02]  /*5d50*/  IMAD.U32 R4, R3, 0x10000, RZ ;  /* 0x0001000003047824 */ /* 0x004fe400078e00ff */
        /* <DEDUP_REMOVED lines=16> */
.L_x_2978:
        /* <DEDUP_REMOVED lines=15> */
[----:B012-4-:R-:W-:Y:S05]  /*5f50*/  CALL.ABS.NOINC R14 ;  /* 0x000000000e007343 */ /* 0x017fea0003c00000 */
.L_x_3006:
[----:B------:R-:W-:Y:S01]  /*5f60*/  IMAD.MOV.U32 R25, RZ, RZ, R23 ;  /* 0x000000ffff197224 */ /* 0x000fe200078e0017 */
[----:B------:R-:W-:Y:S06]  /*5f70*/  BRA `(.L_x_2973) ;  /* 0x0000000000247947 */ /* 0x000fec0003800000 */
.L_x_3005:
[----:B--2---:R-:W-:Y:S02]  /*5f80*/  IMAD.U32 R4, R3, 0x10000, RZ ;  /* 0x0001000003047824 */ /* 0x004fe400078e00ff */
[----:B------:R-:W-:-:S04]  /*5f90*/  IMAD.MOV.U32 R25, RZ, RZ, R23 ;  /* 0x000000ffff197224 */ /* 0x000fc800078e0017 */
[----:B------:R-:W0:Y:S02]  /*5fa0*/  F2I.U64.TRUNC R4, R4 ;  /* 0x0000000400047311 */ /* 0x000e24000020d800 */
[----:B0-----:R0:W-:Y:S01]  /*5fb0*/  STG.E.64 desc[UR36][R8.64], R4 ;  /* 0x0000000408007986 */ /* 0x0011e2000c101b24 */
[----:B------:R-:W-:Y:S05]  /*5fc0*/  BRA `(.L_x_2973) ;  /* 0x0000000000107947 */ /* 0x000fea0003800000 */
.L_x_3004:
[----:B--2---:R-:W-:Y:S02]  /*5fd0*/  IMAD.U32 R3, R3, 0x10000, RZ ;  /* 0x0001000003037824 */ /* 0x004fe400078e00ff */
[----:B------:R-:W-:-:S04]  /*5fe0*/  IMAD.MOV.U32 R25, RZ, RZ, R23 ;  /* 0x000000ffff197224 */ /* 0x000fc800078e0017 */
[----:B------:R-:W0:Y:S02]  /*5ff0*/  F2I.FTZ.U32.TRUNC.NTZ R3, R3 ;  /* 0x0000000300037305 */ /* 0x000e24000021f000 */
[----:B0-----:R0:W-:Y:S02]  /*6000*/  STG.E desc[UR36][R8.64], R3 ;  /* 0x0000000308007986 */ /* 0x0011e4000c101924 */
.L_x_2973:
[----:B------:R-:W-:Y:S05]  /*6010*/  BSYNC B6 ;  /* 0x0000000000067941 */ /* 0x000fea0003800000 */
.L_x_2972:
[----:B------:R-:W-:Y:S01]  /*6020*/  ISETP.GE.AND P0, PT, R25, R16, PT ;  /* 0x000000101900720c */ /* 0x000fe20003f06270 */
[----:B------:R-:W-:-:S12]  /*6030*/  BSSY B6, `(.L_x_3007) ;  /* 0x00001fc000067945 */ /* 0x000fd80003800000 */
[----:B------:R-:W-:Y:S05]  /*6040*/  @P0 BRA `(.L_x_3008) ;  /* 0x0000001c00e80947 */ /* 0x000fea0003800000 */
[----:B0-----:R-:W0:Y:S01]  /*6050*/  LDC.64 R8, c[0x0][0x218] ;  /* 0x00008600ff087b82 */ /* 0x001e220000000a00 */
[----:B---3--:R-:W-:Y:S01]  /*6060*/  IMAD R0, R2, 0x200, R25 ;  /* 0x0000020002007824 */ /* 0x008fe200078e0219 */
        /* <DEDUP_REMOVED lines=20> */
.L_x_3012:
[----:B----4-:R-:W-:-:S06]  /*61b0*/  IMAD.U32 R5, R22, 0x10000, RZ ;  /* 0x0001000016057824 */ /* 0x010fcc00078e00ff */
[----:B------:R-:W0:Y:S02]  /*61c0*/  F2I.S64.TRUNC R4, R5 ;  /* 0x0000000500047311 */ /* 0x000e24000020d900 */
[----:B0-----:R0:W-:Y:S01]  /*61d0*/  STG.E.U8 desc[UR36][R8.64], R4 ;  /* 0x0000000408007986 */ /* 0x0011e2000c101124 */
[----:B------:R-:W-:Y:S05]  /*61e0*/  BRA `(.L_x_3014) ;  /* 0x0000000c00847947 */ /* 0x000fea0003800000 */
.L_x_3011:
        /* <DEDUP_REMOVED lines=10> */
.L_x_3016:
[----:B----4-:R-:W-:-:S04]  /*6290*/  IMAD.U32 R22, R22, 0x10000, RZ ;  /* 0x0001000016167824 */ /* 0x010fc800078e00ff */
[----:B------:R-:W0:Y:S02]  /*62a0*/  F2I.FTZ.TRUNC.NTZ R3, R22 ;  /* 0x0000001600037305 */ /* 0x000e24000021f100 */
[----:B0-----:R0:W-:Y:S01]  /*62b0*/  STG.E desc[UR36][R8.64], R3 ;  /* 0x0000000308007986 */ /* 0x0011e2000c101924 */
[----:B------:R-:W-:Y:S05]  /*62c0*/  BRA `(.L_x_3014) ;  /* 0x0000000c004c7947 */ /* 0x000fea0003800000 */
.L_x_3015:
[----:B----4-:R-:W-:-:S04]  /*62d0*/  IMAD.U32 R22, R22, 0x10000, RZ ;  /* 0x0001000016167824 */ /* 0x010fc800078e00ff */
[----:B------:R-:W0:Y:S02]  /*62e0*/  F2I.FTZ.TRUNC.NTZ R3, R22 ;  /* 0x0000001600037305 */ /* 0x000e24000021f100 */
[----:B0-----:R0:W-:Y:S01]  /*62f0*/  STG.E.U16 desc[UR36][R8.64], R3 ;  /* 0x0000000308007986 */ /* 0x0011e2000c101524 */
[----:B------:R-:W-:Y:S05]  /*6300*/  BRA `(.L_x_3014) ;  /* 0x0000000c003c7947 */ /* 0x000fea0003800000 */
.L_x_3010:
        /* <DEDUP_REMOVED lines=9> */
.L_x_3018:
[----:B----4-:R-:W-:-:S05]  /*63a0*/  IMAD.U32 R0, R22, 0x10000, RZ ;  /* 0x0001000016007824 */ /* 0x010fca00078e00ff */
[----:B------:R-:W-:-:S05]  /*63b0*/  F2FP.F16.F32.PACK_AB R0, RZ, R0 ;  /* 0x00000000ff00723e */ /* 0x000fca00000000ff */
[----:B------:R0:W-:Y:S01]  /*63c0*/  STG.E.U16 desc[UR36][R8.64], R0 ;  /* 0x0000000008007986 */ /* 0x0001e2000c101524 */
[----:B------:R-:W-:Y:S05]  /*63d0*/  BRA `(.L_x_3014) ;  /* 0x0000000c00087947 */ /* 0x000fea0003800000 */
.L_x_3017:
        /* <DEDUP_REMOVED lines=10> */
.L_x_3020:
[----:B----4-:R-:W-:-:S05]  /*6480*/  IMAD.U32 R22, R22, 0x10000, RZ ;  /* 0x0001000016167824 */ /* 0x010fca00078e00ff */
[----:B------:R-:W-:-:S04]  /*6490*/  F2FP.F16.F32.PACK_AB R3, RZ, R22 ;  /* 0x00000016ff03723e */ /* 0x000fc800000000ff */
[----:B------:R-:W-:-:S05]  /*64a0*/  PRMT R3, R3, 0x5410, RZ ;  /* 0x0000541003037816 */ /* 0x000fca00000000ff */
[----:B------:R0:W-:Y:S01]  /*64b0*/  STG.E desc[UR36][R8.64], R3 ;  /* 0x0000000308007986 */ /* 0x0001e2000c101924 */
[----:B------:R-:W-:Y:S05]  /*64c0*/  BRA `(.L_x_3014) ;  /* 0x0000000800cc7947 */ /* 0x000fea0003800000 */
.L_x_3019:
[----:B----4-:R-:W-:-:S04]  /*64d0*/  IMAD.U32 R4, R22, 0x10000, RZ ;  /* 0x0001000016047824 */ /* 0x010fc800078e00ff */
[----:B------:R-:W-:-:S06]  /*64e0*/  FMUL.FTZ R4, R4, 1 ;  /* 0x3f80000004047820 */ /* 0x000fcc0000410000 */
[----:B------:R-:W0:Y:S02]  /*64f0*/  F2F.F64.F32 R4, R4 ;  /* 0x0000000400047310 */ /* 0x000e240000201800 */
[----:B0-----:R0:W-:Y:S01]  /*6500*/  STG.E.64 desc[UR36][R8.64], R4 ;  /* 0x0000000408007986 */ /* 0x0011e2000c101b24 */
[----:B------:R-:W-:Y:S05]  /*6510*/  BRA `(.L_x_3014) ;  /* 0x0000000800b87947 */ /* 0x000fea0003800000 */
.L_x_3009:
        /* <DEDUP_REMOVED lines=13> */
.L_x_3023:
[----:B----4-:R-:W-:Y:S01]  /*65f0*/  IMAD.U32 R22, R22, 0x10000, RZ ;  /* 0x0001000016167824 */ /* 0x010fe200078e00ff */
[----:B------:R-:W-:-:S03]  /*6600*/  CS2R R6, SRZ ;  /* 0x0000000000067805 */ /* 0x000fc6000001ff00 */
[----:B------:R-:W-:-:S06]  /*6610*/  FMUL.FTZ R4, R22, 1 ;  /* 0x3f80000016047820 */ /* 0x000fcc0000410000 */
[----:B------:R-:W0:Y:S02]  /*6620*/  F2F.F64.F32 R4, R4 ;  /* 0x0000000400047310 */ /* 0x000e240000201800 */
[----:B0-----:R0:W-:Y:S01]  /*6630*/  STG.E.128 desc[UR36][R8.64], R4 ;  /* 0x0000000408007986 */ /* 0x0011e2000c101d24 */
[----:B------:R-:W-:Y:S05]  /*6640*/  BRA `(.L_x_3014) ;  /* 0x00000008006c7947 */ /* 0x000fea0003800000 */
.L_x_3022:
        /* <DEDUP_REMOVED lines=21> */
.L_x_3027:
[----:B------:R-:W-:Y:S05]  /*67a0*/  BSYNC B0 ;  /* 0x0000000000007941 */ /* 0x000fea0003800000 */
.L_x_3026:
[----:B------:R-:W-:-:S05]  /*67b0*/  LOP3.LUT R5, R0, R5, RZ, 0xfc, !PT ;  /* 0x0000000500057212 */ /* 0x000fca00078efcff */
[----:B------:R0:W-:Y:S01]  /*67c0*/  STG.E.U8 desc[UR36][R8.64], R5 ;  /* 0x0000000508007986 */ /* 0x0001e2000c101124 */
[----:B------:R-:W-:Y:S05]  /*67d0*/  BRA `(.L_x_3014) ;  /* 0x0000000800087947 */ /* 0x000fea0003800000 */
.L_x_3025:
        /* <DEDUP_REMOVED lines=13> */
.L_x_3029:
[----:B------:R-:W-:Y:S01]  /*68b0*/  IMAD.MOV.U32 R0, RZ, RZ, 0x7f ;  /* 0x0000007fff007424 */ /* 0x000fe200078e00ff */
[----:B------:R-:W-:-:S04]  /*68c0*/  ISETP.GT.U32.AND P0, PT, R3, 0x7f800000, PT ;  /* 0x7f8000000300780c */ /* 0x000fc80003f04070 */
[----:B------:R-:W-:-:S09]  /*68d0*/  SEL R0, R0, 0x7c, P0 ;  /* 0x0000007c00007807 */ /* 0x000fd20000000000 */
.L_x_3030:
[----:B------:R-:W-:Y:S05]  /*68e0*/  BSYNC B0 ;  /* 0x0000000000007941 */ /* 0x000fea0003800000 */
.L_x_3028:
[----:B------:R-:W-:-:S04]  /*68f0*/  LOP3.LUT R3, R5, 0x80000000, RZ, 0xc0, !PT ;  /* 0x8000000005037812 */ /* 0x000fc800078ec0ff */
[----:B------:R-:W-:-:S04]  /*6900*/  SHF.R.U32.HI R3, RZ, 0x18, R3 ;  /* 0x00000018ff037819 */ /* 0x000fc80000011603 */
[----:B------:R-:W-:-:S05]  /*6910*/  LOP3.LUT R3, R0, R3, RZ, 0xfc, !PT ;  /* 0x0000000300037212 */ /* 0x000fca00078efcff */
[----:B------:R0:W-:Y:S01]  /*6920*/  STG.E.U8 desc[UR36][R8.64], R3 ;  /* 0x0000000308007986 */ /* 0x0001e2000c101124 */
[----:B------:R-:W-:Y:S05]  /*6930*/  BRA `(.L_x_3014) ;  /* 0x0000000400b07947 */ /* 0x000fea0003800000 */
.L_x_3024:
[----:B----4-:R0:W-:Y:S01]  /*6940*/  STG.E.U16 desc[UR36][R8.64], R22 ;  /* 0x0000001608007986 */ /* 0x0101e2000c101524 */
[----:B------:R-:W-:Y:S05]  /*6950*/  BRA `(.L_x_3014) ;  /* 0x0000000400a87947 */ /* 0x000fea0003800000 */
.L_x_3021:
        /* <DEDUP_REMOVED lines=12> */
.L_x_3033:
        /* <DEDUP_REMOVED lines=17> */
.L_x_3036:
[----:B------:R-:W-:-:S04]  /*6b30*/  LOP3.LUT R3, R5, 0x80000000, RZ, 0xc0, !PT ;  /* 0x8000000005037812 */ /* 0x000fc800078ec0ff */
[----:B------:R-:W-:-:S04]  /*6b40*/  SHF.R.U32.HI R3, RZ, 0x18, R3 ;  /* 0x00000018ff037819 */ /* 0x000fc80000011603 */
[----:B------:R-:W-:-:S04]  /*6b50*/  LOP3.LUT R0, R0, R3, RZ, 0xfc, !PT ;  /* 0x0000000300007212 */ /* 0x000fc800078efcff */
[----:B------:R-:W-:-:S07]  /*6b60*/  PRMT R4, R0, 0x7610, R4 ;  /* 0x0000761000047816 */ /* 0x000fce0000000004 */
.L_x_3035:
[----:B------:R-:W-:Y:S05]  /*6b70*/  BSYNC B0 ;  /* 0x0000000000007941 */ /* 0x000fea0003800000 */
.L_x_3034:
[----:B------:R4:W-:Y:S01]  /*6b80*/  STG.E.U8 desc[UR36][R8.64], R4 ;  /* 0x0000000408007986 */ /* 0x0009e2000c101124 */
[----:B------:R-:W-:Y:S05]  /*6b90*/  BRA `(.L_x_3014) ;  /* 0x0000000400187947 */ /* 0x000fea0003800000 */
.L_x_3032:
        /* <DEDUP_REMOVED lines=17> */
.L_x_3039:
[----:B------:R-:W-:-:S04]  /*6cb0*/  LOP3.LUT R3, R5, 0x80000000, RZ, 0xc0, !PT ;  /* 0x8000000005037812 */ /* 0x000fc800078ec0ff */
[----:B------:R-:W-:-:S04]  /*6cc0*/  SHF.R.U32.HI R3, RZ, 0x18, R3 ;  /* 0x00000018ff037819 */ /* 0x000fc80000011603 */
[----:B------:R-:W-:-:S04]  /*6cd0*/  LOP3.LUT R0, R0, R3, RZ, 0xfc, !PT ;  /* 0x0000000300007212 */ /* 0x000fc800078efcff */
[----:B------:R-:W-:-:S07]  /*6ce0*/  PRMT R4, R0, 0x7610, R4 ;  /* 0x0000761000047816 */ /* 0x000fce0000000004 */
.L_x_3038:
[----:B------:R-:W-:Y:S05]  /*6cf0*/  BSYNC B0 ;  /* 0x0000000000007941 */ /* 0x000fea0003800000 */
.L_x_3037:
[----:B------:R0:W-:Y:S01]  /*6d00*/  STG.E.U8 desc[UR36][R8.64], R4 ;  /* 0x0000000408007986 */ /* 0x0001e2000c101124 */
[----:B------:R-:W-:Y:S05]  /*6d10*/  BRA `(.L_x_3014) ;  /* 0x0000000000b87947 */ /* 0x000fea0003800000 */
.L_x_3031:
        /* <DEDUP_REMOVED lines=22> */
.L_x_3013:
        /* <DEDUP_REMOVED lines=16> */
.L_x_3042:
[----:B------:R-:W-:Y:S05]  /*6f80*/  BRA `(.L_x_3014) ;  /* 0x00000000001c7947 */ /* 0x000fea0003800000 */
.L_x_3041:
[----:B----4-:R-:W-:-:S06]  /*6f90*/  IMAD.U32 R4, R22, 0x10000, RZ ;  /* 0x0001000016047824 */ /* 0x010fcc00078e00ff */
[----:B------:R-:W0:Y:S02]  /*6fa0*/  F2I.U64.TRUNC R4, R4 ;  /* 0x0000000400047311 */ /* 0x000e24000020d800 */
[----:B0-----:R3:W-:Y:S01]  /*6fb0*/  STG.E.64 desc[UR36][R8.64], R4 ;  /* 0x0000000408007986 */ /* 0x0017e2000c101b24 */
[----:B------:R-:W-:Y:S05]  /*6fc0*/  BRA `(.L_x_3014) ;  /* 0x00000000000c7947 */ /* 0x000fea0003800000 */
.L_x_3040:
[----:B----4-:R-:W-:-:S04]  /*6fd0*/  IMAD.U32 R22, R22, 0x10000, RZ ;  /* 0x0001000016167824 */ /* 0x010fc800078e00ff */
[----:B------:R-:W0:Y:S02]  /*6fe0*/  F2I.FTZ.U32.TRUNC.NTZ R3, R22 ;  /* 0x0000001600037305 */ /* 0x000e24000021f000 */
[----:B0-----:R0:W-:Y:S02]  /*6ff0*/  STG.E desc[UR36][R8.64], R3 ;  /* 0x0000000308007986 */ /* 0x0011e4000c101924 */
.L_x_3014:
        /* <DEDUP_REMOVED lines=21> */
[----:B-1----:R-:W-:-:S06]  /*7150*/  IMAD.U32 R17, R17, 0x10000, RZ ;  /* 0x0001000011117824 */ /* 0x002fcc00078e00ff */
[----:B------:R-:W0:Y:S02]  /*7160*/  F2I.FTZ.TRUNC.NTZ R17, R17 ;  /* 0x0000001100117305 */ /* 0x000e24000021f100 */
[----:B0-----:R4:W-:Y:S01]  /*7170*/  STG.E.U8 desc[UR36][R8.64], R17 ;  /* 0x0000001108007986 */ /* 0x0019e2000c101124 */
[----:B------:R-:W-:Y:S05]  /*7180*/  BRA `(.L_x_3048) ;  /* 0x0000000c00947947 */ /* 0x000fea0003800000 */
.L_x_3046:
[----:B-1----:R-:W-:-:S06]  /*7190*/  IMAD.U32 R5, R17, 0x10000, RZ ;  /* 0x0001000011057824 */ /* 0x002fcc00078e00ff */
[----:B------:R-:W0:Y:S02]  /*71a0*/  F2I.S64.TRUNC R4, R5 ;  /* 0x0000000500047311 */ /* 0x000e24000020d900 */
[----:B0-----:R3:W-:Y:S01]  /*71b0*/  STG.E.U8 desc[UR36][R8.64], R4 ;  /* 0x0000000408007986 */ /* 0x0017e2000c101124 */
[----:B------:R-:W-:Y:S05]  /*71c0*/  BRA `(.L_x_3048) ;  /* 0x0000000c00847947 */ /* 0x000fea0003800000 */
.L_x_3045:
        /* <DEDUP_REMOVED lines=10> */
.L_x_3050:
[----:B-1----:R-:W-:-:S06]  /*7270*/  IMAD.U32 R17, R17, 0x10000, RZ ;  /* 0x0001000011117824 */ /* 0x002fcc00078e00ff */
[----:B------:R-:W0:Y:S02]  /*7280*/  F2I.FTZ.TRUNC.NTZ R17, R17 ;  /* 0x0000001100117305 */ /* 0x000e24000021f100 */
[----:B0-----:R2:W-:Y:S01]  /*7290*/  STG.E desc[UR36][R8.64], R17 ;  /* 0x0000001108007986 */ /* 0x0015e2000c101924 */
[----:B------:R-:W-:Y:S05]  /*72a0*/  BRA `(.L_x_3048) ;  /* 0x0000000c004c7947 */ /* 0x000fea0003800000 */
.L_x_3049:
[----:B-1----:R-:W-:-:S06]  /*72b0*/  IMAD.U32 R17, R17, 0x10000, RZ ;  /* 0x0001000011117824 */ /* 0x002fcc00078e00ff */
[----:B------:R-:W0:Y:S02]  /*72c0*/  F2I.FTZ.TRUNC.NTZ R17, R17 ;  /* 0x0000001100117305 */ /* 0x000e24000021f100 */
[----:B0-----:R0:W-:Y:S01]  /*72d0*/  STG.E.U16 desc[UR36][R8.64], R17 ;  /* 0x0000001108007986 */ /* 0x0011e2000c101524 */
[----:B------:R-:W-:Y:S05]  /*72e0*/  BRA `(.L_x_3048) ;  /* 0x0000000c003c7947 */ /* 0x000fea0003800000 */
.L_x_3044:
        /* <DEDUP_REMOVED lines=9> */
.L_x_3052:
[----:B-1----:R-:W-:-:S05]  /*7380*/  IMAD.U32 R0, R17, 0x10000, RZ ;  /* 0x0001000011007824 */ /* 0x002fca00078e00ff */
[----:B------:R-:W-:-:S05]  /*7390*/  F2FP.F16.F32.PACK_AB R0, RZ, R0 ;  /* 0x00000000ff00723e */ /* 0x000fca00000000ff */
[----:B------:R0:W-:Y:S01]  /*73a0*/  STG.E.U16 desc[UR36][R8.64], R0 ;  /* 0x0000000008007986 */ /* 0x0001e2000c101524 */
[----:B------:R-:W-:Y:S05]  /*73b0*/  BRA `(.L_x_3048) ;  /* 0x0000000c00087947 */ /* 0x000fea0003800000 */
.L_x_3051:
        /* <DEDUP_REMOVED lines=10> */
.L_x_3054:
[----:B-1----:R-:W-:-:S05]  /*7460*/  IMAD.U32 R17, R17, 0x10000, RZ ;  /* 0x0001000011117824 */ /* 0x002fca00078e00ff */
[----:B------:R-:W-:-:S04]  /*7470*/  F2FP.F16.F32.PACK_AB R3, RZ, R17 ;  /* 0x00000011ff03723e */ /* 0x000fc800000000ff */
[----:B------:R-:W-:-:S05]  /*7480*/  PRMT R3, R3, 0x5410, RZ ;  /* 0x0000541003037816 */ /* 0x000fca00000000ff */
[----:B------:R0:W-:Y:S01]  /*7490*/  STG.E desc[UR36][R8.64], R3 ;  /* 0x0000000308007986 */ /* 0x0001e2000c101924 */
[----:B------:R-:W-:Y:S05]  /*74a0*/  BRA `(.L_x_3048) ;  /* 0x0000000800cc7947 */ /* 0x000fea0003800000 */
.L_x_3053:
[----:B-1----:R-:W-:-:S04]  /*74b0*/  IMAD.U32 R4, R17, 0x10000, RZ ;  /* 0x0001000011047824 */ /* 0x002fc800078e00ff */
[----:B------:R-:W-:-:S06]  /*74c0*/  FMUL.FTZ R4, R4, 1 ;  /* 0x3f80000004047820 */ /* 0x000fcc0000410000 */
[----:B------:R-:W0:Y:S02]  /*74d0*/  F2F.F64.F32 R4, R4 ;  /* 0x0000000400047310 */ /* 0x000e240000201800 */
[----:B0-----:R0:W-:Y:S01]  /*74e0*/  STG.E.64 desc[UR36][R8.64], R4 ;  /* 0x0000000408007986 */ /* 0x0011e2000c101b24 */
[----:B------:R-:W-:Y:S05]  /*74f0*/  BRA `(.L_x_3048) ;  /* 0x0000000800b87947 */ /* 0x000fea0003800000 */
.L_x_3043:
        /* <DEDUP_REMOVED lines=13> */
.L_x_3057:
[----:B-1----:R-:W-:Y:S01]  /*75d0*/  IMAD.U32 R17, R17, 0x10000, RZ ;  /* 0x0001000011117824 */ /* 0x002fe200078e00ff */
[----:B------:R-:W-:-:S03]  /*75e0*/  CS2R R6, SRZ ;  /* 0x0000000000067805 */ /* 0x000fc6000001ff00 */
[----:B------:R-:W-:-:S06]  /*75f0*/  FMUL.FTZ R4, R17, 1 ;  /* 0x3f80000011047820 */ /* 0x000fcc0000410000 */
[----:B------:R-:W0:Y:S02]  /*7600*/  F2F.F64.F32 R4, R4 ;  /* 0x0000000400047310 */ /* 0x000e240000201800 */
[----:B0-----:R0:W-:Y:S01]  /*7610*/  STG.E.128 desc[UR36][R8.64], R4 ;  /* 0x0000000408007986 */ /* 0x0011e2000c101d24 */
[----:B------:R-:W-:Y:S05]  /*7620*/  BRA `(.L_x_3048) ;  /* 0x00000008006c7947 */ /* 0x000fea0003800000 */
.L_x_3056:
        /* <DEDUP_REMOVED lines=21> */
.L_x_3061:
[----:B------:R-:W-:Y:S05]  /*7780*/  BSYNC B0 ;  /* 0x0000000000007941 */ /* 0x000fea0003800000 */
.L_x_3060:
[----:B------:R-:W-:-:S05]  /*7790*/  LOP3.LUT R5, R0, R5, RZ, 0xfc, !PT ;  /* 0x0000000500057212 */ /* 0x000fca00078efcff */
[----:B------:R0:W-:Y:S01]  /*77a0*/  STG.E.U8 desc[UR36][R8.64], R5 ;  /* 0x0000000508007986 */ /* 0x0001e2000c101124 */
[----:B------:R-:W-:Y:S05]  /*77b0*/  BRA `(.L_x_3048) ;  /* 0x0000000800087947 */ /* 0x000fea0003800000 */
.L_x_3059:
        /* <DEDUP_REMOVED lines=13> */
.L_x_3063:
[----:B------:R-:W-:Y:S01]  /*7890*/  IMAD.MOV.U32 R0, RZ, RZ, 0x7f ;  /* 0x0000007fff007424 */ /* 0x000fe200078e00ff */
[----:B------:R-:W-:-:S04]  /*78a0*/  ISETP.GT.U32.AND P0, PT, R3, 0x7f800000, PT ;  /* 0x7f8000000300780c */ /* 0x000fc80003f04070 */
[----:B------:R-:W-:-:S09]  /*78b0*/  SEL R0, R0, 0x7c, P0 ;  /* 0x0000007c00007807 */ /* 0x000fd20000000000 */
.L_x_3064:
[----:B------:R-:W-:Y:S05]  /*78c0*/  BSYNC B0 ;  /* 0x0000000000007941 */ /* 0x000fea0003800000 */
.L_x_3062:
[----:B------:R-:W-:-:S04]  /*78d0*/  LOP3.LUT R3, R17, 0x80000000, RZ, 0xc0, !PT ;  /* 0x8000000011037812 */ /* 0x000fc800078ec0ff */
[----:B------:R-:W-:-:S04]  /*78e0*/  SHF.R.U32.HI R3, RZ, 0x18, R3 ;  /* 0x00000018ff037819 */ /* 0x000fc80000011603 */
[----:B------:R-:W-:-:S05]  /*78f0*/  LOP3.LUT R3, R0, R3, RZ, 0xfc, !PT ;  /* 0x0000000300037212 */ /* 0x000fca00078efcff */
[----:B------:R0:W-:Y:S01]  /*7900*/  STG.E.U8 desc[UR36][R8.64], R3 ;  /* 0x0000000308007986 */ /* 0x0001e2000c101124 */
[----:B------:R-:W-:Y:S05]  /*7910*/  BRA `(.L_x_3048) ;  /* 0x0000000400b07947 */ /* 0x000fea0003800000 */
.L_x_3058:
[----:B-1----:R0:W-:Y:S01]  /*7920*/  STG.E.U16 desc[UR36][R8.64], R17 ;  /* 0x0000001108007986 */ /* 0x0021e2000c101524 */
[----:B------:R-:W-:Y:S05]  /*7930*/  BRA `(.L_x_3048) ;  /* 0x0000000400a87947 */ /* 0x000fea0003800000 */
.L_x_3055:
        /* <DEDUP_REMOVED lines=12> */
.L_x_3067:
        /* <DEDUP_REMOVED lines=17> */
.L_x_3070:
[----:B------:R-:W-:-:S04]  /*7b10*/  LOP3.LUT R3, R17, 0x80000000, RZ, 0xc0, !PT ;  /* 0x8000000011037812 */ /* 0x000fc800078ec0ff */
[----:B------:R-:W-:-:S04]  /*7b20*/  SHF.R.U32.HI R3, RZ, 0x18, R3 ;  /* 0x00000018ff037819 */ /* 0x000fc80000011603 */
[----:B------:R-:W-:-:S04]  /*7b30*/  LOP3.LUT R0, R0, R3, RZ, 0xfc, !PT ;  /* 0x0000000300007212 */ /* 0x000fc800078efcff */
[----:B------:R-:W-:-:S07]  /*7b40*/  PRMT R4, R0, 0x7610, R4 ;  /* 0x0000761000047816 */ /* 0x000fce0000000004 */
.L_x_3069:
[----:B------:R-:W-:Y:S05]  /*7b50*/  BSYNC B0 ;  /* 0x0000000000007941 */ /* 0x000fea0003800000 */
.L_x_3068:
[----:B------:R0:W-:Y:S01]  /*7b60*/  STG.E.U8 desc[UR36][R8.64], R4 ;  /* 0x0000000408007986 */ /* 0x0001e2000c101124 */
[----:B------:R-:W-:Y:S05]  /*7b70*/  BRA `(.L_x_3048) ;  /* 0x0000000400187947 */ /* 0x000fea0003800000 */
.L_x_3066:
        /* <DEDUP_REMOVED lines=17> */
.L_x_3073:
[----:B------:R-:W-:-:S04]  /*7c90*/  LOP3.LUT R3, R17, 0x80000000, RZ, 0xc0, !PT ;  /* 0x8000000011037812 */ /* 0x000fc800078ec0ff */
[----:B------:R-:W-:-:S04]  /*7ca0*/  SHF.R.U32.HI R3, RZ, 0x18, R3 ;  /* 0x00000018ff037819 */ /* 0x000fc80000011603 */
[----:B------:R-:W-:-:S04]  /*7cb0*/  LOP3.LUT R0, R0, R3, RZ, 0xfc, !PT ;  /* 0x0000000300007212 */ /* 0x000fc800078efcff */
[----:B------:R-:W-:-:S07]  /*7cc0*/  PRMT R4, R0, 0x7610, R4 ;  /* 0x0000761000047816 */ /* 0x000fce0000000004 */
.L_x_3072:
[----:B------:R-:W-:Y:S05]  /*7cd0*/  BSYNC B0 ;  /* 0x0000000000007941 */ /* 0x000fea0003800000 */
.L_x_3071:
[----:B------:R0:W-:Y:S01]  /*7ce0*/  STG.E.U8 desc[UR36][R8.64], R4 ;  /* 0x0000000408007986 */ /* 0x0001e2000c101124 */
[----:B------:R-:W-:Y:S05]  /*7cf0*/  BRA `(.L_x_3048) ;  /* 0x0000000000b87947 */ /* 0x000fea0003800000 */
.L_x_3065:
        /* <DEDUP_REMOVED lines=22> */
.L_x_3047:
        /* <DEDUP_REMOVED lines=15> */
[----:B01----:R-:W-:Y:S05]  /*7f50*/  CALL.ABS.NOINC R14 ;  /* 0x000000000e007343 */ /* 0x003fea0003c00000 */
.L_x_3076:
[----:B------:R-:W-:Y:S05]  /*7f60*/  BRA `(.L_x_3048) ;  /* 0x00000000001c7947 */ /* 0x000fea0003800000 */
.L_x_3075:
[----:B-1----:R-:W-:-:S06]  /*7f70*/  IMAD.U32 R4, R17, 0x10000, RZ ;  /* 0x0001000011047824 */ /* 0x002fcc00078e00ff */
[----:B------:R-:W0:Y:S02]  /*7f80*/  F2I.U64.TRUNC R4, R4 ;  /* 0x0000000400047311 */ /* 0x000e24000020d800 */
[----:B0-----:R0:W-:Y:S01]  /*7f90*/  STG.E.64 desc[UR36][R8.64], R4 ;  /* 0x0000000408007986 */ /* 0x0011e2000c101b24 */
[----:B------:R-:W-:Y:S05]  /*7fa0*/  BRA `(.L_x_3048) ;  /* 0x00000000000c7947 */ /* 0x000fea0003800000 */
.L_x_3074:
[----:B-1----:R-:W-:-:S06]  /*7fb0*/  IMAD.U32 R17, R17, 0x10000, RZ ;  /* 0x0001000011117824 */ /* 0x002fcc00078e00ff */
[----:B------:R-:W0:Y:S02]  /*7fc0*/  F2I.FTZ.U32.TRUNC.NTZ R17, R17 ;  /* 0x0000001100117305 */ /* 0x000e24000021f000 */
[----:B0-----:R0:W-:Y:S02]  /*7fd0*/  STG.E desc[UR36][R8.64], R17 ;  /* 0x0000001108007986 */ /* 0x0011e4000c101924 */
.L_x_3048:
[----:B------:R-:W-:-:S07]  /*7fe0*/  VIADD R25, R25, 0x80 ;  /* 0x0000008019197836 */ /* 0x000fce0000000000 */
.L_x_3008:
[----:B------:R-:W-:Y:S05]  /*7ff0*/  BSYNC B6 ;  /* 0x0000000000067941 */ /* 0x000fea0003800000 */
.L_x_3007:
[----:B------:R-:W-:-:S13]  /*8000*/  ISETP.GE.AND P0, PT, R25, R16, PT ;  /* 0x000000101900720c */ /* 0x000fda0003f06270 */
[----:B------:R-:W-:Y:S05]  /*8010*/  @P0 EXIT ;  /* 0x000000000000094d */ /* 0x000fea0003800000 */
[----:B01-34-:R-:W0:Y:S01]  /*8020*/  LDC.64 R4, c[0x0][0x218] ;  /* 0x00008600ff047b82 */ /* 0x01be220000000a00 */
[----:B------:R-:W-:Y:S01]  /*8030*/  PRMT R0, R19, 0x9910, RZ ;  /* 0x0000991013007816 */ /* 0x000fe200000000ff */
[----:B------:R-:W-:Y:S01]  /*8040*/  IMAD R2, R2, 0x200, R25 ;  /* 0x0000020002027824 */ /* 0x000fe200078e0219 */
[----:B------:R-:W-:Y:S02]  /*8050*/  ULDC UR4, c[0x0][0x238] ;  /* 0x00008e0000047ab9 */ /* 0x000fe40000000800 */
[----:B------:R-:W-:Y:S01]  /*8060*/  ISETP.GT.AND P1, PT, R0, 0x9, PT ;  /* 0x000000090000780c */ /* 0x000fe20003f24270 */
[----:B--2---:R-:W-:-:S05]  /*8070*/  IMAD R3, R2, UR4, RZ ;  /* 0x0000000402037c24 */ /* 0x004fca000f8e02ff */
        /* <DEDUP_REMOVED lines=11> */
[----:B------:R-:W-:-:S04]  /*8130*/  IMAD.U32 R18, R18, 0x10000, RZ ;  /* 0x0001000012127824 */ /* 0x000fc800078e00ff */
[----:B------:R-:W0:Y:S02]  /*8140*/  F2I.FTZ.TRUNC.NTZ R5, R18 ;  /* 0x0000001200057305 */ /* 0x000e24000021f100 */
[----:B0-----:R-:W-:Y:S01]  /*8150*/  STG.E.U8 desc[UR36][R2.64], R5 ;  /* 0x0000000502007986 */ /* 0x001fe2000c101124 */
[----:B------:R-:W-:Y:S05]  /*8160*/  EXIT ;  /* 0x000000000000794d */ /* 0x000fea0003800000 */
.L_x_3080:
[----:B------:R-:W-:-:S06]  /*8170*/  IMAD.U32 R5, R18, 0x10000, RZ ;  /* 0x0001000012057824 */ /* 0x000fcc00078e00ff */
[----:B------:R-:W0:Y:S02]  /*8180*/  F2I.S64.TRUNC R4, R5 ;  /* 0x0000000500047311 */ /* 0x000e24000020d900 */
[----:B0-----:R-:W-:Y:S01]  /*8190*/  STG.E.U8 desc[UR36][R2.64], R4 ;  /* 0x0000000402007986 */ /* 0x001fe2000c101124 */
[----:B------:R-:W-:Y:S05]  /*81a0*/  EXIT ;  /* 0x000000000000794d */ /* 0x000fea0003800000 */
.L_x_3079:
        /* <DEDUP_REMOVED lines=8> */
[----:B0-----:R-:W-:Y:S01]  /*8230*/  STG.E.64 desc[UR36][R2.64], R4 ;  /* 0x0000000402007986 */ /* 0x001fe2000c101b24 */
[----:B------:R-:W-:Y:S05]  /*8240*/  EXIT ;  /* 0x000000000000794d */ /* 0x000fea0003800000 */
.L_x_3083:
[----:B------:R-:W-:-:S04]  /*8250*/  IMAD.U32 R18, R18, 0x10000, RZ ;  /* 0x0001000012127824 */ /* 0x000fc800078e00ff */
[----:B------:R-:W0:Y:S02]  /*8260*/  F2I.FTZ.TRUNC.NTZ R5, R18 ;  /* 0x0000001200057305 */ /* 0x000e24000021f100 */
[----:B0-----:R-:W-:Y:S01]  /*8270*/  STG.E desc[UR36][R2.64], R5 ;  /* 0x0000000502007986 */ /* 0x001fe2000c101924 */
[----:B------:R-:W-:Y:S05]  /*8280*/  EXIT ;  /* 0x000000000000794d */ /* 0x000fea0003800000 */
.L_x_3082:
[----:B------:R-:W-:-:S04]  /*8290*/  IMAD.U32 R18, R18, 0x10000, RZ ;  /* 0x0001000012127824 */ /* 0x000fc800078e00ff */
[----:B------:R-:W0:Y:S02]  /*82a0*/  F2I.FTZ.TRUNC.NTZ R5, R18 ;  /* 0x0000001200057305 */ /* 0x000e24000021f100 */
[----:B0-----:R-:W-:Y:S01]  /*82b0*/  STG.E.U16 desc[UR36][R2.64], R5 ;  /* 0x0000000502007986 */ /* 0x001fe2000c101524 */
[----:B------:R-:W-:Y:S05]  /*82c0*/  EXIT ;  /* 0x000000000000794d */ /* 0x000fea0003800000 */
.L_x_3078:
[----:B------:R-:W-:-:S13]  /*82d0*/  ISETP.GT.AND P0, PT, R0, 0x6, PT ;  /* 0x000000060000780c */ /* 0x000fda0003f04270 */
[----:B------:R-:W-:Y:S05]  /*82e0*/  @P0 BRA `(.L_x_3084) ;  /* 0x00000000002c0947 */ /* 0x000fea0003800000 */
[----:B------:R-:W-:-:S13]  /*82f0*/  ISETP.NE.AND P0, PT, R0, 0x5, PT ;  /* 0x000000050000780c */ /* 0x000fda0003f05270 */
[----:B------:R-:W-:Y:S05]  /*8300*/  @!P0 BRA `(.L_x_3085) ;  /* 0x0000000000148947 */ /* 0x000fea0003800000 */
[----:B------:R-:W-:-:S13]  /*8310*/  ISETP.NE.AND P0, PT, R0, 0x6, PT ;  /* 0x000000060000780c */ /* 0x000fda0003f05270 */
[----:B------:R-:W-:Y:S05]  /*8320*/  @P0 BRA `(.L_x_3081) ;  /* 0x0000000800c40947 */ /* 0x000fea0003800000 */
[----:B------:R-:W-:-:S05]  /*8330*/  IMAD.U32 R5, R18, 0x10000, RZ ;  /* 0x0001000012057824 */ /* 0x000fca00078e00ff */
[----:B------:R-:W-:Y:S01]  /*8340*/  STG.E desc[UR36][R2.64], R5 ;  /* 0x0000000502007986 */ /* 0x000fe2000c101924 */
[----:B------:R-:W-:Y:S05]  /*8350*/  EXIT ;  /* 0x000000000000794d */ /* 0x000fea0003800000 */
.L_x_3085:
[----:B------:R-:W-:-:S05]  /*8360*/  IMAD.U32 R0, R18, 0x10000, RZ ;  /* 0x0001000012007824 */ /* 0x000fca00078e00ff */
[----:B------:R-:W-:-:S05]  /*8370*/  F2FP.F16.F32.PACK_AB R0, RZ, R0 ;  /* 0x00000000ff00723e */ /* 0x000fca00000000ff */
[----:B------:R-:W-:Y:S01]  /*8380*/  STG.E.U16 desc[UR36][R2.64], R0 ;  /* 0x0000000002007986 */ /* 0x000fe2000c101524 */
[----:B------:R-:W-:Y:S05]  /*8390*/  EXIT ;  /* 0x000000000000794d */ /* 0x000fea0003800000 */
.L_x_3084:
        /* <DEDUP_REMOVED lines=8> */
[----:B------:R-:W-:Y:S01]  /*8420*/  STG.E.64 desc[UR36][R2.64], R18 ;  /* 0x0000001202007986 */ /* 0x000fe2000c101b24 */
[----:B------:R-:W-:Y:S05]  /*8430*/  EXIT ;  /* 0x000000000000794d */ /* 0x000fea0003800000 */
.L_x_3087:
[----:B------:R-:W-:-:S05]  /*8440*/  IMAD.U32 R18, R18, 0x10000, RZ ;  /* 0x0001000012127824 */ /* 0x000fca00078e00ff */
[----:B------:R-:W-:-:S04]  /*8450*/  F2FP.F16.F32.PACK_AB R5, RZ, R18 ;  /* 0x00000012ff05723e */ /* 0x000fc800000000ff */
[----:B------:R-:W-:-:S05]  /*8460*/  PRMT R5, R5, 0x5410, RZ ;  /* 0x0000541005057816 */ /* 0x000fca00000000ff */
[----:B------:R-:W-:Y:S01]  /*8470*/  STG.E desc[UR36][R2.64], R5 ;  /* 0x0000000502007986 */ /* 0x000fe2000c101924 */
[----:B------:R-:W-:Y:S05]  /*8480*/  EXIT ;  /* 0x000000000000794d */ /* 0x000fea0003800000 */
.L_x_3086:
[----:B------:R-:W-:-:S04]  /*8490*/  IMAD.U32 R4, R18, 0x10000, RZ ;  /* 0x0001000012047824 */ /* 0x000fc800078e00ff */
[----:B------:R-:W-:-:S06]  /*84a0*/  FMUL.FTZ R4, R4, 1 ;  /* 0x3f80000004047820 */ /* 0x000fcc0000410000 */
[----:B------:R-:W0:Y:S02]  /*84b0*/  F2F.F64.F32 R4, R4 ;  /* 0x0000000400047310 */ /* 0x000e240000201800 */
[----:B0-----:R-:W-:Y:S01]  /*84c0*/  STG.E.64 desc[UR36][R2.64], R4 ;  /* 0x0000000402007986 */ /* 0x001fe2000c101b24 */
[----:B------:R-:W-:Y:S05]  /*84d0*/  EXIT ;  /* 0x000000000000794d */ /* 0x000fea0003800000 */
.L_x_3077:
        /* <DEDUP_REMOVED lines=11> */
[----:B------:R-:W-:Y:S01]  /*8590*/  STG.E.U8 desc[UR36][R2.64], R5 ;  /* 0x0000000502007986 */ /* 0x000fe2000c101124 */
[----:B------:R-:W-:Y:S05]  /*85a0*/  EXIT ;  /* 0x000000000000794d */ /* 0x000fea0003800000 */
.L_x_3090:
[----:B------:R-:W-:Y:S01]  /*85b0*/  IMAD.U32 R18, R18, 0x10000, RZ ;  /* 0x0001000012127824 */ /* 0x000fe200078e00ff */
[----:B------:R-:W-:-:S03]  /*85c0*/  CS2R R6, SRZ ;  /* 0x0000000000067805 */ /* 0x000fc6000001ff00 */
[----:B------:R-:W-:-:S06]  /*85d0*/  FMUL.FTZ R4, R18, 1 ;  /* 0x3f80000012047820 */ /* 0x000fcc0000410000 */
[----:B------:R-:W0:Y:S02]  /*85e0*/  F2F.F64.F32 R4, R4 ;  /* 0x0000000400047310 */ /* 0x000e240000201800 */
[----:B0-----:R-:W-:Y:S01]  /*85f0*/  STG.E.128 desc[UR36][R2.64], R4 ;  /* 0x0000000402007986 */ /* 0x001fe2000c101d24 */
[----:B------:R-:W-:Y:S05]  /*8600*/  EXIT ;  /* 0x000000000000794d */ /* 0x000fea0003800000 */
.L_x_3089:
        /* <DEDUP_REMOVED lines=21> */
.L_x_3094:
[----:B------:R-:W-:Y:S05]  /*8760*/  BSYNC B0 ;  /* 0x0000000000007941 */ /* 0x000fea0003800000 */
.L_x_3093:
[----:B------:R-:W-:-:S05]  /*8770*/  LOP3.LUT R5, R0, R5, RZ, 0xfc, !PT ;  /* 0x0000000500057212 */ /* 0x000fca00078efcff */
[----:B------:R-:W-:Y:S01]  /*8780*/  STG.E.U8 desc[UR36][R2.64], R5 ;  /* 0x0000000502007986 */ /* 0x000fe2000c101124 */
[----:B------:R-:W-:Y:S05]  /*8790*/  EXIT ;  /* 0x000000000000794d */ /* 0x000fea0003800000 */
.L_x_3092:
        /* <DEDUP_REMOVED lines=13> */
.L_x_3096:
[----:B------:R-:W-:Y:S01]  /*8870*/  IMAD.MOV.U32 R0, RZ, RZ, 0x7f ;  /* 0x0000007fff007424 */ /* 0x000fe200078e00ff */
[----:B------:R-:W-:-:S04]  /*8880*/  ISETP.GT.U32.AND P0, PT, R4, 0x7f800000, PT ;  /* 0x7f8000000400780c */ /* 0x000fc80003f04070 */
[----:B------:R-:W-:-:S09]  /*8890*/  SEL R0, R0, 0x7c, P0 ;  /* 0x0000007c00007807 */ /* 0x000fd20000000000 */
.L_x_3097:
[----:B------:R-:W-:Y:S05]  /*88a0*/  BSYNC B0 ;  /* 0x0000000000007941 */ /* 0x000fea0003800000 */
.L_x_3095:
[----:B------:R-:W-:-:S04]  /*88b0*/  LOP3.LUT R4, R5, 0x80000000, RZ, 0xc0, !PT ;  /* 0x8000000005047812 */ /* 0x000fc800078ec0ff */
[----:B------:R-:W-:-:S04]  /*88c0*/  SHF.R.U32.HI R5, RZ, 0x18, R4 ;  /* 0x00000018ff057819 */ /* 0x000fc80000011604 */
[----:B------:R-:W-:-:S05]  /*88d0*/  LOP3.LUT R5, R0, R5, RZ, 0xfc, !PT ;  /* 0x0000000500057212 */ /* 0x000fca00078efcff */
[----:B------:R-:W-:Y:S01]  /*88e0*/  STG.E.U8 desc[UR36][R2.64], R5 ;  /* 0x0000000502007986 */ /* 0x000fe2000c101124 */
[----:B------:R-:W-:Y:S05]  /*88f0*/  EXIT ;  /* 0x000000000000794d */ /* 0x000fea0003800000 */
.L_x_3091:
[----:B------:R-:W-:Y:S01]  /*8900*/  STG.E.U16 desc[UR36][R2.64], R18 ;  /* 0x0000001202007986 */ /* 0x000fe2000c101524 */
[----:B------:R-:W-:Y:S05]  /*8910*/  EXIT ;  /* 0x000000000000794d */ /* 0x000fea0003800000 */
.L_x_3088:
        /* <DEDUP_REMOVED lines=10> */
[----:B0-----:R-:W-:Y:S01]  /*89c0*/  STG.E.U16 desc[UR36][R2.64], R5 ;  /* 0x0000000502007986 */ /* 0x001fe2000c101524 */
[----:B------:R-:W-:Y:S05]  /*89d0*/  EXIT ;  /* 0x000000000000794d */ /* 0x000fea0003800000 */
.L_x_3100:
        /* <DEDUP_REMOVED lines=17> */
.L_x_3103:
[----:B------:R-:W-:-:S04]  /*8af0*/  LOP3.LUT R0, R7, 0x80000000, RZ, 0xc0, !PT ;  /* 0x8000000007007812 */ /* 0x000fc800078ec0ff */
[----:B------:R-:W-:-:S04]  /*8b00*/  SHF.R.U32.HI R5, RZ, 0x18, R0 ;  /* 0x00000018ff057819 */ /* 0x000fc80000011600 */
[----:B------:R-:W-:-:S04]  /*8b10*/  LOP3.LUT R4, R4, R5, RZ, 0xfc, !PT ;  /* 0x0000000504047212 */ /* 0x000fc800078efcff */
[----:B------:R-:W-:-:S07]  /*8b20*/  PRMT R0, R4, 0x7610, R0 ;  /* 0x0000761004007816 */ /* 0x000fce0000000000 */
.L_x_3102:
[----:B------:R-:W-:Y:S05]  /*8b30*/  BSYNC B0 ;  /* 0x0000000000007941 */ /* 0x000fea0003800000 */
.L_x_3101:
[----:B------:R-:W-:Y:S01]  /*8b40*/  STG.E.U8 desc[UR36][R2.64], R0 ;  /* 0x0000000002007986 */ /* 0x000fe2000c101124 */
[----:B------:R-:W-:Y:S05]  /*8b50*/  EXIT ;  /* 0x000000000000794d */ /* 0x000fea0003800000 */
.L_x_3099:
        /* <DEDUP_REMOVED lines=17> */
.L_x_3106:
[----:B------:R-:W-:-:S04]  /*8c70*/  LOP3.LUT R0, R7, 0x80000000, RZ, 0xc0, !PT ;  /* 0x8000000007007812 */ /* 0x000fc800078ec0ff */
[----:B------:R-:W-:-:S04]  /*8c80*/  SHF.R.U32.HI R5, RZ, 0x18, R0 ;  /* 0x00000018ff057819 */ /* 0x000fc80000011600 */
[----:B------:R-:W-:-:S04]  /*8c90*/  LOP3.LUT R4, R4, R5, RZ, 0xfc, !PT ;  /* 0x0000000504047212 */ /* 0x000fc800078efcff */
[----:B------:R-:W-:-:S07]  /*8ca0*/  PRMT R0, R4, 0x7610, R0 ;  /* 0x0000761004007816 */ /* 0x000fce0000000000 */
.L_x_3105:
[----:B------:R-:W-:Y:S05]  /*8cb0*/  BSYNC B0 ;  /* 0x0000000000007941 */ /* 0x000fea0003800000 */
.L_x_3104:
[----:B------:R-:W-:Y:S01]  /*8cc0*/  STG.E.U8 desc[UR36][R2.64], R0 ;  /* 0x0000000002007986 */ /* 0x000fe2000c101124 */
[----:B------:R-:W-:Y:S05]  /*8cd0*/  EXIT ;  /* 0x000000000000794d */ /* 0x000fea0003800000 */
.L_x_3098:
        /* <DEDUP_REMOVED lines=22> */
.L_x_3081:
        /* <DEDUP_REMOVED lines=16> */
.L_x_3109:
[----:B------:R-:W-:Y:S05]  /*8f40*/  EXIT ;  /* 0x000000000000794d */ /* 0x000fea0003800000 */
.L_x_3108:
[----:B------:R-:W-:-:S06]  /*8f50*/  IMAD.U32 R4, R18, 0x10000, RZ ;  /* 0x0001000012047824 */ /* 0x000fcc00078e00ff */
[----:B------:R-:W0:Y:S02]  /*8f60*/  F2I.U64.TRUNC R4, R4 ;  /* 0x0000000400047311 */ /* 0x000e24000020d800 */
[----:B0-----:R-:W-:Y:S01]  /*8f70*/  STG.E.64 desc[UR36][R2.64], R4 ;  /* 0x0000000402007986 */ /* 0x001fe2000c101b24 */
[----:B------:R-:W-:Y:S05]  /*8f80*/  EXIT ;  /* 0x000000000000794d */ /* 0x000fea0003800000 */
.L_x_3107:
[----:B------:R-:W-:-:S04]  /*8f90*/  IMAD.U32 R18, R18, 0x10000, RZ ;  /* 0x0001000012127824 */ /* 0x000fc800078e00ff */
[----:B------:R-:W0:Y:S02]  /*8fa0*/  F2I.FTZ.U32.TRUNC.NTZ R5, R18 ;  /* 0x0000001200057305 */ /* 0x000e24000021f000 */
[----:B0-----:R-:W-:Y:S01]  /*8fb0*/  STG.E desc[UR36][R2.64], R5 ;  /* 0x0000000502007986 */ /* 0x001fe2000c101924 */
[----:B------:R-:W-:Y:S05]  /*8fc0*/  EXIT ;  /* 0x000000000000794d */ /* 0x000fea0003800000 */
.L_x_3110:
        /* <DEDUP_REMOVED lines=11> */
.L_x_13280:


//--------------------- .text._ZN2at6native18elementwise_kernelILi128ELi4EZNS0_22gpu_kernel_impl_nocastIZZZNS0_17log1p_kernel_cudaERNS_18TensorIteratorBaseEENKUlvE_clEvENKUlvE4_clEvEUlN3c108BFloat16EE_EEvS4_RKT_EUliE_EEviT1_ --------------------------
	.section	.text._ZN2at6native18elementwise_kernelILi128ELi4EZNS0_22gpu_kernel_impl_nocastIZZZNS0_17log1p_kernel_cudaERNS_18TensorIteratorBaseEENKUlvE_clEvENKUlvE4_clEvEUlN3c108BFloat16EE_EEvS4_RKT_EUliE_EEviT1_,"ax",@progbits
	.align	128
        .global         _ZN2at6native18elementwise_kernelILi128ELi4EZNS0_22gpu_kernel_impl_nocastIZZZNS0_17log1p_kernel_cudaERNS_18TensorIteratorBaseEENKUlvE_clEvENKUlvE4_clEvEUlN3c108BFloat16EE_EEvS4_RKT_EUliE_EEviT1_
        .type           _ZN2at6native18elementwise_kernelILi128ELi4EZNS0_22gpu_kernel_impl_nocastIZZZNS0_17log1p_kernel_cudaERNS_18TensorIteratorBaseEENKUlvE_clEvENKUlvE4_clEvEUlN3c108BFloat16EE_EEvS4_RKT_EUliE_EEviT1_,@function
        .size           _ZN2at6native18elementwise_kernelILi128ELi4EZNS0_22gpu_kernel_impl_nocastIZZZNS0_17log1p_kernel_cudaERNS_18TensorIteratorBaseEENKUlvE_clEvENKUlvE4_clEvEUlN3c108BFloat16EE_EEvS4_RKT_EUliE_EEviT1_,(.L_x_13281 - _ZN2at6native18elementwise_kernelILi128ELi4EZNS0_22gpu_kernel_impl_nocastIZZZNS0_17log1p_kernel_cudaERNS_18TensorIteratorBaseEENKUlvE_clEvENKUlvE4_clEvEUlN3c108BFloat16EE_EEvS4_RKT_EUliE_EEviT1_)
        .other          _ZN2at6native18elementwise_kernelILi128ELi4EZNS0_22gpu_kernel_impl_nocastIZZZNS0_17log1p_kernel_cudaERNS_18TensorIteratorBaseEENKUlvE_clEvENKUlvE4_clEvEUlN3c108BFloat16EE_EEvS4_RKT_EUliE_EEviT1_,@"STO_CUDA_ENTRY STV_DEFAULT"
_ZN2at6native18elementwise_kernelILi128ELi4EZNS0_22gpu_kernel_impl_nocastIZZZNS0_17log1p_kernel_cudaERNS_18TensorIteratorBaseEENKUlvE_clEvENKUlvE4_clEvEUlN3c108BFloat16EE_EEvS4_RKT_EUliE_EEviT1_:
.text._ZN2at6native18elementwise_kernelILi128ELi4EZNS0_22gpu_kernel_impl_nocastIZZZNS0_17log1p_kernel_cudaERNS_18TensorIteratorBaseEENKUlvE_clEvENKUlvE4_clEvEUlN3c108BFloat16EE_EEvS4_RKT_EUliE_EEviT1_:
        /* <DEDUP_REMOVED lines=311> */
.L_x_3113:
[----:B------:R-:W-:Y:S02]  /*1370*/  ULDC.64 UR8, c[0x0][0x418] ;  /* 0x0001060000087ab9 */ /* 0x000fe40000000a00 */
[----:B------:R-:W-:-:S04]  /*1380*/  IADD3 R4, P0, R2, UR8, RZ ;  /* 0x0000000802047c10 */ /* 0x000fc8000ff1e0ff */
[----:B------:R-:W-:Y:S01]  /*1390*/  IADD3.X R5, RZ, UR9, RZ, P0, !PT ;  /* 0x00000009ff057c10 */ /* 0x000fe200087fe4ff */
[----:B------:R-:W-:Y:S01]  /*13a0*/  IMAD.MOV.U32 R8, RZ, RZ, 0x3e800000 ;  /* 0x3e800000ff087424 */ /* 0x000fe200078e00ff */
[----:B------:R-:W-:Y:S01]  /*13b0*/  MOV R9, 0x3d39bf78 ;  /* 0x3d39bf7800097802 */ /* 0x000fe20000000f00 */
[----:B------:R-:W-:Y:S02]  /*13c0*/  ULDC.64 UR8, c[0x0][0x410] ;  /* 0x0001040000087ab9 */ /* 0x000fe40000000a00 */
[----:B------:R-:W2:Y:S01]  /*13d0*/  LDG.E.U16 R4, desc[UR4][R4.64] ;  /* 0x0000000404047981 */ /* 0x000ea2000c1e1500 */
[----:B------:R-:W-:Y:S01]  /*13e0*/  BSSY B1, `(.L_x_3114) ;  /* 0x000001f000017945 */ /* 0x000fe20003800000 */
[----:B--2---:R-:W-:-:S04]  /*13f0*/  SHF.L.U32 R10, R4, 0x10, RZ ;  /* 0x00000010040a7819 */ /* 0x004fc800000006ff */
[C---:B------:R-:W-:Y:S01]  /*1400*/  ISETP.GE.U32.AND P0, PT, R10.reuse, 0x7f800000, PT ;  /* 0x7f8000000a00780c */ /* 0x040fe20003f06070 */
[----:B------:R-:W-:-:S05]  /*1410*/  FADD.FTZ.RZ R2, R10, 1 ;  /* 0x3f8000000a027421 */ /* 0x000fca000001c000 */
[----:B------:R-:W-:-:S04]  /*1420*/  IADD3 R2, R2, -0x3f400000, RZ ;  /* 0xc0c0000002027810 */ /* 0x000fc80007ffe0ff */
[----:B------:R-:W-:-:S04]  /*1430*/  LOP3.LUT R2, R2, 0xff800000, RZ, 0xc0, !PT ;  /* 0xff80000002027812 */ /* 0x000fc800078ec0ff */
[----:B------:R-:W-:Y:S02]  /*1440*/  IADD3 R7, -R2, 0x40800000, RZ ;  /* 0x4080000002077810 */ /* 0x000fe40007ffe1ff */
[-C--:B------:R-:W-:Y:S02]  /*1450*/  IADD3 R6, R10, -R2.reuse, RZ ;  /* 0x800000020a067210 */ /* 0x080fe40007ffe0ff */
[----:B------:R-:W-:Y:S01]  /*1460*/  I2FP.F32.S32 R4, R2 ;  /* 0x0000000200047245 */ /* 0x000fe20000201400 */
[----:B------:R-:W-:Y:S01]  /*1470*/  FFMA.FTZ R7, R7, R8, -1 ;  /* 0xbf80000007077423 */ /* 0x000fe20000010008 */
[----:B------:R-:W-:-:S03]  /*1480*/  IADD3 R2, P1, R3, UR8, RZ ;  /* 0x0000000803027c10 */ /* 0x000fc6000ff3e0ff */
[----:B------:R-:W-:Y:S01]  /*1490*/  FADD.FTZ R6, R6, R7 ;  /* 0x0000000706067221 */ /* 0x000fe20000010000 */
[----:B------:R-:W-:Y:S01]  /*14a0*/  FMUL.FTZ R4, R4, 1.1920928955078125e-07 ;  /* 0x3400000004047820 */ /* 0x000fe20000410000 */
[----:B------:R-:W-:Y:S02]  /*14b0*/  IADD3.X R3, RZ, UR9, RZ, P1, !PT ;  /* 0x00000009ff037c10 */ /* 0x000fe40008ffe4ff */
        /* <DEDUP_REMOVED lines=14> */
[----:B------:R-:W-:-:S05]  /*15a0*/  @P0 MOV R5, 0x7f800000 ;  /* 0x7f80000000050802 */ /* 0x000fca0000000f00 */
[----:B------:R-:W-:-:S05]  /*15b0*/  @P0 FFMA.FTZ R4, R10, R5, +INF ;  /* 0x7f8000000a040423 */ /* 0x000fca0000010005 */
[----:B------:R-:W-:-:S07]  /*15c0*/  FSEL R4, R4, -RZ, P1 ;  /* 0x800000ff04047208 */ /* 0x000fce0000800000 */
.L_x_3115:
[----:B------:R-:W-:Y:S05]  /*15d0*/  BSYNC B1 ;  /* 0x0000000000017941 */ /* 0x000fea0003800000 */
.L_x_3114:
[----:B------:R-:W-:Y:S02]  /*15e0*/  F2FP.BF16.F32.PACK_AB R4, RZ, R4 ;  /* 0x00000004ff04723e */ /* 0x000fe400000010ff */
[----:B------:R-:W-:-:S03]  /*15f0*/  IADD3 R0, R0, 0x80, RZ ;  /* 0x0000008000007810 */ /* 0x000fc60007ffe0ff */
[----:B------:R0:W-:Y:S04]  /*1600*/  STG.E.U16 desc[UR4][R2.64], R4 ;  /* 0x0000000402007986 */ /* 0x0001e8000c101504 */
.L_x_3112:
[----:B------:R-:W-:Y:S05]  /*1610*/  BSYNC B0 ;  /* 0x0000000000007941 */ /* 0x000fea0003800000 */
.L_x_3111:
        /* <DEDUP_REMOVED lines=291> */
[----:B------:R-:W-:-:S03]  /*2850*/  @P0 IMAD.MOV.U32 R8, RZ, RZ, RZ ;  /* 0x000000ffff080224 */ /* 0x000fc600078e00ff */
        /* <DEDUP_REMOVED lines=13> */
.L_x_3118:
[----:B------:R-:W-:Y:S02]  /*2930*/  ULDC.64 UR8, c[0x0][0x418] ;  /* 0x0001060000087ab9 */ /* 0x000fe40000000a00 */
[----:B------:R-:W-:-:S04]  /*2940*/  IADD3 R4, P0, R2, UR8, RZ ;  /* 0x0000000802047c10 */ /* 0x000fc8000ff1e0ff */
[----:B------:R-:W-:Y:S01]  /*2950*/  IADD3.X R5, RZ, UR9, RZ, P0, !PT ;  /* 0x00000009ff057c10 */ /* 0x000fe200087fe4ff */
[----:B------:R-:W-:-:S04]  /*2960*/  ULDC.64 UR8, c[0x0][0x410] ;  /* 0x0001040000087ab9 */ /* 0x000fc80000000a00 */
[----:B------:R-:W2:Y:S01]  /*2970*/  LDG.E.U16 R4, desc[UR4][R4.64] ;  /* 0x0000000404047981 */ /* 0x000ea2000c1e1500 */
[----:B------:R-:W-:Y:S01]  /*2980*/  MOV R8, 0x3e800000 ;  /* 0x3e80000000087802 */ /* 0x000fe20000000f00 */
[----:B------:R-:W-:Y:S01]  /*2990*/  BSSY B1, `(.L_x_3119) ;  /* 0x0000020000017945 */ /* 0x000fe20003800000 */
[----:B------:R-:W-:Y:S02]  /*29a0*/  MOV R11, 0x3d39bf78 ;  /* 0x3d39bf78000b7802 */ /* 0x000fe40000000f00 */
        /* <DEDUP_REMOVED lines=30> */
.L_x_3120:
[----:B------:R-:W-:Y:S05]  /*2b90*/  BSYNC B1 ;  /* 0x0000000000017941 */ /* 0x000fea0003800000 */
.L_x_3119:
[----:B------:R-:W-:Y:S02]  /*2ba0*/  F2FP.BF16.F32.PACK_AB R4, RZ, R4 ;  /* 0x00000004ff04723e */ /* 0x000fe400000010ff */
[----:B------:R-:W-:-:S03]  /*2bb0*/  IADD3 R0, R0, 0x80, RZ ;  /* 0x0000008000007810 */ /* 0x000fc60007ffe0ff */
[----:B------:R1:W-:Y:S01]  /*2bc0*/  STG.E.U16 desc[UR4][R2.64], R4 ;  /* 0x0000000402007986 */ /* 0x0003e2000c101504 */
[----:B------:R-:W-:-:S13]  /*2bd0*/  ISETP.GE.AND P0, PT, R0, UR6, PT ;  /* 0x0000000600007c0c */ /* 0x000fda000bf06270 */
[----:B-1----:R-:W-:Y:S05]  /*2be0*/  @P0 BRA `(.L_x_3117) ;  /* 0x0000001400600947 */ /* 0x002fea0003800000 */
        /* <DEDUP_REMOVED lines=302> */
.L_x_3121:
        /* <DEDUP_REMOVED lines=38> */
.L_x_3123:
[----:B------:R-:W-:Y:S05]  /*4130*/  BSYNC B1 ;  /* 0x0000000000017941 */ /* 0x000fea0003800000 */
.L_x_3122:
[----:B------:R-:W-:Y:S02]  /*4140*/  F2FP.BF16.F32.PACK_AB R4, RZ, R4 ;  /* 0x00000004ff04723e */ /* 0x000fe400000010ff */
[----:B------:R-:W-:-:S03]  /*4150*/  IADD3 R0, R0, 0x80, RZ ;  /* 0x0000008000007810 */ /* 0x000fc60007ffe0ff */
[----:B------:R1:W-:Y:S04]  /*4160*/  STG.E.U16 desc[UR4][R2.64], R4 ;  /* 0x0000000402007986 */ /* 0x0003e8000c101504 */
.L_x_3117:
[----:B------:R-:W-:Y:S05]  /*4170*/  BSYNC B0 ;  /* 0x0000000000007941 */ /* 0x000fea0003800000 */
.L_x_3116:
[----:B------:R-:W-:-:S13]  /*4180*/  ISETP.GE.AND P0, PT, R0, UR6, PT ;  /* 0x0000000600007c0c */ /* 0x000fda000bf06270 */
[----:B------:R-:W-:Y:S05]  /*4190*/  @P0 EXIT ;  /* 0x000000000000094d */ /* 0x000fea0003800000 */
[----:B------:R-:W2:Y:S01]  /*41a0*/  LDC R8, c[0x0][0x218] ;  /* 0x00008600ff087b82 */ /* 0x000ea20000000800 */
[----:B01----:R-:W-:Y:S02]  /*41b0*/  CS2R R2, SRZ ;  /* 0x0000000000027805 */ /* 0x003fe4000001ff00 */
[----:B--2---:R-:W-:-:S13]  /*41c0*/  ISETP.NE.AND P0, PT, R8, RZ, PT ;  /* 0x000000ff0800720c */ /* 0x004fda0003f05270 */
[----:B------:R-:W-:Y:S05]  /*41d0*/  @!P0 BRA `(.L_x_3124) ;  /* 0x0000001000a88947 */ /* 0x000fea0003800000 */
[----:B------:R-:W-:Y:S01]  /*41e0*/  HFMA2.MMA R2, -RZ, RZ, 0, 0 ;  /* 0x00000000ff027435 */ /* 0x000fe200000001ff */
[----:B------:R-:W-:Y:S01]  /*41f0*/  MOV R3, R0 ;  /* 0x0000000000037202 */ /* 0x000fe20000000f00 */
[----:B------:R-:W-:Y:S01]  /*4200*/  ULDC.64 UR6, c[0x0][0x220] ;  /* 0x0000880000067ab9 */ /* 0x000fe20000000a00 */
[----:B------:R-:W-:-:S07]  /*4210*/  ISETP.NE.AND P0, PT, R8, 0x1, PT ;  /* 0x000000010800780c */ /* 0x000fce0003f05270 */
        /* <DEDUP_REMOVED lines=294> */
.L_x_3124:
        /* <DEDUP_REMOVED lines=16> */
[----:B------:R-:W-:-:S04]  /*5580*/  FFMA.FTZ R7, R6, R7, -1 ;  /* 0xbf80000006077423 */ /* 0x000fc80000010007 */
[----:B------:R-:W-:Y:S01]  /*5590*/  FADD.FTZ R2, R2, R7 ;  /* 0x0000000702027221 */ /* 0x000fe20000010000 */
[----:B------:R-:W-:-:S03]  /*55a0*/  FMUL.FTZ R0, R0, 1.1920928955078125e-07 ;  /* 0x3400000000007820 */ /* 0x000fc60000410000 */
        /* <DEDUP_REMOVED lines=9> */
[----:B------:R-:W-:Y:S01]  /*5640*/  FFMA.FTZ R5, R2, R5, R2 ;  /* 0x0000000502057223 */ /* 0x000fe20000010002 */
[----:B------:R-:W-:-:S03]  /*5650*/  IADD3 R2, P1, R3, UR6, RZ ;  /* 0x0000000603027c10 */ /* 0x000fc6000ff3e0ff */
[----:B------:R-:W-:Y:S01]  /*5660*/  FFMA.FTZ R0, R0, 0.69314718246459960938, R5 ;  /* 0x3f31721800007823 */ /* 0x000fe20000010005 */
[----:B------:R-:W-:Y:S01]  /*5670*/  IADD3.X R3, RZ, UR7, RZ, P1, !PT ;  /* 0x00000007ff037c10 */ /* 0x000fe20008ffe4ff */
[----:B------:R-:W-:Y:S08]  /*5680*/  @!P0 BRA `(.L_x_3126) ;  /* 0x0000000000148947 */ /* 0x000ff00003800000 */
[C---:B------:R-:W-:Y:S02]  /*5690*/  ISETP.GE.AND P0, PT, R9.reuse, -0x407fffff, PT ;  /* 0xbf8000010900780c */ /* 0x040fe40003f06270 */
[----:B------:R-:W-:-:S11]  /*56a0*/  FSETP.NEU.FTZ.AND P1, PT, R9, RZ, PT ;  /* 0x000000ff0900720b */ /* 0x000fd60003f3d000 */
[----:B------:R-:W-:-:S05]  /*56b0*/  @P0 MOV R4, 0x7f800000 ;  /* 0x7f80000000040802 */ /* 0x000fca0000000f00 */
[----:B------:R-:W-:-:S05]  /*56c0*/  @P0 FFMA.FTZ R0, R9, R4, +INF ;  /* 0x7f80000009000423 */ /* 0x000fca0000010004 */
[----:B------:R-:W-:-:S07]  /*56d0*/  FSEL R0, R0, -RZ, P1 ;  /* 0x800000ff00007208 */ /* 0x000fce0000800000 */
.L_x_3126:
[----:B------:R-:W-:Y:S05]  /*56e0*/  BSYNC B0 ;  /* 0x0000000000007941 */ /* 0x000fea0003800000 */
.L_x_3125:
[----:B------:R-:W-:-:S05]  /*56f0*/  F2FP.BF16.F32.PACK_AB R0, RZ, R0 ;  /* 0x00000000ff00723e */ /* 0x000fca00000010ff */
[----:B------:R-:W-:Y:S01]  /*5700*/  STG.E.U16 desc[UR4][R2.64], R0 ;  /* 0x0000000002007986 */ /* 0x000fe2000c101504 */
[----:B------:R-:W-:Y:S05]  /*5710*/  EXIT ;  /* 0x000000000000794d */ /* 0x000fea0003800000 */
.L_x_3127:
        /* <DEDUP_REMOVED lines=14> */
.L_x_13281:


//--------------------- .text._ZN2at6native27unrolled_elementwise_kernelIZZZNS0_17log1p_kernel_cudaERNS_18TensorIteratorBaseEENKUlvE_clEvENKUlvE4_clEvEUlN3c108BFloat16EE_St5arrayIPcLm2EELi4E23TrivialOffsetCalculatorILi1EjESD_NS0_6memory15LoadWithoutCastENSE_16StoreWithoutCastEEEviT_T0_T2_T3_T4_T5_ --------------------------
	.section	.text._ZN2at6native27unrolled_elementwise_kernelIZZZNS0_17log1p_kernel_cudaERNS_18TensorIteratorBaseEENKUlvE_clEvENKUlvE4_clEvEUlN3c108BFloat16EE_St5arrayIPcLm2EELi4E23TrivialOffsetCalculatorILi1EjESD_NS0_6memory15LoadWithoutCastENSE_16StoreWithoutCastEEEviT_T0_T2_T3_T4_T5_,"ax",@progbits
	.align	128
        .global         _ZN2at6native27unrolled_elementwise_kernelIZZZNS0_17log1p_kernel_cudaERNS_18TensorIteratorBaseEENKUlvE_clEvENKUlvE4_clEvEUlN3c108BFloat16EE_St5arrayIPcLm2EELi4E23TrivialOffsetCalculatorILi1EjESD_NS0_6memory15LoadWithoutCastENSE_16StoreWithoutCastEEEviT_T0_T2_T3_T4_T5_
        .type           _ZN2at6native27unrolled_elementwise_kernelIZZZNS0_17log1p_kernel_cudaERNS_18TensorIteratorBaseEENKUlvE_clEvENKUlvE4_clEvEUlN3c108BFloat16EE_St5arrayIPcLm2EELi4E23TrivialOffsetCalculatorILi1EjESD_NS0_6memory15LoadWithoutCastENSE_16StoreWithoutCastEEEviT_T0_T2_T3_T4_T5_,@function
        .size           _ZN2at6native27unrolled_elementwise_kernelIZZZNS0_17log1p_kernel_cudaERNS_18TensorIteratorBaseEENKUlvE_clEvENKUlvE4_clEvEUlN3c108BFloat16EE_St5arrayIPcLm2EELi4E23TrivialOffsetCalculatorILi1EjESD_NS0_6memory15LoadWithoutCastENSE_16StoreWithoutCastEEEviT_T0_T2_T3_T4_T5_,(.L_x_13282 - _ZN2at6native27unrolled_elementwise_kernelIZZZNS0_17log1p_kernel_cudaERNS_18TensorIteratorBaseEENKUlvE_clEvENKUlvE4_clEvEUlN3c108BFloat16EE_St5arrayIPcLm2EELi4E23TrivialOffsetCalculatorILi1EjESD_NS0_6memory15LoadWithoutCastENSE_16StoreWithoutCastEEEviT_T0_T2_T3_T4_T5_)
        .other          _ZN2at6native27unrolled_elementwise_kernelIZZZNS0_17log1p_kernel_cudaERNS_18TensorIteratorBaseEENKUlvE_clEvENKUlvE4_clEvEUlN3c108BFloat16EE_St5arrayIPcLm2EELi4E23TrivialOffsetCalculatorILi1EjESD_NS0_6memory15LoadWithoutCastENSE_16StoreWithoutCastEEEviT_T0_T2_T3_T4_T5_,@"STO_CUDA_ENTRY STV_DEFAULT"
_ZN2at6native27unrolled_elementwise_kernelIZZZNS0_17log1p_kernel_cudaERNS_18TensorIteratorBaseEENKUlvE_clEvENKUlvE4_clEvEUlN3c108BFloat16EE_St5arrayIPcLm2EELi4E23TrivialOffsetCalculatorILi1EjESD_NS0_6memory15LoadWithoutCastENSE_16StoreWithoutCastEEEviT_T0_T2_T3_T4_T5_:
.text._ZN2at6native27unrolled_elementwise_kernelIZZZNS0_17log1p_kernel_cudaERNS_18TensorIteratorBaseEENKUlvE_clEvENKUlvE4_clEvEUlN3c108BFloat16EE_St5arrayIPcLm2EELi4E23TrivialOffsetCalculatorILi1EjESD_NS0_6memory15LoadWithoutCastENSE_16StoreWithoutCastEEEviT_T0_T2_T3_T4_T5_:
[----:B------:R-:W-:Y:S01]  /*0000*/  LDC R1, c[0x0][0x28] ;  /* 0x00000a00ff017b82 */ /* 0x000fe20000000800 */
[----:B------:R-:W0:Y:S07]  /*0010*/  S2R R0, SR_CTAID.X ;  /* 0x0000000000007919 */ /* 0x000e2e0000002500 */
[----:B------:R-:W0:Y:S01]  /*0020*/  LDC R5, c[0x0][0x210] ;  /* 0x00008400ff057b82 */ /* 0x000e220000000800 */
[----:B------:R-:W-:Y:S01]  /*0030*/  PRMT R16, RZ, 0x7610, R16 ;  /* 0x00007610ff107816 */ /* 0x000fe20000000010 */
[----:B------:R-:W-:Y:S01]  /*0040*/  ULDC.64 UR4, c[0x0][0x208] ;  /* 0x0000820000047ab9 */ /* 0x000fe20000000a00 */
[----:B------:R-:W1:Y:S01]  /*0050*/  S2R R3, SR_TID.X ;  /* 0x0000000000037919 */ /* 0x000e620000002100 */
[----:B0-----:R-:W-:Y:S01]  /*0060*/  IMAD R2, R0, -0x200, R5 ;  /* 0xfffffe0000027824 */ /* 0x001fe200078e0205 */
[----:B-1----:R-:W-:-:S04]  /*0070*/  MOV R13, R3 ;  /* 0x00000003000d7202 */ /* 0x002fc80000000f00 */
[----:B------:R-:W-:-:S13]  /*0080*/  ISETP.GE.AND P0, PT, R3, R2, PT ;  /* 0x000000020300720c */ /* 0x000fda0003f06270 */
[----:B------:R-:W-:Y:S01]  /*0090*/  @!P0 LEA R15, R0, R13, 0x9 ;  /* 0x0000000d000f8211 */ /* 0x000fe200078e48ff */
[----:B------:R-:W0:Y:S01]  /*00a0*/  @!P0 LDC.64 R4, c[0x0][0x220] ;  /* 0x00008800ff048b82 */ /* 0x000e220000000a00 */
[----:B------:R-:W-:-:S04]  /*00b0*/  @!P0 IADD3 R13, R13, 0x80, RZ ;  /* 0x000000800d0d8810 */ /* 0x000fc80007ffe0ff */
[----:B------:R-:W-:-:S13]  /*00c0*/  ISETP.GE.AND P1, PT, R13, R2, PT ;  /* 0x000000020d00720c */ /* 0x000fda0003f26270 */
[----:B------:R-:W-:Y:S01]  /*00d0*/  @!P1 LEA R17, R0, R13, 0x9 ;  /* 0x0000000d00119211 */ /* 0x000fe200078e48ff */
[----:B------:R-:W-:Y:S01]  /*00e0*/  @!P1 VIADD R13, R13, 0x80 ;  /* 0x000000800d0d9836 */ /* 0x000fe20000000000 */
[----:B------:R-:W1:Y:S04]  /*00f0*/  @!P1 LDC.64 R10, c[0x0][0x220] ;  /* 0x00008800ff0a9b82 */ /* 0x000e680000000a00 */
[----:B------:R-:W-:Y:S01]  /*0100*/  ISETP.GE.AND P3, PT, R13, R2, PT ;  /* 0x000000020d00720c */ /* 0x000fe20003f66270 */
[----:B0-----:R-:W-:-:S05]  /*0110*/  @!P0 IMAD.WIDE.U32 R4, R15, 0x2, R4 ;  /* 0x000000020f048825 */ /* 0x001fca00078e0004 */
[----:B------:R0:W5:Y:S07]  /*0120*/  @!P0 LDG.E.U16 R16, desc[UR4][R4.64] ;  /* 0x0000000404108981 */ /* 0x00016e000c1e1500 */
[----:B------:R-:W-:Y:S01]  /*0130*/  @!P3 LEA R19, R0, R13, 0x9 ;  /* 0x0000000d0013b211 */ /* 0x000fe200078e48ff */
[----:B------:R-:W2:Y:S01]  /*0140*/  @!P3 LDC.64 R8, c[0x0][0x220] ;  /* 0x00008800ff08bb82 */ /* 0x000ea20000000a00 */
[----:B------:R-:W-:-:S04]  /*0150*/  @!P3 IADD3 R13, R13, 0x80, RZ ;  /* 0x000000800d0db810 */ /* 0x000fc80007ffe0ff */
[----:B------:R-:W-:Y:S01]  /*0160*/  ISETP.GE.AND P2, PT, R13, R2, PT ;  /* 0x000000020d00720c */ /* 0x000fe20003f46270 */
[----:B-1----:R-:W-:-:S12]  /*0170*/  @!P1 IMAD.WIDE.U32 R10, R17, 0x2, R10 ;  /* 0x00000002110a9825 */ /* 0x002fd800078e000a */
[----:B------:R-:W1:Y:S01]  /*0180*/  @!P2 LDC.64 R6, c[0x0][0x220] ;  /* 0x00008800ff06ab82 */ /* 0x000e620000000a00 */
[----:B------:R-:W-:Y:S01]  /*0190*/  @!P2 LEA R13, R0, R13, 0x9 ;  /* 0x0000000d000da211 */ /* 0x000fe200078e48ff */
[--C-:B--2---:R-:W-:Y:S01]  /*01a0*/  @!P3 IMAD.WIDE.U32 R14, R19, 0x2, R8.reuse ;  /* 0x00000002130eb825 */ /* 0x104fe200078e0008 */
[----:B------:R-:W-:Y:S02]  /*01b0*/  PRMT R9, RZ, 0x7610, R9 ;  /* 0x00007610ff097816 */ /* 0x000fe40000000009 */
[----:B------:R-:W-:-:S04]  /*01c0*/  PRMT R8, RZ, 0x7610, R8 ;  /* 0x00007610ff087816 */ /* 0x000fc80000000008 */
[----:B------:R0:W5:Y:S04]  /*01d0*/  @!P1 LDG.E.U16 R9, desc[UR4][R10.64] ;  /* 0x000000040a099981 */ /* 0x000168000c1e1500 */
[----:B------:R0:W5:Y:S01]  /*01e0*/  @!P3 LDG.E.U16 R8, desc[UR4][R14.64] ;  /* 0x000000040e08b981 */ /* 0x000162000c1e1500 */
[----:B-1----:R-:W-:Y:S01]  /*01f0*/  @!P2 IMAD.WIDE.U32 R12, R13, 0x2, R6 ;  /* 0x000000020d0ca825 */ /* 0x002fe200078e0006 */
[----:B------:R-:W-:-:S06]  /*0200*/  PRMT R6, RZ, 0x7610, R6 ;  /* 0x00007610ff067816 */ /* 0x000fcc0000000006 */
[----:B------:R0:W5:Y:S01]  /*0210*/  @!P2 LDG.E.U16 R6, desc[UR4][R12.64] ;  /* 0x000000040c06a981 */ /* 0x000162000c1e1500 */
[----:B------:R-:W-:Y:S01]  /*0220*/  BSSY B0, `(.L_x_3128) ;  /* 0x0000024000007945 */ /* 0x000fe20003800000 */
[----:B------:R-:W-:-:S03]  /*0230*/  IMAD.MOV.U32 R7, RZ, RZ, R3 ;  /* 0x000000ffff077224 */ /* 0x000fc600078e0003 */
[----:B------:R-:W-:Y:S05]  /*0240*/  @P0 BRA `(.L_x_3129) ;  /* 0x0000000000840947 */ /* 0x000fea0003800000 */
[----:B0----5:R-:W-:Y:S01]  /*0250*/  SHF.L.U32 R4, R16, 0x10, RZ ;  /* 0x0000001010047819 */ /* 0x021fe200000006ff */
[----:B------:R-:W-:Y:S01]  /*0260*/  HFMA2.MMA R12, -RZ, RZ, 1.625, 0 ;  /* 0x3e800000ff0c7435 */ /* 0x000fe200000001ff */
[----:B------:R-:W-:Y:S01]  /*0270*/  IMAD.MOV.U32 R13, RZ, RZ, 0x3d39bf78 ;  /* 0x3d39bf78ff0d7424 */ /* 0x000fe200078e00ff */
[----:B------:R-:W-:Y:S01]  /*0280*/  BSSY B1, `(.L_x_3130) ;  /* 0x000001c000017945 */ /* 0x000fe20003800000 */
        /* <DEDUP_REMOVED lines=27> */
.L_x_3131:
[----:B------:R-:W-:Y:S05]  /*0440*/  BSYNC B1 ;  /* 0x0000000000017941 */ /* 0x000fea0003800000 */
.L_x_3130:
[----:B------:R-:W-:-:S07]  /*0450*/  F2FP.BF16.F32.PACK_AB R4, RZ, R5 ;  /* 0x00000005ff04723e */ /* 0x000fce00000010ff */
.L_x_3129:
[----:B------:R-:W-:Y:S05]  /*0460*/  BSYNC B0 ;  /* 0x0000000000007941 */ /* 0x000fea0003800000 */
.L_x_3128:
[----:B0-----:R-:W-:Y:S01]  /*0470*/  IADD3 R5, R7, 0x80, RZ ;  /* 0x0000008007057810 */ /* 0x001fe20007ffe0ff */
[----:B------:R-:W-:Y:S03]  /*0480*/  BSSY B0, `(.L_x_3132) ;  /* 0x0000024000007945 */ /* 0x000fe60003800000 */
[----:B------:R-:W-:-:S13]  /*0490*/  ISETP.GE.AND P1, PT, R5, R2, PT ;  /* 0x000000020500720c */ /* 0x000fda0003f26270 */
[----:B------:R-:W-:Y:S05]  /*04a0*/  @P1 BRA `(.L_x_3133) ;  /* 0x0000000000841947 */ /* 0x000fea0003800000 */
[----:B-----5:R-:W-:Y:S01]  /*04b0*/  SHF.L.U32 R9, R9, 0x10, RZ ;  /* 0x0000001009097819 */ /* 0x020fe200000006ff */
[----:B------:R-:W-:Y:S01]  /*04c0*/  IMAD.MOV.U32 R12, RZ, RZ, 0x3e800000 ;  /* 0x3e800000ff0c7424 */ /* 0x000fe200078e00ff */
[----:B------:R-:W-:Y:S01]  /*04d0*/  MOV R14, 0x3d39bf78 ;  /* 0x3d39bf78000e7802 */ /* 0x000fe20000000f00 */
        /* <DEDUP_REMOVED lines=28> */
.L_x_3135:
[----:B------:R-:W-:Y:S05]  /*06a0*/  BSYNC B1 ;  /* 0x0000000000017941 */ /* 0x000fea0003800000 */
.L_x_3134:
[----:B------:R-:W-:-:S07]  /*06b0*/  F2FP.BF16.F32.PACK_AB R5, RZ, R5 ;  /* 0x00000005ff05723e */ /* 0x000fce00000010ff */
.L_x_3133:
[----:B------:R-:W-:Y:S05]  /*06c0*/  BSYNC B0 ;  /* 0x0000000000007941 */ /* 0x000fea0003800000 */
.L_x_3132:
[----:B-----5:R-:W-:Y:S01]  /*06d0*/  IADD3 R9, R7, 0x100, RZ ;  /* 0x0000010007097810 */ /* 0x020fe20007ffe0ff */
[----:B------:R-:W-:Y:S03]  /*06e0*/  BSSY B0, `(.L_x_3136) ;  /* 0x0000024000007945 */ /* 0x000fe60003800000 */
[----:B------:R-:W-:-:S13]  /*06f0*/  ISETP.GE.AND P1, PT, R9, R2, PT ;  /* 0x000000020900720c */ /* 0x000fda0003f26270 */
[----:B------:R-:W-:Y:S05]  /*0700*/  @P1 BRA `(.L_x_3137) ;  /* 0x0000000000841947 */ /* 0x000fea0003800000 */
[----:B------:R-:W-:Y:S01]  /*0710*/  IMAD.U32 R8, R8, 0x10000, RZ ;  /* 0x0001000008087824 */ /* 0x000fe200078e00ff */
[----:B------:R-:W-:Y:S01]  /*0720*/  HFMA2.MMA R12, -RZ, RZ, 1.625, 0 ;  /* 0x3e800000ff0c7435 */ /* 0x000fe200000001ff */
[----:B------:R-:W-:Y:S01]  /*0730*/  MOV R13, 0x3d39bf78 ;  /* 0x3d39bf78000d7802 */ /* 0x000fe20000000f00 */
[----:B------:R-:W-:Y:S01]  /*0740*/  BSSY B1, `(.L_x_3138) ;  /* 0x000001c000017945 */ /* 0x000fe20003800000 */
[C---:B------:R-:W-:Y:S01]  /*0750*/  FADD.FTZ.RZ R9, R8.reuse, 1 ;  /* 0x3f80000008097421 */ /* 0x040fe2000001c000 */
[----:B------:R-:W-:-:S04]  /*0760*/  ISETP.GE.U32.AND P1, PT, R8, 0x7f800000, PT ;  /* 0x7f8000000800780c */ /* 0x000fc80003f26070 */
        /* <DEDUP_REMOVED lines=25> */
.L_x_3139:
[----:B------:R-:W-:Y:S05]  /*0900*/  BSYNC B1 ;  /* 0x0000000000017941 */ /* 0x000fea0003800000 */
.L_x_3138:
[----:B------:R-:W-:-:S07]  /*0910*/  F2FP.BF16.F32.PACK_AB R8, RZ, R9 ;  /* 0x00000009ff08723e */ /* 0x000fce00000010ff */
.L_x_3137:
[----:B------:R-:W-:Y:S05]  /*0920*/  BSYNC B0 ;  /* 0x0000000000007941 */ /* 0x000fea0003800000 */
.L_x_3136:
[----:B------:R-:W-:Y:S01]  /*0930*/  IADD3 R9, R7, 0x180, RZ ;  /* 0x0000018007097810 */ /* 0x000fe20007ffe0ff */
[----:B------:R-:W-:Y:S03]  /*0940*/  BSSY B0, `(.L_x_3140) ;  /* 0x0000024000007945 */ /* 0x000fe60003800000 */
[----:B------:R-:W-:-:S13]  /*0950*/  ISETP.GE.AND P1, PT, R9, R2, PT ;  /* 0x000000020900720c */ /* 0x000fda0003f26270 */
[----:B------:R-:W-:Y:S05]  /*0960*/  @P1 BRA `(.L_x_3141) ;  /* 0x0000000000841947 */ /* 0x000fea0003800000 */
[----:B------:R-:W-:Y:S01]  /*0970*/  SHF.L.U32 R6, R6, 0x10, RZ ;  /* 0x0000001006067819 */ /* 0x000fe200000006ff */
[----:B------:R-:W-:Y:S01]  /*0980*/  HFMA2.MMA R12, -RZ, RZ, 1.625, 0 ;  /* 0x3e800000ff0c7435 */ /* 0x000fe200000001ff */
[----:B------:R-:W-:Y:S01]  /*0990*/  MOV R13, 0x3d39bf78 ;  /* 0x3d39bf78000d7802 */ /* 0x000fe20000000f00 */
[----:B------:R-:W-:Y:S01]  /*09a0*/  BSSY B1, `(.L_x_3142) ;  /* 0x000001c000017945 */ /* 0x000fe20003800000 */
[C---:B------:R-:W-:Y:S01]  /*09b0*/  ISETP.GE.U32.AND P1, PT, R6.reuse, 0x7f800000, PT ;  /* 0x7f8000000600780c */ /* 0x040fe20003f26070 */
[----:B------:R-:W-:-:S05]  /*09c0*/  FADD.FTZ.RZ R9, R6, 1 ;  /* 0x3f80000006097421 */ /* 0x000fca000001c000 */
[----:B------:R-:W-:-:S04]  /*09d0*/  IADD3 R9, R9, -0x3f400000, RZ ;  /* 0xc0c0000009097810 */ /* 0x000fc80007ffe0ff */
        /* <DEDUP_REMOVED lines=24> */
.L_x_3143:
[----:B------:R-:W-:Y:S05]  /*0b60*/  BSYNC B1 ;  /* 0x0000000000017941 */ /* 0x000fea0003800000 */
.L_x_3142:
[----:B------:R-:W-:-:S07]  /*0b70*/  F2FP.BF16.F32.PACK_AB R9, RZ, R9 ;  /* 0x00000009ff09723e */ /* 0x000fce00000010ff */
.L_x_3141:
[----:B------:R-:W-:Y:S05]  /*0b80*/  BSYNC B0 ;  /* 0x0000000000007941 */ /* 0x000fea0003800000 */
.L_x_3140:
[----:B------:R-:W0:Y:S01]  /*0b90*/  @!P0 LDC.64 R10, c[0x0][0x218] ;  /* 0x00008600ff0a8b82 */ /* 0x000e220000000a00 */
[----:B------:R-:W-:Y:S01]  /*0ba0*/  @!P0 IADD3 R7, R3, 0x80, RZ ;  /* 0x0000008003078810 */ /* 0x000fe20007ffe0ff */
[----:B------:R-:W-:Y:S01]  /*0bb0*/  BSSY B0, `(.L_x_3144) ;  /* 0x0000011000007945 */ /* 0x000fe20003800000 */
[----:B------:R-:W-:Y:S02]  /*0bc0*/  @!P0 LEA R3, R0, R3, 0x9 ;  /* 0x0000000300038211 */ /* 0x000fe400078e48ff */
[----:B------:R-:W-:-:S03]  /*0bd0*/  ISETP.GE.AND P1, PT, R7, R2, PT ;  /* 0x000000020700720c */ /* 0x000fc60003f26270 */
[----:B0-----:R-:W-:-:S05]  /*0be0*/  @!P0 IMAD.WIDE.U32 R10, R3, 0x2, R10 ;  /* 0x00000002030a8825 */ /* 0x001fca00078e000a */
[----:B------:R0:W-:Y:S05]  /*0bf0*/  @!P0 STG.E.U16 desc[UR4][R10.64], R4 ;  /* 0x000000040a008986 */ /* 0x0001ea000c101504 */
[----:B------:R-:W-:Y:S05]  /*0c00*/  @P1 BRA `(.L_x_3145) ;  /* 0x00000000002c1947 */ /* 0x000fea0003800000 */
[----:B0-----:R-:W0:Y:S01]  /*0c10*/  LDC.64 R10, c[0x0][0x218] ;  /* 0x00008600ff0a7b82 */ /* 0x001e220000000a00 */
[----:B------:R-:W-:Y:S01]  /*0c20*/  IMAD R3, R0, 0x200, R7 ;  /* 0x0000020000037824 */ /* 0x000fe200078e0207 */
[----:B------:R-:W-:Y:S02]  /*0c30*/  IADD3 R7, R7, 0x80, RZ ;  /* 0x0000008007077810 */ /* 0x000fe40007ffe0ff */
[----:B------:R-:W-:Y:S02]  /*0c40*/  PRMT R6, R5, 0x7610, R6 ;  /* 0x0000761005067816 */ /* 0x000fe40000000006 */
[----:B------:R-:W-:-:S13]  /*0c50*/  ISETP.GE.AND P0, PT, R7, R2, PT ;  /* 0x000000020700720c */ /* 0x000fda0003f06270 */
[----:B------:R-:W-:Y:S02]  /*0c60*/  @!P0 LEA R13, R0, R7, 0x9 ;  /* 0x00000007000d8211 */ /* 0x000fe400078e48ff */
[----:B------:R-:W-:Y:S01]  /*0c70*/  @!P0 IADD3 R7, R7, 0x80, RZ ;  /* 0x0000008007078810 */ /* 0x000fe20007ffe0ff */
[----:B0-----:R-:W-:-:S04]  /*0c80*/  IMAD.WIDE.U32 R4, R3, 0x2, R10 ;  /* 0x0000000203047825 */ /* 0x001fc800078e000a */
[----:B------:R-:W-:Y:S01]  /*0c90*/  @!P0 IMAD.WIDE.U32 R10, R13, 0x2, R10 ;  /* 0x000000020d0a8825 */ /* 0x000fe200078e000a */
[----:B------:R1:W-:Y:S04]  /*0ca0*/  STG.E.U16 desc[UR4][R4.64], R6 ;  /* 0x0000000604007986 */ /* 0x0003e8000c101504 */
[----:B------:R1:W-:Y:S02]  /*0cb0*/  @!P0 STG.E.U16 desc[UR4][R10.64], R8 ;  /* 0x000000080a008986 */ /* 0x0003e4000c101504 */
.L_x_3145:
[----:B------:R-:W-:Y:S05]  /*0cc0*/  BSYNC B0 ;  /* 0x0000000000007941 */ /* 0x000fea0003800000 */
.L_x_3144:
[----:B------:R-:W-:-:S13]  /*0cd0*/  ISETP.GE.AND P0, PT, R7, R2, PT ;  /* 0x000000020700720c */ /* 0x000fda0003f06270 */
[----:B------:R-:W-:Y:S05]  /*0ce0*/  @P0 EXIT ;  /* 0x000000000000094d */ /* 0x000fea0003800000 */
[----:B------:R-:W2:Y:S01]  /*0cf0*/  LDC.64 R2, c[0x0][0x218] ;  /* 0x00008600ff027b82 */ /* 0x000ea20000000a00 */
[----:B------:R-:W-:-:S05]  /*0d00*/  LEA R7, R0, R7, 0x9 ;  /* 0x0000000700077211 */ /* 0x000fca00078e48ff */
[----:B--2---:R-:W-:-:S05]  /*0d10*/  IMAD.WIDE.U32 R2, R7, 0x2, R2 ;  /* 0x0000000207027825 */ /* 0x004fca00078e0002 */
[----:B------:R-:W-:Y:S01]  /*0d20*/  STG.E.U16 desc[UR4][R2.64], R9 ;  /* 0x0000000902007986 */ /* 0x000fe2000c101504 */
[----:B------:R-:W-:Y:S05]  /*0d30*/  EXIT ;  /* 0x000000000000794d */ /* 0x000fea0003800000 */
.L_x_3146:
        /* <DEDUP_REMOVED lines=12> */
.L_x_13282:


//--------------------- .text._ZN2at6native29vectorized_elementwise_kernelILi2EZZZNS0_17log1p_kernel_cudaERNS_18TensorIteratorBaseEENKUlvE_clEvENKUlvE4_clEvEUlN3c108BFloat16EE_St5arrayIPcLm2EEEEviT0_T1_ --------------------------
	.section	.text._ZN2at6native29vectorized_elementwise_kernelILi2EZZZNS0_17log1p_kernel_cudaERNS_18TensorIteratorBaseEENKUlvE_clEvENKUlvE4_clEvEUlN3c108BFloat16EE_St5arrayIPcLm2EEEEviT0_T1_,"ax",@progbits
	.align	128
        .global         _ZN2at6native29vectorized_elementwise_kernelILi2EZZZNS0_17log1p_kernel_cudaERNS_18TensorIteratorBaseEENKUlvE_clEvENKUlvE4_clEvEUlN3c108BFloat16EE_St5arrayIPcLm2EEEEviT0_T1_
        .type           _ZN2at6native29vectorized_elementwise_kernelILi2EZZZNS0_17log1p_kernel_cudaERNS_18TensorIteratorBaseEENKUlvE_clEvENKUlvE4_clEvEUlN3c108BFloat16EE_St5arrayIPcLm2EEEEviT0_T1_,@function
        .size           _ZN2at6native29vectorized_elementwise_kernelILi2EZZZNS0_17log1p_kernel_cudaERNS_18TensorIteratorBaseEENKUlvE_clEvENKUlvE4_clEvEUlN3c108BFloat16EE_St5arrayIPcLm2EEEEviT0_T1_,(.L_x_13283 - _ZN2at6native29vectorized_elementwise_kernelILi2EZZZNS0_17log1p_kernel_cudaERNS_18TensorIteratorBaseEENKUlvE_clEvENKUlvE4_clEvEUlN3c108BFloat16EE_St5arrayIPcLm2EEEEviT0_T1_)
        .other          _ZN2at6native29vectorized_elementwise_kernelILi2EZZZNS0_17log1p_kernel_cudaERNS_18TensorIteratorBaseEENKUlvE_clEvENKUlvE4_clEvEUlN3c108BFloat16EE_St5arrayIPcLm2EEEEviT0_T1_,@"STO_CUDA_ENTRY STV_DEFAULT"
_ZN2at6native29vectorized_elementwise_kernelILi2EZZZNS0_17log1p_kernel_cudaERNS_18TensorIteratorBaseEENKUlvE_clEvENKUlvE4_clEvEUlN3c108BFloat16EE_St5arrayIPcLm2EEEEviT0_T1_:
.text._ZN2at6native29vectorized_elementwise_kernelILi2EZZZNS0_17log1p_kernel_cudaERNS_18TensorIteratorBaseEENKUlvE_clEvENKUlvE4_clEvEUlN3c108BFloat16EE_St5arrayIPcLm2EEEEviT0_T1_:
[----:B------:R-:W-:Y:S01]  /*0000*/  LDC R1, c[0x0][0x28] ;  /* 0x00000a00ff017b82 */ /* 0x000fe20000000800 */
[----:B------:R-:W0:Y:S01]  /*0010*/  S2R R16, SR_CTAID.X ;  /* 0x0000000000107919 */ /* 0x000e220000002500 */
[----:B------:R-:W-:Y:S01]  /*0020*/  ULDC UR4, c[0x0][0x210] ;  /* 0x0000840000047ab9 */ /* 0x000fe20000000800 */
[----:B0-----:R-:W-:-:S04]  /*0030*/  SHF.L.U32 R16, R16, 0xa, RZ ;  /* 0x0000000a10107819 */ /* 0x001fc800000006ff */
        /* <DEDUP_REMOVED lines=9> */
[----:B------:R-:W3:Y:S01]  /*00d0*/  LDG.E R14, desc[UR4][R4.64+0x200] ;  /* 0x00020004040e7981 */ /* 0x000ee2000c1e1900 */
[----:B------:R-:W-:-:S03]  /*00e0*/  HFMA2.MMA R3, -RZ, RZ, 1.625, 0 ;  /* 0x3e800000ff037435 */ /* 0x000fc600000001ff */
[----:B------:R-:W5:Y:S04]  /*00f0*/  LDG.E R10, desc[UR4][R4.64+0x400] ;  /* 0x00040004040a7981 */ /* 0x000f68000c1e1900 */
[----:B------:R0:W5:Y:S01]  /*0100*/  LDG.E R11, desc[UR4][R4.64+0x600] ;  /* 0x00060004040b7981 */ /* 0x000162000c1e1900 */
[----:B------:R-:W-:Y:S01]  /*0110*/  BSSY B0, `(.L_x_3148) ;  /* 0x000005b000007945 */ /* 0x000fe20003800000 */
[C---:B--2---:R-:W-:Y:S02]  /*0120*/  SHF.L.U32 R8, R9.reuse, 0x10, RZ ;  /* 0x0000001009087819 */ /* 0x044fe400000006ff */
[----:B------:R-:W-:Y:S02]  /*0130*/  PRMT R9, R9, 0x7632, R9 ;  /* 0x0000763209097816 */ /* 0x000fe40000000009 */
[----:B---3--:R-:W-:Y:S01]  /*0140*/  PRMT R12, R14, 0x7632, R12 ;  /* 0x000076320e0c7816 */ /* 0x008fe2000000000c */
[----:B------:R-:W-:Y:S01]  /*0150*/  FADD.FTZ.RZ R2, R8, 1 ;  /* 0x3f80000008027421 */ /* 0x000fe2000001c000 */
[----:B------:R-:W-:-:S02]  /*0160*/  SHF.L.U32 R9, R9, 0x10, RZ ;  /* 0x0000001009097819 */ /* 0x000fc400000006ff */
[----:B0-----:R-:W-:Y:S02]  /*0170*/  SHF.L.U32 R5, R12, 0x10, RZ ;  /* 0x000000100c057819 */ /* 0x001fe400000006ff */
[----:B------:R-:W-:Y:S01]  /*0180*/  IADD3 R2, R2, -0x3f400000, RZ ;  /* 0xc0c0000002027810 */ /* 0x000fe20007ffe0ff */
[----:B------:R-:W-:Y:S01]  /*0190*/  FADD.FTZ.RZ R6, R9, 1 ;  /* 0x3f80000009067421 */ /* 0x000fe2000001c000 */
[----:B------:R-:W-:Y:S01]  /*01a0*/  SHF.L.U32 R4, R14, 0x10, RZ ;  /* 0x000000100e047819 */ /* 0x000fe200000006ff */
[----:B------:R-:W-:Y:S01]  /*01b0*/  FADD.FTZ.RZ R13, R5, 1 ;  /* 0x3f800000050d7421 */ /* 0x000fe2000001c000 */
[----:B------:R-:W-:Y:S02]  /*01c0*/  LOP3.LUT R7, R2, 0xff800000, RZ, 0xc0, !PT ;  /* 0xff80000002077812 */ /* 0x000fe400078ec0ff */
[----:B------:R-:W-:Y:S02]  /*01d0*/  IADD3 R6, R6, -0x3f400000, RZ ;  /* 0xc0c0000006067810 */ /* 0x000fe40007ffe0ff */
[----:B------:R-:W-:Y:S01]  /*01e0*/  IADD3 R14, R13, -0x3f400000, RZ ;  /* 0xc0c000000d0e7810 */ /* 0x000fe20007ffe0ff */
[----:B------:R-:W-:Y:S01]  /*01f0*/  FADD.FTZ.RZ R13, R4, 1 ;  /* 0x3f800000040d7421 */ /* 0x000fe2000001c000 */
[----:B------:R-:W-:-:S02]  /*0200*/  LOP3.LUT R6, R6, 0xff800000, RZ, 0xc0, !PT ;  /* 0xff80000006067812 */ /* 0x000fc400078ec0ff */
[----:B------:R-:W-:Y:S02]  /*0210*/  IADD3 R2, -R7, 0x40800000, RZ ;  /* 0x4080000007027810 */ /* 0x000fe40007ffe1ff */
[----:B------:R-:W-:Y:S02]  /*0220*/  IADD3 R12, -R6, 0x40800000, RZ ;  /* 0x40800000060c7810 */ /* 0x000fe40007ffe1ff */
[----:B------:R-:W-:Y:S01]  /*0230*/  IADD3 R21, R9, -R6, RZ ;  /* 0x8000000609157210 */ /* 0x000fe20007ffe0ff */
[----:B------:R-:W-:Y:S01]  /*0240*/  FFMA.FTZ R2, R2, R3, -1 ;  /* 0xbf80000002027423 */ /* 0x000fe20000010003 */
[----:B------:R-:W-:Y:S01]  /*0250*/  IADD3 R15, R8, -R7, RZ ;  /* 0x80000007080f7210 */ /* 0x000fe20007ffe0ff */
[----:B------:R-:W-:Y:S01]  /*0260*/  FFMA.FTZ R12, R12, R3, -1 ;  /* 0xbf8000000c0c7423 */ /* 0x000fe20000010003 */
[----:B------:R-:W-:Y:S02]  /*0270*/  IADD3 R13, R13, -0x3f400000, RZ ;  /* 0xc0c000000d0d7810 */ /* 0x000fe40007ffe0ff */
[----:B------:R-:W-:Y:S01]  /*0280*/  ISETP.GE.U32.AND P0, PT, R8, 0x7f800000, PT ;  /* 0x7f8000000800780c */ /* 0x000fe20003f06070 */
[----:B------:R-:W-:Y:S01]  /*0290*/  FADD.FTZ R21, R21, R12 ;  /* 0x0000000c15157221 */ /* 0x000fe20000010000 */
[----:B------:R-:W-:Y:S01]  /*02a0*/  LOP3.LUT R12, R14, 0xff800000, RZ, 0xc0, !PT ;  /* 0xff8000000e0c7812 */ /* 0x000fe200078ec0ff */
[----:B------:R-:W-:Y:S01]  /*02b0*/  FADD.FTZ R15, R15, R2 ;  /* 0x000000020f0f7221 */ /* 0x000fe20000010000 */
[----:B------:R-:W-:-:S02]  /*02c0*/  LOP3.LUT R13, R13, 0xff800000, RZ, 0xc0, !PT ;  /* 0xff8000000d0d7812 */ /* 0x000fc400078ec0ff */
[----:B------:R-:W-:Y:S02]  /*02d0*/  IADD3 R20, -R12, 0x40800000, RZ ;  /* 0x408000000c147810 */ /* 0x000fe40007ffe1ff */
[----:B------:R-:W-:Y:S02]  /*02e0*/  MOV R2, 0x3d39bf78 ;  /* 0x3d39bf7800027802 */ /* 0x000fe40000000f00 */
[----:B------:R-:W-:Y:S01]  /*02f0*/  IADD3 R17, R5, -R12, RZ ;  /* 0x8000000c05117210 */ /* 0x000fe20007ffe0ff */
[----:B------:R-:W-:Y:S01]  /*0300*/  FFMA.FTZ R22, R20, R3, -1 ;  /* 0xbf80000014167423 */ /* 0x000fe20000010003 */
[----:B------:R-:W-:Y:S01]  /*0310*/  IADD3 R20, -R13, 0x40800000, RZ ;  /* 0x408000000d147810 */ /* 0x000fe20007ffe1ff */
[-C--:B------:R-:W-:Y:S01]  /*0320*/  FFMA.FTZ R14, R15, -R2.reuse, 0.10546888411045074463 ;  /* 0x3dd800120f0e7423 */ /* 0x080fe20000010802 */
[----:B------:R-:W-:Y:S01]  /*0330*/  IADD3 R19, R4, -R13, RZ ;  /* 0x8000000d04137210 */ /* 0x000fe20007ffe0ff */
[----:B------:R-:W-:Y:S01]  /*0340*/  FFMA.FTZ R18, R21, -R2, 0.10546888411045074463 ;  /* 0x3dd8001215127423 */ /* 0x000fe20000010802 */
[----:B------:R-:W-:Y:S01]  /*0350*/  FADD.FTZ R17, R17, R22 ;  /* 0x0000001611117221 */ /* 0x000fe20000010000 */
[----:B------:R-:W-:Y:S01]  /*0360*/  FFMA.FTZ R20, R20, R3, -1 ;  /* 0xbf80000014147423 */ /* 0x000fe20000010003 */
[----:B------:R-:W-:Y:S01]  /*0370*/  FFMA.FTZ R14, R15, R14, -0.13229703903198242188 ;  /* 0xbe0778e00f0e7423 */ /* 0x000fe2000001000e */
[----:B------:R-:W-:Y:S01]  /*0380*/  FFMA.FTZ R18, R21, R18, -0.13229703903198242188 ;  /* 0xbe0778e015127423 */ /* 0x000fe20000010012 */
[----:B------:R-:W-:Y:S01]  /*0390*/  FFMA.FTZ R22, R17, -R2, 0.10546888411045074463 ;  /* 0x3dd8001211167423 */ /* 0x000fe20000010802 */
[----:B------:R-:W-:Y:S01]  /*03a0*/  FADD.FTZ R19, R19, R20 ;  /* 0x0000001413137221 */ /* 0x000fe20000010000 */
[----:B------:R-:W-:Y:S01]  /*03b0*/  FFMA.FTZ R14, R15, R14, 0.14491446316242218018 ;  /* 0x3e1464750f0e7423 */ /* 0x000fe2000001000e */
[----:B------:R-:W-:Y:S01]  /*03c0*/  FFMA.FTZ R18, R21, R18, 0.14491446316242218018 ;  /* 0x3e14647515127423 */ /* 0x000fe20000010012 */
[----:B------:R-:W-:Y:S01]  /*03d0*/  FFMA.FTZ R22, R17, R22, -0.13229703903198242188 ;  /* 0xbe0778e011167423 */ /* 0x000fe20000010016 */
[----:B------:R-:W-:Y:S01]  /*03e0*/  FFMA.FTZ R20, R19, -R2, 0.10546888411045074463 ;  /* 0x3dd8001213147423 */ /* 0x000fe20000010802 */
[----:B------:R-:W-:Y:S01]  /*03f0*/  FFMA.FTZ R14, R15, R14, -0.16641564667224884033 ;  /* 0xbe2a68dd0f0e7423 */ /* 0x000fe2000001000e */
[----:B------:R-:W-:Y:S01]  /*0400*/  FFMA.FTZ R18, R21, R18, -0.16641564667224884033 ;  /* 0xbe2a68dd15127423 */ /* 0x000fe20000010012 */
[----:B------:R-:W-:Y:S01]  /*0410*/  FFMA.FTZ R22, R17, R22, 0.14491446316242218018 ;  /* 0x3e14647511167423 */ /* 0x000fe20000010016 */
[----:B------:R-:W-:Y:S01]  /*0420*/  FFMA.FTZ R20, R19, R20, -0.13229703903198242188 ;  /* 0xbe0778e013147423 */ /* 0x000fe20000010014 */
[----:B------:R-:W-:Y:S01]  /*0430*/  FFMA.FTZ R14, R15, R14, 0.19988867640495300293 ;  /* 0x3e4caf9e0f0e7423 */ /* 0x000fe2000001000e */
[----:B------:R-:W-:Y:S01]  /*0440*/  FFMA.FTZ R18, R21, R18, 0.19988867640495300293 ;  /* 0x3e4caf9e15127423 */ /* 0x000fe20000010012 */
[----:B------:R-:W-:Y:S01]  /*0450*/  FFMA.FTZ R22, R17, R22, -0.16641564667224884033 ;  /* 0xbe2a68dd11167423 */ /* 0x000fe20000010016 */
[----:B------:R-:W-:Y:S01]  /*0460*/  FFMA.FTZ R20, R19, R20, 0.14491446316242218018 ;  /* 0x3e14647513147423 */ /* 0x000fe20000010014 */
[----:B------:R-:W-:Y:S01]  /*0470*/  FFMA.FTZ R14, R15, R14, -0.25000196695327758789 ;  /* 0xbe8000420f0e7423 */ /* 0x000fe2000001000e */
[----:B------:R-:W-:Y:S01]  /*0480*/  FFMA.FTZ R18, R21, R18, -0.25000196695327758789 ;  /* 0xbe80004215127423 */ /* 0x000fe20000010012 */
[----:B------:R-:W-:Y:S01]  /*0490*/  FFMA.FTZ R22, R17, R22, 0.19988867640495300293 ;  /* 0x3e4caf9e11167423 */ /* 0x000fe20000010016 */
[----:B------:R-:W-:Y:S01]  /*04a0*/  FFMA.FTZ R20, R19, R20, -0.16641564667224884033 ;  /* 0xbe2a68dd13147423 */ /* 0x000fe20000010014 */
[----:B------:R-:W-:Y:S01]  /*04b0*/  FFMA.FTZ R14, R15, R14, 0.33333510160446166992 ;  /* 0x3eaaaae60f0e7423 */ /* 0x000fe2000001000e */
[----:B------:R-:W-:Y:S01]  /*04c0*/  FFMA.FTZ R18, R21, R18, 0.33333510160446166992 ;  /* 0x3eaaaae615127423 */ /* 0x000fe20000010012 */
[----:B------:R-:W-:Y:S01]  /*04d0*/  FFMA.FTZ R22, R17, R22, -0.25000196695327758789 ;  /* 0xbe80004211167423 */ /* 0x000fe20000010016 */
[----:B------:R-:W-:Y:S01]  /*04e0*/  FFMA.FTZ R20, R19, R20, 0.19988867640495300293 ;  /* 0x3e4caf9e13147423 */ /* 0x000fe20000010014 */
[----:B------:R-:W-:Y:S01]  /*04f0*/  FFMA.FTZ R14, R15, R14, -0.5 ;  /* 0xbf0000000f0e7423 */ /* 0x000fe2000001000e */
[----:B------:R-:W-:Y:S01]  /*0500*/  FFMA.FTZ R18, R21, R18, -0.5 ;  /* 0xbf00000015127423 */ /* 0x000fe20000010012 */
[----:B------:R-:W-:Y:S01]  /*0510*/  FFMA.FTZ R22, R17, R22, 0.33333510160446166992 ;  /* 0x3eaaaae611167423 */ /* 0x000fe20000010016 */
[----:B------:R-:W-:Y:S01]  /*0520*/  FFMA.FTZ R20, R19, R20, -0.25000196695327758789 ;  /* 0xbe80004213147423 */ /* 0x000fe20000010014 */
[----:B------:R-:W-:Y:S01]  /*0530*/  FMUL.FTZ R14, R15, R14 ;  /* 0x0000000e0f0e7220 */ /* 0x000fe20000410000 */
[----:B------:R-:W-:Y:S01]  /*0540*/  I2FP.F32.S32 R6, R6 ;  /* 0x0000000600067245 */ /* 0x000fe20000201400 */
[----:B------:R-:W-:Y:S01]  /*0550*/  FMUL.FTZ R18, R21, R18 ;  /* 0x0000001215127220 */ /* 0x000fe20000410000 */
[----:B------:R-:W-:Y:S01]  /*0560*/  I2FP.F32.S32 R7, R7 ;  /* 0x0000000700077245 */ /* 0x000fe20000201400 */
[----:B------:R-:W-:Y:S01]  /*0570*/  FFMA.FTZ R22, R17, R22, -0.5 ;  /* 0xbf00000011167423 */ /* 0x000fe20000010016 */
[----:B------:R-:W-:Y:S01]  /*0580*/  FFMA.FTZ R20, R19, R20, 0.33333510160446166992 ;  /* 0x3eaaaae613147423 */ /* 0x000fe20000010014 */
[----:B------:R-:W-:Y:S01]  /*0590*/  FFMA.FTZ R15, R15, R14, R15 ;  /* 0x0000000e0f0f7223 */ /* 0x000fe2000001000f */
[----:B------:R-:W-:Y:S01]  /*05a0*/  I2FP.F32.S32 R14, R12 ;  /* 0x0000000c000e7245 */ /* 0x000fe20000201400 */
[----:B------:R-:W-:Y:S01]  /*05b0*/  FFMA.FTZ R21, R21, R18, R21 ;  /* 0x0000001215157223 */ /* 0x000fe20000010015 */
[----:B------:R-:W-:Y:S01]  /*05c0*/  FMUL.FTZ R6, R6, 1.1920928955078125e-07 ;  /* 0x3400000006067820 */ /* 0x000fe20000410000 */
[----:B------:R-:W-:Y:S01]  /*05d0*/  FMUL.FTZ R22, R17, R22 ;  /* 0x0000001611167220 */ /* 0x000fe20000410000 */
[----:B------:R-:W-:Y:S01]  /*05e0*/  FFMA.FTZ R20, R19, R20, -0.5 ;  /* 0xbf00000013147423 */ /* 0x000fe20000010014 */
[----:B------:R-:W-:Y:S01]  /*05f0*/  FMUL.FTZ R12, R7, 1.1920928955078125e-07 ;  /* 0x34000000070c7820 */ /* 0x000fe20000410000 */
[----:B------:R-:W-:Y:S01]  /*0600*/  ISETP.GE.U32.AND P2, PT, R9, 0x7f800000, PT ;  /* 0x7f8000000900780c */ /* 0x000fe20003f46070 */
[----:B------:R-:W-:Y:S01]  /*0610*/  FFMA.FTZ R6, R6, 0.69314718246459960938, R21 ;  /* 0x3f31721806067823 */ /* 0x000fe20000010015 */
[----:B------:R-:W-:Y:S01]  /*0620*/  FFMA.FTZ R17, R17, R22, R17 ;  /* 0x0000001611117223 */ /* 0x000fe20000010011 */
[----:B------:R-:W-:Y:S01]  /*0630*/  FMUL.FTZ R14, R14, 1.1920928955078125e-07 ;  /* 0x340000000e0e7820 */ /* 0x000fe20000410000 */
[----:B------:R-:W-:Y:S01]  /*0640*/  FMUL.FTZ R20, R19, R20 ;  /* 0x0000001413147220 */ /* 0x000fe20000410000 */
[----:B------:R-:W-:Y:S01]  /*0650*/  FFMA.FTZ R7, R12, 0.69314718246459960938, R15 ;  /* 0x3f3172180c077823 */ /* 0x000fe2000001000f */
[----:B------:R-:W-:Y:S07]  /*0660*/  @!P0 BRA `(.L_x_3149) ;  /* 0x0000000000148947 */ /* 0x000fee0003800000 */
[C---:B------:R-:W-:Y:S02]  /*0670*/  ISETP.GE.AND P0, PT, R8.reuse, -0x407fffff, PT ;  /* 0xbf8000010800780c */ /* 0x040fe40003f06270 */
[----:B------:R-:W-:-:S11]  /*0680*/  FSETP.NEU.FTZ.AND P1, PT, R8, RZ, PT ;  /* 0x000000ff0800720b */ /* 0x000fd60003f3d000 */
[----:B------:R-:W-:-:S05]  /*0690*/  @P0 MOV R15, 0x7f800000 ;  /* 0x7f800000000f0802 */ /* 0x000fca0000000f00 */
[----:B------:R-:W-:-:S05]  /*06a0*/  @P0 FFMA.FTZ R7, R8, R15, +INF ;  /* 0x7f80000008070423 */ /* 0x000fca000001000f */
[----:B------:R-:W-:-:S07]  /*06b0*/  FSEL R7, R7, -RZ, P1 ;  /* 0x800000ff07077208 */ /* 0x000fce0000800000 */
.L_x_3149:
[----:B------:R-:W-:Y:S05]  /*06c0*/  BSYNC B0 ;  /* 0x0000000000007941 */ /* 0x000fea0003800000 */
.L_x_3148:
[----:B------:R-:W-:Y:S04]  /*06d0*/  BSSY B0, `(.L_x_3150) ;  /* 0x0000007000007945 */ /* 0x000fe80003800000 */
[----:B------:R-:W-:Y:S05]  /*06e0*/  @!P2 BRA `(.L_x_3151) ;  /* 0x000000000014a947 */ /* 0x000fea0003800000 */
[C---:B------:R-:W-:Y:S02]  /*06f0*/  ISETP.GE.AND P0, PT, R9.reuse, -0x407fffff, PT ;  /* 0xbf8000010900780c */ /* 0x040fe40003f06270 */
[----:B------:R-:W-:-:S11]  /*0700*/  FSETP.NEU.FTZ.AND P1, PT, R9, RZ, PT ;  /* 0x000000ff0900720b */ /* 0x000fd60003f3d000 */
[----:B------:R-:W-:-:S05]  /*0710*/  @P0 MOV R8, 0x7f800000 ;  /* 0x7f80000000080802 */ /* 0x000fca0000000f00 */
[----:B------:R-:W-:-:S05]  /*0720*/  @P0 FFMA.FTZ R6, R9, R8, +INF ;  /* 0x7f80000009060423 */ /* 0x000fca0000010008 */
[----:B------:R-:W-:-:S07]  /*0730*/  FSEL R6, R6, -RZ, P1 ;  /* 0x800000ff06067208 */ /* 0x000fce0000800000 */
.L_x_3151:
[----:B------:R-:W-:Y:S05]  /*0740*/  BSYNC B0 ;  /* 0x0000000000007941 */ /* 0x000fea0003800000 */
.L_x_3150:
[----:B-----5:R-:W-:Y:S01]  /*0750*/  PRMT R12, R10, 0x7632, R12 ;  /* 0x000076320a0c7816 */ /* 0x020fe2000000000c */
[----:B------:R-:W-:Y:S01]  /*0760*/  FFMA.FTZ R8, R14, 0.69314718246459960938, R17 ;  /* 0x3f3172180e087823 */ /* 0x000fe20000010011 */
[----:B------:R-:W-:Y:S01]  /*0770*/  SHF.L.U32 R10, R10, 0x10, RZ ;  /* 0x000000100a0a7819 */ /* 0x000fe200000006ff */
[----:B------:R-:W-:Y:S01]  /*0780*/  FFMA.FTZ R19, R19, R20, R19 ;  /* 0x0000001413137223 */ /* 0x000fe20000010013 */
[----:B------:R-:W-:Y:S01]  /*0790*/  ISETP.GE.U32.AND P0, PT, R4, 0x7f800000, PT ;  /* 0x7f8000000400780c */ /* 0x000fe20003f06070 */
[----:B------:R-:W-:Y:S01]  /*07a0*/  BSSY B0, `(.L_x_3152) ;  /* 0x0000018000007945 */ /* 0x000fe20003800000 */
[----:B------:R-:W-:Y:S01]  /*07b0*/  SHF.L.U32 R12, R12, 0x10, RZ ;  /* 0x000000100c0c7819 */ /* 0x000fe200000006ff */
[----:B------:R-:W-:Y:S01]  /*07c0*/  FADD.FTZ.RZ R14, R10, 1 ;  /* 0x3f8000000a0e7421 */ /* 0x000fe2000001c000 */
[C---:B------:R-:W-:Y:S02]  /*07d0*/  SHF.L.U32 R9, R11.reuse, 0x10, RZ ;  /* 0x000000100b097819 */ /* 0x040fe400000006ff */
[----:B------:R-:W-:Y:S01]  /*07e0*/  PRMT R11, R11, 0x7632, R11 ;  /* 0x000076320b0b7816 */ /* 0x000fe2000000000b */
[----:B------:R-:W-:Y:S01]  /*07f0*/  FADD.FTZ.RZ R17, R12, 1 ;  /* 0x3f8000000c117421 */ /* 0x000fe2000001c000 */
[----:B------:R-:W-:Y:S01]  /*0800*/  I2FP.F32.S32 R13, R13 ;  /* 0x0000000d000d7245 */ /* 0x000fe20000201400 */
[----:B------:R-:W-:Y:S01]  /*0810*/  FADD.FTZ.RZ R18, R9, 1 ;  /* 0x3f80000009127421 */ /* 0x000fe2000001c000 */
[----:B------:R-:W-:-:S02]  /*0820*/  SHF.L.U32 R11, R11, 0x10, RZ ;  /* 0x000000100b0b7819 */ /* 0x000fc400000006ff */
[----:B------:R-:W-:Y:S01]  /*0830*/  IADD3 R15, R14, -0x3f400000, RZ ;  /* 0xc0c000000e0f7810 */ /* 0x000fe20007ffe0ff */
[----:B------:R-:W-:Y:S01]  /*0840*/  FMUL.FTZ R14, R13, 1.1920928955078125e-07 ;  /* 0x340000000d0e7820 */ /* 0x000fe20000410000 */
[----:B------:R-:W-:Y:S01]  /*0850*/  IADD3 R17, R17, -0x3f400000, RZ ;  /* 0xc0c0000011117810 */ /* 0x000fe20007ffe0ff */
[----:B------:R-:W-:Y:S01]  /*0860*/  FADD.FTZ.RZ R21, R11, 1 ;  /* 0x3f8000000b157421 */ /* 0x000fe2000001c000 */
[----:B------:R-:W-:Y:S01]  /*0870*/  ISETP.GE.U32.AND P2, PT, R5, 0x7f800000, PT ;  /* 0x7f8000000500780c */ /* 0x000fe20003f46070 */
[----:B------:R-:W-:Y:S01]  /*0880*/  FFMA.FTZ R13, R14, 0.69314718246459960938, R19 ;  /* 0x3f3172180e0d7823 */ /* 0x000fe20000010013 */
[----:B------:R-:W-:Y:S02]  /*0890*/  IADD3 R20, R18, -0x3f400000, RZ ;  /* 0xc0c0000012147810 */ /* 0x000fe40007ffe0ff */
[----:B------:R-:W-:Y:S02]  /*08a0*/  LOP3.LUT R15, R15, 0xff800000, RZ, 0xc0, !PT ;  /* 0xff8000000f0f7812 */ /* 0x000fe400078ec0ff */
[----:B------:R-:W-:Y:S01]  /*08b0*/  LOP3.LUT R17, R17, 0xff800000, RZ, 0xc0, !PT ;  /* 0xff80000011117812 */ /* 0x000fe200078ec0ff */
[----:B------:R-:W-:Y:S06]  /*08c0*/  @!P0 BRA `(.L_x_3153) ;  /* 0x0000000000148947 */ /* 0x000fec0003800000 */
[C---:B------:R-:W-:Y:S02]  /*08d0*/  ISETP.GE.AND P0, PT, R4.reuse, -0x407fffff, PT ;  /* 0xbf8000010400780c */ /* 0x040fe40003f06270 */
[----:B------:R-:W-:-:S11]  /*08e0*/  FSETP.NEU.FTZ.AND P1, PT, R4, RZ, PT ;  /* 0x000000ff0400720b */ /* 0x000fd60003f3d000 */
[----:B------:R-:W-:-:S05]  /*08f0*/  @P0 MOV R19, 0x7f800000 ;  /* 0x7f80000000130802 */ /* 0x000fca0000000f00 */
[----:B------:R-:W-:-:S05]  /*0900*/  @P0 FFMA.FTZ R13, R4, R19, +INF ;  /* 0x7f800000040d0423 */ /* 0x000fca0000010013 */
[----:B------:R-:W-:-:S07]  /*0910*/  FSEL R13, R13, -RZ, P1 ;  /* 0x800000ff0d0d7208 */ /* 0x000fce0000800000 */
.L_x_3153:
[----:B------:R-:W-:Y:S05]  /*0920*/  BSYNC B0 ;  /* 0x0000000000007941 */ /* 0x000fea0003800000 */
.L_x_3152:
[----:B------:R-:W-:Y:S04]  /*0930*/  BSSY B0, `(.L_x_3154) ;  /* 0x0000007000007945 */ /* 0x000fe80003800000 */
[----:B------:R-:W-:Y:S05]  /*0940*/  @!P2 BRA `(.L_x_3155) ;  /* 0x000000000014a947 */ /* 0x000fea0003800000 */
[C---:B------:R-:W-:Y:S02]  /*0950*/  ISETP.GE.AND P0, PT, R5.reuse, -0x407fffff, PT ;  /* 0xbf8000010500780c */ /* 0x040fe40003f06270 */
[----:B------:R-:W-:-:S11]  /*0960*/  FSETP.NEU.FTZ.AND P1, PT, R5, RZ, PT ;  /* 0x000000ff0500720b */ /* 0x000fd60003f3d000 */
[----:B------:R-:W-:-:S05]  /*0970*/  @P0 MOV R4, 0x7f800000 ;  /* 0x7f80000000040802 */ /* 0x000fca0000000f00 */
[----:B------:R-:W-:-:S05]  /*0980*/  @P0 FFMA.FTZ R8, R5, R4, +INF ;  /* 0x7f80000005080423 */ /* 0x000fca0000010004 */
[----:B------:R-:W-:-:S07]  /*0990*/  FSEL R8, R8, -RZ, P1 ;  /* 0x800000ff08087208 */ /* 0x000fce0000800000 */
.L_x_3155:
[----:B------:R-:W-:Y:S05]  /*09a0*/  BSYNC B0 ;  /* 0x0000000000007941 */ /* 0x000fea0003800000 */
.L_x_3154:
[----:B------:R-:W-:Y:S01]  /*09b0*/  IADD3 R18, -R17, 0x40800000, RZ ;  /* 0x4080000011127810 */ /* 0x000fe20007ffe1ff */
[----:B------:R-:W-:Y:S01]  /*09c0*/  BSSY B0, `(.L_x_3156) ;  /* 0x0000051000007945 */ /* 0x000fe20003800000 */
[----:B------:R-:W-:Y:S02]  /*09d0*/  IADD3 R5, R21, -0x3f400000, RZ ;  /* 0xc0c0000015057810 */ /* 0x000fe40007ffe0ff */
[----:B------:R-:W-:Y:S01]  /*09e0*/  LOP3.LUT R14, R20, 0xff800000, RZ, 0xc0, !PT ;  /* 0xff800000140e7812 */ /* 0x000fe200078ec0ff */
[----:B------:R-:W-:Y:S01]  /*09f0*/  FFMA.FTZ R20, R18, R3, -1 ;  /* 0xbf80000012147423 */ /* 0x000fe20000010003 */
[----:B------:R-:W-:Y:S02]  /*0a00*/  IADD3 R4, -R15, 0x40800000, RZ ;  /* 0x408000000f047810 */ /* 0x000fe40007ffe1ff */
[----:B------:R-:W-:Y:S02]  /*0a10*/  IADD3 R21, R12, -R17, RZ ;  /* 0x800000110c157210 */ /* 0x000fe40007ffe0ff */
[----:B------:R-:W-:Y:S01]  /*0a20*/  LOP3.LUT R18, R5, 0xff800000, RZ, 0xc0, !PT ;  /* 0xff80000005127812 */ /* 0x000fe200078ec0ff */
[----:B------:R-:W-:Y:S01]  /*0a30*/  FFMA.FTZ R4, R4, R3, -1 ;  /* 0xbf80000004047423 */ /* 0x000fe20000010003 */
[----:B------:R-:W-:Y:S01]  /*0a40*/  IADD3 R23, R10, -R15, RZ ;  /* 0x8000000f0a177210 */ /* 0x000fe20007ffe0ff */
[----:B------:R-:W-:Y:S01]  /*0a50*/  FADD.FTZ R21, R21, R20 ;  /* 0x0000001415157221 */ /* 0x000fe20000010000 */
[----:B------:R-:W-:-:S02]  /*0a60*/  IADD3 R20, -R14, 0x40800000, RZ ;  /* 0x408000000e147810 */ /* 0x000fc40007ffe1ff */
[----:B------:R-:W-:Y:S01]  /*0a70*/  IADD3 R24, -R18, 0x40800000, RZ ;  /* 0x4080000012187810 */ /* 0x000fe20007ffe1ff */
[----:B------:R-:W-:Y:S01]  /*0a80*/  FADD.FTZ R23, R23, R4 ;  /* 0x0000000417177221 */ /* 0x000fe20000010000 */
[----:B------:R-:W-:Y:S01]  /*0a90*/  IADD3 R19, R9, -R14, RZ ;  /* 0x8000000e09137210 */ /* 0x000fe20007ffe0ff */
[----:B------:R-:W-:Y:S01]  /*0aa0*/  FFMA.FTZ R4, R21, -R2, 0.10546888411045074463 ;  /* 0x3dd8001215047423 */ /* 0x000fe20000010802 */
[-C--:B------:R-:W-:Y:S01]  /*0ab0*/  FFMA.FTZ R22, R20, R3.reuse, -1 ;  /* 0xbf80000014167423 */ /* 0x080fe20000010003 */
[----:B------:R-:W-:Y:S01]  /*0ac0*/  IADD3 R5, R11, -R18, RZ ;  /* 0x800000120b057210 */ /* 0x000fe20007ffe0ff */
[----:B------:R-:W-:Y:S01]  /*0ad0*/  FFMA.FTZ R24, R24, R3, -1 ;  /* 0xbf80000018187423 */ /* 0x000fe20000010003 */
[----:B------:R-:W-:Y:S01]  /*0ae0*/  FFMA.FTZ R20, R21, R4, -0.13229703903198242188 ;  /* 0xbe0778e015147423 */ /* 0x000fe20000010004 */
[----:B------:R-:W-:Y:S01]  /*0af0*/  FADD.FTZ R19, R19, R22 ;  /* 0x0000001613137221 */ /* 0x000fe20000010000 */
[----:B------:R-:W-:Y:S01]  /*0b00*/  FFMA.FTZ R4, R23, -R2, 0.10546888411045074463 ;  /* 0x3dd8001217047423 */ /* 0x000fe20000010802 */
[----:B------:R-:W-:Y:S01]  /*0b10*/  FADD.FTZ R3, R5, R24 ;  /* 0x0000001805037221 */ /* 0x000fe20000010000 */
[----:B------:R-:W-:Y:S01]  /*0b20*/  FFMA.FTZ R22, R21, R20, 0.14491446316242218018 ;  /* 0x3e14647515167423 */ /* 0x000fe20000010014 */
[----:B------:R-:W-:Y:S01]  /*0b30*/  FFMA.FTZ R24, R19, -R2, 0.10546888411045074463 ;  /* 0x3dd8001213187423 */ /* 0x000fe20000010802 */
[----:B------:R-:W-:Y:S01]  /*0b40*/  FFMA.FTZ R20, R23, R4, -0.13229703903198242188 ;  /* 0xbe0778e017147423 */ /* 0x000fe20000010004 */
[----:B------:R-:W-:Y:S01]  /*0b50*/  FFMA.FTZ R2, R3, -R2, 0.10546888411045074463 ;  /* 0x3dd8001203027423 */ /* 0x000fe20000010802 */
[----:B------:R-:W-:Y:S01]  /*0b60*/  FFMA.FTZ R22, R21, R22, -0.16641564667224884033 ;  /* 0xbe2a68dd15167423 */ /* 0x000fe20000010016 */
[----:B------:R-:W-:Y:S01]  /*0b70*/  FFMA.FTZ R24, R19, R24, -0.13229703903198242188 ;  /* 0xbe0778e013187423 */ /* 0x000fe20000010018 */
[----:B------:R-:W-:Y:S01]  /*0b80*/  FFMA.FTZ R20, R23, R20, 0.14491446316242218018 ;  /* 0x3e14647517147423 */ /* 0x000fe20000010014 */
[----:B------:R-:W-:Y:S01]  /*0b90*/  FFMA.FTZ R2, R3, R2, -0.13229703903198242188 ;  /* 0xbe0778e003027423 */ /* 0x000fe20000010002 */
[----:B------:R-:W-:Y:S01]  /*0ba0*/  FFMA.FTZ R22, R21, R22, 0.19988867640495300293 ;  /* 0x3e4caf9e15167423 */ /* 0x000fe20000010016 */
[----:B------:R-:W-:Y:S01]  /*0bb0*/  FFMA.FTZ R24, R19, R24, 0.14491446316242218018 ;  /* 0x3e14647513187423 */ /* 0x000fe20000010018 */
[----:B------:R-:W-:Y:S01]  /*0bc0*/  FFMA.FTZ R20, R23, R20, -0.16641564667224884033 ;  /* 0xbe2a68dd17147423 */ /* 0x000fe20000010014 */
[----:B------:R-:W-:Y:S01]  /*0bd0*/  FFMA.FTZ R2, R3, R2, 0.14491446316242218018 ;  /* 0x3e14647503027423 */ /* 0x000fe20000010002 */
[----:B------:R-:W-:Y:S01]  /*0be0*/  FFMA.FTZ R22, R21, R22, -0.25000196695327758789 ;  /* 0xbe80004215167423 */ /* 0x000fe20000010016 */
[----:B------:R-:W0:Y:S01]  /*0bf0*/  LDC.64 R4, c[0x0][0x218] ;  /* 0x00008600ff047b82 */ /* 0x000e220000000a00 */
[----:B------:R-:W-:Y:S01]  /*0c00*/  FFMA.FTZ R24, R19, R24, -0.16641564667224884033 ;  /* 0xbe2a68dd13187423 */ /* 0x000fe20000010018 */
[----:B------:R-:W-:Y:S01]  /*0c10*/  FFMA.FTZ R20, R23, R20, 0.19988867640495300293 ;  /* 0x3e4caf9e17147423 */ /* 0x000fe20000010014 */
[----:B------:R-:W-:Y:S01]  /*0c20*/  FFMA.FTZ R26, R3, R2, -0.16641564667224884033 ;  /* 0xbe2a68dd031a7423 */ /* 0x000fe20000010002 */
[----:B------:R-:W-:Y:S01]  /*0c30*/  FFMA.FTZ R22, R21, R22, 0.33333510160446166992 ;  /* 0x3eaaaae615167423 */ /* 0x000fe20000010016 */
[----:B------:R-:W-:Y:S01]  /*0c40*/  FFMA.FTZ R24, R19, R24, 0.19988867640495300293 ;  /* 0x3e4caf9e13187423 */ /* 0x000fe20000010018 */
[----:B------:R-:W-:Y:S01]  /*0c50*/  FFMA.FTZ R20, R23, R20, -0.25000196695327758789 ;  /* 0xbe80004217147423 */ /* 0x000fe20000010014 */
[----:B------:R-:W-:Y:S01]  /*0c60*/  FFMA.FTZ R26, R3, R26, 0.19988867640495300293 ;  /* 0x3e4caf9e031a7423 */ /* 0x000fe2000001001a */
[----:B------:R-:W-:Y:S01]  /*0c70*/  FFMA.FTZ R22, R21, R22, -0.5 ;  /* 0xbf00000015167423 */ /* 0x000fe20000010016 */
[----:B------:R-:W-:Y:S01]  /*0c80*/  FFMA.FTZ R24, R19, R24, -0.25000196695327758789 ;  /* 0xbe80004213187423 */ /* 0x000fe20000010018 */
[----:B------:R-:W-:Y:S01]  /*0c90*/  FFMA.FTZ R20, R23, R20, 0.33333510160446166992 ;  /* 0x3eaaaae617147423 */ /* 0x000fe20000010014 */
[----:B------:R-:W-:Y:S01]  /*0ca0*/  FFMA.FTZ R26, R3, R26, -0.25000196695327758789 ;  /* 0xbe800042031a7423 */ /* 0x000fe2000001001a */
[----:B------:R-:W-:Y:S01]  /*0cb0*/  I2FP.F32.S32 R17, R17 ;  /* 0x0000001100117245 */ /* 0x000fe20000201400 */
[----:B------:R-:W-:Y:S01]  /*0cc0*/  FMUL.FTZ R2, R21, R22 ;  /* 0x0000001615027220 */ /* 0x000fe20000410000 */
[----:B------:R-:W-:Y:S01]  /*0cd0*/  ISETP.GE.U32.AND P2, PT, R10, 0x7f800000, PT ;  /* 0x7f8000000a00780c */ /* 0x000fe20003f46070 */
[----:B------:R-:W-:Y:S01]  /*0ce0*/  FFMA.FTZ R24, R19, R24, 0.33333510160446166992 ;  /* 0x3eaaaae613187423 */ /* 0x000fe20000010018 */
[----:B------:R-:W-:Y:S01]  /*0cf0*/  FFMA.FTZ R20, R23, R20, -0.5 ;  /* 0xbf00000017147423 */ /* 0x000fe20000010014 */
[----:B------:R-:W-:Y:S01]  /*0d00*/  FFMA.FTZ R26, R3, R26, 0.33333510160446166992 ;  /* 0x3eaaaae6031a7423 */ /* 0x000fe2000001001a */
[----:B------:R-:W-:Y:S01]  /*0d10*/  FFMA.FTZ R2, R21, R2, R21 ;  /* 0x0000000215027223 */ /* 0x000fe20000010015 */
[----:B------:R-:W-:Y:S01]  /*0d20*/  FMUL.FTZ R17, R17, 1.1920928955078125e-07 ;  /* 0x3400000011117820 */ /* 0x000fe20000410000 */
[----:B------:R-:W-:Y:S01]  /*0d30*/  I2FP.F32.S32 R15, R15 ;  /* 0x0000000f000f7245 */ /* 0x000fe20000201400 */
[----:B------:R-:W-:Y:S01]  /*0d40*/  FFMA.FTZ R24, R19, R24, -0.5 ;  /* 0xbf00000013187423 */ /* 0x000fe20000010018 */
[----:B------:R-:W-:Y:S01]  /*0d50*/  FMUL.FTZ R20, R23, R20 ;  /* 0x0000001417147220 */ /* 0x000fe20000410000 */
[----:B------:R-:W-:Y:S01]  /*0d60*/  FFMA.FTZ R26, R3, R26, -0.5 ;  /* 0xbf000000031a7423 */ /* 0x000fe2000001001a */
[----:B------:R-:W-:Y:S01]  /*0d70*/  FFMA.FTZ R2, R17, 0.69314718246459960938, R2 ;  /* 0x3f31721811027823 */ /* 0x000fe20000010002 */
[----:B------:R-:W-:Y:S01]  /*0d80*/  I2FP.F32.S32 R17, R14 ;  /* 0x0000000e00117245 */ /* 0x000fe20000201400 */
[----:B------:R-:W-:Y:S01]  /*0d90*/  FMUL.FTZ R24, R19, R24 ;  /* 0x0000001813187220 */ /* 0x000fe20000410000 */
[----:B------:R-:W-:Y:S01]  /*0da0*/  I2FP.F32.S32 R18, R18 ;  /* 0x0000001200127245 */ /* 0x000fe20000201400 */
[----:B------:R-:W-:Y:S01]  /*0db0*/  FFMA.FTZ R23, R23, R20, R23 ;  /* 0x0000001417177223 */ /* 0x000fe20000010017 */
[----:B------:R-:W-:Y:S01]  /*0dc0*/  FMUL.FTZ R26, R3, R26 ;  /* 0x0000001a031a7220 */ /* 0x000fe20000410000 */
[----:B------:R-:W-:Y:S01]  /*0dd0*/  FMUL.FTZ R14, R15, 1.1920928955078125e-07 ;  /* 0x340000000f0e7820 */ /* 0x000fe20000410000 */
[----:B0-----:R-:W-:-:S04]  /*0de0*/  IMAD.WIDE.U32 R4, R16, 0x2, R4 ;  /* 0x0000000210047825 */ /* 0x001fc800078e0004 */
[----:B------:R-:W-:Y:S01]  /*0df0*/  FFMA.FTZ R19, R19, R24, R19 ;  /* 0x0000001813137223 */ /* 0x000fe20000010013 */
[----:B------:R-:W-:Y:S01]  /*0e00*/  ISETP.GE.U32.AND P0, PT, R9, 0x7f800000, PT ;  /* 0x7f8000000900780c */ /* 0x000fe20003f06070 */
[----:B------:R-:W-:Y:S01]  /*0e10*/  FFMA.FTZ R3, R3, R26, R3 ;  /* 0x0000001a03037223 */ /* 0x000fe20000010003 */
[----:B------:R-:W-:Y:S01]  /*0e20*/  ISETP.GE.U32.AND P4, PT, R12, 0x7f800000, PT ;  /* 0x7f8000000c00780c */ /* 0x000fe20003f86070 */
[----:B------:R-:W-:Y:S01]  /*0e30*/  FMUL.FTZ R16, R17, 1.1920928955078125e-07 ;  /* 0x3400000011107820 */ /* 0x000fe20000410000 */
[----:B------:R-:W-:Y:S01]  /*0e40*/  ISETP.GE.U32.AND P1, PT, R11, 0x7f800000, PT ;  /* 0x7f8000000b00780c */ /* 0x000fe20003f26070 */
[----:B------:R-:W-:Y:S01]  /*0e50*/  FMUL.FTZ R18, R18, 1.1920928955078125e-07 ;  /* 0x3400000012127820 */ /* 0x000fe20000410000 */
[----:B------:R-:W-:Y:S01]  /*0e60*/  FFMA.FTZ R23, R14, 0.69314718246459960938, R23 ;  /* 0x3f3172180e177823 */ /* 0x000fe20000010017 */
[----:B------:R-:W-:Y:S10]  /*0e70*/  @!P2 BRA `(.L_x_3157) ;  /* 0x000000000014a947 */ /* 0x000ff40003800000 */
[C---:B------:R-:W-:Y:S02]  /*0e80*/  ISETP.GE.AND P2, PT, R10.reuse, -0x407fffff, PT ;  /* 0xbf8000010a00780c */ /* 0x040fe40003f46270 */
[----:B------:R-:W-:-:S11]  /*0e90*/  FSETP.NEU.FTZ.AND P3, PT, R10, RZ, PT ;  /* 0x000000ff0a00720b */ /* 0x000fd60003f7d000 */
[----:B------:R-:W-:-:S05]  /*0ea0*/  @P2 MOV R15, 0x7f800000 ;  /* 0x7f800000000f2802 */ /* 0x000fca0000000f00 */
[----:B------:R-:W-:-:S05]  /*0eb0*/  @P2 FFMA.FTZ R23, R10, R15, +INF ;  /* 0x7f8000000a172423 */ /* 0x000fca000001000f */
[----:B------:R-:W-:-:S07]  /*0ec0*/  FSEL R23, R23, -RZ, P3 ;  /* 0x800000ff17177208 */ /* 0x000fce0001800000 */
.L_x_3157:
[----:B------:R-:W-:Y:S05]  /*0ed0*/  BSYNC B0 ;  /* 0x0000000000007941 */ /* 0x000fea0003800000 */
.L_x_3156:
[----:B------:R-:W-:Y:S04]  /*0ee0*/  BSSY B0, `(.L_x_3158) ;  /* 0x0000007000007945 */ /* 0x000fe80003800000 */
[----:B------:R-:W-:Y:S05]  /*0ef0*/  @!P4 BRA `(.L_x_3159) ;  /* 0x000000000014c947 */ /* 0x000fea0003800000 */
[C---:B------:R-:W-:Y:S02]  /*0f00*/  ISETP.GE.AND P2, PT, R12.reuse, -0x407fffff, PT ;  /* 0xbf8000010c00780c */ /* 0x040fe40003f46270 */
[----:B------:R-:W-:-:S11]  /*0f10*/  FSETP.NEU.FTZ.AND P3, PT, R12, RZ, PT ;  /* 0x000000ff0c00720b */ /* 0x000fd60003f7d000 */
[----:B------:R-:W-:-:S05]  /*0f20*/  @P2 MOV R15, 0x7f800000 ;  /* 0x7f800000000f2802 */ /* 0x000fca0000000f00 */
[----:B------:R-:W-:-:S05]  /*0f30*/  @P2 FFMA.FTZ R2, R12, R15, +INF ;  /* 0x7f8000000c022423 */ /* 0x000fca000001000f */
[----:B------:R-:W-:-:S07]  /*0f40*/  FSEL R2, R2, -RZ, P3 ;  /* 0x800000ff02027208 */ /* 0x000fce0001800000 */
.L_x_3159:
[----:B------:R-:W-:Y:S05]  /*0f50*/  BSYNC B0 ;  /* 0x0000000000007941 */ /* 0x000fea0003800000 */
.L_x_3158:
[----:B------:R-:W-:Y:S01]  /*0f60*/  BSSY B0, `(.L_x_3160) ;  /* 0x000000a000007945 */ /* 0x000fe20003800000 */
[----:B------:R-:W-:Y:S01]  /*0f70*/  FFMA.FTZ R3, R18, 0.69314718246459960938, R3 ;  /* 0x3f31721812037823 */ /* 0x000fe20000010003 */
[----:B------:R-:W-:-:S04]  /*0f80*/  IMAD.WIDE R4, R0, 0x4, R4 ;  /* 0x0000000400047825 */ /* 0x000fc800078e0204 */
[----:B------:R-:W-:Y:S01]  /*0f90*/  FFMA.FTZ R16, R16, 0.69314718246459960938, R19 ;  /* 0x3f31721810107823 */ /* 0x000fe20000010013 */
[----:B------:R-:W-:Y:S06]  /*0fa0*/  @!P0 BRA `(.L_x_3161) ;  /* 0x0000000000148947 */ /* 0x000fec0003800000 */
[C---:B------:R-:W-:Y:S02]  /*0fb0*/  ISETP.GE.AND P0, PT, R9.reuse, -0x407fffff, PT ;  /* 0xbf8000010900780c */ /* 0x040fe40003f06270 */
[----:B------:R-:W-:-:S11]  /*0fc0*/  FSETP.NEU.FTZ.AND P2, PT, R9, RZ, PT ;  /* 0x000000ff0900720b */ /* 0x000fd60003f5d000 */
[----:B------:R-:W-:-:S05]  /*0fd0*/  @P0 MOV R0, 0x7f800000 ;  /* 0x7f80000000000802 */ /* 0x000fca0000000f00 */
[----:B------:R-:W-:-:S05]  /*0fe0*/  @P0 FFMA.FTZ R16, R9, R0, +INF ;  /* 0x7f80000009100423 */ /* 0x000fca0000010000 */
[----:B------:R-:W-:-:S07]  /*0ff0*/  FSEL R16, R16, -RZ, P2 ;  /* 0x800000ff10107208 */ /* 0x000fce0001000000 */
.L_x_3161:
[----:B------:R-:W-:Y:S05]  /*1000*/  BSYNC B0 ;  /* 0x0000000000007941 */ /* 0x000fea0003800000 */
.L_x_3160:
[----:B------:R-:W-:Y:S04]  /*1010*/  BSSY B0, `(.L_x_3162) ;  /* 0x0000007000007945 */ /* 0x000fe80003800000 */
[----:B------:R-:W-:Y:S05]  /*1020*/  @!P1 BRA `(.L_x_3163) ;  /* 0x0000000000149947 */ /* 0x000fea0003800000 */
[C---:B------:R-:W-:Y:S02]  /*1030*/  ISETP.GE.AND P0, PT, R11.reuse, -0x407fffff, PT ;  /* 0xbf8000010b00780c */ /* 0x040fe40003f06270 */
[----:B------:R-:W-:-:S11]  /*1040*/  FSETP.NEU.FTZ.AND P1, PT, R11, RZ, PT ;  /* 0x000000ff0b00720b */ /* 0x000fd60003f3d000 */
[----:B------:R-:W-:-:S05]  /*1050*/  @P0 MOV R0, 0x7f800000 ;  /* 0x7f80000000000802 */ /* 0x000fca0000000f00 */
[----:B------:R-:W-:-:S05]  /*1060*/  @P0 FFMA.FTZ R3, R11, R0, +INF ;  /* 0x7f8000000b030423 */ /* 0x000fca0000010000 */
[----:B------:R-:W-:-:S07]  /*1070*/  FSEL R3, R3, -RZ, P1 ;  /* 0x800000ff03037208 */ /* 0x000fce0000800000 */
.L_x_3163:
[----:B------:R-:W-:Y:S05]  /*1080*/  BSYNC B0 ;  /* 0x0000000000007941 */ /* 0x000fea0003800000 */
.L_x_3162:
[----:B------:R-:W-:Y:S02]  /*1090*/  F2FP.BF16.F32.PACK_AB R7, R6, R7 ;  /* 0x000000070607723e */ /* 0x000fe400000010ff */
[----:B------:R-:W-:Y:S02]  /*10a0*/  F2FP.BF16.F32.PACK_AB R13, R8, R13 ;  /* 0x0000000d080d723e */ /* 0x000fe400000010ff */
[----:B------:R-:W-:Y:S01]  /*10b0*/  F2FP.BF16.F32.PACK_AB R23, R2, R23 ;  /* 0x000000170217723e */ /* 0x000fe200000010ff */
[----:B------:R-:W-:Y:S01]  /*10c0*/  STG.E desc[UR4][R4.64], R7 ;  /* 0x0000000704007986 */ /* 0x000fe2000c101904 */
[----:B------:R-:W-:-:S03]  /*10d0*/  F2FP.BF16.F32.PACK_AB R3, R3, R16 ;  /* 0x000000100303723e */ /* 0x000fc600000010ff */
[----:B------:R-:W-:Y:S04]  /*10e0*/  STG.E desc[UR4][R4.64+0x200], R13 ;  /* 0x0002000d04007986 */ /* 0x000fe8000c101904 */
[----:B------:R-:W-:Y:S04]  /*10f0*/  STG.E desc[UR4][R4.64+0x400], R23 ;  /* 0x0004001704007986 */ /* 0x000fe8000c101904 */
[----:B------:R-:W-:Y:S01]  /*1100*/  STG.E desc[UR4][R4.64+0x600], R3 ;  /* 0x0006000304007986 */ /* 0x000fe2000c101904 */
[----:B------:R-:W-:Y:S05]  /*1110*/  EXIT ;  /* 0x000000000000794d */ /* 0x000fea0003800000 */
.L_x_3147:
[----:B------:R-:W0:Y:S01]  /*1120*/  S2R R18, SR_TID.X ;  /* 0x0000000000127919 */ /* 0x000e220000002100 */
[----:B------:R-:W-:Y:S02]  /*1130*/  PRMT R0, RZ, 0x7610, R0 ;  /* 0x00007610ff007816 */ /* 0x000fe40000000000 */
[----:B0-----:R-:W-:Y:S02]  /*1140*/  ISETP.GE.AND P0, PT, R18, R17, PT ;  /* 0x000000111200720c */ /* 0x001fe40003f06270 */
[----:B------:R-:W-:-:S11]  /*1150*/  MOV R25, R18 ;  /* 0x0000001200197202 */ /* 0x000fd60000000f00 */
[----:B------:R-:W-:Y:S01]  /*1160*/  @!P0 IADD3 R20, R16, R25, RZ ;  /* 0x0000001910148210 */ /* 0x000fe20007ffe0ff */
[----:B------:R-:W0:Y:S01]  /*1170*/  @!P0 LDC.64 R12, c[0x0][0x220] ;  /* 0x00008800ff0c8b82 */ /* 0x000e220000000a00 */
[----:B------:R-:W-:-:S04]  /*1180*/  @!P0 IADD3 R25, R25, 0x80, RZ ;  /* 0x0000008019198810 */ /* 0x000fc80007ffe0ff */
[----:B------:R-:W-:-:S13]  /*1190*/  ISETP.GE.AND P6, PT, R25, R17, PT ;  /* 0x000000111900720c */ /* 0x000fda0003fc6270 */
[----:B------:R-:W-:Y:S01]  /*11a0*/  @!P6 IADD3 R5, R16, R25, RZ ;  /* 0x000000191005e210 */ /* 0x000fe20007ffe0ff */
[----:B------:R-:W1:Y:S01]  /*11b0*/  @!P6 LDC.64 R2, c[0x0][0x220] ;  /* 0x00008800ff02eb82 */ /* 0x000e620000000a00 */
[----:B------:R-:W-:-:S04]  /*11c0*/  @!P6 IADD3 R25, R25, 0x80, RZ ;  /* 0x000000801919e810 */ /* 0x000fc80007ffe0ff */
[----:B------:R-:W-:-:S13]  /*11d0*/  ISETP.GE.AND P5, PT, R25, R17, PT ;  /* 0x000000111900720c */ /* 0x000fda0003fa6270 */
[----:B------:R-:W-:Y:S01]  /*11e0*/  @!P5 IADD3 R29, R16, R25, RZ ;  /* 0x00000019101dd210 */ /* 0x000fe20007ffe0ff */
[----:B------:R-:W2:Y:S01]  /*11f0*/  @!P5 LDC.64 R14, c[0x0][0x220] ;  /* 0x00008800ff0edb82 */ /* 0x000ea20000000a00 */
[----:B------:R-:W-:-:S04]  /*1200*/  @!P5 IADD3 R25, R25, 0x80, RZ ;  /* 0x000000801919d810 */ /* 0x000fc80007ffe0ff */
[----:B------:R-:W-:Y:S01]  /*1210*/  ISETP.GE.AND P4, PT, R25, R17, PT ;  /* 0x000000111900720c */ /* 0x000fe20003f86270 */
[----:B-1----:R-:W-:-:S05]  /*1220*/  @!P6 IMAD.WIDE.U32 R2, R5, 0x2, R2 ;  /* 0x000000020502e825 */ /* 0x002fca00078e0002 */
[----:B------:R1:W5:Y:S07]  /*1230*/  @!P6 LDG.E.U16 R0, desc[UR4][R2.64] ;  /* 0x000000040200e981 */ /* 0x00036e000c1e1500 */
[----:B------:R-:W-:Y:S01]  /*1240*/  @!P4 IADD3 R27, R16, R25, RZ ;  /* 0x00000019101bc210 */ /* 0x000fe20007ffe0ff */
[----:B------:R-:W3:Y:S01]  /*1250*/  @!P4 LDC.64 R10, c[0x0][0x220] ;  /* 0x00008800ff0acb82 */ /* 0x000ee20000000a00 */
[----:B------:R-:W-:-:S04]  /*1260*/  @!P4 IADD3 R25, R25, 0x80, RZ ;  /* 0x000000801919c810 */ /* 0x000fc80007ffe0ff */
[----:B------:R-:W-:-:S13]  /*1270*/  ISETP.GE.AND P3, PT, R25, R17, PT ;  /* 0x000000111900720c */ /* 0x000fda0003f66270 */
[----:B------:R-:W-:Y:S01]  /*1280*/  @!P3 IADD3 R23, R16, R25, RZ ;  /* 0x000000191017b210 */ /* 0x000fe20007ffe0ff */
[----:B-1----:R-:W1:Y:S01]  /*1290*/  @!P3 LDC.64 R2, c[0x0][0x220] ;  /* 0x00008800ff02bb82 */ /* 0x002e620000000a00 */
[----:B------:R-:W-:-:S04]  /*12a0*/  @!P3 IADD3 R25, R25, 0x80, RZ ;  /* 0x000000801919b810 */ /* 0x000fc80007ffe0ff */
[----:B------:R-:W-:-:S13]  /*12b0*/  ISETP.GE.AND P2, PT, R25, R17, PT ;  /* 0x000000111900720c */ /* 0x000fda0003f46270 */
[----:B------:R-:W-:Y:S01]  /*12c0*/  @!P2 IADD3 R19, R16, R25, RZ ;  /* 0x000000191013a210 */ /* 0x000fe20007ffe0ff */
[----:B------:R-:W4:Y:S01]  /*12d0*/  @!P2 LDC.64 R4, c[0x0][0x220] ;  /* 0x00008800ff04ab82 */ /* 0x000f220000000a00 */
[----:B------:R-:W-:-:S04]  /*12e0*/  @!P2 IADD3 R25, R25, 0x80, RZ ;  /* 0x000000801919a810 */ /* 0x000fc80007ffe0ff */
[----:B------:R-:W-:-:S13]  /*12f0*/  ISETP.GE.AND P1, PT, R25, R17, PT ;  /* 0x000000111900720c */ /* 0x000fda0003f26270 */
[----:B------:R-:W-:Y:S01]  /*1300*/  @!P1 IADD3 R21, R16, R25, RZ ;  /* 0x0000001910159210 */ /* 0x000fe20007ffe0ff */
[----:B------:R-:W2:Y:S01]  /*1310*/  @!P1 LDC.64 R6, c[0x0][0x220] ;  /* 0x00008800ff069b82 */ /* 0x000ea20000000a00 */
[----:B------:R-:W-:-:S04]  /*1320*/  @!P1 IADD3 R25, R25, 0x80, RZ ;  /* 0x0000008019199810 */ /* 0x000fc80007ffe0ff */
[----:B------:R-:W-:-:S13]  /*1330*/  ISETP.GE.AND P6, PT, R25, R17, PT ;  /* 0x000000111900720c */ /* 0x000fda0003fc6270 */
[----:B------:R-:W3:Y:S01]  /*1340*/  @!P6 LDC.64 R8, c[0x0][0x220] ;  /* 0x00008800ff08eb82 */ /* 0x000ee20000000a00 */
[----:B0-----:R-:W-:Y:S01]  /*1350*/  @!P0 IMAD.WIDE.U32 R12, R20, 0x2, R12 ;  /* 0x00000002140c8825 */ /* 0x001fe200078e000c */
[----:B------:R-:W-:Y:S02]  /*1360*/  PRMT R20, RZ, 0x7610, R20 ;  /* 0x00007610ff147816 */ /* 0x000fe40000000014 */
[----:B------:R-:W-:Y:S01]  /*1370*/  @!P6 IADD3 R25, R16, R25, RZ ;  /* 0x000000191019e210 */ /* 0x000fe20007ffe0ff */
[----:B-1----:R-:W-:Y:S01]  /*1380*/  @!P3 IMAD.WIDE.U32 R2, R23, 0x2, R2 ;  /* 0x000000021702b825 */ /* 0x002fe200078e0002 */
[----:B------:R-:W-:Y:S02]  /*1390*/  PRMT R22, RZ, 0x7610, R22 ;  /* 0x00007610ff167816 */ /* 0x000fe40000000016 */
[----:B------:R0:W5:Y:S01]  /*13a0*/  @!P0 LDG.E.U16 R20, desc[UR4][R12.64] ;  /* 0x000000040c148981 */ /* 0x000162000c1e1500 */
[----:B----4-:R-:W-:Y:S01]  /*13b0*/  @!P2 IMAD.WIDE.U32 R4, R19, 0x2, R4 ;  /* 0x000000021304a825 */ /* 0x010fe200078e0004 */
[----:B------:R-:W-:-:S02]  /*13c0*/  PRMT R23, RZ, 0x7610, R23 ;  /* 0x00007610ff177816 */ /* 0x000fc40000000017 */
[----:B------:R-:W-:Y:S01]  /*13d0*/  PRMT R19, RZ, 0x7610, R19 ;  /* 0x00007610ff137816 */ /* 0x000fe20000000013 */
[----:B--2---:R-:W-:Y:S01]  /*13e0*/  @!P1 IMAD.WIDE.U32 R6, R21, 0x2, R6 ;  /* 0x0000000215069825 */ /* 0x004fe200078e0006 */
[----:B------:R-:W-:-:S03]  /*13f0*/  PRMT R21, RZ, 0x7610, R21 ;  /* 0x00007610ff157816 */ /* 0x000fc60000000015 */
[----:B------:R-:W-:Y:S01]  /*1400*/  @!P5 IMAD.WIDE.U32 R14, R29, 0x2, R14 ;  /* 0x000000021d0ed825 */ /* 0x000fe200078e000e */
[----:B0-----:R-:W-:Y:S01]  /*1410*/  PRMT R13, RZ, 0x7610, R13 ;  /* 0x00007610ff0d7816 */ /* 0x001fe2000000000d */
[----:B------:R0:W5:Y:S01]  /*1420*/  @!P2 LDG.E.U16 R19, desc[UR4][R4.64] ;  /* 0x000000040413a981 */ /* 0x000162000c1e1500 */
[----:B------:R-:W-:Y:S01]  /*1430*/  PRMT R12, RZ, 0x7610, R12 ;  /* 0x00007610ff0c7816 */ /* 0x000fe2000000000c */
[----:B---3--:R-:W-:Y:S02]  /*1440*/  @!P4 IMAD.WIDE.U32 R10, R27, 0x2, R10 ;  /* 0x000000021b0ac825 */ /* 0x008fe400078e000a */
[----:B------:R0:W5:Y:S02]  /*1450*/  @!P5 LDG.E.U16 R22, desc[UR4][R14.64] ;  /* 0x000000040e16d981 */ /* 0x000164000c1e1500 */
[----:B------:R-:W-:Y:S02]  /*1460*/  @!P6 IMAD.WIDE.U32 R8, R25, 0x2, R8 ;  /* 0x000000021908e825 */ /* 0x000fe400078e0008 */
[----:B------:R0:W5:Y:S04]  /*1470*/  @!P4 LDG.E.U16 R23, desc[UR4][R10.64] ;  /* 0x000000040a17c981 */ /* 0x000168000c1e1500 */
[----:B------:R0:W5:Y:S04]  /*1480*/  @!P3 LDG.E.U16 R21, desc[UR4][R2.64] ;  /* 0x000000040215b981 */ /* 0x000168000c1e1500 */
[----:B------:R0:W5:Y:S04]  /*1490*/  @!P1 LDG.E.U16 R13, desc[UR4][R6.64] ;  /* 0x00000004060d9981 */ /* 0x000168000c1e1500 */
[----:B------:R0:W5:Y:S01]  /*14a0*/  @!P6 LDG.E.U16 R12, desc[UR4][R8.64] ;  /* 0x00000004080ce981 */ /* 0x000162000c1e1500 */
[----:B------:R-:W-:Y:S04]  /*14b0*/  BSSY B0, `(.L_x_3164) ;  /* 0x0000023000007945 */ /* 0x000fe80003800000 */
[----:B------:R-:W-:Y:S05]  /*14c0*/  @P0 BRA `(.L_x_3165) ;  /* 0x0000000000840947 */ /* 0x000fea0003800000 */
[----:B-----5:R-:W-:Y:S01]  /*14d0*/  SHF.L.U32 R20, R20, 0x10, RZ ;  /* 0x0000001014147819 */ /* 0x020fe200000006ff */
[----:B0-----:R-:W-:Y:S01]  /*14e0*/  HFMA2.MMA R5, -RZ, RZ, 1.625, 0 ;  /* 0x3e800000ff057435 */ /* 0x001fe200000001ff */
        /* <DEDUP_REMOVED lines=29> */
.L_x_3167:
[----:B------:R-:W-:Y:S05]  /*16c0*/  BSYNC B1 ;  /* 0x0000000000017941 */ /* 0x000fea0003800000 */
.L_x_3166:
[----:B------:R-:W-:-:S07]  /*16d0*/  F2FP.BF16.F32.PACK_AB R8, RZ, R8 ;  /* 0x00000008ff08723e */ /* 0x000fce00000010ff */
.L_x_3165:
[----:B------:R-:W-:Y:S05]  /*16e0*/  BSYNC B0 ;  /* 0x0000000000007941 */ /* 0x000fea0003800000 */
.L_x_3164:
[----:B0-----:R-:W-:Y:S01]  /*16f0*/  IADD3 R2, R18, 0x80, RZ ;  /* 0x0000008012027810 */ /* 0x001fe20007ffe0ff */
[----:B------:R-:W-:Y:S03]  /*1700*/  BSSY B0, `(.L_x_3168) ;  /* 0x0000024000007945 */ /* 0x000fe60003800000 */
[----:B------:R-:W-:-:S13]  /*1710*/  ISETP.GE.AND P1, PT, R2, R17, PT ;  /* 0x000000110200720c */ /* 0x000fda0003f26270 */
[----:B------:R-:W-:Y:S05]  /*1720*/  @P1 BRA `(.L_x_3169) ;  /* 0x0000000000841947 */ /* 0x000fea0003800000 */
[----:B-----5:R-:W-:Y:S01]  /*1730*/  SHF.L.U32 R0, R0, 0x10, RZ ;  /* 0x0000001000007819 */ /* 0x020fe200000006ff */
[----:B------:R-:W-:Y:S01]  /*1740*/  HFMA2.MMA R5, -RZ, RZ, 1.625, 0 ;  /* 0x3e800000ff057435 */ /* 0x000fe200000001ff */
[----:B------:R-:W-:Y:S01]  /*1750*/  MOV R7, 0x3d39bf78 ;  /* 0x3d39bf7800077802 */ /* 0x000fe20000000f00 */
[----:B------:R-:W-:Y:S01]  /*1760*/  BSSY B1, `(.L_x_3170) ;  /* 0x000001c000017945 */ /* 0x000fe20003800000 */
[C---:B------:R-:W-:Y:S01]  /*1770*/  ISETP.GE.U32.AND P1, PT, R0.reuse, 0x7f800000, PT ;  /* 0x7f8000000000780c */ /* 0x040fe20003f26070 */
[----:B------:R-:W-:-:S04]  /*1780*/  FADD.FTZ.RZ R2, R0, 1 ;  /* 0x3f80000000027421 */ /* 0x000fc8000001c000 */
[----:B------:R-:W-:-:S05]  /*1790*/  VIADD R2, R2, 0xc0c00000 ;  /* 0xc0c0000002027836 */ /* 0x000fca0000000000 */
        /* <DEDUP_REMOVED lines=24> */
.L_x_3171:
[----:B------:R-:W-:Y:S05]  /*1920*/  BSYNC B1 ;  /* 0x0000000000017941 */ /* 0x000fea0003800000 */
.L_x_3170:
[----:B------:R-:W-:-:S07]  /*1930*/  F2FP.BF16.F32.PACK_AB R2, RZ, R2 ;  /* 0x00000002ff02723e */ /* 0x000fce00000010ff */
.L_x_3169:
[----:B------:R-:W-:Y:S05]  /*1940*/  BSYNC B0 ;  /* 0x0000000000007941 */ /* 0x000fea0003800000 */
.L_x_3168:
[----:B-----5:R-:W-:Y:S01]  /*1950*/  IADD3 R0, R18, 0x100, RZ ;  /* 0x0000010012007810 */ /* 0x020fe20007ffe0ff */
        /* <DEDUP_REMOVED lines=34> */
.L_x_3175:
[----:B------:R-:W-:Y:S05]  /*1b80*/  BSYNC B1 ;  /* 0x0000000000017941 */ /* 0x000fea0003800000 */
.L_x_3174:
[----:B------:R-:W-:-:S07]  /*1b90*/  F2FP.BF16.F32.PACK_AB R0, RZ, R0 ;  /* 0x00000000ff00723e */ /* 0x000fce00000010ff */
.L_x_3173:
[----:B------:R-:W-:Y:S05]  /*1ba0*/  BSYNC B0 ;  /* 0x0000000000007941 */ /* 0x000fea0003800000 */
.L_x_3172:
        /* <DEDUP_REMOVED lines=35> */
.L_x_3179:
[----:B------:R-:W-:Y:S05]  /*1de0*/  BSYNC B1 ;  /* 0x0000000000017941 */ /* 0x000fea0003800000 */
.L_x_3178:
[----:B------:R-:W-:-:S07]  /*1df0*/  F2FP.BF16.F32.PACK_AB R3, RZ, R3 ;  /* 0x00000003ff03723e */ /* 0x000fce00000010ff */
.L_x_3177:
[----:B------:R-:W-:Y:S05]  /*1e00*/  BSYNC B0 ;  /* 0x0000000000007941 */ /* 0x000fea0003800000 */
.L_x_3176:
        /* <DEDUP_REMOVED lines=35> */
.L_x_3183:
[----:B------:R-:W-:Y:S05]  /*2040*/  BSYNC B1 ;  /* 0x0000000000017941 */ /* 0x000fea0003800000 */
.L_x_3182:
[----:B------:R-:W-:-:S07]  /*2050*/  F2FP.BF16.F32.PACK_AB R4, RZ, R4 ;  /* 0x00000004ff04723e */ /* 0x000fce00000010ff */
.L_x_3181:
[----:B------:R-:W-:Y:S05]  /*2060*/  BSYNC B0 ;  /* 0x0000000000007941 */ /* 0x000fea0003800000 */
.L_x_3180:
[----:B------:R-:W-:Y:S01]  /*2070*/  IADD3 R6, R18, 0x280, RZ ;  /* 0x0000028012067810 */ /* 0x000fe20007ffe0ff */
[----:B------:R-:W-:Y:S03]  /*2080*/  BSSY B0, `(.L_x_3184) ;  /* 0x0000024000007945 */ /* 0x000fe60003800000 */
[----:B------:R-:W-:-:S13]  /*2090*/  ISETP.GE.AND P1, PT, R6, R17, PT ;  /* 0x000000110600720c */ /* 0x000fda0003f26270 */
[----:B------:R-:W-:Y:S05]  /*20a0*/  @P1 BRA `(.L_x_3185) ;  /* 0x0000000000841947 */ /* 0x000fea0003800000 */
[----:B------:R-:W-:Y:S01]  /*20b0*/  SHF.L.U32 R19, R19, 0x10, RZ ;  /* 0x0000001013137819 */ /* 0x000fe200000006ff */
        /* <DEDUP_REMOVED lines=30> */
.L_x_3187:
[----:B------:R-:W-:Y:S05]  /*22a0*/  BSYNC B1 ;  /* 0x0000000000017941 */ /* 0x000fea0003800000 */
.L_x_3186:
[----:B------:R-:W-:-:S07]  /*22b0*/  F2FP.BF16.F32.PACK_AB R5, RZ, R5 ;  /* 0x00000005ff05723e */ /* 0x000fce00000010ff */
.L_x_3185:
[----:B------:R-:W-:Y:S05]  /*22c0*/  BSYNC B0 ;  /* 0x0000000000007941 */ /* 0x000fea0003800000 */
.L_x_3184:
[----:B------:R-:W-:Y:S01]  /*22d0*/  IADD3 R6, R18, 0x300, RZ ;  /* 0x0000030012067810 */ /* 0x000fe20007ffe0ff */
[----:B------:R-:W-:Y:S03]  /*22e0*/  BSSY B0, `(.L_x_3188) ;  /* 0x0000024000007945 */ /* 0x000fe60003800000 */
[----:B------:R-:W-:-:S13]  /*22f0*/  ISETP.GE.AND P1, PT, R6, R17, PT ;  /* 0x000000110600720c */ /* 0x000fda0003f26270 */
[----:B------:R-:W-:Y:S05]  /*2300*/  @P1 BRA `(.L_x_3189) ;  /* 0x0000000000841947 */ /* 0x000fea0003800000 */
[----:B------:R-:W-:Y:S01]  /*2310*/  SHF.L.U32 R13, R13, 0x10, RZ ;  /* 0x000000100d0d7819 */ /* 0x000fe200000006ff */
[----:B------:R-:W-:Y:S01]  /*2320*/  HFMA2.MMA R14, -RZ, RZ, 1.3056640625, -1.8671875 ;  /* 0x3d39bf78ff0e7435 */ /* 0x000fe200000001ff */
        /* <DEDUP_REMOVED lines=29> */
.L_x_3191:
[----:B------:R-:W-:Y:S05]  /*2500*/  BSYNC B1 ;  /* 0x0000000000017941 */ /* 0x000fea0003800000 */
.L_x_3190:
[----:B------:R-:W-:-:S07]  /*2510*/  F2FP.BF16.F32.PACK_AB R6, RZ, R6 ;  /* 0x00000006ff06723e */ /* 0x000fce00000010ff */
.L_x_3189:
[----:B------:R-:W-:Y:S05]  /*2520*/  BSYNC B0 ;  /* 0x0000000000007941 */ /* 0x000fea0003800000 */
.L_x_3188:
        /* <DEDUP_REMOVED lines=35> */
.L_x_3195:
[----:B------:R-:W-:Y:S05]  /*2760*/  BSYNC B1 ;  /* 0x0000000000017941 */ /* 0x000fea0003800000 */
.L_x_3194:
[----:B------:R-:W-:-:S07]  /*2770*/  F2FP.BF16.F32.PACK_AB R7, RZ, R7 ;  /* 0x00000007ff07723e */ /* 0x000fce00000010ff */
.L_x_3193:
[----:B------:R-:W-:Y:S05]  /*2780*/  BSYNC B0 ;  /* 0x0000000000007941 */ /* 0x000fea0003800000 */
.L_x_3192:
[----:B------:R-:W0:Y:S01]  /*2790*/  @!P0 LDC.64 R10, c[0x0][0x218] ;  /* 0x00008600ff0a8b82 */ /* 0x000e220000000a00 */
[----:B------:R-:W-:Y:S01]  /*27a0*/  @!P0 IADD3 R9, R16, R18, RZ ;  /* 0x0000001210098210 */ /* 0x000fe20007ffe0ff */
[----:B------:R-:W-:Y:S01]  /*27b0*/  BSSY B0, `(.L_x_3196) ;  /* 0x0000030000007945 */ /* 0x000fe20003800000 */
[----:B------:R-:W-:-:S03]  /*27c0*/  @!P0 IADD3 R18, R18, 0x80, RZ ;  /* 0x0000008012128810 */ /* 0x000fc60007ffe0ff */
[----:B------:R-:W-:Y:S01]  /*27d0*/  BSSY B1, `(.L_x_3197) ;  /* 0x0000027000017945 */ /* 0x000fe20003800000 */
[----:B0-----:R-:W-:-:S05]  /*27e0*/  @!P0 IMAD.WIDE.U32 R10, R9, 0x2, R10 ;  /* 0x00000002090a8825 */ /* 0x001fca00078e000a */
[----:B------:R0:W-:Y:S01]  /*27f0*/  @!P0 STG.E.U16 desc[UR4][R10.64], R8 ;  /* 0x000000080a008986 */ /* 0x0001e2000c101504 */
[----:B------:R-:W-:-:S13]  /*2800*/  ISETP.GE.AND P0, PT, R18, R17, PT ;  /* 0x000000111200720c */ /* 0x000fda0003f06270 */
[----:B0-----:R-:W-:Y:S05]  /*2810*/  @P0 BRA `(.L_x_3198) ;  /* 0x0000000000300947 */ /* 0x001fea0003800000 */
[----:B------:R-:W0:Y:S01]  /*2820*/  LDC.64 R8, c[0x0][0x218] ;  /* 0x00008600ff087b82 */ /* 0x000e220000000a00 */
[----:B------:R-:W-:Y:S02]  /*2830*/  IADD3 R11, R16, R18, RZ ;  /* 0x00000012100b7210 */ /* 0x000fe40007ffe0ff */
[----:B------:R-:W-:-:S04]  /*2840*/  IADD3 R18, R18, 0x80, RZ ;  /* 0x0000008012127810 */ /* 0x000fc80007ffe0ff */
[----:B------:R-:W-:Y:S01]  /*2850*/  ISETP.GE.AND P0, PT, R18, R17, PT ;  /* 0x000000111200720c */ /* 0x000fe20003f06270 */
[----:B0-----:R-:W-:-:S05]  /*2860*/  IMAD.WIDE.U32 R8, R11, 0x2, R8 ;  /* 0x000000020b087825 */ /* 0x001fca00078e0008 */
[----:B------:R0:W-:Y:S07]  /*2870*/  STG.E.U16 desc[UR4][R8.64], R2 ;  /* 0x0000000208007986 */ /* 0x0001ee000c101504 */
[----:B------:R-:W-:Y:S05]  /*2880*/  @P0 BRA `(.L_x_3199) ;  /* 0x0000000000300947 */ /* 0x000fea0003800000 */
[----:B0-----:R-:W0:Y:S01]  /*2890*/  LDC.64 R8, c[0x0][0x218] ;  /* 0x00008600ff087b82 */ /* 0x001e220000000a00 */
[----:B------:R-:W-:Y:S02]  /*28a0*/  IADD3 R11, R16, R18, RZ ;  /* 0x00000012100b7210 */ /* 0x000fe40007ffe0ff */
[----:B------:R-:W-:-:S03]  /*28b0*/  IADD3 R18, R18, 0x80, RZ ;  /* 0x0000008012127810 */ /* 0x000fc60007ffe0ff */
[----:B0-----:R-:W-:-:S05]  /*28c0*/  IMAD.WIDE.U32 R8, R11, 0x2, R8 ;  /* 0x000000020b087825 */ /* 0x001fca00078e0008 */
[----:B------:R0:W-:Y:S02]  /*28d0*/  STG.E.U16 desc[UR4][R8.64], R0 ;  /* 0x0000000008007986 */ /* 0x0001e4000c101504 */
.L_x_3198:
[----:B------:R-:W-:-:S13]  /*28e0*/  ISETP.GE.AND P0, PT, R18, R17, PT ;  /* 0x000000111200720c */ /* 0x000fda0003f06270 */
[----:B------:R-:W-:Y:S05]  /*28f0*/  @P0 BRA `(.L_x_3200) ;  /* 0x0000000000300947 */ /* 0x000fea0003800000 */
[----:B0-----:R-:W0:Y:S01]  /*2900*/  LDC.64 R8, c[0x0][0x218] ;  /* 0x00008600ff087b82 */ /* 0x001e220000000a00 */
[----:B------:R-:W-:Y:S02]  /*2910*/  IADD3 R11, R16, R18, RZ ;  /* 0x00000012100b7210 */ /* 0x000fe40007ffe0ff */
[----:B------:R-:W-:-:S03]  /*2920*/  IADD3 R18, R18, 0x80, RZ ;  /* 0x0000008012127810 */ /* 0x000fc60007ffe0ff */
[----:B0-----:R-:W-:-:S05]  /*2930*/  IMAD.WIDE.U32 R8, R11, 0x2, R8 ;  /* 0x000000020b087825 */ /* 0x001fca00078e0008 */
[----:B------:R1:W-:Y:S02]  /*2940*/  STG.E.U16 desc[UR4][R8.64], R3 ;  /* 0x0000000308007986 */ /* 0x0003e4000c101504 */
.L_x_3199:
[----:B------:R-:W-:-:S13]  /*2950*/  ISETP.GE.AND P0, PT, R18, R17, PT ;  /* 0x000000111200720c */ /* 0x000fda0003f06270 */
[----:B------:R-:W-:Y:S05]  /*2960*/  @P0 BRA `(.L_x_3201) ;  /* 0x0000000000340947 */ /* 0x000fea0003800000 */
[----:B01----:R-:W0:Y:S01]  /*2970*/  LDC.64 R2, c[0x0][0x218] ;  /* 0x00008600ff027b82 */ /* 0x003e220000000a00 */
[----:B------:R-:W-:Y:S02]  /*2980*/  IADD3 R9, R16, R18, RZ ;  /* 0x0000001210097210 */ /* 0x000fe40007ffe0ff */
[----:B------:R-:W-:-:S03]  /*2990*/  IADD3 R18, R18, 0x80, RZ ;  /* 0x0000008012127810 */ /* 0x000fc60007ffe0ff */
[----:B0-----:R-:W-:-:S05]  /*29a0*/  IMAD.WIDE.U32 R2, R9, 0x2, R2 ;  /* 0x0000000209027825 */ /* 0x001fca00078e0002 */
[----:B------:R1:W-:Y:S02]  /*29b0*/  STG.E.U16 desc[UR4][R2.64], R4 ;  /* 0x0000000402007986 */ /* 0x0003e4000c101504 */
.L_x_3200:
[----:B------:R-:W-:-:S13]  /*29c0*/  ISETP.GE.AND P0, PT, R18, R17, PT ;  /* 0x000000111200720c */ /* 0x000fda0003f06270 */
[----:B------:R-:W-:Y:S05]  /*29d0*/  @P0 BREAK B1 ;  /* 0x0000000000010942 */ /* 0x000fea0003800000 */
[----:B------:R-:W-:Y:S05]  /*29e0*/  @P0 BRA `(.L_x_3202) ;  /* 0x0000000000300947 */ /* 0x000fea0003800000 */
[----:B-1----:R-:W1:Y:S01]  /*29f0*/  LDC.64 R2, c[0x0][0x218] ;  /* 0x00008600ff027b82 */ /* 0x002e620000000a00 */
[----:B0-----:R-:W-:Y:S02]  /*2a00*/  IADD3 R9, R16, R18, RZ ;  /* 0x0000001210097210 */ /* 0x001fe40007ffe0ff */
[----:B------:R-:W-:-:S03]  /*2a10*/  IADD3 R18, R18, 0x80, RZ ;  /* 0x0000008012127810 */ /* 0x000fc60007ffe0ff */
[----:B-1----:R-:W-:-:S05]  /*2a20*/  IMAD.WIDE.U32 R2, R9, 0x2, R2 ;  /* 0x0000000209027825 */ /* 0x002fca00078e0002 */
[----:B------:R2:W-:Y:S02]  /*2a30*/  STG.E.U16 desc[UR4][R2.64], R5 ;  /* 0x0000000502007986 */ /* 0x0005e4000c101504 */
.L_x_3201:
[----:B------:R-:W-:Y:S05]  /*2a40*/  BSYNC B1 ;  /* 0x0000000000017941 */ /* 0x000fea0003800000 */
.L_x_3197:
[----:B------:R-:W-:-:S13]  /*2a50*/  ISETP.GE.AND P0, PT, R18, R17, PT ;  /* 0x000000111200720c */ /* 0x000fda0003f06270 */
[----:B012---:R-:W0:Y:S01]  /*2a60*/  @!P0 LDC.64 R2, c[0x0][0x218] ;  /* 0x00008600ff028b82 */ /* 0x007e220000000a00 */
[----:B------:R-:W-:Y:S02]  /*2a70*/  @!P0 IADD3 R5, R16, R18, RZ ;  /* 0x0000001210058210 */ /* 0x000fe40007ffe0ff */
[----:B------:R-:W-:-:S03]  /*2a80*/  @!P0 IADD3 R18, R18, 0x80, RZ ;  /* 0x0000008012128810 */ /* 0x000fc60007ffe0ff */
[----:B0-----:R-:W-:-:S05]  /*2a90*/  @!P0 IMAD.WIDE.U32 R2, R5, 0x2, R2 ;  /* 0x0000000205028825 */ /* 0x001fca00078e0002 */
[----:B------:R2:W-:Y:S02]  /*2aa0*/  @!P0 STG.E.U16 desc[UR4][R2.64], R6 ;  /* 0x0000000602008986 */ /* 0x0005e4000c101504 */
.L_x_3202:
[----:B------:R-:W-:Y:S05]  /*2ab0*/  BSYNC B0 ;  /* 0x0000000000007941 */ /* 0x000fea0003800000 */
.L_x_3196:
[----:B------:R-:W-:Y:S05]  /*2ac0*/  WARPSYNC.ALL ;  /* 0x0000000000007948 */ /* 0x000fea0003800000 */
[----:B------:R-:W-:-:S13]  /*2ad0*/  ISETP.GE.AND P0, PT, R18, R17, PT ;  /* 0x000000111200720c */ /* 0x000fda0003f06270 */
[----:B------:R-:W-:Y:S05]  /*2ae0*/  @P0 EXIT ;  /* 0x000000000000094d */ /* 0x000fea0003800000 */
[----:B-12---:R-:W1:Y:S01]  /*2af0*/  LDC.64 R2, c[0x0][0x218] ;  /* 0x00008600ff027b82 */ /* 0x006e620000000a00 */
[----:B------:R-:W-:-:S05]  /*2b00*/  IADD3 R5, R16, R18, RZ ;  /* 0x0000001210057210 */ /* 0x000fca0007ffe0ff */
[----:B-1----:R-:W-:-:S05]  /*2b10*/  IMAD.WIDE.U32 R2, R5, 0x2, R2 ;  /* 0x0000000205027825 */ /* 0x002fca00078e0002 */
[----:B------:R-:W-:Y:S01]  /*2b20*/  STG.E.U16 desc[UR4][R2.64], R7 ;  /* 0x0000000702007986 */ /* 0x000fe2000c101504 */
[----:B------:R-:W-:Y:S05]  /*2b30*/  EXIT ;  /* 0x000000000000794d */ /* 0x000fea0003800000 */
.L_x_3203:
        /* <DEDUP_REMOVED lines=12> */
.L_x_13283:


//--------------------- .text._ZN2at6native29vectorized_elementwise_kernelILi4EZZZNS0_17log1p_kernel_cudaERNS_18TensorIteratorBaseEENKUlvE_clEvENKUlvE4_clEvEUlN3c108BFloat16EE_St5arrayIPcLm2EEEEviT0_T1_ --------------------------
	.section	.text._ZN2at6native29vectorized_elementwise_kernelILi4EZZZNS0_17log1p_kernel_cudaERNS_18TensorIteratorBaseEENKUlvE_clEvENKUlvE4_clEvEUlN3c108BFloat16EE_St5arrayIPcLm2EEEEviT0_T1_,"ax",@progbits
	.align	128
        .global         _ZN2at6native29vectorized_elementwise_kernelILi4EZZZNS0_17log1p_kernel_cudaERNS_18TensorIteratorBaseEENKUlvE_clEvENKUlvE4_clEvEUlN3c108BFloat16EE_St5arrayIPcLm2EEEEviT0_T1_
        .type           _ZN2at6native29vectorized_elementwise_kernelILi4EZZZNS0_17log1p_kernel_cudaERNS_18TensorIteratorBaseEENKUlvE_clEvENKUlvE4_clEvEUlN3c108BFloat16EE_St5arrayIPcLm2EEEEviT0_T1_,@function
        .size           _ZN2at6native29vectorized_elementwise_kernelILi4EZZZNS0_17log1p_kernel_cudaERNS_18TensorIteratorBaseEENKUlvE_clEvENKUlvE4_clEvEUlN3c108BFloat16EE_St5arrayIPcLm2EEEEviT0_T1_,(.L_x_13284 - _ZN2at6native29vectorized_elementwise_kernelILi4EZZZNS0_17log1p_kernel_cudaERNS_18TensorIteratorBaseEENKUlvE_clEvENKUlvE4_clEvEUlN3c108BFloat16EE_St5arrayIPcLm2EEEEviT0_T1_)
        .other          _ZN2at6native29vectorized_elementwise_kernelILi4EZZZNS0_17log1p_kernel_cudaERNS_18TensorIteratorBaseEENKUlvE_clEvENKUlvE4_clEvEUlN3c108BFloat16EE_St5arrayIPcLm2EEEEviT0_T1_,@"STO_CUDA_ENTRY STV_DEFAULT"
_ZN2at6native29vectorized_elementwise_kernelILi4EZZZNS0_17log1p_kernel_cudaERNS_18TensorIteratorBaseEENKUlvE_clEvENKUlvE4_clEvEUlN3c108BFloat16EE_St5arrayIPcLm2EEEEviT0_T1_:
.text._ZN2at6native29vectorized_elementwise_kernelILi4EZZZNS0_17log1p_kernel_cudaERNS_18TensorIteratorBaseEENKUlvE_clEvENKUlvE4_clEvEUlN3c108BFloat16EE_St5arrayIPcLm2EEEEviT0_T1_:
        /* <DEDUP_REMOVED lines=13> */
[----:B------:R0:W3:Y:S01]  /*00d0*/  LDG.E.64 R2, desc[UR4][R8.64+0x400] ;  /* 0x0004000408027981 */ /* 0x0000e2000c1e1b00 */
[----:B------:R-:W-:Y:S01]  /*00e0*/  HFMA2.MMA R6, -RZ, RZ, 1.625, 0 ;  /* 0x3e800000ff067435 */ /* 0x000fe200000001ff */
[----:B------:R-:W-:Y:S01]  /*00f0*/  BSSY B0, `(.L_x_3205) ;  /* 0x000006d000007945 */ /* 0x000fe20003800000 */
[C---:B--2---:R-:W-:Y:S02]  /*0100*/  SHF.L.U32 R4, R19.reuse, 0x10, RZ ;  /* 0x0000001013047819 */ /* 0x044fe400000006ff */
[----:B------:R-:W-:Y:S02]  /*0110*/  PRMT R14, R18, 0x7632, R14 ;  /* 0x00007632120e7816 */ /* 0x000fe4000000000e */
[----:B------:R-:W-:Y:S01]  /*0120*/  PRMT R15, R19, 0x7632, R15 ;  /* 0x00007632130f7816 */ /* 0x000fe2000000000f */
[----:B------:R-:W-:Y:S01]  /*0130*/  FADD.FTZ.RZ R5, R4, 1 ;  /* 0x3f80000004057421 */ /* 0x000fe2000001c000 */
[----:B------:R-:W-:-:S02]  /*0140*/  SHF.L.U32 R14, R14, 0x10, RZ ;  /* 0x000000100e0e7819 */ /* 0x000fc400000006ff */
[----:B------:R-:W-:Y:S02]  /*0150*/  SHF.L.U32 R15, R15, 0x10, RZ ;  /* 0x000000100f0f7819 */ /* 0x000fe400000006ff */
[----:B------:R-:W-:Y:S02]  /*0160*/  IADD3 R5, R5, -0x3f400000, RZ ;  /* 0xc0c0000005057810 */ /* 0x000fe40007ffe0ff */
[----:B------:R-:W-:Y:S01]  /*0170*/  SHF.L.U32 R18, R18, 0x10, RZ ;  /* 0x0000001012127819 */ /* 0x000fe200000006ff */
[----:B0-----:R-:W-:Y:S01]  /*0180*/  FADD.FTZ.RZ R8, R15, 1 ;  /* 0x3f8000000f087421 */ /* 0x001fe2000001c000 */
[----:B------:R-:W-:Y:S01]  /*0190*/  LOP3.LUT R7, R5, 0xff800000, RZ, 0xc0, !PT ;  /* 0xff80000005077812 */ /* 0x000fe200078ec0ff */
[----:B------:R-:W-:Y:S01]  /*01a0*/  FADD.FTZ.RZ R5, R14, 1 ;  /* 0x3f8000000e057421 */ /* 0x000fe2000001c000 */
[C---:B------:R-:W-:Y:S01]  /*01b0*/  ISETP.GE.U32.AND P2, PT, R18.reuse, 0x7f800000, PT ;  /* 0x7f8000001200780c */ /* 0x040fe20003f46070 */
[----:B------:R-:W-:Y:S01]  /*01c0*/  FADD.FTZ.RZ R10, R18, 1 ;  /* 0x3f800000120a7421 */ /* 0x000fe2000001c000 */
[----:B------:R-:W-:-:S02]  /*01d0*/  IADD3 R9, -R7, 0x40800000, RZ ;  /* 0x4080000007097810 */ /* 0x000fc40007ffe1ff */
[----:B------:R-:W-:Y:S02]  /*01e0*/  IADD3 R5, R5, -0x3f400000, RZ ;  /* 0xc0c0000005057810 */ /* 0x000fe40007ffe0ff */
[----:B------:R-:W-:Y:S01]  /*01f0*/  IADD3 R12, R4, -R7, RZ ;  /* 0x80000007040c7210 */ /* 0x000fe20007ffe0ff */
[----:B------:R-:W-:Y:S01]  /*0200*/  FFMA.FTZ R11, R9, R6, -1 ;  /* 0xbf800000090b7423 */ /* 0x000fe20000010006 */
[----:B------:R-:W-:Y:S02]  /*0210*/  IADD3 R8, R8, -0x3f400000, RZ ;  /* 0xc0c0000008087810 */ /* 0x000fe40007ffe0ff */
[----:B------:R-:W-:Y:S01]  /*0220*/  LOP3.LUT R9, R5, 0xff800000, RZ, 0xc0, !PT ;  /* 0xff80000005097812 */ /* 0x000fe200078ec0ff */
[----:B------:R-:W-:Y:S01]  /*0230*/  FADD.FTZ R12, R12, R11 ;  /* 0x0000000b0c0c7221 */ /* 0x000fe20000010000 */
[----:B------:R-:W-:Y:S02]  /*0240*/  LOP3.LUT R8, R8, 0xff800000, RZ, 0xc0, !PT ;  /* 0xff80000008087812 */ /* 0x000fe400078ec0ff */
[----:B------:R-:W-:-:S02]  /*0250*/  IADD3 R11, -R9, 0x40800000, RZ ;  /* 0x40800000090b7810 */ /* 0x000fc40007ffe1ff */
[----:B------:R-:W-:Y:S02]  /*0260*/  IADD3 R10, R10, -0x3f400000, RZ ;  /* 0xc0c000000a0a7810 */ /* 0x000fe40007ffe0ff */
[----:B------:R-:W-:Y:S01]  /*0270*/  IADD3 R17, -R8, 0x40800000, RZ ;  /* 0x4080000008117810 */ /* 0x000fe20007ffe1ff */
[-C--:B------:R-:W-:Y:S01]  /*0280*/  FFMA.FTZ R11, R11, R6.reuse, -1 ;  /* 0xbf8000000b0b7423 */ /* 0x080fe20000010006 */
[----:B------:R-:W-:Y:S02]  /*0290*/  IADD3 R22, R14, -R9, RZ ;  /* 0x800000090e167210 */ /* 0x000fe40007ffe0ff */
[----:B------:R-:W-:Y:S01]  /*02a0*/  LOP3.LUT R13, R10, 0xff800000, RZ, 0xc0, !PT ;  /* 0xff8000000a0d7812 */ /* 0x000fe200078ec0ff */
[----:B------:R-:W-:Y:S01]  /*02b0*/  FFMA.FTZ R17, R17, R6, -1 ;  /* 0xbf80000011117423 */ /* 0x000fe20000010006 */
[----:B------:R-:W-:Y:S01]  /*02c0*/  IADD3 R10, R15, -R8, RZ ;  /* 0x800000080f0a7210 */ /* 0x000fe20007ffe0ff */
[----:B------:R-:W-:Y:S01]  /*02d0*/  FADD.FTZ R22, R22, R11 ;  /* 0x0000000b16167221 */ /* 0x000fe20000010000 */
[----:B------:R-:W-:-:S02]  /*02e0*/  MOV R5, 0x3d39bf78 ;  /* 0x3d39bf7800057802 */ /* 0x000fc40000000f00 */
[----:B------:R-:W-:Y:S01]  /*02f0*/  IADD3 R11, -R13, 0x40800000, RZ ;  /* 0x408000000d0b7810 */ /* 0x000fe20007ffe1ff */
[----:B------:R-:W-:Y:S01]  /*0300*/  FADD.FTZ R10, R10, R17 ;  /* 0x000000110a0a7221 */ /* 0x000fe20000010000 */
[----:B------:R-:W-:Y:S01]  /*0310*/  IADD3 R20, R18, -R13, RZ ;  /* 0x8000000d12147210 */ /* 0x000fe20007ffe0ff */
[-C--:B------:R-:W-:Y:S01]  /*0320*/  FFMA.FTZ R19, R12, -R5.reuse, 0.10546888411045074463 ;  /* 0x3dd800120c137423 */ /* 0x080fe20000010805 */
[-C--:B------:R-:W-:Y:S01]  /*0330*/  FFMA.FTZ R17, R22, -R5.reuse, 0.10546888411045074463 ;  /* 0x3dd8001216117423 */ /* 0x080fe20000010805 */
[----:B------:R-:W-:Y:S01]  /*0340*/  FFMA.FTZ R11, R11, R6, -1 ;  /* 0xbf8000000b0b7423 */ /* 0x000fe20000010006 */
[----:B------:R-:W-:Y:S01]  /*0350*/  FFMA.FTZ R21, R10, -R5, 0.10546888411045074463 ;  /* 0x3dd800120a157423 */ /* 0x000fe20000010805 */
[----:B------:R-:W-:Y:S01]  /*0360*/  FFMA.FTZ R19, R12, R19, -0.13229703903198242188 ;  /* 0xbe0778e00c137423 */ /* 0x000fe20000010013 */
[----:B------:R-:W-:Y:S01]  /*0370*/  FFMA.FTZ R17, R22, R17, -0.13229703903198242188 ;  /* 0xbe0778e016117423 */ /* 0x000fe20000010011 */
[----:B------:R-:W-:Y:S01]  /*0380*/  FADD.FTZ R20, R20, R11 ;  /* 0x0000000b14147221 */ /* 0x000fe20000010000 */
[----:B------:R-:W-:Y:S01]  /*0390*/  FFMA.FTZ R21, R10, R21, -0.13229703903198242188 ;  /* 0xbe0778e00a157423 */ /* 0x000fe20000010015 */
[----:B------:R-:W-:Y:S01]  /*03a0*/  FFMA.FTZ R19, R12, R19, 0.14491446316242218018 ;  /* 0x3e1464750c137423 */ /* 0x000fe20000010013 */
[----:B------:R-:W-:Y:S01]  /*03b0*/  FFMA.FTZ R17, R22, R17, 0.14491446316242218018 ;  /* 0x3e14647516117423 */ /* 0x000fe20000010011 */
[----:B------:R-:W-:Y:S01]  /*03c0*/  FFMA.FTZ R11, R20, -R5, 0.10546888411045074463 ;  /* 0x3dd80012140b7423 */ /* 0x000fe20000010805 */
[----:B------:R-:W-:Y:S01]  /*03d0*/  FFMA.FTZ R21, R10, R21, 0.14491446316242218018 ;  /* 0x3e1464750a157423 */ /* 0x000fe20000010015 */
[----:B------:R-:W-:Y:S01]  /*03e0*/  FFMA.FTZ R19, R12, R19, -0.16641564667224884033 ;  /* 0xbe2a68dd0c137423 */ /* 0x000fe20000010013 */
[----:B------:R-:W-:Y:S01]  /*03f0*/  FFMA.FTZ R17, R22, R17, -0.16641564667224884033 ;  /* 0xbe2a68dd16117423 */ /* 0x000fe20000010011 */
[----:B------:R-:W-:Y:S01]  /*0400*/  FFMA.FTZ R11, R20, R11, -0.13229703903198242188 ;  /* 0xbe0778e0140b7423 */ /* 0x000fe2000001000b */
[----:B------:R-:W-:Y:S01]  /*0410*/  FFMA.FTZ R21, R10, R21, -0.16641564667224884033 ;  /* 0xbe2a68dd0a157423 */ /* 0x000fe20000010015 */
[----:B------:R-:W-:Y:S01]  /*0420*/  FFMA.FTZ R19, R12, R19, 0.19988867640495300293 ;  /* 0x3e4caf9e0c137423 */ /* 0x000fe20000010013 */
[----:B------:R-:W-:Y:S01]  /*0430*/  FFMA.FTZ R17, R22, R17, 0.19988867640495300293 ;  /* 0x3e4caf9e16117423 */ /* 0x000fe20000010011 */
[----:B------:R-:W-:Y:S01]  /*0440*/  FFMA.FTZ R11, R20, R11, 0.14491446316242218018 ;  /* 0x3e146475140b7423 */ /* 0x000fe2000001000b */
[----:B------:R-:W-:Y:S01]  /*0450*/  FFMA.FTZ R21, R10, R21, 0.19988867640495300293 ;  /* 0x3e4caf9e0a157423 */ /* 0x000fe20000010015 */
[----:B------:R-:W-:Y:S01]  /*0460*/  FFMA.FTZ R19, R12, R19, -0.25000196695327758789 ;  /* 0xbe8000420c137423 */ /* 0x000fe20000010013 */
[----:B------:R-:W-:Y:S01]  /*0470*/  FFMA.FTZ R17, R22, R17, -0.25000196695327758789 ;  /* 0xbe80004216117423 */ /* 0x000fe20000010011 */
[----:B------:R-:W-:Y:S01]  /*0480*/  FFMA.FTZ R11, R20, R11, -0.16641564667224884033 ;  /* 0xbe2a68dd140b7423 */ /* 0x000fe2000001000b */
[----:B------:R-:W-:Y:S01]  /*0490*/  FFMA.FTZ R21, R10, R21, -0.25000196695327758789 ;  /* 0xbe8000420a157423 */ /* 0x000fe20000010015 */
[----:B------:R-:W-:Y:S01]  /*04a0*/  FFMA.FTZ R19, R12, R19, 0.33333510160446166992 ;  /* 0x3eaaaae60c137423 */ /* 0x000fe20000010013 */
[----:B------:R-:W-:Y:S01]  /*04b0*/  FFMA.FTZ R17, R22, R17, 0.33333510160446166992 ;  /* 0x3eaaaae616117423 */ /* 0x000fe20000010011 */
[----:B------:R-:W-:Y:S01]  /*04c0*/  FFMA.FTZ R11, R20, R11, 0.19988867640495300293 ;  /* 0x3e4caf9e140b7423 */ /* 0x000fe2000001000b */
[----:B------:R-:W-:Y:S01]  /*04d0*/  FFMA.FTZ R21, R10, R21, 0.33333510160446166992 ;  /* 0x3eaaaae60a157423 */ /* 0x000fe20000010015 */
[----:B------:R-:W-:Y:S01]  /*04e0*/  FFMA.FTZ R19, R12, R19, -0.5 ;  /* 0xbf0000000c137423 */ /* 0x000fe20000010013 */
[----:B------:R-:W-:Y:S01]  /*04f0*/  FFMA.FTZ R17, R22, R17, -0.5 ;  /* 0xbf00000016117423 */ /* 0x000fe20000010011 */
[----:B------:R-:W-:Y:S01]  /*0500*/  FFMA.FTZ R11, R20, R11, -0.25000196695327758789 ;  /* 0xbe800042140b7423 */ /* 0x000fe2000001000b */
[----:B------:R-:W-:Y:S01]  /*0510*/  FFMA.FTZ R21, R10, R21, -0.5 ;  /* 0xbf0000000a157423 */ /* 0x000fe20000010015 */
[----:B------:R-:W-:Y:S01]  /*0520*/  I2FP.F32.S32 R7, R7 ;  /* 0x0000000700077245 */ /* 0x000fe20000201400 */
[----:B------:R-:W-:Y:S01]  /*0530*/  FMUL.FTZ R19, R12, R19 ;  /* 0x000000130c137220 */ /* 0x000fe20000410000 */
[----:B------:R-:W-:Y:S01]  /*0540*/  I2FP.F32.S32 R9, R9 ;  /* 0x0000000900097245 */ /* 0x000fe20000201400 */
[----:B------:R-:W-:Y:S01]  /*0550*/  FMUL.FTZ R17, R22, R17 ;  /* 0x0000001116117220 */ /* 0x000fe20000410000 */
[----:B------:R-:W-:Y:S01]  /*0560*/  FFMA.FTZ R11, R20, R11, 0.33333510160446166992 ;  /* 0x3eaaaae6140b7423 */ /* 0x000fe2000001000b */
[----:B------:R-:W-:Y:S01]  /*0570*/  FMUL.FTZ R21, R10, R21 ;  /* 0x000000150a157220 */ /* 0x000fe20000410000 */
[----:B------:R-:W-:Y:S01]  /*0580*/  I2FP.F32.S32 R8, R8 ;  /* 0x0000000800087245 */ /* 0x000fe20000201400 */
[----:B------:R-:W-:Y:S01]  /*0590*/  FFMA.FTZ R12, R12, R19, R12 ;  /* 0x000000130c0c7223 */ /* 0x000fe2000001000c */
[----:B------:R-:W-:Y:S01]  /*05a0*/  FFMA.FTZ R22, R22, R17, R22 ;  /* 0x0000001116167223 */ /* 0x000fe20000010016 */
[----:B------:R-:W-:Y:S01]  /*05b0*/  FFMA.FTZ R11, R20, R11, -0.5 ;  /* 0xbf000000140b7423 */ /* 0x000fe2000001000b */
[----:B------:R-:W-:Y:S01]  /*05c0*/  FMUL.FTZ R7, R7, 1.1920928955078125e-07 ;  /* 0x3400000007077820 */ /* 0x000fe20000410000 */
[----:B------:R-:W-:Y:S01]  /*05d0*/  FMUL.FTZ R9, R9, 1.1920928955078125e-07 ;  /* 0x3400000009097820 */ /* 0x000fe20000410000 */
[----:B------:R-:W-:Y:S01]  /*05e0*/  FFMA.FTZ R21, R10, R21, R10 ;  /* 0x000000150a157223 */ /* 0x000fe2000001000a */
[----:B------:R-:W-:Y:S01]  /*05f0*/  FMUL.FTZ R10, R8, 1.1920928955078125e-07 ;  /* 0x34000000080a7820 */ /* 0x000fe20000410000 */
[----:B------:R-:W-:Y:S01]  /*0600*/  FMUL.FTZ R11, R20, R11 ;  /* 0x0000000b140b7220 */ /* 0x000fe20000410000 */
[----:B------:R-:W-:Y:S01]  /*0610*/  FFMA.FTZ R7, R7, 0.69314718246459960938, R12 ;  /* 0x3f31721807077823 */ /* 0x000fe2000001000c */
[----:B------:R-:W-:Y:S01]  /*0620*/  FFMA.FTZ R8, R9, 0.69314718246459960938, R22 ;  /* 0x3f31721809087823 */ /* 0x000fe20000010016 */
[----:B---3--:R-:W-:Y:S01]  /*0630*/  SHF.L.U32 R9, R2, 0x10, RZ ;  /* 0x0000001002097819 */ /* 0x008fe200000006ff */
[----:B------:R-:W-:Y:S01]  /*0640*/  FFMA.FTZ R17, R20, R11, R20 ;  /* 0x0000000b14117223 */ /* 0x000fe20000010014 */
[----:B------:R-:W-:Y:S01]  /*0650*/  PRMT R12, R2, 0x7632, R12 ;  /* 0x00007632020c7816 */ /* 0x000fe2000000000c */
[----:B------:R-:W-:Y:S01]  /*0660*/  FFMA.FTZ R10, R10, 0.69314718246459960938, R21 ;  /* 0x3f3172180a0a7823 */ /* 0x000fe20000010015 */
[----:B------:R-:W-:-:S02]  /*0670*/  PRMT R19, R3, 0x7632, R19 ;  /* 0x0000763203137816 */ /* 0x000fc40000000013 */
[----:B------:R-:W-:Y:S02]  /*0680*/  I2FP.F32.S32 R2, R13 ;  /* 0x0000000d00027245 */ /* 0x000fe40000201400 */
[----:B------:R-:W-:Y:S01]  /*0690*/  SHF.L.U32 R11, R3, 0x10, RZ ;  /* 0x00000010030b7819 */ /* 0x000fe200000006ff */
[----:B------:R-:W-:Y:S01]  /*06a0*/  FADD.FTZ.RZ R3, R9, 1 ;  /* 0x3f80000009037421 */ /* 0x000fe2000001c000 */
[----:B------:R-:W-:Y:S01]  /*06b0*/  SHF.L.U32 R12, R12, 0x10, RZ ;  /* 0x000000100c0c7819 */ /* 0x000fe200000006ff */
[----:B------:R-:W-:Y:S01]  /*06c0*/  FMUL.FTZ R2, R2, 1.1920928955078125e-07 ;  /* 0x3400000002027820 */ /* 0x000fe20000410000 */
[----:B------:R-:W-:Y:S01]  /*06d0*/  SHF.L.U32 R13, R19, 0x10, RZ ;  /* 0x00000010130d7819 */ /* 0x000fe200000006ff */
[----:B------:R-:W-:Y:S01]  /*06e0*/  FADD.FTZ.RZ R20, R11, 1 ;  /* 0x3f8000000b147421 */ /* 0x000fe2000001c000 */
[----:B------:R-:W-:Y:S01]  /*06f0*/  ISETP.GE.U32.AND P0, PT, R4, 0x7f800000, PT ;  /* 0x7f8000000400780c */ /* 0x000fe20003f06070 */
[----:B------:R-:W-:Y:S01]  /*0700*/  FADD.FTZ.RZ R19, R12, 1 ;  /* 0x3f8000000c137421 */ /* 0x000fe2000001c000 */
[----:B------:R-:W-:Y:S01]  /*0710*/  ISETP.GE.U32.AND P4, PT, R14, 0x7f800000, PT ;  /* 0x7f8000000e00780c */ /* 0x000fe20003f86070 */
[----:B------:R-:W-:Y:S01]  /*0720*/  FADD.FTZ.RZ R21, R13, 1 ;  /* 0x3f8000000d157421 */ /* 0x000fe2000001c000 */
[----:B------:R-:W-:Y:S01]  /*0730*/  ISETP.GE.U32.AND P1, PT, R15, 0x7f800000, PT ;  /* 0x7f8000000f00780c */ /* 0x000fe20003f26070 */
[----:B------:R-:W-:Y:S01]  /*0740*/  FFMA.FTZ R17, R2, 0.69314718246459960938, R17 ;  /* 0x3f31721802117823 */ /* 0x000fe20000010011 */
[----:B------:R-:W-:Y:S01]  /*0750*/  IADD3 R3, R3, -0x3f400000, RZ ;  /* 0xc0c0000003037810 */ /* 0x000fe20007ffe0ff */
[----:B------:R-:W-:Y:S10]  /*0760*/  @!P2 BRA `(.L_x_3206) ;  /* 0x000000000014a947 */ /* 0x000ff40003800000 */
[C---:B------:R-:W-:Y:S02]  /*0770*/  ISETP.GE.AND P2, PT, R18.reuse, -0x407fffff, PT ;  /* 0xbf8000011200780c */ /* 0x040fe40003f46270 */
[----:B------:R-:W-:-:S11]  /*0780*/  FSETP.NEU.FTZ.AND P3, PT, R18, RZ, PT ;  /* 0x000000ff1200720b */ /* 0x000fd60003f7d000 */
[----:B------:R-:W-:-:S05]  /*0790*/  @P2 MOV R23, 0x7f800000 ;  /* 0x7f80000000172802 */ /* 0x000fca0000000f00 */
[----:B------:R-:W-:-:S05]  /*07a0*/  @P2 FFMA.FTZ R17, R18, R23, +INF ;  /* 0x7f80000012112423 */ /* 0x000fca0000010017 */
[----:B------:R-:W-:-:S07]  /*07b0*/  FSEL R17, R17, -RZ, P3 ;  /* 0x800000ff11117208 */ /* 0x000fce0001800000 */
.L_x_3206:
[----:B------:R-:W-:Y:S05]  /*07c0*/  BSYNC B0 ;  /* 0x0000000000007941 */ /* 0x000fea0003800000 */
.L_x_3205:
[----:B------:R-:W-:Y:S04]  /*07d0*/  BSSY B0, `(.L_x_3207) ;  /* 0x0000007000007945 */ /* 0x000fe80003800000 */
[----:B------:R-:W-:Y:S05]  /*07e0*/  @!P4 BRA `(.L_x_3208) ;  /* 0x000000000014c947 */ /* 0x000fea0003800000 */
[C---:B------:R-:W-:Y:S02]  /*07f0*/  ISETP.GE.AND P2, PT, R14.reuse, -0x407fffff, PT ;  /* 0xbf8000010e00780c */ /* 0x040fe40003f46270 */
[----:B------:R-:W-:-:S11]  /*0800*/  FSETP.NEU.FTZ.AND P3, PT, R14, RZ, PT ;  /* 0x000000ff0e00720b */ /* 0x000fd60003f7d000 */
[----:B------:R-:W-:-:S05]  /*0810*/  @P2 MOV R23, 0x7f800000 ;  /* 0x7f80000000172802 */ /* 0x000fca0000000f00 */
[----:B------:R-:W-:-:S05]  /*0820*/  @P2 FFMA.FTZ R8, R14, R23, +INF ;  /* 0x7f8000000e082423 */ /* 0x000fca0000010017 */
[----:B------:R-:W-:-:S07]  /*0830*/  FSEL R8, R8, -RZ, P3 ;  /* 0x800000ff08087208 */ /* 0x000fce0001800000 */
.L_x_3208:
[----:B------:R-:W-:Y:S05]  /*0840*/  BSYNC B0 ;  /* 0x0000000000007941 */ /* 0x000fea0003800000 */
.L_x_3207:
[----:B------:R-:W-:Y:S04]  /*0850*/  BSSY B0, `(.L_x_3209) ;  /* 0x0000007000007945 */ /* 0x000fe80003800000 */
[----:B------:R-:W-:Y:S05]  /*0860*/  @!P0 BRA `(.L_x_3210) ;  /* 0x0000000000148947 */ /* 0x000fea0003800000 */
[C---:B------:R-:W-:Y:S02]  /*0870*/  ISETP.GE.AND P0, PT, R4.reuse, -0x407fffff, PT ;  /* 0xbf8000010400780c */ /* 0x040fe40003f06270 */
[----:B------:R-:W-:-:S11]  /*0880*/  FSETP.NEU.FTZ.AND P2, PT, R4, RZ, PT ;  /* 0x000000ff0400720b */ /* 0x000fd60003f5d000 */
[----:B------:R-:W-:-:S05]  /*0890*/  @P0 MOV R23, 0x7f800000 ;  /* 0x7f80000000170802 */ /* 0x000fca0000000f00 */
[----:B------:R-:W-:-:S05]  /*08a0*/  @P0 FFMA.FTZ R7, R4, R23, +INF ;  /* 0x7f80000004070423 */ /* 0x000fca0000010017 */
[----:B------:R-:W-:-:S07]  /*08b0*/  FSEL R7, R7, -RZ, P2 ;  /* 0x800000ff07077208 */ /* 0x000fce0001000000 */
.L_x_3210:
[----:B------:R-:W-:Y:S05]  /*08c0*/  BSYNC B0 ;  /* 0x0000000000007941 */ /* 0x000fea0003800000 */
.L_x_3209:
[----:B------:R-:W-:Y:S04]  /*08d0*/  BSSY B0, `(.L_x_3211) ;  /* 0x0000007000007945 */ /* 0x000fe80003800000 */
[----:B------:R-:W-:Y:S05]  /*08e0*/  @!P1 BRA `(.L_x_3212) ;  /* 0x0000000000149947 */ /* 0x000fea0003800000 */
[C---:B------:R-:W-:Y:S02]  /*08f0*/  ISETP.GE.AND P0, PT, R15.reuse, -0x407fffff, PT ;  /* 0xbf8000010f00780c */ /* 0x040fe40003f06270 */
[----:B------:R-:W-:-:S11]  /*0900*/  FSETP.NEU.FTZ.AND P1, PT, R15, RZ, PT ;  /* 0x000000ff0f00720b */ /* 0x000fd60003f3d000 */
[----:B------:R-:W-:-:S05]  /*0910*/  @P0 MOV R2, 0x7f800000 ;  /* 0x7f80000000020802 */ /* 0x000fca0000000f00 */
[----:B------:R-:W-:-:S05]  /*0920*/  @P0 FFMA.FTZ R10, R15, R2, +INF ;  /* 0x7f8000000f0a0423 */ /* 0x000fca0000010002 */
[----:B------:R-:W-:-:S07]  /*0930*/  FSEL R10, R10, -RZ, P1 ;  /* 0x800000ff0a0a7208 */ /* 0x000fce0000800000 */
.L_x_3212:
[----:B------:R-:W-:Y:S05]  /*0940*/  BSYNC B0 ;  /* 0x0000000000007941 */ /* 0x000fea0003800000 */
.L_x_3211:
[----:B------:R-:W-:Y:S01]  /*0950*/  IADD3 R4, R20, -0x3f400000, RZ ;  /* 0xc0c0000014047810 */ /* 0x000fe20007ffe0ff */
[----:B------:R-:W-:Y:S01]  /*0960*/  BSSY B0, `(.L_x_3213) ;  /* 0x0000058000007945 */ /* 0x000fe20003800000 */
[----:B------:R-:W-:Y:S02]  /*0970*/  IADD3 R15, R19, -0x3f400000, RZ ;  /* 0xc0c00000130f7810 */ /* 0x000fe40007ffe0ff */
[----:B------:R-:W-:Y:S02]  /*0980*/  IADD3 R18, R21, -0x3f400000, RZ ;  /* 0xc0c0000015127810 */ /* 0x000fe40007ffe0ff */
[----:B------:R-:W-:Y:S02]  /*0990*/  LOP3.LUT R14, R3, 0xff800000, RZ, 0xc0, !PT ;  /* 0xff800000030e7812 */ /* 0x000fe400078ec0ff */
[----:B------:R-:W-:Y:S02]  /*09a0*/  LOP3.LUT R4, R4, 0xff800000, RZ, 0xc0, !PT ;  /* 0xff80000004047812 */ /* 0x000fe400078ec0ff */
[----:B------:R-:W-:-:S02]  /*09b0*/  LOP3.LUT R15, R15, 0xff800000, RZ, 0xc0, !PT ;  /* 0xff8000000f0f7812 */ /* 0x000fc400078ec0ff */
[----:B------:R-:W-:Y:S02]  /*09c0*/  LOP3.LUT R18, R18, 0xff800000, RZ, 0xc0, !PT ;  /* 0xff80000012127812 */ /* 0x000fe400078ec0ff */
[----:B------:R-:W-:Y:S02]  /*09d0*/  IADD3 R3, -R14, 0x40800000, RZ ;  /* 0x408000000e037810 */ /* 0x000fe40007ffe1ff */
[----:B------:R-:W-:Y:S02]  /*09e0*/  IADD3 R21, -R4, 0x40800000, RZ ;  /* 0x4080000004157810 */ /* 0x000fe40007ffe1ff */
[----:B------:R-:W-:Y:S01]  /*09f0*/  IADD3 R19, -R15, 0x40800000, RZ ;  /* 0x408000000f137810 */ /* 0x000fe20007ffe1ff */
[-C--:B------:R-:W-:Y:S01]  /*0a00*/  FFMA.FTZ R3, R3, R6.reuse, -1 ;  /* 0xbf80000003037423 */ /* 0x080fe20000010006 */
[----:B------:R-:W-:Y:S01]  /*0a10*/  IADD3 R23, -R18, 0x40800000, RZ ;  /* 0x4080000012177810 */ /* 0x000fe20007ffe1ff */
[----:B------:R-:W-:Y:S01]  /*0a20*/  FFMA.FTZ R21, R21, R6, -1 ;  /* 0xbf80000015157423 */ /* 0x000fe20000010006 */
[----:B------:R-:W-:Y:S01]  /*0a30*/  IADD3 R24, R9, -R14, RZ ;  /* 0x8000000e09187210 */ /* 0x000fe20007ffe0ff */
[----:B------:R-:W-:Y:S01]  /*0a40*/  FFMA.FTZ R19, R19, R6, -1 ;  /* 0xbf80000013137423 */ /* 0x000fe20000010006 */
[----:B------:R-:W-:Y:S01]  /*0a50*/  IADD3 R22, R11, -R4, RZ ;  /* 0x800000040b167210 */ /* 0x000fe20007ffe0ff */
[----:B------:R-:W-:Y:S01]  /*0a60*/  FFMA.FTZ R23, R23, R6, -1 ;  /* 0xbf80000017177423 */ /* 0x000fe20000010006 */
[----:B------:R-:W-:Y:S01]  /*0a70*/  IADD3 R20, R12, -R15, RZ ;  /* 0x8000000f0c147210 */ /* 0x000fe20007ffe0ff */
[----:B------:R-:W-:Y:S01]  /*0a80*/  FADD.FTZ R24, R24, R3 ;  /* 0x0000000318187221 */ /* 0x000fe20000010000 */
[----:B------:R-:W-:Y:S01]  /*0a90*/  IADD3 R2, R13, -R18, RZ ;  /* 0x800000120d027210 */ /* 0x000fe20007ffe0ff */
[----:B------:R-:W-:Y:S01]  /*0aa0*/  FADD.FTZ R22, R22, R21 ;  /* 0x0000001516167221 */ /* 0x000fe20000010000 */
[----:B------:R-:W-:Y:S01]  /*0ab0*/  ISETP.GE.U32.AND P2, PT, R9, 0x7f800000, PT ;  /* 0x7f8000000900780c */ /* 0x000fe20003f46070 */
[----:B------:R-:W-:Y:S01]  /*0ac0*/  FADD.FTZ R20, R20, R19 ;  /* 0x0000001314147221 */ /* 0x000fe20000010000 */
[-C--:B------:R-:W-:Y:S01]  /*0ad0*/  FFMA.FTZ R19, R24, -R5.reuse, 0.10546888411045074463 ;  /* 0x3dd8001218137423 */ /* 0x080fe20000010805 */
[----:B------:R-:W-:Y:S01]  /*0ae0*/  FADD.FTZ R6, R2, R23 ;  /* 0x0000001702067221 */ /* 0x000fe20000010000 */
[-C--:B------:R-:W-:Y:S01]  /*0af0*/  FFMA.FTZ R23, R22, -R5.reuse, 0.10546888411045074463 ;  /* 0x3dd8001216177423 */ /* 0x080fe20000010805 */
[----:B------:R-:W-:Y:S01]  /*0b00*/  FFMA.FTZ R21, R20, -R5, 0.10546888411045074463 ;  /* 0x3dd8001214157423 */ /* 0x000fe20000010805 */
[----:B------:R-:W-:Y:S01]  /*0b10*/  FFMA.FTZ R19, R24, R19, -0.13229703903198242188 ;  /* 0xbe0778e018137423 */ /* 0x000fe20000010013 */
[----:B------:R-:W-:Y:S01]  /*0b20*/  FFMA.FTZ R5, R6, -R5, 0.10546888411045074463 ;  /* 0x3dd8001206057423 */ /* 0x000fe20000010805 */
[----:B------:R-:W-:Y:S01]  /*0b30*/  FFMA.FTZ R23, R22, R23, -0.13229703903198242188 ;  /* 0xbe0778e016177423 */ /* 0x000fe20000010017 */
[----:B------:R-:W-:Y:S01]  /*0b40*/  FFMA.FTZ R21, R20, R21, -0.13229703903198242188 ;  /* 0xbe0778e014157423 */ /* 0x000fe20000010015 */
[----:B------:R-:W-:Y:S01]  /*0b50*/  FFMA.FTZ R19, R24, R19, 0.14491446316242218018 ;  /* 0x3e14647518137423 */ /* 0x000fe20000010013 */
[----:B------:R-:W-:Y:S01]  /*0b60*/  FFMA.FTZ R5, R6, R5, -0.13229703903198242188 ;  /* 0xbe0778e006057423 */ /* 0x000fe20000010005 */
[----:B------:R-:W-:Y:S01]  /*0b70*/  FFMA.FTZ R23, R22, R23, 0.14491446316242218018 ;  /* 0x3e14647516177423 */ /* 0x000fe20000010017 */
[----:B------:R-:W-:Y:S01]  /*0b80*/  FFMA.FTZ R21, R20, R21, 0.14491446316242218018 ;  /* 0x3e14647514157423 */ /* 0x000fe20000010015 */
[----:B------:R-:W0:Y:S01]  /*0b90*/  LDC.64 R2, c[0x0][0x218] ;  /* 0x00008600ff027b82 */ /* 0x000e220000000a00 */
[----:B------:R-:W-:Y:S01]  /*0ba0*/  FFMA.FTZ R5, R6, R5, 0.14491446316242218018 ;  /* 0x3e14647506057423 */ /* 0x000fe20000010005 */
[----:B------:R-:W-:Y:S01]  /*0bb0*/  FFMA.FTZ R19, R24, R19, -0.16641564667224884033 ;  /* 0xbe2a68dd18137423 */ /* 0x000fe20000010013 */
[----:B------:R-:W-:Y:S01]  /*0bc0*/  FFMA.FTZ R21, R20, R21, -0.16641564667224884033 ;  /* 0xbe2a68dd14157423 */ /* 0x000fe20000010015 */
[----:B------:R-:W-:Y:S01]  /*0bd0*/  FFMA.FTZ R23, R22, R23, -0.16641564667224884033 ;  /* 0xbe2a68dd16177423 */ /* 0x000fe20000010017 */
[----:B------:R-:W-:Y:S01]  /*0be0*/  FFMA.FTZ R5, R6, R5, -0.16641564667224884033 ;  /* 0xbe2a68dd06057423 */ /* 0x000fe20000010005 */
[----:B------:R-:W-:Y:S01]  /*0bf0*/  FFMA.FTZ R19, R24, R19, 0.19988867640495300293 ;  /* 0x3e4caf9e18137423 */ /* 0x000fe20000010013 */
[----:B------:R-:W-:Y:S01]  /*0c00*/  FFMA.FTZ R21, R20, R21, 0.19988867640495300293 ;  /* 0x3e4caf9e14157423 */ /* 0x000fe20000010015 */
[----:B------:R-:W-:Y:S01]  /*0c10*/  FFMA.FTZ R23, R22, R23, 0.19988867640495300293 ;  /* 0x3e4caf9e16177423 */ /* 0x000fe20000010017 */
[----:B------:R-:W-:Y:S01]  /*0c20*/  FFMA.FTZ R5, R6, R5, 0.19988867640495300293 ;  /* 0x3e4caf9e06057423 */ /* 0x000fe20000010005 */
[----:B------:R-:W-:Y:S01]  /*0c30*/  FFMA.FTZ R19, R24, R19, -0.25000196695327758789 ;  /* 0xbe80004218137423 */ /* 0x000fe20000010013 */
[----:B------:R-:W-:Y:S01]  /*0c40*/  FFMA.FTZ R21, R20, R21, -0.25000196695327758789 ;  /* 0xbe80004214157423 */ /* 0x000fe20000010015 */
[----:B------:R-:W-:Y:S01]  /*0c50*/  FFMA.FTZ R23, R22, R23, -0.25000196695327758789 ;  /* 0xbe80004216177423 */ /* 0x000fe20000010017 */
[----:B------:R-:W-:Y:S01]  /*0c60*/  FFMA.FTZ R5, R6, R5, -0.25000196695327758789 ;  /* 0xbe80004206057423 */ /* 0x000fe20000010005 */
[----:B------:R-:W-:Y:S01]  /*0c70*/  FFMA.FTZ R19, R24, R19, 0.33333510160446166992 ;  /* 0x3eaaaae618137423 */ /* 0x000fe20000010013 */
[----:B------:R-:W-:Y:S01]  /*0c80*/  FFMA.FTZ R21, R20, R21, 0.33333510160446166992 ;  /* 0x3eaaaae614157423 */ /* 0x000fe20000010015 */
[----:B------:R-:W-:Y:S01]  /*0c90*/  FFMA.FTZ R23, R22, R23, 0.33333510160446166992 ;  /* 0x3eaaaae616177423 */ /* 0x000fe20000010017 */
[----:B------:R-:W-:Y:S01]  /*0ca0*/  FFMA.FTZ R5, R6, R5, 0.33333510160446166992 ;  /* 0x3eaaaae606057423 */ /* 0x000fe20000010005 */
[----:B------:R-:W-:Y:S01]  /*0cb0*/  FFMA.FTZ R19, R24, R19, -0.5 ;  /* 0xbf00000018137423 */ /* 0x000fe20000010013 */
[----:B------:R-:W-:Y:S01]  /*0cc0*/  FFMA.FTZ R21, R20, R21, -0.5 ;  /* 0xbf00000014157423 */ /* 0x000fe20000010015 */
[----:B------:R-:W-:Y:S01]  /*0cd0*/  FFMA.FTZ R23, R22, R23, -0.5 ;  /* 0xbf00000016177423 */ /* 0x000fe20000010017 */
[----:B------:R-:W-:Y:S01]  /*0ce0*/  FFMA.FTZ R25, R6, R5, -0.5 ;  /* 0xbf00000006197423 */ /* 0x000fe20000010005 */
[----:B------:R-:W-:Y:S01]  /*0cf0*/  I2FP.F32.S32 R4, R4 ;  /* 0x0000000400047245 */ /* 0x000fe20000201400 */
[----:B------:R-:W-:Y:S01]  /*0d00*/  FMUL.FTZ R21, R20, R21 ;  /* 0x0000001514157220 */ /* 0x000fe20000410000 */
[----:B------:R-:W-:Y:S01]  /*0d10*/  I2FP.F32.S32 R15, R15 ;  /* 0x0000000f000f7245 */ /* 0x000fe20000201400 */
[----:B------:R-:W-:Y:S01]  /*0d20*/  FMUL.FTZ R5, R24, R19 ;  /* 0x0000001318057220 */ /* 0x000fe20000410000 */
[----:B------:R-:W-:Y:S01]  /*0d30*/  I2FP.F32.S32 R18, R18 ;  /* 0x0000001200127245 */ /* 0x000fe20000201400 */
[----:B------:R-:W-:Y:S01]  /*0d40*/  FMUL.FTZ R23, R22, R23 ;  /* 0x0000001716177220 */ /* 0x000fe20000410000 */
[----:B------:R-:W-:Y:S01]  /*0d50*/  I2FP.F32.S32 R14, R14 ;  /* 0x0000000e000e7245 */ /* 0x000fe20000201400 */
[----:B------:R-:W-:Y:S01]  /*0d60*/  FMUL.FTZ R25, R6, R25 ;  /* 0x0000001906197220 */ /* 0x000fe20000410000 */
[----:B0-----:R-:W-:-:S04]  /*0d70*/  IMAD.WIDE.U32 R2, R16, 0x2, R2 ;  /* 0x0000000210027825 */ /* 0x001fc800078e0002 */
[----:B------:R-:W-:Y:S01]  /*0d80*/  FFMA.FTZ R20, R20, R21, R20 ;  /* 0x0000001514147223 */ /* 0x000fe20000010014 */
[----:B------:R-:W-:Y:S01]  /*0d90*/  FFMA.FTZ R5, R24, R5, R24 ;  /* 0x0000000518057223 */ /* 0x000fe20000010018 */
[----:B------:R-:W-:Y:S01]  /*0da0*/  FFMA.FTZ R22, R22, R23, R22 ;  /* 0x0000001716167223 */ /* 0x000fe20000010016 */
[----:B------:R-:W-:Y:S01]  /*0db0*/  FFMA.FTZ R6, R6, R25, R6 ;  /* 0x0000001906067223 */ /* 0x000fe20000010006 */
[----:B------:R-:W-:Y:S01]  /*0dc0*/  FMUL.FTZ R19, R4, 1.1920928955078125e-07 ;  /* 0x3400000004137820 */ /* 0x000fe20000410000 */
[----:B------:R-:W-:Y:S01]  /*0dd0*/  FMUL.FTZ R15, R15, 1.1920928955078125e-07 ;  /* 0x340000000f0f7820 */ /* 0x000fe20000410000 */
[----:B------:R-:W-:Y:S01]  /*0de0*/  FMUL.FTZ R21, R18, 1.1920928955078125e-07 ;  /* 0x3400000012157820 */ /* 0x000fe20000410000 */
[----:B------:R-:W-:Y:S01]  /*0df0*/  FMUL.FTZ R14, R14, 1.1920928955078125e-07 ;  /* 0x340000000e0e7820 */ /* 0x000fe20000410000 */
[----:B------:R-:W-:Y:S01]  /*0e00*/  ISETP.GE.U32.AND P0, PT, R11, 0x7f800000, PT ;  /* 0x7f8000000b00780c */ /* 0x000fe20003f06070 */
[----:B------:R-:W-:Y:S01]  /*0e10*/  FFMA.FTZ R22, R19, 0.69314718246459960938, R22 ;  /* 0x3f31721813167823 */ /* 0x000fe20000010016 */
[----:B------:R-:W-:Y:S01]  /*0e20*/  ISETP.GE.U32.AND P4, PT, R12, 0x7f800000, PT ;  /* 0x7f8000000c00780c */ /* 0x000fe20003f86070 */
[----:B------:R-:W-:Y:S01]  /*0e30*/  FFMA.FTZ R20, R15, 0.69314718246459960938, R20 ;  /* 0x3f3172180f147823 */ /* 0x000fe20000010014 */
[----:B------:R-:W-:Y:S01]  /*0e40*/  ISETP.GE.U32.AND P1, PT, R13, 0x7f800000, PT ;  /* 0x7f8000000d00780c */ /* 0x000fe20003f26070 */
        /* <DEDUP_REMOVED lines=9> */
.L_x_3214:
[----:B------:R-:W-:Y:S05]  /*0ee0*/  BSYNC B0 ;  /* 0x0000000000007941 */ /* 0x000fea0003800000 */
.L_x_3213:
[----:B------:R-:W-:Y:S04]  /*0ef0*/  BSSY B0, `(.L_x_3215) ;  /* 0x0000007000007945 */ /* 0x000fe80003800000 */
[----:B------:R-:W-:Y:S05]  /*0f00*/  @!P4 BRA `(.L_x_3216) ;  /* 0x000000000014c947 */ /* 0x000fea0003800000 */
[C---:B------:R-:W-:Y:S02]  /*0f10*/  ISETP.GE.AND P2, PT, R12.reuse, -0x407fffff, PT ;  /* 0xbf8000010c00780c */ /* 0x040fe40003f46270 */
[----:B------:R-:W-:-:S11]  /*0f20*/  FSETP.NEU.FTZ.AND P3, PT, R12, RZ, PT ;  /* 0x000000ff0c00720b */ /* 0x000fd60003f7d000 */
[----:B------:R-:W-:-:S05]  /*0f30*/  @P2 MOV R9, 0x7f800000 ;  /* 0x7f80000000092802 */ /* 0x000fca0000000f00 */
[----:B------:R-:W-:-:S05]  /*0f40*/  @P2 FFMA.FTZ R20, R12, R9, +INF ;  /* 0x7f8000000c142423 */ /* 0x000fca0000010009 */
[----:B------:R-:W-:-:S07]  /*0f50*/  FSEL R20, R20, -RZ, P3 ;  /* 0x800000ff14147208 */ /* 0x000fce0001800000 */
.L_x_3216:
[----:B------:R-:W-:Y:S05]  /*0f60*/  BSYNC B0 ;  /* 0x0000000000007941 */ /* 0x000fea0003800000 */
.L_x_3215:
[----:B------:R-:W-:Y:S04]  /*0f70*/  BSSY B0, `(.L_x_3217) ;  /* 0x0000007000007945 */ /* 0x000fe80003800000 */
[----:B------:R-:W-:Y:S05]  /*0f80*/  @!P0 BRA `(.L_x_3218) ;  /* 0x0000000000148947 */ /* 0x000fea0003800000 */
[C---:B------:R-:W-:Y:S02]  /*0f90*/  ISETP.GE.AND P0, PT, R11.reuse, -0x407fffff, PT ;  /* 0xbf8000010b00780c */ /* 0x040fe40003f06270 */
[----:B------:R-:W-:-:S11]  /*0fa0*/  FSETP.NEU.FTZ.AND P2, PT, R11, RZ, PT ;  /* 0x000000ff0b00720b */ /* 0x000fd60003f5d000 */
[----:B------:R-:W-:-:S05]  /*0fb0*/  @P0 MOV R0, 0x7f800000 ;  /* 0x7f80000000000802 */ /* 0x000fca0000000f00 */
[----:B------:R-:W-:-:S05]  /*0fc0*/  @P0 FFMA.FTZ R22, R11, R0, +INF ;  /* 0x7f8000000b160423 */ /* 0x000fca0000010000 */
[----:B------:R-:W-:-:S07]  /*0fd0*/  FSEL R22, R22, -RZ, P2 ;  /* 0x800000ff16167208 */ /* 0x000fce0001000000 */
.L_x_3218:
[----:B------:R-:W-:Y:S05]  /*0fe0*/  BSYNC B0 ;  /* 0x0000000000007941 */ /* 0x000fea0003800000 */
.L_x_3217:
[----:B------:R-:W-:Y:S04]  /*0ff0*/  BSSY B0, `(.L_x_3219) ;  /* 0x0000007000007945 */ /* 0x000fe80003800000 */
[----:B------:R-:W-:Y:S05]  /*1000*/  @!P1 BRA `(.L_x_3220) ;  /* 0x0000000000149947 */ /* 0x000fea0003800000 */
[C---:B------:R-:W-:Y:S02]  /*1010*/  ISETP.GE.AND P0, PT, R13.reuse, -0x407fffff, PT ;  /* 0xbf8000010d00780c */ /* 0x040fe40003f06270 */
[----:B------:R-:W-:-:S11]  /*1020*/  FSETP.NEU.FTZ.AND P1, PT, R13, RZ, PT ;  /* 0x000000ff0d00720b */ /* 0x000fd60003f3d000 */
[----:B------:R-:W-:-:S05]  /*1030*/  @P0 MOV R0, 0x7f800000 ;  /* 0x7f80000000000802 */ /* 0x000fca0000000f00 */
[----:B------:R-:W-:-:S05]  /*1040*/  @P0 FFMA.FTZ R21, R13, R0, +INF ;  /* 0x7f8000000d150423 */ /* 0x000fca0000010000 */
[----:B------:R-:W-:-:S07]  /*1050*/  FSEL R21, R21, -RZ, P1 ;  /* 0x800000ff15157208 */ /* 0x000fce0000800000 */
.L_x_3220:
[----:B------:R-:W-:Y:S05]  /*1060*/  BSYNC B0 ;  /* 0x0000000000007941 */ /* 0x000fea0003800000 */
.L_x_3219:
[----:B------:R-:W-:Y:S02]  /*1070*/  F2FP.BF16.F32.PACK_AB R6, R8, R17 ;  /* 0x000000110806723e */ /* 0x000fe400000010ff */
[----:B------:R-:W-:Y:S02]  /*1080*/  F2FP.BF16.F32.PACK_AB R7, R10, R7 ;  /* 0x000000070a07723e */ /* 0x000fe400000010ff */
[----:B------:R-:W-:Y:S02]  /*1090*/  F2FP.BF16.F32.PACK_AB R20, R20, R5 ;  /* 0x000000051414723e */ /* 0x000fe400000010ff */
[----:B------:R-:W-:Y:S01]  /*10a0*/  F2FP.BF16.F32.PACK_AB R21, R21, R22 ;  /* 0x000000161515723e */ /* 0x000fe200000010ff */
[----:B------:R-:W-:Y:S04]  /*10b0*/  STG.E.64 desc[UR4][R2.64], R6 ;  /* 0x0000000602007986 */ /* 0x000fe8000c101b04 */
[----:B------:R-:W-:Y:S01]  /*10c0*/  STG.E.64 desc[UR4][R2.64+0x400], R20 ;  /* 0x0004001402007986 */ /* 0x000fe2000c101b04 */
[----:B------:R-:W-:Y:S05]  /*10d0*/  EXIT ;  /* 0x000000000000794d */ /* 0x000fea0003800000 */
.L_x_3204:
        /* <DEDUP_REMOVED lines=90> */
.L_x_3224:
[----:B------:R-:W-:Y:S05]  /*1680*/  BSYNC B1 ;  /* 0x0000000000017941 */ /* 0x000fea0003800000 */
.L_x_3223:
[----:B------:R-:W-:-:S07]  /*1690*/  F2FP.BF16.F32.PACK_AB R8, RZ, R8 ;  /* 0x00000008ff08723e */ /* 0x000fce00000010ff */
.L_x_3222:
[----:B------:R-:W-:Y:S05]  /*16a0*/  BSYNC B0 ;  /* 0x0000000000007941 */ /* 0x000fea0003800000 */
.L_x_3221:
        /* <DEDUP_REMOVED lines=35> */
.L_x_3228:
[----:B------:R-:W-:Y:S05]  /*18e0*/  BSYNC B1 ;  /* 0x0000000000017941 */ /* 0x000fea0003800000 */
.L_x_3227:
[----:B------:R-:W-:-:S07]  /*18f0*/  F2FP.BF16.F32.PACK_AB R2, RZ, R2 ;  /* 0x00000002ff02723e */ /* 0x000fce00000010ff */
.L_x_3226:
[----:B------:R-:W-:Y:S05]  /*1900*/  BSYNC B0 ;  /* 0x0000000000007941 */ /* 0x000fea0003800000 */
.L_x_3225:
        /* <DEDUP_REMOVED lines=35> */
.L_x_3232:
[----:B------:R-:W-:Y:S05]  /*1b40*/  BSYNC B1 ;  /* 0x0000000000017941 */ /* 0x000fea0003800000 */
.L_x_3231:
[----:B------:R-:W-:-:S07]  /*1b50*/  F2FP.BF16.F32.PACK_AB R0, RZ, R0 ;  /* 0x00000000ff00723e */ /* 0x000fce00000010ff */
.L_x_3230:
[----:B------:R-:W-:Y:S05]  /*1b60*/  BSYNC B0 ;  /* 0x0000000000007941 */ /* 0x000fea0003800000 */
.L_x_3229:
        /* <DEDUP_REMOVED lines=35> */
.L_x_3236:
[----:B------:R-:W-:Y:S05]  /*1da0*/  BSYNC B1 ;  /* 0x0000000000017941 */ /* 0x000fea0003800000 */
.L_x_3235:
[----:B------:R-:W-:-:S07]  /*1db0*/  F2FP.BF16.F32.PACK_AB R3, RZ, R3 ;  /* 0x00000003ff03723e */ /* 0x000fce00000010ff */
.L_x_3234:
[----:B------:R-:W-:Y:S05]  /*1dc0*/  BSYNC B0 ;  /* 0x0000000000007941 */ /* 0x000fea0003800000 */
.L_x_3233:
        /* <DEDUP_REMOVED lines=35> */
.L_x_3240:
[----:B------:R-:W-:Y:S05]  /*2000*/  BSYNC B1 ;  /* 0x0000000000017941 */ /* 0x000fea0003800000 */
.L_x_3239:
[----:B------:R-:W-:-:S07]  /*2010*/  F2FP.BF16.F32.PACK_AB R4, RZ, R4 ;  /* 0x00000004ff04723e */ /* 0x000fce00000010ff */
.L_x_3238:
[----:B------:R-:W-:Y:S05]  /*2020*/  BSYNC B0 ;  /* 0x0000000000007941 */ /* 0x000fea0003800000 */
.L_x_3237:
        /* <DEDUP_REMOVED lines=35> */
.L_x_3244:
[----:B------:R-:W-:Y:S05]  /*2260*/  BSYNC B1 ;  /* 0x0000000000017941 */ /* 0x000fea0003800000 */
.L_x_3243:
[----:B------:R-:W-:-:S07]  /*2270*/  F2FP.BF16.F32.PACK_AB R5, RZ, R5 ;  /* 0x00000005ff05723e */ /* 0x000fce00000010ff */
.L_x_3242:
[----:B------:R-:W-:Y:S05]  /*2280*/  BSYNC B0 ;  /* 0x0000000000007941 */ /* 0x000fea0003800000 */
.L_x_3241:
        /* <DEDUP_REMOVED lines=35> */
.L_x_3248:
[----:B------:R-:W-:Y:S05]  /*24c0*/  BSYNC B1 ;  /* 0x0000000000017941 */ /* 0x000fea0003800000 */
.L_x_3247:
[----:B------:R-:W-:-:S07]  /*24d0*/  F2FP.BF16.F32.PACK_AB R6, RZ, R6 ;  /* 0x00000006ff06723e */ /* 0x000fce00000010ff */
.L_x_3246:
[----:B------:R-:W-:Y:S05]  /*24e0*/  BSYNC B0 ;  /* 0x0000000000007941 */ /* 0x000fea0003800000 */
.L_x_3245:
        /* <DEDUP_REMOVED lines=35> */
.L_x_3252:
[----:B------:R-:W-:Y:S05]  /*2720*/  BSYNC B1 ;  /* 0x0000000000017941 */ /* 0x000fea0003800000 */
.L_x_3251:
[----:B------:R-:W-:-:S07]  /*2730*/  F2FP.BF16.F32.PACK_AB R7, RZ, R7 ;  /* 0x00000007ff07723e */ /* 0x000fce00000010ff */
.L_x_3250:
[----:B------:R-:W-:Y:S05]  /*2740*/  BSYNC B0 ;  /* 0x0000000000007941 */ /* 0x000fea0003800000 */
.L_x_3249:
        /* <DEDUP_REMOVED lines=21> */
.L_x_3255:
[----:B------:R-:W-:-:S13]  /*28a0*/  ISETP.GE.AND P0, PT, R18, R17, PT ;  /* 0x000000111200720c */ /* 0x000fda0003f06270 */
[----:B------:R-:W-:Y:S05]  /*28b0*/  @P0 BRA `(.L_x_3257) ;  /* 0x0000000000300947 */ /* 0x000fea0003800000 */
[----:B0-----:R-:W0:Y:S01]  /*28c0*/  LDC.64 R8, c[0x0][0x218] ;  /* 0x00008600ff087b82 */ /* 0x001e220000000a00 */
[----:B------:R-:W-:Y:S02]  /*28d0*/  IADD3 R11, R16, R18, RZ ;  /* 0x00000012100b7210 */ /* 0x000fe40007ffe0ff */
[----:B------:R-:W-:-:S03]  /*28e0*/  IADD3 R18, R18, 0x80, RZ ;  /* 0x0000008012127810 */ /* 0x000fc60007ffe0ff */
[----:B0-----:R-:W-:-:S05]  /*28f0*/  IMAD.WIDE.U32 R8, R11, 0x2, R8 ;  /* 0x000000020b087825 */ /* 0x001fca00078e0008 */
[----:B------:R1:W-:Y:S02]  /*2900*/  STG.E.U16 desc[UR4][R8.64], R3 ;  /* 0x0000000308007986 */ /* 0x0003e4000c101504 */
.L_x_3256:
[----:B------:R-:W-:-:S13]  /*2910*/  ISETP.GE.AND P0, PT, R18, R17, PT ;  /* 0x000000111200720c */ /* 0x000fda0003f06270 */
[----:B------:R-:W-:Y:S05]  /*2920*/  @P0 BRA `(.L_x_3258) ;  /* 0x0000000000340947 */ /* 0x000fea0003800000 */
[----:B01----:R-:W0:Y:S01]  /*2930*/  LDC.64 R2, c[0x0][0x218] ;  /* 0x00008600ff027b82 */ /* 0x003e220000000a00 */
[----:B------:R-:W-:Y:S02]  /*2940*/  IADD3 R9, R16, R18, RZ ;  /* 0x0000001210097210 */ /* 0x000fe40007ffe0ff */
[----:B------:R-:W-:-:S03]  /*2950*/  IADD3 R18, R18, 0x80, RZ ;  /* 0x0000008012127810 */ /* 0x000fc60007ffe0ff */
[----:B0-----:R-:W-:-:S05]  /*2960*/  IMAD.WIDE.U32 R2, R9, 0x2, R2 ;  /* 0x0000000209027825 */ /* 0x001fca00078e0002 */
[----:B------:R1:W-:Y:S02]  /*2970*/  STG.E.U16 desc[UR4][R2.64], R4 ;  /* 0x0000000402007986 */ /* 0x0003e4000c101504 */
.L_x_3257:
        /* <DEDUP_REMOVED lines=8> */
.L_x_3258:
[----:B------:R-:W-:Y:S05]  /*2a00*/  BSYNC B1 ;  /* 0x0000000000017941 */ /* 0x000fea0003800000 */
.L_x_3254:
[----:B------:R-:W-:-:S13]  /*2a10*/  ISETP.GE.AND P0, PT, R18, R17, PT ;  /* 0x000000111200720c */ /* 0x000fda0003f06270 */
[----:B012---:R-:W0:Y:S01]  /*2a20*/  @!P0 LDC.64 R2, c[0x0][0x218] ;  /* 0x00008600ff028b82 */ /* 0x007e220000000a00 */
[----:B------:R-:W-:Y:S02]  /*2a30*/  @!P0 IADD3 R5, R16, R18, RZ ;  /* 0x0000001210058210 */ /* 0x000fe40007ffe0ff */
[----:B------:R-:W-:-:S03]  /*2a40*/  @!P0 IADD3 R18, R18, 0x80, RZ ;  /* 0x0000008012128810 */ /* 0x000fc60007ffe0ff */
[----:B0-----:R-:W-:-:S05]  /*2a50*/  @!P0 IMAD.WIDE.U32 R2, R5, 0x2, R2 ;  /* 0x0000000205028825 */ /* 0x001fca00078e0002 */
[----:B------:R2:W-:Y:S02]  /*2a60*/  @!P0 STG.E.U16 desc[UR4][R2.64], R6 ;  /* 0x0000000602008986 */ /* 0x0005e4000c101504 */
.L_x_3259:
[----:B------:R-:W-:Y:S05]  /*2a70*/  BSYNC B0 ;  /* 0x0000000000007941 */ /* 0x000fea0003800000 */
.L_x_3253:
        /* <DEDUP_REMOVED lines=8> */
.L_x_3260:
        /* <DEDUP_REMOVED lines=16> */
.L_x_13284:


//--------------------- .text._ZN2at6native29vectorized_elementwise_kernelILi8EZZZNS0_17log1p_kernel_cudaERNS_18TensorIteratorBaseEENKUlvE_clEvENKUlvE4_clEvEUlN3c108BFloat16EE_St5arrayIPcLm2EEEEviT0_T1_ --------------------------
	.section	.text._ZN2at6native29vectorized_elementwise_kernelILi8EZZZNS0_17log1p_kernel_cudaERNS_18TensorIteratorBaseEENKUlvE_clEvENKUlvE4_clEvEUlN3c108BFloat16EE_St5arrayIPcLm2EEEEviT0_T1_,"ax",@progbits
	.align	128
        .global         _ZN2at6native29vectorized_elementwise_kernelILi8EZZZNS0_17log1p_kernel_cudaERNS_18TensorIteratorBaseEENKUlvE_clEvENKUlvE4_clEvEUlN3c108BFloat16EE_St5arrayIPcLm2EEEEviT0_T1_
        .type           _ZN2at6native29vectorized_elementwise_kernelILi8EZZZNS0_17log1p_kernel_cudaERNS_18TensorIteratorBaseEENKUlvE_clEvENKUlvE4_clEvEUlN3c108BFloat16EE_St5arrayIPcLm2EEEEviT0_T1_,@function
        .size           _ZN2at6native29vectorized_elementwise_kernelILi8EZZZNS0_17log1p_kernel_cudaERNS_18TensorIteratorBaseEENKUlvE_clEvENKUlvE4_clEvEUlN3c108BFloat16EE_St5arrayIPcLm2EEEEviT0_T1_,(.L_x_13285 - _ZN2at6native29vectorized_elementwise_kernelILi8EZZZNS0_17log1p_kernel_cudaERNS_18TensorIteratorBaseEENKUlvE_clEvENKUlvE4_clEvEUlN3c108BFloat16EE_St5arrayIPcLm2EEEEviT0_T1_)
        .other          _ZN2at6native29vectorized_elementwise_kernelILi8EZZZNS0_17log1p_kernel_cudaERNS_18TensorIteratorBaseEENKUlvE_clEvENKUlvE4_clEvEUlN3c108BFloat16EE_St5arrayIPcLm2EEEEviT0_T1_,@"STO_CUDA_ENTRY STV_DEFAULT"
_ZN2at6native29vectorized_elementwise_kernelILi8EZZZNS0_17log1p_kernel_cudaERNS_18TensorIteratorBaseEENKUlvE_clEvENKUlvE4_clEvEUlN3c108BFloat16EE_St5arrayIPcLm2EEEEviT0_T1_:
.text._ZN2at6native29vectorized_elementwise_kernelILi8EZZZNS0_17log1p_kernel_cudaERNS_18TensorIteratorBaseEENKUlvE_clEvENKUlvE4_clEvEUlN3c108BFloat16EE_St5arrayIPcLm2EEEEviT0_T1_:
        /* <DEDUP_REMOVED lines=12> */
[----:B------:R-:W2:Y:S01]  /*00c0*/  LDG.E.128 R4, desc[UR4][R4.64] ;  /* 0x0000000404047981 */ /* 0x000ea2000c1e1d00 */
[----:B------:R-:W-:Y:S01]  /*00d0*/  HFMA2.MMA R3, -RZ, RZ, 1.625, 0 ;  /* 0x3e800000ff037435 */ /* 0x000fe200000001ff */
[----:B------:R-:W-:Y:S01]  /*00e0*/  BSSY B0, `(.L_x_3262) ;  /* 0x00000aa000007945 */ /* 0x000fe20003800000 */
[----:B--2---:R-:W-:Y:S02]  /*00f0*/  SHF.L.U32 R12, R4, 0x10, RZ ;  /* 0x00000010040c7819 */ /* 0x004fe400000006ff */
[----:B------:R-:W-:Y:S02]  /*0100*/  SHF.L.U32 R10, R5, 0x10, RZ ;  /* 0x00000010050a7819 */ /* 0x000fe400000006ff */
[----:B------:R-:W-:Y:S01]  /*0110*/  SHF.L.U32 R9, R6, 0x10, RZ ;  /* 0x0000001006097819 */ /* 0x000fe200000006ff */
[----:B------:R-:W-:Y:S01]  /*0120*/  FADD.FTZ.RZ R2, R12, 1 ;  /* 0x3f8000000c027421 */ /* 0x000fe2000001c000 */
[----:B------:R-:W-:Y:S01]  /*0130*/  PRMT R4, R4, 0x7632, R4 ;  /* 0x0000763204047816 */ /* 0x000fe20000000004 */
[----:B------:R-:W-:Y:S01]  /*0140*/  FADD.FTZ.RZ R14, R10, 1 ;  /* 0x3f8000000a0e7421 */ /* 0x000fe2000001c000 */
[----:B------:R-:W-:Y:S01]  /*0150*/  ISETP.GE.U32.AND P0, PT, R12, 0x7f800000, PT ;  /* 0x7f8000000c00780c */ /* 0x000fe20003f06070 */
[----:B------:R-:W-:Y:S01]  /*0160*/  FADD.FTZ.RZ R15, R9, 1 ;  /* 0x3f800000090f7421 */ /* 0x000fe2000001c000 */
[----:B------:R-:W-:-:S02]  /*0170*/  IADD3 R2, R2, -0x3f400000, RZ ;  /* 0xc0c0000002027810 */ /* 0x000fc40007ffe0ff */
[----:B------:R-:W-:Y:S02]  /*0180*/  IADD3 R14, R14, -0x3f400000, RZ ;  /* 0xc0c000000e0e7810 */ /* 0x000fe40007ffe0ff */
[----:B------:R-:W-:Y:S02]  /*0190*/  LOP3.LUT R17, R2, 0xff800000, RZ, 0xc0, !PT ;  /* 0xff80000002117812 */ /* 0x000fe400078ec0ff */
[----:B------:R-:W-:Y:S02]  /*01a0*/  IADD3 R15, R15, -0x3f400000, RZ ;  /* 0xc0c000000f0f7810 */ /* 0x000fe40007ffe0ff */
[----:B------:R-:W-:Y:S02]  /*01b0*/  IADD3 R2, -R17, 0x40800000, RZ ;  /* 0x4080000011027810 */ /* 0x000fe40007ffe1ff */
[----:B------:R-:W-:Y:S02]  /*01c0*/  IADD3 R13, R12, -R17, RZ ;  /* 0x800000110c0d7210 */ /* 0x000fe40007ffe0ff */
[----:B------:R-:W-:Y:S01]  /*01d0*/  LOP3.LUT R19, R14, 0xff800000, RZ, 0xc0, !PT ;  /* 0xff8000000e137812 */ /* 0x000fe200078ec0ff */
[----:B------:R-:W-:Y:S01]  /*01e0*/  FFMA.FTZ R8, R2, R3, -1 ;  /* 0xbf80000002087423 */ /* 0x000fe20000010003 */
[----:B------:R-:W-:-:S02]  /*01f0*/  MOV R2, 0x3d39bf78 ;  /* 0x3d39bf7800027802 */ /* 0x000fc40000000f00 */
[----:B------:R-:W-:Y:S01]  /*0200*/  LOP3.LUT R20, R15, 0xff800000, RZ, 0xc0, !PT ;  /* 0xff8000000f147812 */ /* 0x000fe200078ec0ff */
[----:B------:R-:W-:Y:S01]  /*0210*/  FADD.FTZ R13, R13, R8 ;  /* 0x000000080d0d7221 */ /* 0x000fe20000010000 */
[----:B------:R-:W-:Y:S02]  /*0220*/  IADD3 R14, -R19, 0x40800000, RZ ;  /* 0x40800000130e7810 */ /* 0x000fe40007ffe1ff */
[----:B------:R-:W-:Y:S01]  /*0230*/  IADD3 R16, -R20, 0x40800000, RZ ;  /* 0x4080000014107810 */ /* 0x000fe20007ffe1ff */
[----:B------:R-:W-:Y:S01]  /*0240*/  FFMA.FTZ R8, R13, -R2, 0.10546888411045074463 ;  /* 0x3dd800120d087423 */ /* 0x000fe20000010802 */
[----:B------:R-:W-:Y:S01]  /*0250*/  IADD3 R21, R10, -R19, RZ ;  /* 0x800000130a157210 */ /* 0x000fe20007ffe0ff */
[-C--:B------:R-:W-:Y:S01]  /*0260*/  FFMA.FTZ R14, R14, R3.reuse, -1 ;  /* 0xbf8000000e0e7423 */ /* 0x080fe20000010003 */
[----:B------:R-:W-:Y:S01]  /*0270*/  IADD3 R23, R9, -R20, RZ ;  /* 0x8000001409177210 */ /* 0x000fe20007ffe0ff */
[----:B------:R-:W-:Y:S01]  /*0280*/  FFMA.FTZ R8, R13, R8, -0.13229703903198242188 ;  /* 0xbe0778e00d087423 */ /* 0x000fe20000010008 */
[----:B------:R-:W-:Y:S01]  /*0290*/  FFMA.FTZ R16, R16, R3, -1 ;  /* 0xbf80000010107423 */ /* 0x000fe20000010003 */
[----:B------:R-:W-:Y:S01]  /*02a0*/  FADD.FTZ R21, R21, R14 ;  /* 0x0000000e15157221 */ /* 0x000fe20000010000 */
[----:B------:R-:W-:Y:S01]  /*02b0*/  SHF.L.U32 R4, R4, 0x10, RZ ;  /* 0x0000001004047819 */ /* 0x000fe200000006ff */
[----:B------:R-:W-:Y:S01]  /*02c0*/  FFMA.FTZ R8, R13, R8, 0.14491446316242218018 ;  /* 0x3e1464750d087423 */ /* 0x000fe20000010008 */
[----:B------:R-:W-:Y:S01]  /*02d0*/  FADD.FTZ R23, R23, R16 ;  /* 0x0000001017177221 */ /* 0x000fe20000010000 */
[----:B------:R-:W-:Y:S01]  /*02e0*/  FFMA.FTZ R14, R21, -R2, 0.10546888411045074463 ;  /* 0x3dd80012150e7423 */ /* 0x000fe20000010802 */
[----:B------:R-:W-:Y:S01]  /*02f0*/  I2FP.F32.S32 R19, R19 ;  /* 0x0000001300137245 */ /* 0x000fe20000201400 */
[----:B------:R-:W-:Y:S01]  /*0300*/  FFMA.FTZ R8, R13, R8, -0.16641564667224884033 ;  /* 0xbe2a68dd0d087423 */ /* 0x000fe20000010008 */
[----:B------:R-:W-:Y:S01]  /*0310*/  FFMA.FTZ R18, R23, -R2, 0.10546888411045074463 ;  /* 0x3dd8001217127423 */ /* 0x000fe20000010802 */
[----:B------:R-:W-:Y:S01]  /*0320*/  FFMA.FTZ R14, R21, R14, -0.13229703903198242188 ;  /* 0xbe0778e0150e7423 */ /* 0x000fe2000001000e */
[----:B------:R-:W-:Y:S01]  /*0330*/  I2FP.F32.S32 R17, R17 ;  /* 0x0000001100117245 */ /* 0x000fe20000201400 */
[----:B------:R-:W-:Y:S01]  /*0340*/  FFMA.FTZ R8, R13, R8, 0.19988867640495300293 ;  /* 0x3e4caf9e0d087423 */ /* 0x000fe20000010008 */
[----:B------:R-:W-:Y:S01]  /*0350*/  FFMA.FTZ R18, R23, R18, -0.13229703903198242188 ;  /* 0xbe0778e017127423 */ /* 0x000fe20000010012 */
[----:B------:R-:W-:Y:S01]  /*0360*/  FFMA.FTZ R14, R21, R14, 0.14491446316242218018 ;  /* 0x3e146475150e7423 */ /* 0x000fe2000001000e */
[----:B------:R-:W-:Y:S01]  /*0370*/  FMUL.FTZ R19, R19, 1.1920928955078125e-07 ;  /* 0x3400000013137820 */ /* 0x000fe20000410000 */
[----:B------:R-:W-:Y:S01]  /*0380*/  FFMA.FTZ R8, R13, R8, -0.25000196695327758789 ;  /* 0xbe8000420d087423 */ /* 0x000fe20000010008 */
[----:B------:R-:W-:Y:S01]  /*0390*/  FFMA.FTZ R18, R23, R18, 0.14491446316242218018 ;  /* 0x3e14647517127423 */ /* 0x000fe20000010012 */
[----:B------:R-:W-:Y:S01]  /*03a0*/  FFMA.FTZ R14, R21, R14, -0.16641564667224884033 ;  /* 0xbe2a68dd150e7423 */ /* 0x000fe2000001000e */
[----:B------:R-:W-:Y:S01]  /*03b0*/  FMUL.FTZ R17, R17, 1.1920928955078125e-07 ;  /* 0x3400000011117820 */ /* 0x000fe20000410000 */
[----:B------:R-:W-:Y:S01]  /*03c0*/  FFMA.FTZ R8, R13, R8, 0.33333510160446166992 ;  /* 0x3eaaaae60d087423 */ /* 0x000fe20000010008 */
[----:B------:R-:W-:Y:S01]  /*03d0*/  FFMA.FTZ R18, R23, R18, -0.16641564667224884033 ;  /* 0xbe2a68dd17127423 */ /* 0x000fe20000010012 */
[----:B------:R-:W-:-:S02]  /*03e0*/  FFMA.FTZ R14, R21, R14, 0.19988867640495300293 ;  /* 0x3e4caf9e150e7423 */ /* 0x000fc4000001000e */
[----:B------:R-:W-:Y:S01]  /*03f0*/  FFMA.FTZ R8, R13, R8, -0.5 ;  /* 0xbf0000000d087423 */ /* 0x000fe20000010008 */
[----:B------:R-:W-:Y:S01]  /*0400*/  FFMA.FTZ R18, R23, R18, 0.19988867640495300293 ;  /* 0x3e4caf9e17127423 */ /* 0x000fe20000010012 */
[----:B------:R-:W-:Y:S02]  /*0410*/  FFMA.FTZ R14, R21, R14, -0.25000196695327758789 ;  /* 0xbe800042150e7423 */ /* 0x000fe4000001000e */
[----:B------:R-:W-:Y:S01]  /*0420*/  FMUL.FTZ R16, R13, R8 ;  /* 0x000000080d107220 */ /* 0x000fe20000410000 */
[----:B------:R-:W-:Y:S01]  /*0430*/  SHF.L.U32 R8, R7, 0x10, RZ ;  /* 0x0000001007087819 */ /* 0x000fe200000006ff */
[----:B------:R-:W-:Y:S01]  /*0440*/  FFMA.FTZ R18, R23, R18, -0.25000196695327758789 ;  /* 0xbe80004217127423 */ /* 0x000fe20000010012 */
[----:B------:R-:W-:Y:S01]  /*0450*/  FFMA.FTZ R14, R21, R14, 0.33333510160446166992 ;  /* 0x3eaaaae6150e7423 */ /* 0x000fe2000001000e */
[--C-:B------:R-:W-:Y:S01]  /*0460*/  FFMA.FTZ R16, R13, R16, R13.reuse ;  /* 0x000000100d107223 */ /* 0x100fe2000001000d */
[----:B------:R-:W-:Y:S01]  /*0470*/  PRMT R13, R5, 0x7632, R13 ;  /* 0x00007632050d7816 */ /* 0x000fe2000000000d */
[----:B------:R-:W-:Y:S01]  /*0480*/  FADD.FTZ.RZ R15, R8, 1 ;  /* 0x3f800000080f7421 */ /* 0x000fe2000001c000 */
[----:B------:R-:W-:Y:S01]  /*0490*/  FFMA.FTZ R18, R23, R18, 0.33333510160446166992 ;  /* 0x3eaaaae617127423 */ /* 0x000fe20000010012 */
[----:B------:R-:W-:Y:S01]  /*04a0*/  FFMA.FTZ R14, R21, R14, -0.5 ;  /* 0xbf000000150e7423 */ /* 0x000fe2000001000e */
[----:B------:R-:W-:Y:S01]  /*04b0*/  SHF.L.U32 R13, R13, 0x10, RZ ;  /* 0x000000100d0d7819 */ /* 0x000fe200000006ff */
[----:B------:R-:W-:Y:S01]  /*04c0*/  FFMA.FTZ R16, R17, 0.69314718246459960938, R16 ;  /* 0x3f31721811107823 */ /* 0x000fe20000010010 */
[----:B------:R-:W-:Y:S01]  /*04d0*/  IADD3 R25, R15, -0x3f400000, RZ ;  /* 0xc0c000000f197810 */ /* 0x000fe20007ffe0ff */
[----:B------:R-:W-:Y:S01]  /*04e0*/  FADD.FTZ.RZ R15, R4, 1 ;  /* 0x3f800000040f7421 */ /* 0x000fe2000001c000 */
[----:B------:R-:W-:Y:S01]  /*04f0*/  FFMA.FTZ R24, R23, R18, -0.5 ;  /* 0xbf00000017187423 */ /* 0x000fe20000010012 */
[----:B------:R-:W-:Y:S01]  /*0500*/  FMUL.FTZ R14, R21, R14 ;  /* 0x0000000e150e7220 */ /* 0x000fe20000410000 */
[----:B------:R-:W-:-:S02]  /*0510*/  LOP3.LUT R25, R25, 0xff800000, RZ, 0xc0, !PT ;  /* 0xff80000019197812 */ /* 0x000fc400078ec0ff */
[----:B------:R-:W-:Y:S01]  /*0520*/  IADD3 R15, R15, -0x3f400000, RZ ;  /* 0xc0c000000f0f7810 */ /* 0x000fe20007ffe0ff */
[----:B------:R-:W-:Y:S01]  /*0530*/  FMUL.FTZ R24, R23, R24 ;  /* 0x0000001817187220 */ /* 0x000fe20000410000 */
[----:B------:R-:W-:Y:S01]  /*0540*/  IADD3 R22, -R25, 0x40800000, RZ ;  /* 0x4080000019167810 */ /* 0x000fe20007ffe1ff */
[----:B------:R-:W-:Y:S01]  /*0550*/  FFMA.FTZ R18, R21, R14, R21 ;  /* 0x0000000e15127223 */ /* 0x000fe20000010015 */
[----:B------:R-:W-:Y:S01]  /*0560*/  IADD3 R5, R8, -R25, RZ ;  /* 0x8000001908057210 */ /* 0x000fe20007ffe0ff */
[----:B------:R-:W-:Y:S01]  /*0570*/  FFMA.FTZ R23, R23, R24, R23 ;  /* 0x0000001817177223 */ /* 0x000fe20000010017 */
[----:B------:R-:W-:Y:S01]  /*0580*/  LOP3.LUT R15, R15, 0xff800000, RZ, 0xc0, !PT ;  /* 0xff8000000f0f7812 */ /* 0x000fe200078ec0ff */
[----:B------:R-:W-:Y:S01]  /*0590*/  FFMA.FTZ R26, R22, R3, -1 ;  /* 0xbf800000161a7423 */ /* 0x000fe20000010003 */
[----:B------:R-:W-:Y:S01]  /*05a0*/  FADD.FTZ.RZ R22, R13, 1 ;  /* 0x3f8000000d167421 */ /* 0x000fe2000001c000 */
[----:B------:R-:W-:Y:S01]  /*05b0*/  FFMA.FTZ R19, R19, 0.69314718246459960938, R18 ;  /* 0x3f31721813137823 */ /* 0x000fe20000010012 */
[----:B------:R-:W-:Y:S01]  /*05c0*/  IADD3 R21, R4, -R15, RZ ;  /* 0x8000000f04157210 */ /* 0x000fe20007ffe0ff */
[----:B------:R-:W-:Y:S01]  /*05d0*/  FADD.FTZ R5, R5, R26 ;  /* 0x0000001a05057221 */ /* 0x000fe20000010000 */
[----:B------:R-:W-:-:S02]  /*05e0*/  I2FP.F32.S32 R25, R25 ;  /* 0x0000001900197245 */ /* 0x000fc40000201400 */
[----:B------:R-:W-:Y:S01]  /*05f0*/  IADD3 R14, R22, -0x3f400000, RZ ;  /* 0xc0c00000160e7810 */ /* 0x000fe20007ffe0ff */
[----:B------:R-:W-:Y:S01]  /*0600*/  FFMA.FTZ R24, R5, -R2, 0.10546888411045074463 ;  /* 0x3dd8001205187423 */ /* 0x000fe20000010802 */
[----:B------:R-:W-:Y:S01]  /*0610*/  IADD3 R22, -R15, 0x40800000, RZ ;  /* 0x408000000f167810 */ /* 0x000fe20007ffe1ff */
[----:B------:R-:W-:Y:S01]  /*0620*/  FMUL.FTZ R25, R25, 1.1920928955078125e-07 ;  /* 0x3400000019197820 */ /* 0x000fe20000410000 */
[----:B------:R-:W-:Y:S01]  /*0630*/  LOP3.LUT R14, R14, 0xff800000, RZ, 0xc0, !PT ;  /* 0xff8000000e0e7812 */ /* 0x000fe200078ec0ff */
[C---:B------:R-:W-:Y:S02]  /*0640*/  FFMA.FTZ R26, R5.reuse, R24, -0.13229703903198242188 ;  /* 0xbe0778e0051a7423 */ /* 0x040fe40000010018 */
[----:B------:R-:W-:Y:S01]  /*0650*/  FFMA.FTZ R22, R22, R3, -1 ;  /* 0xbf80000016167423 */ /* 0x000fe20000010003 */
[----:B------:R-:W-:Y:S01]  /*0660*/  IADD3 R24, -R14, 0x40800000, RZ ;  /* 0x408000000e187810 */ /* 0x000fe20007ffe1ff */
[----:B------:R-:W-:Y:S01]  /*0670*/  FFMA.FTZ R26, R5, R26, 0.14491446316242218018 ;  /* 0x3e146475051a7423 */ /* 0x000fe2000001001a */
[----:B------:R-:W-:Y:S01]  /*0680*/  IADD3 R27, R13, -R14, RZ ;  /* 0x8000000e0d1b7210 */ /* 0x000fe20007ffe0ff */
[----:B------:R-:W-:-:S02]  /*0690*/  FADD.FTZ R21, R21, R22 ;  /* 0x0000001615157221 */ /* 0x000fc40000010000 */
[----:B------:R-:W-:Y:S01]  /*06a0*/  FFMA.FTZ R26, R5, R26, -0.16641564667224884033 ;  /* 0xbe2a68dd051a7423 */ /* 0x000fe2000001001a */
[----:B------:R-:W-:Y:S01]  /*06b0*/  FFMA.FTZ R24, R24, R3, -1 ;  /* 0xbf80000018187423 */ /* 0x000fe20000010003 */
[----:B------:R-:W-:Y:S02]  /*06c0*/  FFMA.FTZ R22, R21, -R2, 0.10546888411045074463 ;  /* 0x3dd8001215167423 */ /* 0x000fe40000010802 */
[----:B------:R-:W-:Y:S01]  /*06d0*/  FFMA.FTZ R26, R5, R26, 0.19988867640495300293 ;  /* 0x3e4caf9e051a7423 */ /* 0x000fe2000001001a */
[----:B------:R-:W-:Y:S01]  /*06e0*/  FADD.FTZ R27, R27, R24 ;  /* 0x000000181b1b7221 */ /* 0x000fe20000010000 */
[----:B------:R-:W-:Y:S02]  /*06f0*/  FFMA.FTZ R22, R21, R22, -0.13229703903198242188 ;  /* 0xbe0778e015167423 */ /* 0x000fe40000010016 */
[----:B------:R-:W-:Y:S02]  /*0700*/  FFMA.FTZ R26, R5, R26, -0.25000196695327758789 ;  /* 0xbe800042051a7423 */ /* 0x000fe4000001001a */
[----:B------:R-:W-:-:S02]  /*0710*/  FFMA.FTZ R22, R21, R22, 0.14491446316242218018 ;  /* 0x3e14647515167423 */ /* 0x000fc40000010016 */
[----:B------:R-:W-:Y:S02]  /*0720*/  FFMA.FTZ R26, R5, R26, 0.33333510160446166992 ;  /* 0x3eaaaae6051a7423 */ /* 0x000fe4000001001a */
[----:B------:R-:W-:Y:S02]  /*0730*/  FFMA.FTZ R22, R21, R22, -0.16641564667224884033 ;  /* 0xbe2a68dd15167423 */ /* 0x000fe40000010016 */
[----:B------:R-:W-:Y:S02]  /*0740*/  FFMA.FTZ R26, R5, R26, -0.5 ;  /* 0xbf000000051a7423 */ /* 0x000fe4000001001a */
[----:B------:R-:W-:Y:S02]  /*0750*/  FFMA.FTZ R24, R21, R22, 0.19988867640495300293 ;  /* 0x3e4caf9e15187423 */ /* 0x000fe40000010016 */
[----:B------:R-:W-:Y:S02]  /*0760*/  FMUL.FTZ R26, R5, R26 ;  /* 0x0000001a051a7220 */ /* 0x000fe40000410000 */
[----:B------:R-:W-:-:S02]  /*0770*/  FFMA.FTZ R24, R21, R24, -0.25000196695327758789 ;  /* 0xbe80004215187423 */ /* 0x000fc40000010018 */
[----:B------:R-:W-:Y:S01]  /*0780*/  FFMA.FTZ R22, R5, R26, R5 ;  /* 0x0000001a05167223 */ /* 0x000fe20000010005 */
[----:B------:R-:W-:Y:S01]  /*0790*/  FFMA.FTZ R26, R27, -R2, 0.10546888411045074463 ;  /* 0x3dd800121b1a7423 */ /* 0x000fe20000010802 */
[----:B------:R-:W-:Y:S02]  /*07a0*/  FFMA.FTZ R24, R21, R24, 0.33333510160446166992 ;  /* 0x3eaaaae615187423 */ /* 0x000fe40000010018 */
[----:B------:R-:W-:Y:S01]  /*07b0*/  FFMA.FTZ R22, R25, 0.69314718246459960938, R22 ;  /* 0x3f31721819167823 */ /* 0x000fe20000010016 */
[----:B------:R-:W-:Y:S01]  /*07c0*/  FFMA.FTZ R26, R27, R26, -0.13229703903198242188 ;  /* 0xbe0778e01b1a7423 */ /* 0x000fe2000001001a */
[----:B------:R-:W-:-:S03]  /*07d0*/  FFMA.FTZ R24, R21, R24, -0.5 ;  /* 0xbf00000015187423 */ /* 0x000fc60000010018 */
[----:B------:R-:W-:Y:S01]  /*07e0*/  FFMA.FTZ R26, R27, R26, 0.14491446316242218018 ;  /* 0x3e1464751b1a7423 */ /* 0x000fe2000001001a */
[----:B------:R-:W-:-:S03]  /*07f0*/  FMUL.FTZ R24, R21, R24 ;  /* 0x0000001815187220 */ /* 0x000fc60000410000 */
[----:B------:R-:W-:Y:S01]  /*0800*/  FFMA.FTZ R26, R27, R26, -0.16641564667224884033 ;  /* 0xbe2a68dd1b1a7423 */ /* 0x000fe2000001001a */
[--C-:B------:R-:W-:Y:S01]  /*0810*/  FFMA.FTZ R5, R21, R24, R21.reuse ;  /* 0x0000001815057223 */ /* 0x100fe20000010015 */
[----:B------:R-:W-:Y:S02]  /*0820*/  PRMT R21, R6, 0x7632, R21 ;  /* 0x0000763206157816 */ /* 0x000fe40000000015 */
[----:B------:R-:W-:Y:S01]  /*0830*/  FFMA.FTZ R26, R27, R26, 0.19988867640495300293 ;  /* 0x3e4caf9e1b1a7423 */ /* 0x000fe2000001001a */
[----:B------:R-:W-:Y:S02]  /*0840*/  PRMT R24, R7, 0x7632, R24 ;  /* 0x0000763207187816 */ /* 0x000fe40000000018 */
[----:B------:R-:W-:Y:S01]  /*0850*/  SHF.L.U32 R21, R21, 0x10, RZ ;  /* 0x0000001015157819 */ /* 0x000fe200000006ff */
[----:B------:R-:W-:Y:S01]  /*0860*/  FFMA.FTZ R26, R27, R26, -0.25000196695327758789 ;  /* 0xbe8000421b1a7423 */ /* 0x000fe2000001001a */
[----:B------:R-:W-:Y:S02]  /*0870*/  I2FP.F32.S32 R7, R20 ;  /* 0x0000001400077245 */ /* 0x000fe40000201400 */
[----:B------:R-:W-:Y:S01]  /*0880*/  SHF.L.U32 R20, R24, 0x10, RZ ;  /* 0x0000001018147819 */ /* 0x000fe200000006ff */
[----:B------:R-:W-:Y:S01]  /*0890*/  FADD.FTZ.RZ R6, R21, 1 ;  /* 0x3f80000015067421 */ /* 0x000fe2000001c000 */
[----:B------:R-:W-:Y:S01]  /*08a0*/  FFMA.FTZ R26, R27, R26, 0.33333510160446166992 ;  /* 0x3eaaaae61b1a7423 */ /* 0x000fe2000001001a */
[----:B------:R-:W-:-:S03]  /*08b0*/  FMUL.FTZ R24, R7, 1.1920928955078125e-07 ;  /* 0x3400000007187820 */ /* 0x000fc60000410000 */
[----:B------:R-:W-:Y:S01]  /*08c0*/  IADD3 R6, R6, -0x3f400000, RZ ;  /* 0xc0c0000006067810 */ /* 0x000fe20007ffe0ff */
[C---:B------:R-:W-:Y:S01]  /*08d0*/  FFMA.FTZ R26, R27.reuse, R26, -0.5 ;  /* 0xbf0000001b1a7423 */ /* 0x040fe2000001001a */
[----:B------:R-:W-:Y:S01]  /*08e0*/  FFMA.FTZ R7, R24, 0.69314718246459960938, R23 ;  /* 0x3f31721818077823 */ /* 0x000fe20000010017 */
[----:B------:R-:W-:Y:S01]  /*08f0*/  FADD.FTZ.RZ R23, R20, 1 ;  /* 0x3f80000014177421 */ /* 0x000fe2000001c000 */
[----:B------:R-:W-:Y:S01]  /*0900*/  LOP3.LUT R6, R6, 0xff800000, RZ, 0xc0, !PT ;  /* 0xff80000006067812 */ /* 0x000fe200078ec0ff */
[----:B------:R-:W-:-:S03]  /*0910*/  FMUL.FTZ R18, R27, R26 ;  /* 0x0000001a1b127220 */ /* 0x000fc60000410000 */
[----:B------:R-:W-:Y:S01]  /*0920*/  IADD3 R26, -R6, 0x40800000, RZ ;  /* 0x40800000061a7810 */ /* 0x000fe20007ffe1ff */
[----:B------:R-:W-:Y:S01]  /*0930*/  FFMA.FTZ R18, R27, R18, R27 ;  /* 0x000000121b127223 */ /* 0x000fe2000001001b */
[----:B------:R-:W-:Y:S02]  /*0940*/  IADD3 R23, R23, -0x3f400000, RZ ;  /* 0xc0c0000017177810 */ /* 0x000fe40007ffe0ff */
[----:B------:R-:W-:Y:S01]  /*0950*/  IADD3 R29, R21, -R6, RZ ;  /* 0x80000006151d7210 */ /* 0x000fe20007ffe0ff */
[----:B------:R-:W-:Y:S01]  /*0960*/  FFMA.FTZ R26, R26, R3, -1 ;  /* 0xbf8000001a1a7423 */ /* 0x000fe20000010003 */
[----:B------:R-:W-:-:S03]  /*0970*/  LOP3.LUT R23, R23, 0xff800000, RZ, 0xc0, !PT ;  /* 0xff80000017177812 */ /* 0x000fc600078ec0ff */
[----:B------:R-:W-:Y:S01]  /*0980*/  FADD.FTZ R29, R29, R26 ;  /* 0x0000001a1d1d7221 */ /* 0x000fe20000010000 */
[----:B------:R-:W-:Y:S02]  /*0990*/  IADD3 R26, -R23, 0x40800000, RZ ;  /* 0x40800000171a7810 */ /* 0x000fe40007ffe1ff */
[----:B------:R-:W-:Y:S01]  /*09a0*/  IADD3 R27, R20, -R23, RZ ;  /* 0x80000017141b7210 */ /* 0x000fe20007ffe0ff */
[C---:B------:R-:W-:Y:S02]  /*09b0*/  FFMA.FTZ R24, R29.reuse, -R2, 0.10546888411045074463 ;  /* 0x3dd800121d187423 */ /* 0x040fe40000010802 */
[----:B------:R-:W-:Y:S02]  /*09c0*/  FFMA.FTZ R26, R26, R3, -1 ;  /* 0xbf8000001a1a7423 */ /* 0x000fe40000010003 */
[----:B------:R-:W-:Y:S02]  /*09d0*/  FFMA.FTZ R24, R29, R24, -0.13229703903198242188 ;  /* 0xbe0778e01d187423 */ /* 0x000fe40000010018 */
[----:B------:R-:W-:-:S02]  /*09e0*/  FADD.FTZ R27, R27, R26 ;  /* 0x0000001a1b1b7221 */ /* 0x000fc40000010000 */
[----:B------:R-:W-:Y:S02]  /*09f0*/  FFMA.FTZ R24, R29, R24, 0.14491446316242218018 ;  /* 0x3e1464751d187423 */ /* 0x000fe40000010018 */
[----:B------:R-:W-:Y:S02]  /*0a00*/  FFMA.FTZ R2, R27, -R2, 0.10546888411045074463 ;  /* 0x3dd800121b027423 */ /* 0x000fe40000010802 */
[----:B------:R-:W-:Y:S02]  /*0a10*/  FFMA.FTZ R24, R29, R24, -0.16641564667224884033 ;  /* 0xbe2a68dd1d187423 */ /* 0x000fe40000010018 */
[----:B------:R-:W-:Y:S02]  /*0a20*/  FFMA.FTZ R2, R27, R2, -0.13229703903198242188 ;  /* 0xbe0778e01b027423 */ /* 0x000fe40000010002 */
[----:B------:R-:W-:Y:S02]  /*0a30*/  FFMA.FTZ R24, R29, R24, 0.19988867640495300293 ;  /* 0x3e4caf9e1d187423 */ /* 0x000fe40000010018 */
[----:B------:R-:W-:-:S02]  /*0a40*/  FFMA.FTZ R2, R27, R2, 0.14491446316242218018 ;  /* 0x3e1464751b027423 */ /* 0x000fc40000010002 */
[----:B------:R-:W-:Y:S02]  /*0a50*/  FFMA.FTZ R24, R29, R24, -0.25000196695327758789 ;  /* 0xbe8000421d187423 */ /* 0x000fe40000010018 */
[----:B------:R-:W-:Y:S02]  /*0a60*/  FFMA.FTZ R2, R27, R2, -0.16641564667224884033 ;  /* 0xbe2a68dd1b027423 */ /* 0x000fe40000010002 */
[----:B------:R-:W-:Y:S02]  /*0a70*/  FFMA.FTZ R24, R29, R24, 0.33333510160446166992 ;  /* 0x3eaaaae61d187423 */ /* 0x000fe40000010018 */
[----:B------:R-:W-:Y:S02]  /*0a80*/  FFMA.FTZ R2, R27, R2, 0.19988867640495300293 ;  /* 0x3e4caf9e1b027423 */ /* 0x000fe40000010002 */
[----:B------:R-:W-:Y:S02]  /*0a90*/  FFMA.FTZ R24, R29, R24, -0.5 ;  /* 0xbf0000001d187423 */ /* 0x000fe40000010018 */
[----:B------:R-:W-:-:S02]  /*0aa0*/  FFMA.FTZ R26, R27, R2, -0.25000196695327758789 ;  /* 0xbe8000421b1a7423 */ /* 0x000fc40000010002 */
[----:B------:R-:W0:Y:S01]  /*0ab0*/  LDC.64 R2, c[0x0][0x218] ;  /* 0x00008600ff027b82 */ /* 0x000e220000000a00 */
[----:B------:R-:W-:Y:S01]  /*0ac0*/  FMUL.FTZ R24, R29, R24 ;  /* 0x000000181d187220 */ /* 0x000fe20000410000 */
[----:B------:R-:W-:-:S03]  /*0ad0*/  FFMA.FTZ R26, R27, R26, 0.33333510160446166992 ;  /* 0x3eaaaae61b1a7423 */ /* 0x000fc6000001001a */
[----:B------:R-:W-:Y:S01]  /*0ae0*/  FFMA.FTZ R24, R29, R24, R29 ;  /* 0x000000181d187223 */ /* 0x000fe2000001001d */
[----:B------:R-:W-:-:S04]  /*0af0*/  FFMA.FTZ R26, R27, R26, -0.5 ;  /* 0xbf0000001b1a7423 */ /* 0x000fc8000001001a */
[----:B------:R-:W-:-:S04]  /*0b00*/  FMUL.FTZ R26, R27, R26 ;  /* 0x0000001a1b1a7220 */ /* 0x000fc80000410000 */
[----:B------:R-:W-:Y:S01]  /*0b10*/  FFMA.FTZ R27, R27, R26, R27 ;  /* 0x0000001a1b1b7223 */ /* 0x000fe2000001001b */
[----:B------:R-:W-:Y:S06]  /*0b20*/  @!P0 BRA `(.L_x_3263) ;  /* 0x0000000000148947 */ /* 0x000fec0003800000 */
[----:B------:R-:W-:-:S13]  /*0b30*/  ISETP.GE.AND P0, PT, R12, -0x407fffff, PT ;  /* 0xbf8000010c00780c */ /* 0x000fda0003f06270 */
[----:B------:R-:W-:-:S05]  /*0b40*/  @P0 MOV R17, 0x7f800000 ;  /* 0x7f80000000110802 */ /* 0x000fca0000000f00 */
[C---:B------:R-:W-:Y:S01]  /*0b50*/  @P0 FFMA.FTZ R16, R12.reuse, R17, +INF ;  /* 0x7f8000000c100423 */ /* 0x040fe20000010011 */
[----:B------:R-:W-:-:S04]  /*0b60*/  FSETP.NEU.FTZ.AND P0, PT, R12, RZ, PT ;  /* 0x000000ff0c00720b */ /* 0x000fc80003f1d000 */
[----:B------:R-:W-:-:S09]  /*0b70*/  FSEL R16, R16, -RZ, P0 ;  /* 0x800000ff10107208 */ /* 0x000fd20000000000 */
.L_x_3263:
[----:B------:R-:W-:Y:S05]  /*0b80*/  BSYNC B0 ;  /* 0x0000000000007941 */ /* 0x000fea0003800000 */
.L_x_3262:
[----:B------:R-:W-:Y:S01]  /*0b90*/  ISETP.GE.U32.AND P6, PT, R4, 0x7f800000, PT ;  /* 0x7f8000000400780c */ /* 0x000fe20003fc6070 */
[----:B0-----:R-:W-:Y:S01]  /*0ba0*/  IMAD.WIDE.U32 R2, R0, 0x2, R2 ;  /* 0x0000000200027825 */ /* 0x001fe200078e0002 */
[----:B------:R-:W-:Y:S01]  /*0bb0*/  I2FP.F32.S32 R14, R14 ;  /* 0x0000000e000e7245 */ /* 0x000fe20000201400 */
[----:B------:R-:W-:Y:S01]  /*0bc0*/  BSSY B0, `(.L_x_3264) ;  /* 0x0000019000007945 */ /* 0x000fe20003800000 */
[----:B------:R-:W-:Y:S02]  /*0bd0*/  I2FP.F32.S32 R6, R6 ;  /* 0x0000000600067245 */ /* 0x000fe40000201400 */
[----:B------:R-:W-:Y:S01]  /*0be0*/  I2FP.F32.S32 R0, R23 ;  /* 0x0000001700007245 */ /* 0x000fe20000201400 */
[----:B------:R-:W-:Y:S01]  /*0bf0*/  FMUL.FTZ R17, R14, 1.1920928955078125e-07 ;  /* 0x340000000e117820 */ /* 0x000fe20000410000 */
[----:B------:R-:W-:Y:S01]  /*0c00*/  I2FP.F32.S32 R15, R15 ;  /* 0x0000000f000f7245 */ /* 0x000fe20000201400 */
[----:B------:R-:W-:Y:S01]  /*0c10*/  FMUL.FTZ R23, R6, 1.1920928955078125e-07 ;  /* 0x3400000006177820 */ /* 0x000fe20000410000 */
[----:B------:R-:W-:Y:S01]  /*0c20*/  ISETP.GE.U32.AND P0, PT, R10, 0x7f800000, PT ;  /* 0x7f8000000a00780c */ /* 0x000fe20003f06070 */
[----:B------:R-:W-:Y:S01]  /*0c30*/  FMUL.FTZ R12, R0, 1.1920928955078125e-07 ;  /* 0x34000000000c7820 */ /* 0x000fe20000410000 */
[----:B------:R-:W-:Y:S01]  /*0c40*/  FFMA.FTZ R0, R17, 0.69314718246459960938, R18 ;  /* 0x3f31721811007823 */ /* 0x000fe20000010012 */
[----:B------:R-:W-:Y:S01]  /*0c50*/  FMUL.FTZ R6, R15, 1.1920928955078125e-07 ;  /* 0x340000000f067820 */ /* 0x000fe20000410000 */
[----:B------:R-:W-:Y:S01]  /*0c60*/  ISETP.GE.U32.AND P1, PT, R9, 0x7f800000, PT ;  /* 0x7f8000000900780c */ /* 0x000fe20003f26070 */
[----:B------:R-:W-:Y:S01]  /*0c70*/  FFMA.FTZ R18, R23, 0.69314718246459960938, R24 ;  /* 0x3f31721817127823 */ /* 0x000fe20000010018 */
[----:B------:R-:W-:Y:S01]  /*0c80*/  ISETP.GE.U32.AND P2, PT, R8, 0x7f800000, PT ;  /* 0x7f8000000800780c */ /* 0x000fe20003f46070 */
[----:B------:R-:W-:Y:S01]  /*0c90*/  FFMA.FTZ R27, R12, 0.69314718246459960938, R27 ;  /* 0x3f3172180c1b7823 */ /* 0x000fe2000001001b */
[----:B------:R-:W-:Y:S01]  /*0ca0*/  ISETP.GE.U32.AND P3, PT, R13, 0x7f800000, PT ;  /* 0x7f8000000d00780c */ /* 0x000fe20003f66070 */
[----:B------:R-:W-:Y:S01]  /*0cb0*/  IMAD.WIDE R2, R11, 0x10, R2 ;  /* 0x000000100b027825 */ /* 0x000fe200078e0202 */
[----:B------:R-:W-:-:S03]  /*0cc0*/  ISETP.GE.U32.AND P4, PT, R21, 0x7f800000, PT ;  /* 0x7f8000001500780c */ /* 0x000fc60003f86070 */
[----:B------:R-:W-:Y:S01]  /*0cd0*/  FFMA.FTZ R5, R6, 0.69314718246459960938, R5 ;  /* 0x3f31721806057823 */ /* 0x000fe20000010005 */
[----:B------:R-:W-:Y:S01]  /*0ce0*/  ISETP.GE.U32.AND P5, PT, R20, 0x7f800000, PT ;  /* 0x7f8000001400780c */ /* 0x000fe20003fa6070 */
[----:B------:R-:W-:-:S12]  /*0cf0*/  @!P6 BRA `(.L_x_3265) ;  /* 0x000000000014e947 */ /* 0x000fd80003800000 */
[----:B------:R-:W-:-:S13]  /*0d00*/  ISETP.GE.AND P6, PT, R4, -0x407fffff, PT ;  /* 0xbf8000010400780c */ /* 0x000fda0003fc6270 */
[----:B------:R-:W-:-:S05]  /*0d10*/  @P6 MOV R11, 0x7f800000 ;  /* 0x7f800000000b6802 */ /* 0x000fca0000000f00 */
[C---:B------:R-:W-:Y:S01]  /*0d20*/  @P6 FFMA.FTZ R5, R4.reuse, R11, +INF ;  /* 0x7f80000004056423 */ /* 0x040fe2000001000b */
[----:B------:R-:W-:-:S04]  /*0d30*/  FSETP.NEU.FTZ.AND P6, PT, R4, RZ, PT ;  /* 0x000000ff0400720b */ /* 0x000fc80003fdd000 */
[----:B------:R-:W-:-:S09]  /*0d40*/  FSEL R5, R5, -RZ, P6 ;  /* 0x800000ff05057208 */ /* 0x000fd20003000000 */
.L_x_3265:
[----:B------:R-:W-:Y:S05]  /*0d50*/  BSYNC B0 ;  /* 0x0000000000007941 */ /* 0x000fea0003800000 */
.L_x_3264:
[----:B------:R-:W-:Y:S04]  /*0d60*/  BSSY B0, `(.L_x_3266) ;  /* 0x0000007000007945 */ /* 0x000fe80003800000 */
[----:B------:R-:W-:Y:S05]  /*0d70*/  @!P0 BRA `(.L_x_3267) ;  /* 0x0000000000148947 */ /* 0x000fea0003800000 */
[C---:B------:R-:W-:Y:S02]  /*0d80*/  ISETP.GE.AND P0, PT, R10.reuse, -0x407fffff, PT ;  /* 0xbf8000010a00780c */ /* 0x040fe40003f06270 */
[----:B------:R-:W-:-:S11]  /*0d90*/  FSETP.NEU.FTZ.AND P6, PT, R10, RZ, PT ;  /* 0x000000ff0a00720b */ /* 0x000fd60003fdd000 */
[----:B------:R-:W-:-:S05]  /*0da0*/  @P0 MOV R11, 0x7f800000 ;  /* 0x7f800000000b0802 */ /* 0x000fca0000000f00 */
[----:B------:R-:W-:-:S05]  /*0db0*/  @P0 FFMA.FTZ R19, R10, R11, +INF ;  /* 0x7f8000000a130423 */ /* 0x000fca000001000b */
[----:B------:R-:W-:-:S07]  /*0dc0*/  FSEL R19, R19, -RZ, P6 ;  /* 0x800000ff13137208 */ /* 0x000fce0003000000 */
.L_x_3267:
[----:B------:R-:W-:Y:S05]  /*0dd0*/  BSYNC B0 ;  /* 0x0000000000007941 */ /* 0x000fea0003800000 */
.L_x_3266:
[----:B------:R-:W-:Y:S04]  /*0de0*/  BSSY B0, `(.L_x_3268) ;  /* 0x0000007000007945 */ /* 0x000fe80003800000 */
[----:B------:R-:W-:Y:S05]  /*0df0*/  @!P3 BRA `(.L_x_3269) ;  /* 0x000000000014b947 */ /* 0x000fea0003800000 */
[C---:B------:R-:W-:Y:S02]  /*0e00*/  ISETP.GE.AND P0, PT, R13.reuse, -0x407fffff, PT ;  /* 0xbf8000010d00780c */ /* 0x040fe40003f06270 */
[----:B------:R-:W-:-:S11]  /*0e10*/  FSETP.NEU.FTZ.AND P3, PT, R13, RZ, PT ;  /* 0x000000ff0d00720b */ /* 0x000fd60003f7d000 */
[----:B------:R-:W-:-:S05]  /*0e20*/  @P0 MOV R4, 0x7f800000 ;  /* 0x7f80000000040802 */ /* 0x000fca0000000f00 */
[----:B------:R-:W-:-:S05]  /*0e30*/  @P0 FFMA.FTZ R0, R13, R4, +INF ;  /* 0x7f8000000d000423 */ /* 0x000fca0000010004 */
[----:B------:R-:W-:-:S07]  /*0e40*/  FSEL R0, R0, -RZ, P3 ;  /* 0x800000ff00007208 */ /* 0x000fce0001800000 */
.L_x_3269:
[----:B------:R-:W-:Y:S05]  /*0e50*/  BSYNC B0 ;  /* 0x0000000000007941 */ /* 0x000fea0003800000 */
.L_x_3268:
[----:B------:R-:W-:Y:S04]  /*0e60*/  BSSY B0, `(.L_x_3270) ;  /* 0x0000007000007945 */ /* 0x000fe80003800000 */
[----:B------:R-:W-:Y:S05]  /*0e70*/  @!P1 BRA `(.L_x_3271) ;  /* 0x0000000000149947 */ /* 0x000fea0003800000 */
[C---:B------:R-:W-:Y:S02]  /*0e80*/  ISETP.GE.AND P0, PT, R9.reuse, -0x407fffff, PT ;  /* 0xbf8000010900780c */ /* 0x040fe40003f06270 */
[----:B------:R-:W-:-:S11]  /*0e90*/  FSETP.NEU.FTZ.AND P1, PT, R9, RZ, PT ;  /* 0x000000ff0900720b */ /* 0x000fd60003f3d000 */
[----:B------:R-:W-:-:S05]  /*0ea0*/  @P0 MOV R4, 0x7f800000 ;  /* 0x7f80000000040802 */ /* 0x000fca0000000f00 */
[----:B------:R-:W-:-:S05]  /*0eb0*/  @P0 FFMA.FTZ R7, R9, R4, +INF ;  /* 0x7f80000009070423 */ /* 0x000fca0000010004 */
[----:B------:R-:W-:-:S07]  /*0ec0*/  FSEL R7, R7, -RZ, P1 ;  /* 0x800000ff07077208 */ /* 0x000fce0000800000 */
.L_x_3271:
[----:B------:R-:W-:Y:S05]  /*0ed0*/  BSYNC B0 ;  /* 0x0000000000007941 */ /* 0x000fea0003800000 */
.L_x_3270:
[----:B------:R-:W-:Y:S04]  /*0ee0*/  BSSY B0, `(.L_x_3272) ;  /* 0x0000007000007945 */ /* 0x000fe80003800000 */
[----:B------:R-:W-:Y:S05]  /*0ef0*/  @!P4 BRA `(.L_x_3273) ;  /* 0x000000000014c947 */ /* 0x000fea0003800000 */
[C---:B------:R-:W-:Y:S02]  /*0f00*/  ISETP.GE.AND P0, PT, R21.reuse, -0x407fffff, PT ;  /* 0xbf8000011500780c */ /* 0x040fe40003f06270 */
[----:B------:R-:W-:-:S11]  /*0f10*/  FSETP.NEU.FTZ.AND P1, PT, R21, RZ, PT ;  /* 0x000000ff1500720b */ /* 0x000fd60003f3d000 */
[----:B------:R-:W-:-:S05]  /*0f20*/  @P0 MOV R4, 0x7f800000 ;  /* 0x7f80000000040802 */ /* 0x000fca0000000f00 */
[----:B------:R-:W-:-:S05]  /*0f30*/  @P0 FFMA.FTZ R18, R21, R4, +INF ;  /* 0x7f80000015120423 */ /* 0x000fca0000010004 */
[----:B------:R-:W-:-:S07]  /*0f40*/  FSEL R18, R18, -RZ, P1 ;  /* 0x800000ff12127208 */ /* 0x000fce0000800000 */
.L_x_3273:
[----:B------:R-:W-:Y:S05]  /*0f50*/  BSYNC B0 ;  /* 0x0000000000007941 */ /* 0x000fea0003800000 */
.L_x_3272:
[----:B------:R-:W-:Y:S04]  /*0f60*/  BSSY B0, `(.L_x_3274) ;  /* 0x0000007000007945 */ /* 0x000fe80003800000 */
[----:B------:R-:W-:Y:S05]  /*0f70*/  @!P2 BRA `(.L_x_3275) ;  /* 0x000000000014a947 */ /* 0x000fea0003800000 */
[C---:B------:R-:W-:Y:S02]  /*0f80*/  ISETP.GE.AND P0, PT, R8.reuse, -0x407fffff, PT ;  /* 0xbf8000010800780c */ /* 0x040fe40003f06270 */
[----:B------:R-:W-:-:S11]  /*0f90*/  FSETP.NEU.FTZ.AND P1, PT, R8, RZ, PT ;  /* 0x000000ff0800720b */ /* 0x000fd60003f3d000 */
[----:B------:R-:W-:-:S05]  /*0fa0*/  @P0 MOV R9, 0x7f800000 ;  /* 0x7f80000000090802 */ /* 0x000fca0000000f00 */
[----:B------:R-:W-:-:S05]  /*0fb0*/  @P0 FFMA.FTZ R22, R8, R9, +INF ;  /* 0x7f80000008160423 */ /* 0x000fca0000010009 */
[----:B------:R-:W-:-:S07]  /*0fc0*/  FSEL R22, R22, -RZ, P1 ;  /* 0x800000ff16167208 */ /* 0x000fce0000800000 */
.L_x_3275:
[----:B------:R-:W-:Y:S05]  /*0fd0*/  BSYNC B0 ;  /* 0x0000000000007941 */ /* 0x000fea0003800000 */
.L_x_3274:
[----:B------:R-:W-:Y:S04]  /*0fe0*/  BSSY B0, `(.L_x_3276) ;  /* 0x0000007000007945 */ /* 0x000fe80003800000 */
[----:B------:R-:W-:Y:S05]  /*0ff0*/  @!P5 BRA `(.L_x_3277) ;  /* 0x000000000014d947 */ /* 0x000fea0003800000 */
[C---:B------:R-:W-:Y:S02]  /*1000*/  ISETP.GE.AND P0, PT, R20.reuse, -0x407fffff, PT ;  /* 0xbf8000011400780c */ /* 0x040fe40003f06270 */
[----:B------:R-:W-:-:S11]  /*1010*/  FSETP.NEU.FTZ.AND P1, PT, R20, RZ, PT ;  /* 0x000000ff1400720b */ /* 0x000fd60003f3d000 */
[----:B------:R-:W-:-:S05]  /*1020*/  @P0 MOV R9, 0x7f800000 ;  /* 0x7f80000000090802 */ /* 0x000fca0000000f00 */
[----:B------:R-:W-:-:S05]  /*1030*/  @P0 FFMA.FTZ R27, R20, R9, +INF ;  /* 0x7f800000141b0423 */ /* 0x000fca0000010009 */
[----:B------:R-:W-:-:S07]  /*1040*/  FSEL R27, R27, -RZ, P1 ;  /* 0x800000ff1b1b7208 */ /* 0x000fce0000800000 */
.L_x_3277:
[----:B------:R-:W-:Y:S05]  /*1050*/  BSYNC B0 ;  /* 0x0000000000007941 */ /* 0x000fea0003800000 */
.L_x_3276:
[----:B------:R-:W-:Y:S02]  /*1060*/  F2FP.BF16.F32.PACK_AB R17, R0, R19 ;  /* 0x000000130011723e */ /* 0x000fe400000010ff */
[----:B------:R-:W-:Y:S02]  /*1070*/  F2FP.BF16.F32.PACK_AB R18, R18, R7 ;  /* 0x000000071212723e */ /* 0x000fe400000010ff */
[----:B------:R-:W-:Y:S02]  /*1080*/  F2FP.BF16.F32.PACK_AB R16, R5, R16 ;  /* 0x000000100510723e */ /* 0x000fe400000010ff */
[----:B------:R-:W-:-:S05]  /*1090*/  F2FP.BF16.F32.PACK_AB R19, R27, R22 ;  /* 0x000000161b13723e */ /* 0x000fca00000010ff */
[----:B------:R-:W-:Y:S01]  /*10a0*/  STG.E.128 desc[UR4][R2.64], R16 ;  /* 0x0000001002007986 */ /* 0x000fe2000c101d04 */
[----:B------:R-:W-:Y:S05]  /*10b0*/  EXIT ;  /* 0x000000000000794d */ /* 0x000fea0003800000 */
.L_x_3261:
        /* <DEDUP_REMOVED lines=90> */
.L_x_3281:
[----:B------:R-:W-:Y:S05]  /*1660*/  BSYNC B1 ;  /* 0x0000000000017941 */ /* 0x000fea0003800000 */
.L_x_3280:
[----:B------:R-:W-:-:S07]  /*1670*/  F2FP.BF16.F32.PACK_AB R9, RZ, R9 ;  /* 0x00000009ff09723e */ /* 0x000fce00000010ff */
.L_x_3279:
[----:B------:R-:W-:Y:S05]  /*1680*/  BSYNC B0 ;  /* 0x0000000000007941 */ /* 0x000fea0003800000 */
.L_x_3278:
        /* <DEDUP_REMOVED lines=35> */
.L_x_3285:
[----:B------:R-:W-:Y:S05]  /*18c0*/  BSYNC B1 ;  /* 0x0000000000017941 */ /* 0x000fea0003800000 */
.L_x_3284:
[----:B------:R-:W-:-:S07]  /*18d0*/  F2FP.BF16.F32.PACK_AB R3, RZ, R3 ;  /* 0x00000003ff03723e */ /* 0x000fce00000010ff */
.L_x_3283:
[----:B------:R-:W-:Y:S05]  /*18e0*/  BSYNC B0 ;  /* 0x0000000000007941 */ /* 0x000fea0003800000 */
.L_x_3282:
[----:B------:R-:W-:Y:S01]  /*18f0*/  IADD3 R2, R18, 0x100, RZ ;  /* 0x0000010012027810 */ /* 0x000fe20007ffe0ff */
        /* <DEDUP_REMOVED lines=34> */
.L_x_3289:
[----:B------:R-:W-:Y:S05]  /*1b20*/  BSYNC B1 ;  /* 0x0000000000017941 */ /* 0x000fea0003800000 */
.L_x_3288:
[----:B------:R-:W-:-:S07]  /*1b30*/  F2FP.BF16.F32.PACK_AB R2, RZ, R2 ;  /* 0x00000002ff02723e */ /* 0x000fce00000010ff */
.L_x_3287:
[----:B------:R-:W-:Y:S05]  /*1b40*/  BSYNC B0 ;  /* 0x0000000000007941 */ /* 0x000fea0003800000 */
.L_x_3286:
        /* <DEDUP_REMOVED lines=35> */
.L_x_3293:
[----:B------:R-:W-:Y:S05]  /*1d80*/  BSYNC B1 ;  /* 0x0000000000017941 */ /* 0x000fea0003800000 */
.L_x_3292:
[----:B------:R-:W-:-:S07]  /*1d90*/  F2FP.BF16.F32.PACK_AB R4, RZ, R4 ;  /* 0x00000004ff04723e */ /* 0x000fce00000010ff */
.L_x_3291:
[----:B------:R-:W-:Y:S05]  /*1da0*/  BSYNC B0 ;  /* 0x0000000000007941 */ /* 0x000fea0003800000 */
.L_x_3290:
        /* <DEDUP_REMOVED lines=35> */
.L_x_3297:
[----:B------:R-:W-:Y:S05]  /*1fe0*/  BSYNC B1 ;  /* 0x0000000000017941 */ /* 0x000fea0003800000 */
.L_x_3296:
[----:B------:R-:W-:-:S07]  /*1ff0*/  F2FP.BF16.F32.PACK_AB R5, RZ, R5 ;  /* 0x00000005ff05723e */ /* 0x000fce00000010ff */
.L_x_3295:
[----:B------:R-:W-:Y:S05]  /*2000*/  BSYNC B0 ;  /* 0x0000000000007941 */ /* 0x000fea0003800000 */
.L_x_3294:
[----:B------:R-:W-:Y:S01]  /*2010*/  IADD3 R6, R18, 0x280, RZ ;  /* 0x0000028012067810 */ /* 0x000fe20007ffe0ff */
[----:B------:R-:W-:Y:S03]  /*2020*/  BSSY B0, `(.L_x_3298) ;  /* 0x0000024000007945 */ /* 0x000fe60003800000 */
[----:B------:R-:W-:-:S13]  /*2030*/  ISETP.GE.AND P1, PT, R6, R17, PT ;  /* 0x000000110600720c */ /* 0x000fda0003f26270 */
[----:B------:R-:W-:Y:S05]  /*2040*/  @P1 BRA `(.L_x_3299) ;  /* 0x0000000000841947 */ /* 0x000fea0003800000 */
[----:B-----5:R-:W-:Y:S01]  /*2050*/  SHF.L.U32 R19, R19, 0x10, RZ ;  /* 0x0000001013137819 */ /* 0x020fe200000006ff */
        /* <DEDUP_REMOVED lines=30> */
.L_x_3301:
[----:B------:R-:W-:Y:S05]  /*2240*/  BSYNC B1 ;  /* 0x0000000000017941 */ /* 0x000fea0003800000 */
.L_x_3300:
[----:B------:R-:W-:-:S07]  /*2250*/  F2FP.BF16.F32.PACK_AB R6, RZ, R6 ;  /* 0x00000006ff06723e */ /* 0x000fce00000010ff */
.L_x_3299:
[----:B------:R-:W-:Y:S05]  /*2260*/  BSYNC B0 ;  /* 0x0000000000007941 */ /* 0x000fea0003800000 */
.L_x_3298:
[----:B------:R-:W-:Y:S01]  /*2270*/  IADD3 R8, R18, 0x300, RZ ;  /* 0x0000030012087810 */ /* 0x000fe20007ffe0ff */
[----:B------:R-:W-:Y:S03]  /*2280*/  BSSY B0, `(.L_x_3302) ;  /* 0x0000024000007945 */ /* 0x000fe60003800000 */
[----:B------:R-:W-:-:S13]  /*2290*/  ISETP.GE.AND P1, PT, R8, R17, PT ;  /* 0x000000110800720c */ /* 0x000fda0003f26270 */
[----:B------:R-:W-:Y:S05]  /*22a0*/  @P1 BRA `(.L_x_3303) ;  /* 0x0000000000841947 */ /* 0x000fea0003800000 */
[----:B-----5:R-:W-:Y:S01]  /*22b0*/  SHF.L.U32 R13, R13, 0x10, RZ ;  /* 0x000000100d0d7819 */ /* 0x020fe200000006ff */
        /* <DEDUP_REMOVED lines=30> */
.L_x_3305:
[----:B------:R-:W-:Y:S05]  /*24a0*/  BSYNC B1 ;  /* 0x0000000000017941 */ /* 0x000fea0003800000 */
.L_x_3304:
[----:B------:R-:W-:-:S07]  /*24b0*/  F2FP.BF16.F32.PACK_AB R7, RZ, R7 ;  /* 0x00000007ff07723e */ /* 0x000fce00000010ff */
.L_x_3303:
[----:B------:R-:W-:Y:S05]  /*24c0*/  BSYNC B0 ;  /* 0x0000000000007941 */ /* 0x000fea0003800000 */
.L_x_3302:
        /* <DEDUP_REMOVED lines=35> */
.L_x_3309:
[----:B------:R-:W-:Y:S05]  /*2700*/  BSYNC B1 ;  /* 0x0000000000017941 */ /* 0x000fea0003800000 */
.L_x_3308:
[----:B------:R-:W-:-:S07]  /*2710*/  F2FP.BF16.F32.PACK_AB R8, RZ, R8 ;  /* 0x00000008ff08723e */ /* 0x000fce00000010ff */
.L_x_3307:
[----:B------:R-:W-:Y:S05]  /*2720*/  BSYNC B0 ;  /* 0x0000000000007941 */ /* 0x000fea0003800000 */
.L_x_3306:
[----:B------:R-:W0:Y:S01]  /*2730*/  @!P0 LDC.64 R10, c[0x0][0x218] ;  /* 0x00008600ff0a8b82 */ /* 0x000e220000000a00 */
[----:B-----5:R-:W-:Y:S01]  /*2740*/  @!P0 IADD3 R13, R0, R18, RZ ;  /* 0x00000012000d8210 */ /* 0x020fe20007ffe0ff */
        /* <DEDUP_REMOVED lines=19> */
.L_x_3312:
[----:B------:R-:W-:-:S13]  /*2880*/  ISETP.GE.AND P0, PT, R18, R17, PT ;  /* 0x000000111200720c */ /* 0x000fda0003f06270 */
[----:B------:R-:W-:Y:S05]  /*2890*/  @P0 BRA `(.L_x_3314) ;  /* 0x0000000000300947 */ /* 0x000fea0003800000 */
[----:B0-----:R-:W0:Y:S01]  /*28a0*/  LDC.64 R2, c[0x0][0x218] ;  /* 0x00008600ff027b82 */ /* 0x001e220000000a00 */
[----:B------:R-:W-:Y:S02]  /*28b0*/  IADD3 R9, R0, R18, RZ ;  /* 0x0000001200097210 */ /* 0x000fe40007ffe0ff */
[----:B------:R-:W-:-:S03]  /*28c0*/  IADD3 R18, R18, 0x80, RZ ;  /* 0x0000008012127810 */ /* 0x000fc60007ffe0ff */
[----:B0-----:R-:W-:-:S05]  /*28d0*/  IMAD.WIDE.U32 R2, R9, 0x2, R2 ;  /* 0x0000000209027825 */ /* 0x001fca00078e0002 */
[----:B------:R1:W-:Y:S02]  /*28e0*/  STG.E.U16 desc[UR4][R2.64], R4 ;  /* 0x0000000402007986 */ /* 0x0003e4000c101504 */
.L_x_3313:
[----:B------:R-:W-:-:S13]  /*28f0*/  ISETP.GE.AND P0, PT, R18, R17, PT ;  /* 0x000000111200720c */ /* 0x000fda0003f06270 */
[----:B------:R-:W-:Y:S05]  /*2900*/  @P0 BRA `(.L_x_3315) ;  /* 0x0000000000340947 */ /* 0x000fea0003800000 */
[----:B01----:R-:W0:Y:S01]  /*2910*/  LDC.64 R2, c[0x0][0x218] ;  /* 0x00008600ff027b82 */ /* 0x003e220000000a00 */
[----:B------:R-:W-:Y:S02]  /*2920*/  IADD3 R9, R0, R18, RZ ;  /* 0x0000001200097210 */ /* 0x000fe40007ffe0ff */
[----:B------:R-:W-:-:S03]  /*2930*/  IADD3 R18, R18, 0x80, RZ ;  /* 0x0000008012127810 */ /* 0x000fc60007ffe0ff */
[----:B0-----:R-:W-:-:S05]  /*2940*/  IMAD.WIDE.U32 R2, R9, 0x2, R2 ;  /* 0x0000000209027825 */ /* 0x001fca00078e0002 */
[----:B------:R1:W-:Y:S02]  /*2950*/  STG.E.U16 desc[UR4][R2.64], R5 ;  /* 0x0000000502007986 */ /* 0x0003e4000c101504 */
.L_x_3314:
[----:B------:R-:W-:-:S13]  /*2960*/  ISETP.GE.AND P0, PT, R18, R17, PT ;  /* 0x000000111200720c */ /* 0x000fda0003f06270 */
[----:B------:R-:W-:Y:S05]  /*2970*/  @P0 BREAK B1 ;  /* 0x0000000000010942 */ /* 0x000fea0003800000 */
[----:B------:R-:W-:Y:S05]  /*2980*/  @P0 BRA `(.L_x_3316) ;  /* 0x0000000000300947 */ /* 0x000fea0003800000 */
[----:B01----:R-:W0:Y:S01]  /*2990*/  LDC.64 R2, c[0x0][0x218] ;  /* 0x00008600ff027b82 */ /* 0x003e220000000a00 */
[----:B------:R-:W-:Y:S02]  /*29a0*/  IADD3 R5, R0, R18, RZ ;  /* 0x0000001200057210 */ /* 0x000fe40007ffe0ff */
[----:B------:R-:W-:-:S03]  /*29b0*/  IADD3 R18, R18, 0x80, RZ ;  /* 0x0000008012127810 */ /* 0x000fc60007ffe0ff */
[----:B0-----:R-:W-:-:S05]  /*29c0*/  IMAD.WIDE.U32 R2, R5, 0x2, R2 ;  /* 0x0000000205027825 */ /* 0x001fca00078e0002 */
[----:B------:R2:W-:Y:S02]  /*29d0*/  STG.E.U16 desc[UR4][R2.64], R6 ;  /* 0x0000000602007986 */ /* 0x0005e4000c101504 */
.L_x_3315:
[----:B------:R-:W-:Y:S05]  /*29e0*/  BSYNC B1 ;  /* 0x0000000000017941 */ /* 0x000fea0003800000 */
.L_x_3311:
[----:B------:R-:W-:-:S13]  /*29f0*/  ISETP.GE.AND P0, PT, R18, R17, PT ;  /* 0x000000111200720c */ /* 0x000fda0003f06270 */
[----:B012---:R-:W0:Y:S01]  /*2a00*/  @!P0 LDC.64 R2, c[0x0][0x218] ;  /* 0x00008600ff028b82 */ /* 0x007e220000000a00 */
[----:B------:R-:W-:Y:S02]  /*2a10*/  @!P0 IADD3 R5, R0, R18, RZ ;  /* 0x0000001200058210 */ /* 0x000fe40007ffe0ff */
[----:B------:R-:W-:-:S03]  /*2a20*/  @!P0 IADD3 R18, R18, 0x80, RZ ;  /* 0x0000008012128810 */ /* 0x000fc60007ffe0ff */
[----:B0-----:R-:W-:-:S05]  /*2a30*/  @!P0 IMAD.WIDE.U32 R2, R5, 0x2, R2 ;  /* 0x0000000205028825 */ /* 0x001fca00078e0002 */
[----:B------:R2:W-:Y:S02]  /*2a40*/  @!P0 STG.E.U16 desc[UR4][R2.64], R7 ;  /* 0x0000000702008986 */ /* 0x0005e4000c101504 */
.L_x_3316:
[----:B------:R-:W-:Y:S05]  /*2a50*/  BSYNC B0 ;  /* 0x0000000000007941 */ /* 0x000fea0003800000 */
.L_x_3310:
[----:B------:R-:W-:Y:S05]  /*2a60*/  WARPSYNC.ALL ;  /* 0x0000000000007948 */ /* 0x000fea0003800000 */
[----:B------:R-:W-:-:S13]  /*2a70*/  ISETP.GE.AND P0, PT, R18, R17, PT ;  /* 0x000000111200720c */ /* 0x000fda0003f06270 */
[----:B------:R-:W-:Y:S05]  /*2a80*/  @P0 EXIT ;  /* 0x000000000000094d */ /* 0x000fea0003800000 */
[----:B012---:R-:W0:Y:S01]  /*2a90*/  LDC.64 R2, c[0x0][0x218] ;  /* 0x00008600ff027b82 */ /* 0x007e220000000a00 */
[----:B------:R-:W-:-:S05]  /*2aa0*/  IADD3 R5, R0, R18, RZ ;  /* 0x0000001200057210 */ /* 0x000fca0007ffe0ff */
[----:B0-----:R-:W-:-:S05]  /*2ab0*/  IMAD.WIDE.U32 R2, R5, 0x2, R2 ;  /* 0x0000000205027825 */ /* 0x001fca00078e0002 */
[----:B------:R-:W-:Y:S01]  /*2ac0*/  STG.E.U16 desc[UR4][R2.64], R8 ;  /* 0x0000000802007986 */ /* 0x000fe2000c101504 */
[----:B------:R-:W-:Y:S05]  /*2ad0*/  EXIT ;  /* 0x000000000000794d */ /* 0x000fea0003800000 */
.L_x_3317:
        /* <DEDUP_REMOVED lines=10> */
.L_x_13285:


//--------------------- .text._ZN2at6native18elementwise_kernelILi128ELi4EZNS0_15gpu_kernel_implIZZZNS0_17log1p_kernel_cudaERNS_18TensorIteratorBaseEENKUlvE_clEvENKUlvE3_clEvEUlN3c104HalfEE_EEvS4_RKT_EUliE_EEviT1_ --------------------------
	.section	.text._ZN2at6native18elementwise_kernelILi128ELi4EZNS0_15gpu_kernel_implIZZZNS0_17log1p_kernel_cudaERNS_18TensorIteratorBaseEENKUlvE_clEvENKUlvE3_clEvEUlN3c104HalfEE_EEvS4_RKT_EUliE_EEviT1_,"ax",@progbits
	.align	128
        .global         _ZN2at6native18elementwise_kernelILi128ELi4EZNS0_15gpu_kernel_implIZZZNS0_17log1p_kernel_cudaERNS_18TensorIteratorBaseEENKUlvE_clEvENKUlvE3_clEvEUlN3c104HalfEE_EEvS4_RKT_EUliE_EEviT1_
        .type           _ZN2at6native18elementwise_kernelILi128ELi4EZNS0_15gpu_kernel_implIZZZNS0_17log1p_kernel_cudaERNS_18TensorIteratorBaseEENKUlvE_clEvENKUlvE3_clEvEUlN3c104HalfEE_EEvS4_RKT_EUliE_EEviT1_,@function
        .size           _ZN2at6native18elementwise_kernelILi128ELi4EZNS0_15gpu_kernel_implIZZZNS0_17log1p_kernel_cudaERNS_18TensorIteratorBaseEENKUlvE_clEvENKUlvE3_clEvEUlN3c104HalfEE_EEvS4_RKT_EUliE_EEviT1_,(.L_x_13286 - _ZN2at6native18elementwise_kernelILi128ELi4EZNS0_15gpu_kernel_implIZZZNS0_17log1p_kernel_cudaERNS_18TensorIteratorBaseEENKUlvE_clEvENKUlvE3_clEvEUlN3c104HalfEE_EEvS4_RKT_EUliE_EEviT1_)
        .other          _ZN2at6native18elementwise_kernelILi128ELi4EZNS0_15gpu_kernel_implIZZZNS0_17log1p_kernel_cudaERNS_18TensorIteratorBaseEENKUlvE_clEvENKUlvE3_clEvEUlN3c104HalfEE_EEvS4_RKT_EUliE_EEviT1_,@"STO_CUDA_ENTRY STV_DEFAULT"
_ZN2at6native18elementwise_kernelILi128ELi4EZNS0_15gpu_kernel_implIZZZNS0_17log1p_kernel_cudaERNS_18TensorIteratorBaseEENKUlvE_clEvENKUlvE3_clEvEUlN3c104HalfEE_EEvS4_RKT_EUliE_EEviT1_:
.text._ZN2at6native18elementwise_kernelILi128ELi4EZNS0_15gpu_kernel_implIZZZNS0_17log1p_kernel_cudaERNS_18TensorIteratorBaseEENKUlvE_clEvENKUlvE3_clEvEUlN3c104HalfEE_EEvS4_RKT_EUliE_EEviT1_:
        /* <DEDUP_REMOVED lines=315> */
.L_x_3320:
        /* <DEDUP_REMOVED lines=22> */
.L_x_3324:
[----:B------:R-:W2:Y:S02]  /*1510*/  LDG.E.U8 R2, desc[UR36][R2.64] ;  /* 0x0000002402027981 */ /* 0x000ea4000c1e1100 */
[----:B--2---:R-:W-:-:S04]  /*1520*/  I2FP.F32.U32 R0, R2 ;  /* 0x0000000200007245 */ /* 0x004fc80000201000 */
[----:B------:R-:W-:Y:S01]  /*1530*/  F2FP.F16.F32.PACK_AB R0, RZ, R0 ;  /* 0x00000000ff00723e */ /* 0x000fe200000000ff */
[----:B------:R-:W-:Y:S06]  /*1540*/  BRA `(.L_x_3326) ;  /* 0x0000000c00887947 */ /* 0x000fec0003800000 */
.L_x_3323:
        /* <DEDUP_REMOVED lines=10> */
.L_x_3328:
[----:B------:R-:W2:Y:S02]  /*15f0*/  LDG.E R2, desc[UR36][R2.64] ;  /* 0x0000002402027981 */ /* 0x000ea4000c1e1900 */
[----:B--2---:R-:W-:-:S04]  /*1600*/  I2FP.F32.S32 R0, R2 ;  /* 0x0000000200007245 */ /* 0x004fc80000201400 */
[----:B------:R-:W-:Y:S01]  /*1610*/  F2FP.F16.F32.PACK_AB R0, RZ, R0 ;  /* 0x00000000ff00723e */ /* 0x000fe200000000ff */
[----:B------:R-:W-:Y:S06]  /*1620*/  BRA `(.L_x_3326) ;  /* 0x0000000c00507947 */ /* 0x000fec0003800000 */
.L_x_3327:
[----:B------:R-:W2:Y:S02]  /*1630*/  LDG.E.U16 R2, desc[UR36][R2.64] ;  /* 0x0000002402027981 */ /* 0x000ea4000c1e1500 */
[----:B--2---:R-:W0:Y:S02]  /*1640*/  I2F.S16 R0, R2 ;  /* 0x0000000200007306 */ /* 0x004e240000101400 */
[----:B0-----:R-:W-:Y:S01]  /*1650*/  F2FP.F16.F32.PACK_AB R0, RZ, R0 ;  /* 0x00000000ff00723e */ /* 0x001fe200000000ff */
[----:B------:R-:W-:Y:S06]  /*1660*/  BRA `(.L_x_3326) ;  /* 0x0000000c00407947 */ /* 0x000fec0003800000 */
.L_x_3322:
        /* <DEDUP_REMOVED lines=9> */
.L_x_3330:
[----:B------:R0:W5:Y:S01]  /*1700*/  LDG.E.U16 R0, desc[UR36][R2.64] ;  /* 0x0000002402007981 */ /* 0x000162000c1e1500 */
[----:B------:R-:W-:Y:S05]  /*1710*/  BRA `(.L_x_3326) ;  /* 0x0000000c00147947 */ /* 0x000fea0003800000 */
.L_x_3329:
        /* <DEDUP_REMOVED lines=9> */
.L_x_3332:
[----:B------:R1:W5:Y:S01]  /*17b0*/  LDG.E.U16 R0, desc[UR36][R2.64] ;  /* 0x0000002402007981 */ /* 0x000362000c1e1500 */
[----:B------:R-:W-:Y:S05]  /*17c0*/  BRA `(.L_x_3326) ;  /* 0x0000000800e87947 */ /* 0x000fea0003800000 */
.L_x_3331:
        /* <DEDUP_REMOVED lines=8> */
.L_x_3321:
        /* <DEDUP_REMOVED lines=13> */
.L_x_3335:
        /* <DEDUP_REMOVED lines=8> */
.L_x_3334:
        /* <DEDUP_REMOVED lines=28> */
.L_x_3337:
[----:B------:R-:W2:Y:S02]  /*1b60*/  LDG.E.U8 R2, desc[UR36][R2.64] ;  /* 0x0000002402027981 */ /* 0x000ea4000c1e1100 */
[C---:B--2---:R-:W-:Y:S01]  /*1b70*/  IMAD.SHL.U32 R0, R2.reuse, 0x2000000, RZ ;  /* 0x0200000002007824 */ /* 0x044fe200078e00ff */
[----:B------:R-:W-:-:S04]  /*1b80*/  SHF.L.U32 R5, R2, 0x18, RZ ;  /* 0x0000001802057819 */ /* 0x000fc800000006ff */
        /* <DEDUP_REMOVED lines=12> */
.L_x_3336:
[----:B------:R-:W2:Y:S02]  /*1c50*/  LDG.E.U16 R0, desc[UR36][R2.64] ;  /* 0x0000002402007981 */ /* 0x000ea4000c1e1500 */
[----:B--2---:R-:W-:-:S05]  /*1c60*/  IMAD.U32 R0, R0, 0x10000, RZ ;  /* 0x0001000000007824 */ /* 0x004fca00078e00ff */
[----:B------:R-:W-:Y:S01]  /*1c70*/  F2FP.F16.F32.PACK_AB R0, RZ, R0 ;  /* 0x00000000ff00723e */ /* 0x000fe200000000ff */
[----:B------:R-:W-:Y:S06]  /*1c80*/  BRA `(.L_x_3326) ;  /* 0x0000000400b87947 */ /* 0x000fec0003800000 */
.L_x_3333:
        /* <DEDUP_REMOVED lines=12> */
.L_x_3340:
        /* <DEDUP_REMOVED lines=21> */
.L_x_3344:
[----:B------:R-:W-:Y:S05]  /*1ea0*/  BSYNC B1 ;  /* 0x0000000000017941 */ /* 0x000fea0003800000 */
.L_x_3343:
[----:B------:R-:W-:Y:S01]  /*1eb0*/  LEA R3, R0, 0x3b800000, 0x17 ;  /* 0x3b80000000037811 */ /* 0x000fe200078eb8ff */
[----:B------:R-:W-:-:S05]  /*1ec0*/  IMAD.SHL.U32 R0, R2, 0x100000, RZ ;  /* 0x0010000002007824 */ /* 0x000fca00078e00ff */
[----:B------:R-:W-:-:S07]  /*1ed0*/  LOP3.LUT R0, R3, R0, R4, 0xfe, !PT ;  /* 0x0000000003007212 */ /* 0x000fce00078efe04 */
.L_x_3342:
[----:B------:R-:W-:Y:S05]  /*1ee0*/  BSYNC B0 ;  /* 0x0000000000007941 */ /* 0x000fea0003800000 */
.L_x_3341:
[----:B------:R-:W-:Y:S01]  /*1ef0*/  F2FP.F16.F32.PACK_AB R0, RZ, R0 ;  /* 0x00000000ff00723e */ /* 0x000fe200000000ff */
[----:B------:R-:W-:Y:S06]  /*1f00*/  BRA `(.L_x_3326) ;  /* 0x0000000400187947 */ /* 0x000fec0003800000 */
.L_x_3339:
        /* <DEDUP_REMOVED lines=21> */
.L_x_3348:
[----:B------:R-:W-:Y:S05]  /*2060*/  BSYNC B1 ;  /* 0x0000000000017941 */ /* 0x000fea0003800000 */
.L_x_3347:
[----:B------:R-:W-:Y:S01]  /*2070*/  LEA R3, R0, 0x37800000, 0x17 ;  /* 0x3780000000037811 */ /* 0x000fe200078eb8ff */
[----:B------:R-:W-:-:S05]  /*2080*/  IMAD.SHL.U32 R0, R2, 0x200000, RZ ;  /* 0x0020000002007824 */ /* 0x000fca00078e00ff */
[----:B------:R-:W-:-:S07]  /*2090*/  LOP3.LUT R0, R3, R0, R4, 0xfe, !PT ;  /* 0x0000000003007212 */ /* 0x000fce00078efe04 */
.L_x_3346:
[----:B------:R-:W-:Y:S05]  /*20a0*/  BSYNC B0 ;  /* 0x0000000000007941 */ /* 0x000fea0003800000 */
.L_x_3345:
[----:B------:R-:W-:Y:S01]  /*20b0*/  F2FP.F16.F32.PACK_AB R0, RZ, R0 ;  /* 0x00000000ff00723e */ /* 0x000fe200000000ff */
[----:B------:R-:W-:Y:S06]  /*20c0*/  BRA `(.L_x_3326) ;  /* 0x0000000000a87947 */ /* 0x000fec0003800000 */
.L_x_3338:
        /* <DEDUP_REMOVED lines=14> */
.L_x_3352:
[----:B------:R-:W-:Y:S05]  /*21b0*/  BSYNC B0 ;  /* 0x0000000000007941 */ /* 0x000fea0003800000 */
.L_x_3351:
[----:B------:R-:W-:Y:S01]  /*21c0*/  F2FP.F16.F32.PACK_AB R0, RZ, R0 ;  /* 0x00000000ff00723e */ /* 0x000fe200000000ff */
[----:B------:R-:W-:Y:S06]  /*21d0*/  BRA `(.L_x_3326) ;  /* 0x0000000000647947 */ /* 0x000fec0003800000 */
.L_x_3325:
        /* <DEDUP_REMOVED lines=16> */
.L_x_3353:
[----:B------:R-:W-:Y:S01]  /*22e0*/  PRMT R0, RZ, 0x7610, R0 ;  /* 0x00007610ff007816 */ /* 0x000fe20000000000 */
[----:B------:R-:W-:Y:S06]  /*22f0*/  BRA `(.L_x_3326) ;  /* 0x00000000001c7947 */ /* 0x000fec0003800000 */
.L_x_3350:
[----:B------:R-:W2:Y:S02]  /*2300*/  LDG.E.64 R2, desc[UR36][R2.64] ;  /* 0x0000002402027981 */ /* 0x000ea4000c1e1b00 */
[----:B--2---:R-:W0:Y:S02]  /*2310*/  I2F.U64 R0, R2 ;  /* 0x0000000200007312 */ /* 0x004e240000301000 */
[----:B0-----:R-:W-:Y:S01]  /*2320*/  F2FP.F16.F32.PACK_AB R0, RZ, R0 ;  /* 0x00000000ff00723e */ /* 0x001fe200000000ff */
[----:B------:R-:W-:Y:S06]  /*2330*/  BRA `(.L_x_3326) ;  /* 0x00000000000c7947 */ /* 0x000fec0003800000 */
.L_x_3349:
[----:B------:R-:W2:Y:S02]  /*2340*/  LDG.E R2, desc[UR36][R2.64] ;  /* 0x0000002402027981 */ /* 0x000ea4000c1e1900 */
[----:B--2---:R-:W-:-:S04]  /*2350*/  I2FP.F32.U32 R0, R2 ;  /* 0x0000000200007245 */ /* 0x004fc80000201000 */
[----:B------:R-:W-:-:S07]  /*2360*/  F2FP.F16.F32.PACK_AB R0, RZ, R0 ;  /* 0x00000000ff00723e */ /* 0x000fce00000000ff */
.L_x_3326:
[----:B-----5:R-:W-:Y:S01]  /*2370*/  HADD2.F32 R0, -RZ, R0.H0_H0 ;  /* 0x20000000ff007230 */ /* 0x020fe20000004100 */
[----:B------:R-:W2:Y:S01]  /*2380*/  LDC.U8 R6, c[0x0][0x421] ;  /* 0x00010840ff067b82 */ /* 0x000ea20000000000 */
[----:B------:R-:W-:Y:S01]  /*2390*/  IMAD.MOV.U32 R5, RZ, RZ, 0x3e800000 ;  /* 0x3e800000ff057424 */ /* 0x000fe200078e00ff */
[----:B------:R-:W-:Y:S01]  /*23a0*/  BSSY B0, `(.L_x_3354) ;  /* 0x000001f000007945 */ /* 0x000fe20003800000 */
[----:B------:R-:W-:Y:S02]  /*23b0*/  IMAD.MOV.U32 R7, RZ, RZ, 0x3d39bf78 ;  /* 0x3d39bf78ff077424 */ /* 0x000fe400078e00ff */
[C---:B01----:R-:W-:Y:S01]  /*23c0*/  FADD.FTZ.RZ R2, R0.reuse, 1 ;  /* 0x3f80000000027421 */ /* 0x043fe2000001c000 */
[----:B------:R-:W-:-:S03]  /*23d0*/  ISETP.GE.U32.AND P1, PT, R0, 0x7f800000, PT ;  /* 0x7f8000000000780c */ /* 0x000fc60003f26070 */
[----:B------:R-:W-:-:S05]  /*23e0*/  VIADD R2, R2, 0xc0c00000 ;  /* 0xc0c0000002027836 */ /* 0x000fca0000000000 */
[----:B------:R-:W-:-:S04]  /*23f0*/  LOP3.LUT R3, R2, 0xff800000, RZ, 0xc0, !PT ;  /* 0xff80000002037812 */ /* 0x000fc800078ec0ff */
[----:B------:R-:W-:Y:S01]  /*2400*/  IADD3 R4, -R3, 0x40800000, RZ ;  /* 0x4080000003047810 */ /* 0x000fe20007ffe1ff */
[----:B------:R-:W-:Y:S01]  /*2410*/  IMAD.IADD R2, R0, 0x1, -R3 ;  /* 0x0000000100027824 */ /* 0x000fe200078e0a03 */
[----:B------:R-:W-:-:S03]  /*2420*/  I2FP.F32.S32 R3, R3 ;  /* 0x0000000300037245 */ /* 0x000fc60000201400 */
[----:B------:R-:W-:Y:S01]  /*2430*/  FFMA.FTZ R5, R4, R5, -1 ;  /* 0xbf80000004057423 */ /* 0x000fe20000010005 */
[----:B--2---:R-:W-:Y:S01]  /*2440*/  PRMT R4, R6, 0x9910, RZ ;  /* 0x0000991006047816 */ /* 0x004fe200000000ff */
[----:B------:R-:W-:Y:S02]  /*2450*/  FMUL.FTZ R3, R3, 1.1920928955078125e-07 ;  /* 0x3400000003037820 */ /* 0x000fe40000410000 */
[----:B------:R-:W-:Y:S01]  /*2460*/  FADD.FTZ R2, R2, R5 ;  /* 0x0000000502027221 */ /* 0x000fe20000010000 */
[----:B------:R-:W-:-:S03]  /*2470*/  ISETP.GT.AND P0, PT, R4, 0x9, PT ;  /* 0x000000090400780c */ /* 0x000fc60003f04270 */
        /* <DEDUP_REMOVED lines=17> */
.L_x_3355:
[----:B------:R-:W-:Y:S05]  /*2590*/  BSYNC B0 ;  /* 0x0000000000007941 */ /* 0x000fea0003800000 */
.L_x_3354:
[----:B------:R-:W-:Y:S01]  /*25a0*/  F2FP.F16.F32.PACK_AB R0, RZ, R2 ;  /* 0x00000002ff00723e */ /* 0x000fe200000000ff */
        /* <DEDUP_REMOVED lines=13> */
.L_x_3359:
[----:B------:R-:W-:-:S06]  /*2680*/  HADD2.F32 R3, -RZ, R0.H0_H0 ;  /* 0x20000000ff037230 */ /* 0x000fcc0000004100 */
[----:B------:R-:W0:Y:S02]  /*2690*/  F2I.S64.TRUNC R2, R3 ;  /* 0x0000000300027311 */ /* 0x000e24000020d900 */
[----:B0-----:R0:W-:Y:S01]  /*26a0*/  STG.E.U8 desc[UR36][R16.64], R2 ;  /* 0x0000000210007986 */ /* 0x0011e2000c101124 */
[----:B------:R-:W-:Y:S05]  /*26b0*/  BRA `(.L_x_3361) ;  /* 0x0000000c00847947 */ /* 0x000fea0003800000 */
.L_x_3358:
        /* <DEDUP_REMOVED lines=10> */
.L_x_3363:
[----:B------:R-:W-:-:S04]  /*2760*/  HADD2.F32 R0, -RZ, R0.H0_H0 ;  /* 0x20000000ff007230 */ /* 0x000fc80000004100 */
[----:B------:R-:W0:Y:S02]  /*2770*/  F2I.FTZ.TRUNC.NTZ R3, R0 ;  /* 0x0000000000037305 */ /* 0x000e24000021f100 */
[----:B0-----:R0:W-:Y:S01]  /*2780*/  STG.E desc[UR36][R16.64], R3 ;  /* 0x0000000310007986 */ /* 0x0011e2000c101924 */
[----:B------:R-:W-:Y:S05]  /*2790*/  BRA `(.L_x_3361) ;  /* 0x0000000c004c7947 */ /* 0x000fea0003800000 */
.L_x_3362:
[----:B------:R-:W-:-:S04]  /*27a0*/  HADD2.F32 R0, -RZ, R0.H0_H0 ;  /* 0x20000000ff007230 */ /* 0x000fc80000004100 */
[----:B------:R-:W0:Y:S02]  /*27b0*/  F2I.FTZ.TRUNC.NTZ R3, R0 ;  /* 0x0000000000037305 */ /* 0x000e24000021f100 */
[----:B0-----:R0:W-:Y:S01]  /*27c0*/  STG.E.U16 desc[UR36][R16.64], R3 ;  /* 0x0000000310007986 */ /* 0x0011e2000c101524 */
[----:B------:R-:W-:Y:S05]  /*27d0*/  BRA `(.L_x_3361) ;  /* 0x0000000c003c7947 */ /* 0x000fea0003800000 */
.L_x_3357:
        /* <DEDUP_REMOVED lines=9> */
.L_x_3365:
[----:B------:R0:W-:Y:S01]  /*2870*/  STG.E.U16 desc[UR36][R16.64], R0 ;  /* 0x0000000010007986 */ /* 0x0001e2000c101524 */
[----:B------:R-:W-:Y:S05]  /*2880*/  BRA `(.L_x_3361) ;  /* 0x0000000c00107947 */ /* 0x000fea0003800000 */
.L_x_3364:
        /* <DEDUP_REMOVED lines=10> */
.L_x_3367:
[----:B------:R-:W-:-:S05]  /*2930*/  HADD2.F32 R0, -RZ, R0.H0_H0 ;  /* 0x20000000ff007230 */ /* 0x000fca0000004100 */
[----:B------:R-:W-:-:S04]  /*2940*/  F2FP.F16.F32.PACK_AB R0, RZ, R0 ;  /* 0x00000000ff00723e */ /* 0x000fc800000000ff */
[----:B------:R-:W-:-:S05]  /*2950*/  PRMT R0, R0, 0x5410, RZ ;  /* 0x0000541000007816 */ /* 0x000fca00000000ff */
[----:B------:R0:W-:Y:S01]  /*2960*/  STG.E desc[UR36][R16.64], R0 ;  /* 0x0000000010007986 */ /* 0x0001e2000c101924 */
[----:B------:R-:W-:Y:S05]  /*2970*/  BRA `(.L_x_3361) ;  /* 0x0000000800d47947 */ /* 0x000fea0003800000 */
.L_x_3366:
[----:B------:R-:W-:-:S05]  /*2980*/  HADD2.F32 R2, -RZ, R0.H0_H0 ;  /* 0x20000000ff027230 */ /* 0x000fca0000004100 */
[----:B------:R-:W-:-:S06]  /*2990*/  FMUL.FTZ R2, R2, 1 ;  /* 0x3f80000002027820 */ /* 0x000fcc0000410000 */
[----:B------:R-:W0:Y:S02]  /*29a0*/  F2F.F64.F32 R2, R2 ;  /* 0x0000000200027310 */ /* 0x000e240000201800 */
[----:B0-----:R0:W-:Y:S01]  /*29b0*/  STG.E.64 desc[UR36][R16.64], R2 ;  /* 0x0000000210007986 */ /* 0x0011e2000c101b24 */
[----:B------:R-:W-:Y:S05]  /*29c0*/  BRA `(.L_x_3361) ;  /* 0x0000000800c07947 */ /* 0x000fea0003800000 */
.L_x_3356:
        /* <DEDUP_REMOVED lines=13> */
.L_x_3370:
[----:B------:R-:W-:Y:S01]  /*2aa0*/  HADD2.F32 R0, -RZ, R0.H0_H0 ;  /* 0x20000000ff007230 */ /* 0x000fe20000004100 */
[----:B------:R-:W-:-:S04]  /*2ab0*/  CS2R R6, SRZ ;  /* 0x0000000000067805 */ /* 0x000fc8000001ff00 */
[----:B------:R-:W-:-:S04]  /*2ac0*/  FMUL.FTZ R0, R0, 1 ;  /* 0x3f80000000007820 */ /* 0x000fc80000410000 */
[----:B------:R-:W0:Y:S02]  /*2ad0*/  F2F.F64.F32 R4, R0 ;  /* 0x0000000000047310 */ /* 0x000e240000201800 */
[----:B0-----:R0:W-:Y:S01]  /*2ae0*/  STG.E.128 desc[UR36][R16.64], R4 ;  /* 0x0000000410007986 */ /* 0x0011e2000c101d24 */
[----:B------:R-:W-:Y:S05]  /*2af0*/  BRA `(.L_x_3361) ;  /* 0x0000000800747947 */ /* 0x000fea0003800000 */
.L_x_3369:
        /* <DEDUP_REMOVED lines=21> */
.L_x_3374:
[----:B------:R-:W-:Y:S05]  /*2c50*/  BSYNC B0 ;  /* 0x0000000000007941 */ /* 0x000fea0003800000 */
.L_x_3373:
[----:B------:R-:W-:-:S05]  /*2c60*/  LOP3.LUT R3, R0, R3, RZ, 0xfc, !PT ;  /* 0x0000000300037212 */ /* 0x000fca00078efcff */
[----:B------:R0:W-:Y:S01]  /*2c70*/  STG.E.U8 desc[UR36][R16.64], R3 ;  /* 0x0000000310007986 */ /* 0x0001e2000c101124 */
[----:B------:R-:W-:Y:S05]  /*2c80*/  BRA `(.L_x_3361) ;  /* 0x0000000800107947 */ /* 0x000fea0003800000 */
.L_x_3372:
        /* <DEDUP_REMOVED lines=13> */
.L_x_3376:
[----:B------:R-:W-:Y:S01]  /*2d60*/  IMAD.MOV.U32 R0, RZ, RZ, 0x7f ;  /* 0x0000007fff007424 */ /* 0x000fe200078e00ff */
[----:B------:R-:W-:-:S04]  /*2d70*/  ISETP.GT.U32.AND P0, PT, R2, 0x7f800000, PT ;  /* 0x7f8000000200780c */ /* 0x000fc80003f04070 */
[----:B------:R-:W-:-:S09]  /*2d80*/  SEL R0, R0, 0x7c, P0 ;  /* 0x0000007c00007807 */ /* 0x000fd20000000000 */
.L_x_3377:
[----:B------:R-:W-:Y:S05]  /*2d90*/  BSYNC B0 ;  /* 0x0000000000007941 */ /* 0x000fea0003800000 */
.L_x_3375:
[----:B------:R-:W-:-:S04]  /*2da0*/  LOP3.LUT R2, R3, 0x80000000, RZ, 0xc0, !PT ;  /* 0x8000000003027812 */ /* 0x000fc800078ec0ff */
[----:B------:R-:W-:-:S04]  /*2db0*/  SHF.R.U32.HI R3, RZ, 0x18, R2 ;  /* 0x00000018ff037819 */ /* 0x000fc80000011602 */
[----:B------:R-:W-:-:S05]  /*2dc0*/  LOP3.LUT R3, R0, R3, RZ, 0xfc, !PT ;  /* 0x0000000300037212 */ /* 0x000fca00078efcff */
[----:B------:R0:W-:Y:S01]  /*2dd0*/  STG.E.U8 desc[UR36][R16.64], R3 ;  /* 0x0000000310007986 */ /* 0x0001e2000c101124 */
[----:B------:R-:W-:Y:S05]  /*2de0*/  BRA `(.L_x_3361) ;  /* 0x0000000400b87947 */ /* 0x000fea0003800000 */
.L_x_3371:
[----:B------:R-:W-:-:S05]  /*2df0*/  HADD2.F32 R0, -RZ, R0.H0_H0 ;  /* 0x20000000ff007230 */ /* 0x000fca0000004100 */
[----:B------:R-:W-:-:S05]  /*2e00*/  F2FP.BF16.F32.PACK_AB R0, RZ, R0 ;  /* 0x00000000ff00723e */ /* 0x000fca00000010ff */
[----:B------:R0:W-:Y:S01]  /*2e10*/  STG.E.U16 desc[UR36][R16.64], R0 ;  /* 0x0000000010007986 */ /* 0x0001e2000c101524 */
[----:B------:R-:W-:Y:S05]  /*2e20*/  BRA `(.L_x_3361) ;  /* 0x0000000400a87947 */ /* 0x000fea0003800000 */
.L_x_3368:
        /* <DEDUP_REMOVED lines=12> */
.L_x_3380:
        /* <DEDUP_REMOVED lines=17> */
.L_x_3383:
[----:B------:R-:W-:-:S04]  /*3000*/  LOP3.LUT R2, R3, 0x80000000, RZ, 0xc0, !PT ;  /* 0x8000000003027812 */ /* 0x000fc800078ec0ff */
[----:B------:R-:W-:-:S04]  /*3010*/  SHF.R.U32.HI R3, RZ, 0x18, R2 ;  /* 0x00000018ff037819 */ /* 0x000fc80000011602 */
[----:B------:R-:W-:-:S04]  /*3020*/  LOP3.LUT R0, R0, R3, RZ, 0xfc, !PT ;  /* 0x0000000300007212 */ /* 0x000fc800078efcff */
[----:B------:R-:W-:-:S07]  /*3030*/  PRMT R8, R0, 0x7610, R8 ;  /* 0x0000761000087816 */ /* 0x000fce0000000008 */
.L_x_3382:
[----:B------:R-:W-:Y:S05]  /*3040*/  BSYNC B0 ;  /* 0x0000000000007941 */ /* 0x000fea0003800000 */
.L_x_3381:
[----:B------:R0:W-:Y:S01]  /*3050*/  STG.E.U8 desc[UR36][R16.64], R8 ;  /* 0x0000000810007986 */ /* 0x0001e2000c101124 */
[----:B------:R-:W-:Y:S05]  /*3060*/  BRA `(.L_x_3361) ;  /* 0x0000000400187947 */ /* 0x000fea0003800000 */
.L_x_3379:
        /* <DEDUP_REMOVED lines=17> */
.L_x_3386:
[----:B------:R-:W-:-:S04]  /*3180*/  LOP3.LUT R2, R3, 0x80000000, RZ, 0xc0, !PT ;  /* 0x8000000003027812 */ /* 0x000fc800078ec0ff */
[----:B------:R-:W-:-:S04]  /*3190*/  SHF.R.U32.HI R3, RZ, 0x18, R2 ;  /* 0x00000018ff037819 */ /* 0x000fc80000011602 */
[----:B------:R-:W-:-:S04]  /*31a0*/  LOP3.LUT R0, R0, R3, RZ, 0xfc, !PT ;  /* 0x0000000300007212 */ /* 0x000fc800078efcff */
[----:B------:R-:W-:-:S07]  /*31b0*/  PRMT R8, R0, 0x7610, R8 ;  /* 0x0000761000087816 */ /* 0x000fce0000000008 */
.L_x_3385:
[----:B------:R-:W-:Y:S05]  /*31c0*/  BSYNC B0 ;  /* 0x0000000000007941 */ /* 0x000fea0003800000 */
.L_x_3384:
[----:B------:R3:W-:Y:S01]  /*31d0*/  STG.E.U8 desc[UR36][R16.64], R8 ;  /* 0x0000000810007986 */ /* 0x0007e2000c101124 */
[----:B------:R-:W-:Y:S05]  /*31e0*/  BRA `(.L_x_3361) ;  /* 0x0000000000b87947 */ /* 0x000fea0003800000 */
.L_x_3378:
        /* <DEDUP_REMOVED lines=22> */
.L_x_3360:
        /* <DEDUP_REMOVED lines=16> */
.L_x_3389:
[----:B------:R-:W-:Y:S05]  /*3450*/  BRA `(.L_x_3361) ;  /* 0x00000000001c7947 */ /* 0x000fea0003800000 */
.L_x_3388:
[----:B------:R-:W-:-:S06]  /*3460*/  HADD2.F32 R2, -RZ, R0.H0_H0 ;  /* 0x20000000ff027230 */ /* 0x000fcc0000004100 */
[----:B------:R-:W0:Y:S02]  /*3470*/  F2I.U64.TRUNC R2, R2 ;  /* 0x0000000200027311 */ /* 0x000e24000020d800 */
[----:B0-----:R2:W-:Y:S01]  /*3480*/  STG.E.64 desc[UR36][R16.64], R2 ;  /* 0x0000000210007986 */ /* 0x0015e2000c101b24 */
[----:B------:R-:W-:Y:S05]  /*3490*/  BRA `(.L_x_3361) ;  /* 0x00000000000c7947 */ /* 0x000fea0003800000 */
.L_x_3387:
[----:B------:R-:W-:-:S04]  /*34a0*/  HADD2.F32 R0, -RZ, R0.H0_H0 ;  /* 0x20000000ff007230 */ /* 0x000fc80000004100 */
[----:B------:R-:W0:Y:S02]  /*34b0*/  F2I.FTZ.U32.TRUNC.NTZ R3, R0 ;  /* 0x0000000000037305 */ /* 0x000e24000021f000 */
[----:B0-----:R0:W-:Y:S02]  /*34c0*/  STG.E desc[UR36][R16.64], R3 ;  /* 0x0000000310007986 */ /* 0x0011e4000c101924 */
.L_x_3361:
[----:B------:R-:W-:-:S04]  /*34d0*/  IMAD R18, R23, 0x200, R18 ;  /* 0x0000020017127824 */ /* 0x000fc800078e0212 */
[----:B------:R-:W-:-:S07]  /*34e0*/  VIADD R19, R18, 0x80 ;  /* 0x0000008012137836 */ /* 0x000fce0000000000 */
.L_x_3319:
[----:B------:R-:W-:Y:S05]  /*34f0*/  BSYNC B6 ;  /* 0x0000000000067941 */ /* 0x000fea0003800000 */
.L_x_3318:
        /* <DEDUP_REMOVED lines=307> */
.L_x_3392:
        /* <DEDUP_REMOVED lines=22> */
.L_x_3396:
[----:B------:R-:W2:Y:S02]  /*4990*/  LDG.E.U8 R2, desc[UR36][R2.64] ;  /* 0x0000002402027981 */ /* 0x000ea4000c1e1100 */
[----:B--2---:R-:W-:-:S04]  /*49a0*/  I2FP.F32.U32 R0, R2 ;  /* 0x0000000200007245 */ /* 0x004fc80000201000 */
[----:B------:R-:W-:Y:S01]  /*49b0*/  F2FP.F16.F32.PACK_AB R0, RZ, R0 ;  /* 0x00000000ff00723e */ /* 0x000fe200000000ff */
[----:B------:R-:W-:Y:S06]  /*49c0*/  BRA `(.L_x_3398) ;  /* 0x0000000c00887947 */ /* 0x000fec0003800000 */
.L_x_3395:
        /* <DEDUP_REMOVED lines=10> */
.L_x_3400:
[----:B------:R-:W2:Y:S02]  /*4a70*/  LDG.E R2, desc[UR36][R2.64] ;  /* 0x0000002402027981 */ /* 0x000ea4000c1e1900 */
[----:B--2---:R-:W-:-:S04]  /*4a80*/  I2FP.F32.S32 R0, R2 ;  /* 0x0000000200007245 */ /* 0x004fc80000201400 */
[----:B------:R-:W-:Y:S01]  /*4a90*/  F2FP.F16.F32.PACK_AB R0, RZ, R0 ;  /* 0x00000000ff00723e */ /* 0x000fe200000000ff */
[----:B------:R-:W-:Y:S06]  /*4aa0*/  BRA `(.L_x_3398) ;  /* 0x0000000c00507947 */ /* 0x000fec0003800000 */
.L_x_3399:
[----:B------:R-:W2:Y:S02]  /*4ab0*/  LDG.E.U16 R2, desc[UR36][R2.64] ;  /* 0x0000002402027981 */ /* 0x000ea4000c1e1500 */
[----:B--2---:R-:W0:Y:S02]  /*4ac0*/  I2F.S16 R0, R2 ;  /* 0x0000000200007306 */ /* 0x004e240000101400 */
[----:B0-----:R-:W-:Y:S01]  /*4ad0*/  F2FP.F16.F32.PACK_AB R0, RZ, R0 ;  /* 0x00000000ff00723e */ /* 0x001fe200000000ff */
[----:B------:R-:W-:Y:S06]  /*4ae0*/  BRA `(.L_x_3398) ;  /* 0x0000000c00407947 */ /* 0x000fec0003800000 */
.L_x_3394:
        /* <DEDUP_REMOVED lines=9> */
.L_x_3402:
[----:B------:R1:W5:Y:S01]  /*4b80*/  LDG.E.U16 R0, desc[UR36][R2.64] ;  /* 0x0000002402007981 */ /* 0x000362000c1e1500 */
[----:B------:R-:W-:Y:S05]  /*4b90*/  BRA `(.L_x_3398) ;  /* 0x0000000c00147947 */ /* 0x000fea0003800000 */
.L_x_3401:
        /* <DEDUP_REMOVED lines=9> */
.L_x_3404:
[----:B------:R0:W5:Y:S01]  /*4c30*/  LDG.E.U16 R0, desc[UR36][R2.64] ;  /* 0x0000002402007981 */ /* 0x000162000c1e1500 */
[----:B------:R-:W-:Y:S05]  /*4c40*/  BRA `(.L_x_3398) ;  /* 0x0000000800e87947 */ /* 0x000fea0003800000 */
.L_x_3403:
        /* <DEDUP_REMOVED lines=8> */
.L_x_3393:
        /* <DEDUP_REMOVED lines=13> */
.L_x_3407:
        /* <DEDUP_REMOVED lines=8> */
.L_x_3406:
        /* <DEDUP_REMOVED lines=28> */
.L_x_3409:
[----:B------:R-:W2:Y:S02]  /*4fe0*/  LDG.E.U8 R2, desc[UR36][R2.64] ;  /* 0x0000002402027981 */ /* 0x000ea4000c1e1100 */
[C---:B--2---:R-:W-:Y:S02]  /*4ff0*/  IMAD.SHL.U32 R0, R2.reuse, 0x2000000, RZ ;  /* 0x0200000002007824 */ /* 0x044fe400078e00ff */
[----:B------:R-:W-:-:S03]  /*5000*/  IMAD.SHL.U32 R5, R2, 0x1000000, RZ ;  /* 0x0100000002057824 */ /* 0x000fc600078e00ff */
[----:B------:R-:W-:-:S13]  /*5010*/  ISETP.GE.U32.AND P0, PT, R0, 0x8000000, PT ;  /* 0x080000000000780c */ /* 0x000fda0003f06070 */
[C---:B------:R-:W-:Y:S01]  /*5020*/  @!P0 SHF.L.U32 R0, R2.reuse, 0x8, RZ ;  /* 0x0000000802008819 */ /* 0x040fe200000006ff */
        /* <DEDUP_REMOVED lines=10> */
.L_x_3408:
[----:B------:R-:W2:Y:S02]  /*50d0*/  LDG.E.U16 R0, desc[UR36][R2.64] ;  /* 0x0000002402007981 */ /* 0x000ea4000c1e1500 */
[----:B--2---:R-:W-:-:S05]  /*50e0*/  IMAD.U32 R0, R0, 0x10000, RZ ;  /* 0x0001000000007824 */ /* 0x004fca00078e00ff */
[----:B------:R-:W-:Y:S01]  /*50f0*/  F2FP.F16.F32.PACK_AB R0, RZ, R0 ;  /* 0x00000000ff00723e */ /* 0x000fe200000000ff */
[----:B------:R-:W-:Y:S06]  /*5100*/  BRA `(.L_x_3398) ;  /* 0x0000000400b87947 */ /* 0x000fec0003800000 */
.L_x_3405:
        /* <DEDUP_REMOVED lines=12> */
.L_x_3412:
        /* <DEDUP_REMOVED lines=21> */
.L_x_3416:
[----:B------:R-:W-:Y:S05]  /*5320*/  BSYNC B1 ;  /* 0x0000000000017941 */ /* 0x000fea0003800000 */
.L_x_3415:
[----:B------:R-:W-:Y:S01]  /*5330*/  LEA R3, R0, 0x3b800000, 0x17 ;  /* 0x3b80000000037811 */ /* 0x000fe200078eb8ff */
[----:B------:R-:W-:-:S05]  /*5340*/  IMAD.SHL.U32 R0, R2, 0x100000, RZ ;  /* 0x0010000002007824 */ /* 0x000fca00078e00ff */
[----:B------:R-:W-:-:S07]  /*5350*/  LOP3.LUT R0, R3, R0, R4, 0xfe, !PT ;  /* 0x0000000003007212 */ /* 0x000fce00078efe04 */
.L_x_3414:
[----:B------:R-:W-:Y:S05]  /*5360*/  BSYNC B0 ;  /* 0x0000000000007941 */ /* 0x000fea0003800000 */
.L_x_3413:
[----:B------:R-:W-:Y:S01]  /*5370*/  F2FP.F16.F32.PACK_AB R0, RZ, R0 ;  /* 0x00000000ff00723e */ /* 0x000fe200000000ff */
[----:B------:R-:W-:Y:S06]  /*5380*/  BRA `(.L_x_3398) ;  /* 0x0000000400187947 */ /* 0x000fec0003800000 */
.L_x_3411:
        /* <DEDUP_REMOVED lines=21> */
.L_x_3420:
[----:B------:R-:W-:Y:S05]  /*54e0*/  BSYNC B1 ;  /* 0x0000000000017941 */ /* 0x000fea0003800000 */
.L_x_3419:
[----:B------:R-:W-:Y:S01]  /*54f0*/  LEA R3, R0, 0x37800000, 0x17 ;  /* 0x3780000000037811 */ /* 0x000fe200078eb8ff */
[----:B------:R-:W-:-:S05]  /*5500*/  IMAD.SHL.U32 R0, R2, 0x200000, RZ ;  /* 0x0020000002007824 */ /* 0x000fca00078e00ff */
[----:B------:R-:W-:-:S07]  /*5510*/  LOP3.LUT R0, R3, R0, R4, 0xfe, !PT ;  /* 0x0000000003007212 */ /* 0x000fce00078efe04 */
.L_x_3418:
[----:B------:R-:W-:Y:S05]  /*5520*/  BSYNC B0 ;  /* 0x0000000000007941 */ /* 0x000fea0003800000 */
.L_x_3417:
[----:B------:R-:W-:Y:S01]  /*5530*/  F2FP.F16.F32.PACK_AB R0, RZ, R0 ;  /* 0x00000000ff00723e */ /* 0x000fe200000000ff */
[----:B------:R-:W-:Y:S06]  /*5540*/  BRA `(.L_x_3398) ;  /* 0x0000000000a87947 */ /* 0x000fec0003800000 */
.L_x_3410:
        /* <DEDUP_REMOVED lines=14> */
.L_x_3424:
[----:B------:R-:W-:Y:S05]  /*5630*/  BSYNC B0 ;  /* 0x0000000000007941 */ /* 0x000fea0003800000 */
.L_x_3423:
[----:B------:R-:W-:Y:S01]  /*5640*/  F2FP.F16.F32.PACK_AB R0, RZ, R0 ;  /* 0x00000000ff00723e */ /* 0x000fe200000000ff */
[----:B------:R-:W-:Y:S06]  /*5650*/  BRA `(.L_x_3398) ;  /* 0x0000000000647947 */ /* 0x000fec0003800000 */
.L_x_3397:
        /* <DEDUP_REMOVED lines=16> */
.L_x_3425:
[----:B------:R-:W-:Y:S01]  /*5760*/  PRMT R0, RZ, 0x7610, R0 ;  /* 0x00007610ff007816 */ /* 0x000fe20000000000 */
[----:B------:R-:W-:Y:S06]  /*5770*/  BRA `(.L_x_3398) ;  /* 0x00000000001c7947 */ /* 0x000fec0003800000 */
.L_x_3422:
[----:B------:R-:W2:Y:S02]  /*5780*/  LDG.E.64 R2, desc[UR36][R2.64] ;  /* 0x0000002402027981 */ /* 0x000ea4000c1e1b00 */
[----:B--2---:R-:W0:Y:S02]  /*5790*/  I2F.U64 R0, R2 ;  /* 0x0000000200007312 */ /* 0x004e240000301000 */
[----:B0-----:R-:W-:Y:S01]  /*57a0*/  F2FP.F16.F32.PACK_AB R0, RZ, R0 ;  /* 0x00000000ff00723e */ /* 0x001fe200000000ff */
[----:B------:R-:W-:Y:S06]  /*57b0*/  BRA `(.L_x_3398) ;  /* 0x00000000000c7947 */ /* 0x000fec0003800000 */
.L_x_3421:
[----:B------:R-:W2:Y:S02]  /*57c0*/  LDG.E R2, desc[UR36][R2.64] ;  /* 0x0000002402027981 */ /* 0x000ea4000c1e1900 */
[----:B--2---:R-:W-:-:S04]  /*57d0*/  I2FP.F32.U32 R0, R2 ;  /* 0x0000000200007245 */ /* 0x004fc80000201000 */
[----:B------:R-:W-:-:S07]  /*57e0*/  F2FP.F16.F32.PACK_AB R0, RZ, R0 ;  /* 0x00000000ff00723e */ /* 0x000fce00000000ff */
.L_x_3398:
        /* <DEDUP_REMOVED lines=34> */
.L_x_3427:
[----:B------:R-:W-:Y:S05]  /*5a10*/  BSYNC B0 ;  /* 0x0000000000007941 */ /* 0x000fea0003800000 */
.L_x_3426:
        /* <DEDUP_REMOVED lines=14> */
.L_x_3431:
[----:B------:R-:W-:-:S06]  /*5b00*/  HADD2.F32 R3, -RZ, R0.H0_H0 ;  /* 0x20000000ff037230 */ /* 0x000fcc0000004100 */
[----:B------:R-:W0:Y:S02]  /*5b10*/  F2I.S64.TRUNC R2, R3 ;  /* 0x0000000300027311 */ /* 0x000e24000020d900 */
[----:B0-----:R4:W-:Y:S01]  /*5b20*/  STG.E.U8 desc[UR36][R16.64], R2 ;  /* 0x0000000210007986 */ /* 0x0019e2000c101124 */
[----:B------:R-:W-:Y:S05]  /*5b30*/  BRA `(.L_x_3433) ;  /* 0x0000000c00847947 */ /* 0x000fea0003800000 */
.L_x_3430:
        /* <DEDUP_REMOVED lines=10> */
.L_x_3435:
[----:B------:R-:W-:-:S04]  /*5be0*/  HADD2.F32 R0, -RZ, R0.H0_H0 ;  /* 0x20000000ff007230 */ /* 0x000fc80000004100 */
[----:B------:R-:W0:Y:S02]  /*5bf0*/  F2I.FTZ.TRUNC.NTZ R3, R0 ;  /* 0x0000000000037305 */ /* 0x000e24000021f100 */
[----:B0-----:R2:W-:Y:S01]  /*5c00*/  STG.E desc[UR36][R16.64], R3 ;  /* 0x0000000310007986 */ /* 0x0015e2000c101924 */
[----:B------:R-:W-:Y:S05]  /*5c10*/  BRA `(.L_x_3433) ;  /* 0x0000000c004c7947 */ /* 0x000fea0003800000 */
.L_x_3434:
[----:B------:R-:W-:-:S04]  /*5c20*/  HADD2.F32 R0, -RZ, R0.H0_H0 ;  /* 0x20000000ff007230 */ /* 0x000fc80000004100 */
[----:B------:R-:W0:Y:S02]  /*5c30*/  F2I.FTZ.TRUNC.NTZ R3, R0 ;  /* 0x0000000000037305 */ /* 0x000e24000021f100 */
[----:B0-----:R0:W-:Y:S01]  /*5c40*/  STG.E.U16 desc[UR36][R16.64], R3 ;  /* 0x0000000310007986 */ /* 0x0011e2000c101524 */
[----:B------:R-:W-:Y:S05]  /*5c50*/  BRA `(.L_x_3433) ;  /* 0x0000000c003c7947 */ /* 0x000fea0003800000 */
.L_x_3429:
        /* <DEDUP_REMOVED lines=9> */
.L_x_3437:
[----:B------:R0:W-:Y:S01]  /*5cf0*/  STG.E.U16 desc[UR36][R16.64], R0 ;  /* 0x0000000010007986 */ /* 0x0001e2000c101524 */
[----:B------:R-:W-:Y:S05]  /*5d00*/  BRA `(.L_x_3433) ;  /* 0x0000000c00107947 */ /* 0x000fea0003800000 */
.L_x_3436:
        /* <DEDUP_REMOVED lines=10> */
.L_x_3439:
[----:B------:R-:W-:-:S05]  /*5db0*/  HADD2.F32 R0, -RZ, R0.H0_H0 ;  /* 0x20000000ff007230 */ /* 0x000fca0000004100 */
[----:B------:R-:W-:-:S04]  /*5dc0*/  F2FP.F16.F32.PACK_AB R0, RZ, R0 ;  /* 0x00000000ff00723e */ /* 0x000fc800000000ff */
[----:B------:R-:W-:-:S05]  /*5dd0*/  PRMT R0, R0, 0x5410, RZ ;  /* 0x0000541000007816 */ /* 0x000fca00000000ff */
[----:B------:R0:W-:Y:S01]  /*5de0*/  STG.E desc[UR36][R16.64], R0 ;  /* 0x0000000010007986 */ /* 0x0001e2000c101924 */
[----:B------:R-:W-:Y:S05]  /*5df0*/  BRA `(.L_x_3433) ;  /* 0x0000000800d47947 */ /* 0x000fea0003800000 */
.L_x_3438:
[----:B------:R-:W-:-:S05]  /*5e00*/  HADD2.F32 R2, -RZ, R0.H0_H0 ;  /* 0x20000000ff027230 */ /* 0x000fca0000004100 */
[----:B------:R-:W-:-:S06]  /*5e10*/  FMUL.FTZ R2, R2, 1 ;  /* 0x3f80000002027820 */ /* 0x000fcc0000410000 */
[----:B------:R-:W0:Y:S02]  /*5e20*/  F2F.F64.F32 R2, R2 ;  /* 0x0000000200027310 */ /* 0x000e240000201800 */
[----:B0-----:R0:W-:Y:S01]  /*5e30*/  STG.E.64 desc[UR36][R16.64], R2 ;  /* 0x0000000210007986 */ /* 0x0011e2000c101b24 */
[----:B------:R-:W-:Y:S05]  /*5e40*/  BRA `(.L_x_3433) ;  /* 0x0000000800c07947 */ /* 0x000fea0003800000 */
.L_x_3428:
        /* <DEDUP_REMOVED lines=13> */
.L_x_3442:
[----:B------:R-:W-:Y:S01]  /*5f20*/  HADD2.F32 R0, -RZ, R0.H0_H0 ;  /* 0x20000000ff007230 */ /* 0x000fe20000004100 */
[----:B------:R-:W-:-:S04]  /*5f30*/  CS2R R6, SRZ ;  /* 0x0000000000067805 */ /* 0x000fc8000001ff00 */
[----:B------:R-:W-:-:S04]  /*5f40*/  FMUL.FTZ R0, R0, 1 ;  /* 0x3f80000000007820 */ /* 0x000fc80000410000 */
[----:B------:R-:W0:Y:S02]  /*5f50*/  F2F.F64.F32 R4, R0 ;  /* 0x0000000000047310 */ /* 0x000e240000201800 */
[----:B0-----:R0:W-:Y:S01]  /*5f60*/  STG.E.128 desc[UR36][R16.64], R4 ;  /* 0x0000000410007986 */ /* 0x0011e2000c101d24 */
[----:B------:R-:W-:Y:S05]  /*5f70*/  BRA `(.L_x_3433) ;  /* 0x0000000800747947 */ /* 0x000fea0003800000 */
.L_x_3441:
        /* <DEDUP_REMOVED lines=21> */
.L_x_3446:
[----:B------:R-:W-:Y:S05]  /*60d0*/  BSYNC B0 ;  /* 0x0000000000007941 */ /* 0x000fea0003800000 */
.L_x_3445:
[----:B------:R-:W-:-:S05]  /*60e0*/  LOP3.LUT R3, R0, R3, RZ, 0xfc, !PT ;  /* 0x0000000300037212 */ /* 0x000fca00078efcff */
[----:B------:R0:W-:Y:S01]  /*60f0*/  STG.E.U8 desc[UR36][R16.64], R3 ;  /* 0x0000000310007986 */ /* 0x0001e2000c101124 */
[----:B------:R-:W-:Y:S05]  /*6100*/  BRA `(.L_x_3433) ;  /* 0x0000000800107947 */ /* 0x000fea0003800000 */
.L_x_3444:
        /* <DEDUP_REMOVED lines=13> */
.L_x_3448:
[----:B------:R-:W-:Y:S01]  /*61e0*/  IMAD.MOV.U32 R0, RZ, RZ, 0x7f ;  /* 0x0000007fff007424 */ /* 0x000fe200078e00ff */
[----:B------:R-:W-:-:S04]  /*61f0*/  ISETP.GT.U32.AND P0, PT, R2, 0x7f800000, PT ;  /* 0x7f8000000200780c */ /* 0x000fc80003f04070 */
[----:B------:R-:W-:-:S09]  /*6200*/  SEL R0, R0, 0x7c, P0 ;  /* 0x0000007c00007807 */ /* 0x000fd20000000000 */
.L_x_3449:
[----:B------:R-:W-:Y:S05]  /*6210*/  BSYNC B0 ;  /* 0x0000000000007941 */ /* 0x000fea0003800000 */
.L_x_3447:
[----:B------:R-:W-:-:S04]  /*6220*/  LOP3.LUT R2, R3, 0x80000000, RZ, 0xc0, !PT ;  /* 0x8000000003027812 */ /* 0x000fc800078ec0ff */
[----:B------:R-:W-:-:S04]  /*6230*/  SHF.R.U32.HI R3, RZ, 0x18, R2 ;  /* 0x00000018ff037819 */ /* 0x000fc80000011602 */
[----:B------:R-:W-:-:S05]  /*6240*/  LOP3.LUT R3, R0, R3, RZ, 0xfc, !PT ;  /* 0x0000000300037212 */ /* 0x000fca00078efcff */
[----:B------:R0:W-:Y:S01]  /*6250*/  STG.E.U8 desc[UR36][R16.64], R3 ;  /* 0x0000000310007986 */ /* 0x0001e2000c101124 */
[----:B------:R-:W-:Y:S05]  /*6260*/  BRA `(.L_x_3433) ;  /* 0x0000000400b87947 */ /* 0x000fea0003800000 */
.L_x_3443:
[----:B------:R-:W-:-:S05]  /*6270*/  HADD2.F32 R0, -RZ, R0.H0_H0 ;  /* 0x20000000ff007230 */ /* 0x000fca0000004100 */
[----:B------:R-:W-:-:S05]  /*6280*/  F2FP.BF16.F32.PACK_AB R0, RZ, R0 ;  /* 0x00000000ff00723e */ /* 0x000fca00000010ff */
[----:B------:R0:W-:Y:S01]  /*6290*/  STG.E.U16 desc[UR36][R16.64], R0 ;  /* 0x0000000010007986 */ /* 0x0001e2000c101524 */
[----:B------:R-:W-:Y:S05]  /*62a0*/  BRA `(.L_x_3433) ;  /* 0x0000000400a87947 */ /* 0x000fea0003800000 */
.L_x_3440:
        /* <DEDUP_REMOVED lines=12> */
.L_x_3452:
        /* <DEDUP_REMOVED lines=17> */
.L_x_3455:
[----:B------:R-:W-:-:S04]  /*6480*/  LOP3.LUT R2, R3, 0x80000000, RZ, 0xc0, !PT ;  /* 0x8000000003027812 */ /* 0x000fc800078ec0ff */
[----:B------:R-:W-:-:S04]  /*6490*/  SHF.R.U32.HI R3, RZ, 0x18, R2 ;  /* 0x00000018ff037819 */ /* 0x000fc80000011602 */
[----:B------:R-:W-:-:S04]  /*64a0*/  LOP3.LUT R0, R0, R3, RZ, 0xfc, !PT ;  /* 0x0000000300007212 */ /* 0x000fc800078efcff */
[----:B------:R-:W-:-:S07]  /*64b0*/  PRMT R8, R0, 0x7610, R8 ;  /* 0x0000761000087816 */ /* 0x000fce0000000008 */
.L_x_3454:
[----:B------:R-:W-:Y:S05]  /*64c0*/  BSYNC B0 ;  /* 0x0000000000007941 */ /* 0x000fea0003800000 */
.L_x_3453:
[----:B------:R0:W-:Y:S01]  /*64d0*/  STG.E.U8 desc[UR36][R16.64], R8 ;  /* 0x0000000810007986 */ /* 0x0001e2000c101124 */
[----:B------:R-:W-:Y:S05]  /*64e0*/  BRA `(.L_x_3433) ;  /* 0x0000000400187947 */ /* 0x000fea0003800000 */
.L_x_3451:
        /* <DEDUP_REMOVED lines=17> */
.L_x_3458:
[----:B------:R-:W-:-:S04]  /*6600*/  LOP3.LUT R2, R3, 0x80000000, RZ, 0xc0, !PT ;  /* 0x8000000003027812 */ /* 0x000fc800078ec0ff */
[----:B------:R-:W-:-:S04]  /*6610*/  SHF.R.U32.HI R3, RZ, 0x18, R2 ;  /* 0x00000018ff037819 */ /* 0x000fc80000011602 */
[----:B------:R-:W-:-:S04]  /*6620*/  LOP3.LUT R0, R0, R3, RZ, 0xfc, !PT ;  /* 0x0000000300007212 */ /* 0x000fc800078efcff */
[----:B------:R-:W-:-:S07]  /*6630*/  PRMT R8, R0, 0x7610, R8 ;  /* 0x0000761000087816 */ /* 0x000fce0000000008 */
.L_x_3457:
[----:B------:R-:W-:Y:S05]  /*6640*/  BSYNC B0 ;  /* 0x0000000000007941 */ /* 0x000fea0003800000 */
.L_x_3456:
[----:B------:R0:W-:Y:S01]  /*6650*/  STG.E.U8 desc[UR36][R16.64], R8 ;  /* 0x0000000810007986 */ /* 0x0001e2000c101124 */
[----:B------:R-:W-:Y:S05]  /*6660*/  BRA `(.L_x_3433) ;  /* 0x0000000000b87947 */ /* 0x000fea0003800000 */
.L_x_3450:
        /* <DEDUP_REMOVED lines=22> */
.L_x_3432:
        /* <DEDUP_REMOVED lines=16> */
.L_x_3461:
[----:B------:R-:W-:Y:S05]  /*68d0*/  BRA `(.L_x_3433) ;  /* 0x00000000001c7947 */ /* 0x000fea0003800000 */
.L_x_3460:
[----:B------:R-:W-:-:S06]  /*68e0*/  HADD2.F32 R2, -RZ, R0.H0_H0 ;  /* 0x20000000ff027230 */ /* 0x000fcc0000004100 */
[----:B------:R-:W0:Y:S02]  /*68f0*/  F2I.U64.TRUNC R2, R2 ;  /* 0x0000000200027311 */ /* 0x000e24000020d800 */
[----:B0-----:R0:W-:Y:S01]  /*6900*/  STG.E.64 desc[UR36][R16.64], R2 ;  /* 0x0000000210007986 */ /* 0x0011e2000c101b24 */
[----:B------:R-:W-:Y:S05]  /*6910*/  BRA `(.L_x_3433) ;  /* 0x00000000000c7947 */ /* 0x000fea0003800000 */
.L_x_3459:
[----:B------:R-:W-:-:S04]  /*6920*/  HADD2.F32 R0, -RZ, R0.H0_H0 ;  /* 0x20000000ff007230 */ /* 0x000fc80000004100 */
[----:B------:R-:W0:Y:S02]  /*6930*/  F2I.FTZ.U32.TRUNC.NTZ R3, R0 ;  /* 0x0000000000037305 */ /* 0x000e24000021f000 */
[----:B0-----:R0:W-:Y:S02]  /*6940*/  STG.E desc[UR36][R16.64], R3 ;  /* 0x0000000310007986 */ /* 0x0011e4000c101924 */
.L_x_3433:
[----:B------:R-:W-:-:S07]  /*6950*/  VIADD R19, R19, 0x80 ;  /* 0x0000008013137836 */ /* 0x000fce0000000000 */
.L_x_3391:
[----:B------:R-:W-:Y:S05]  /*6960*/  BSYNC B6 ;  /* 0x0000000000067941 */ /* 0x000fea0003800000 */
.L_x_3390:
        /* <DEDUP_REMOVED lines=307> */
.L_x_3464:
        /* <DEDUP_REMOVED lines=22> */
.L_x_3468:
[----:B------:R-:W2:Y:S02]  /*7e00*/  LDG.E.U8 R2, desc[UR36][R2.64] ;  /* 0x0000002402027981 */ /* 0x000ea4000c1e1100 */
[----:B--2---:R-:W-:-:S04]  /*7e10*/  I2FP.F32.U32 R0, R2 ;  /* 0x0000000200007245 */ /* 0x004fc80000201000 */
[----:B------:R-:W-:Y:S01]  /*7e20*/  F2FP.F16.F32.PACK_AB R0, RZ, R0 ;  /* 0x00000000ff00723e */ /* 0x000fe200000000ff */
[----:B------:R-:W-:Y:S06]  /*7e30*/  BRA `(.L_x_3470) ;  /* 0x0000000c00887947 */ /* 0x000fec0003800000 */
.L_x_3467:
        /* <DEDUP_REMOVED lines=10> */
.L_x_3472:
[----:B------:R-:W2:Y:S02]  /*7ee0*/  LDG.E R2, desc[UR36][R2.64] ;  /* 0x0000002402027981 */ /* 0x000ea4000c1e1900 */
[----:B--2---:R-:W-:-:S04]  /*7ef0*/  I2FP.F32.S32 R0, R2 ;  /* 0x0000000200007245 */ /* 0x004fc80000201400 */
[----:B------:R-:W-:Y:S01]  /*7f00*/  F2FP.F16.F32.PACK_AB R0, RZ, R0 ;  /* 0x00000000ff00723e */ /* 0x000fe200000000ff */
[----:B------:R-:W-:Y:S06]  /*7f10*/  BRA `(.L_x_3470) ;  /* 0x0000000c00507947 */ /* 0x000fec0003800000 */
.L_x_3471:
[----:B------:R-:W2:Y:S02]  /*7f20*/  LDG.E.U16 R2, desc[UR36][R2.64] ;  /* 0x0000002402027981 */ /* 0x000ea4000c1e1500 */
[----:B--2---:R-:W0:Y:S02]  /*7f30*/  I2F.S16 R0, R2 ;  /* 0x0000000200007306 */ /* 0x004e240000101400 */
[----:B0-----:R-:W-:Y:S01]  /*7f40*/  F2FP.F16.F32.PACK_AB R0, RZ, R0 ;  /* 0x00000000ff00723e */ /* 0x001fe200000000ff */
[----:B------:R-:W-:Y:S06]  /*7f50*/  BRA `(.L_x_3470) ;  /* 0x0000000c00407947 */ /* 0x000fec0003800000 */
.L_x_3466:
        /* <DEDUP_REMOVED lines=9> */
.L_x_3474:
[----:B------:R0:W5:Y:S01]  /*7ff0*/  LDG.E.U16 R0, desc[UR36][R2.64] ;  /* 0x0000002402007981 */ /* 0x000162000c1e1500 */
[----:B------:R-:W-:Y:S05]  /*8000*/  BRA `(.L_x_3470) ;  /* 0x0000000c00147947 */ /* 0x000fea0003800000 */
.L_x_3473:
        /* <DEDUP_REMOVED lines=9> */
.L_x_3476:
[----:B------:R1:W5:Y:S01]  /*80a0*/  LDG.E.U16 R0, desc[UR36][R2.64] ;  /* 0x0000002402007981 */ /* 0x000362000c1e1500 */
[----:B------:R-:W-:Y:S05]  /*80b0*/  BRA `(.L_x_3470) ;  /* 0x0000000800e87947 */ /* 0x000fea0003800000 */
.L_x_3475:
        /* <DEDUP_REMOVED lines=8> */
.L_x_3465:
        /* <DEDUP_REMOVED lines=13> */
.L_x_3479:
        /* <DEDUP_REMOVED lines=8> */
.L_x_3478:
        /* <DEDUP_REMOVED lines=28> */
.L_x_3481:
        /* <DEDUP_REMOVED lines=15> */
.L_x_3480:
[----:B------:R-:W2:Y:S02]  /*8540*/  LDG.E.U16 R0, desc[UR36][R2.64] ;  /* 0x0000002402007981 */ /* 0x000ea4000c1e1500 */
[----:B--2---:R-:W-:-:S05]  /*8550*/  IMAD.U32 R0, R0, 0x10000, RZ ;  /* 0x0001000000007824 */ /* 0x004fca00078e00ff */
[----:B------:R-:W-:Y:S01]  /*8560*/  F2FP.F16.F32.PACK_AB R0, RZ, R0 ;  /* 0x00000000ff00723e */ /* 0x000fe200000000ff */
[----:B------:R-:W-:Y:S06]  /*8570*/  BRA `(.L_x_3470) ;  /* 0x0000000400b87947 */ /* 0x000fec0003800000 */
.L_x_3477:
        /* <DEDUP_REMOVED lines=12> */
.L_x_3484:
        /* <DEDUP_REMOVED lines=21> */
.L_x_3488:
[----:B------:R-:W-:Y:S05]  /*8790*/  BSYNC B1 ;  /* 0x0000000000017941 */ /* 0x000fea0003800000 */
.L_x_3487:
[----:B------:R-:W-:Y:S01]  /*87a0*/  LEA R3, R0, 0x3b800000, 0x17 ;  /* 0x3b80000000037811 */ /* 0x000fe200078eb8ff */
[----:B------:R-:W-:-:S05]  /*87b0*/  IMAD.SHL.U32 R0, R2, 0x100000, RZ ;  /* 0x0010000002007824 */ /* 0x000fca00078e00ff */
[----:B------:R-:W-:-:S07]  /*87c0*/  LOP3.LUT R0, R3, R0, R4, 0xfe, !PT ;  /* 0x0000000003007212 */ /* 0x000fce00078efe04 */
.L_x_3486:
[----:B------:R-:W-:Y:S05]  /*87d0*/  BSYNC B0 ;  /* 0x0000000000007941 */ /* 0x000fea0003800000 */
.L_x_3485:
[----:B------:R-:W-:Y:S01]  /*87e0*/  F2FP.F16.F32.PACK_AB R0, RZ, R0 ;  /* 0x00000000ff00723e */ /* 0x000fe200000000ff */
[----:B------:R-:W-:Y:S06]  /*87f0*/  BRA `(.L_x_3470) ;  /* 0x0000000400187947 */ /* 0x000fec0003800000 */
.L_x_3483:
        /* <DEDUP_REMOVED lines=21> */
.L_x_3492:
[----:B------:R-:W-:Y:S05]  /*8950*/  BSYNC B1 ;  /* 0x0000000000017941 */ /* 0x000fea0003800000 */
.L_x_3491:
[----:B------:R-:W-:Y:S01]  /*8960*/  LEA R3, R0, 0x37800000, 0x17 ;  /* 0x3780000000037811 */ /* 0x000fe200078eb8ff */
[----:B------:R-:W-:-:S05]  /*8970*/  IMAD.SHL.U32 R0, R2, 0x200000, RZ ;  /* 0x0020000002007824 */ /* 0x000fca00078e00ff */
[----:B------:R-:W-:-:S07]  /*8980*/  LOP3.LUT R0, R3, R0, R4, 0xfe, !PT ;  /* 0x0000000003007212 */ /* 0x000fce00078efe04 */
.L_x_3490:
[----:B------:R-:W-:Y:S05]  /*8990*/  BSYNC B0 ;  /* 0x0000000000007941 */ /* 0x000fea0003800000 */
.L_x_3489:
[----:B------:R-:W-:Y:S01]  /*89a0*/  F2FP.F16.F32.PACK_AB R0, RZ, R0 ;  /* 0x00000000ff00723e */ /* 0x000fe200000000ff */
[----:B------:R-:W-:Y:S06]  /*89b0*/  BRA `(.L_x_3470) ;  /* 0x0000000000a87947 */ /* 0x000fec0003800000 */
.L_x_3482:
        /* <DEDUP_REMOVED lines=14> */
.L_x_3496:
[----:B------:R-:W-:Y:S05]  /*8aa0*/  BSYNC B0 ;  /* 0x0000000000007941 */ /* 0x000fea0003800000 */
.L_x_3495:
[----:B------:R-:W-:Y:S01]  /*8ab0*/  F2FP.F16.F32.PACK_AB R0, RZ, R0 ;  /* 0x00000000ff00723e */ /* 0x000fe200000000ff */
[----:B------:R-:W-:Y:S06]  /*8ac0*/  BRA `(.L_x_3470) ;  /* 0x0000000000647947 */ /* 0x000fec0003800000 */
.L_x_3469:
        /* <DEDUP_REMOVED lines=16> */
.L_x_3497:
[----:B------:R-:W-:Y:S01]  /*8bd0*/  PRMT R0, RZ, 0x7610, R0 ;  /* 0x00007610ff007816 */ /* 0x000fe20000000000 */
[----:B------:R-:W-:Y:S06]  /*8be0*/  BRA `(.L_x_3470) ;  /* 0x00000000001c7947 */ /* 0x000fec0003800000 */
.L_x_3494:
[----:B------:R-:W2:Y:S02]  /*8bf0*/  LDG.E.64 R2, desc[UR36][R2.64] ;  /* 0x0000002402027981 */ /* 0x000ea4000c1e1b00 */
[----:B--2---:R-:W0:Y:S02]  /*8c00*/  I2F.U64 R0, R2 ;  /* 0x0000000200007312 */ /* 0x004e240000301000 */
[----:B0-----:R-:W-:Y:S01]  /*8c10*/  F2FP.F16.F32.PACK_AB R0, RZ, R0 ;  /* 0x00000000ff00723e */ /* 0x001fe200000000ff */
[----:B------:R-:W-:Y:S06]  /*8c20*/  BRA `(.L_x_3470) ;  /* 0x00000000000c7947 */ /* 0x000fec0003800000 */
.L_x_3493:
[----:B------:R-:W2:Y:S02]  /*8c30*/  LDG.E R2, desc[UR36][R2.64] ;  /* 0x0000002402027981 */ /* 0x000ea4000c1e1900 */
[----:B--2---:R-:W-:-:S04]  /*8c40*/  I2FP.F32.U32 R0, R2 ;  /* 0x0000000200007245 */ /* 0x004fc80000201000 */
[----:B------:R-:W-:-:S07]  /*8c50*/  F2FP.F16.F32.PACK_AB R0, RZ, R0 ;  /* 0x00000000ff00723e */ /* 0x000fce00000000ff */
.L_x_3470:
        /* <DEDUP_REMOVED lines=34> */
.L_x_3499:
[----:B------:R-:W-:Y:S05]  /*8e80*/  BSYNC B0 ;  /* 0x0000000000007941 */ /* 0x000fea0003800000 */
.L_x_3498:
        /* <DEDUP_REMOVED lines=14> */
.L_x_3503:
[----:B------:R-:W-:-:S06]  /*8f70*/  HADD2.F32 R3, -RZ, R0.H0_H0 ;  /* 0x20000000ff037230 */ /* 0x000fcc0000004100 */
[----:B------:R-:W0:Y:S02]  /*8f80*/  F2I.S64.TRUNC R2, R3 ;  /* 0x0000000300027311 */ /* 0x000e24000020d900 */
[----:B0-----:R0:W-:Y:S01]  /*8f90*/  STG.E.U8 desc[UR36][R16.64], R2 ;  /* 0x0000000210007986 */ /* 0x0011e2000c101124 */
[----:B------:R-:W-:Y:S05]  /*8fa0*/  BRA `(.L_x_3505) ;  /* 0x0000000c00847947 */ /* 0x000fea0003800000 */
.L_x_3502:
        /* <DEDUP_REMOVED lines=10> */
.L_x_3507:
[----:B------:R-:W-:-:S04]  /*9050*/  HADD2.F32 R0, -RZ, R0.H0_H0 ;  /* 0x20000000ff007230 */ /* 0x000fc80000004100 */
[----:B------:R-:W0:Y:S02]  /*9060*/  F2I.FTZ.TRUNC.NTZ R3, R0 ;  /* 0x0000000000037305 */ /* 0x000e24000021f100 */
[----:B0-----:R0:W-:Y:S01]  /*9070*/  STG.E desc[UR36][R16.64], R3 ;  /* 0x0000000310007986 */ /* 0x0011e2000c101924 */
[----:B------:R-:W-:Y:S05]  /*9080*/  BRA `(.L_x_3505) ;  /* 0x0000000c004c7947 */ /* 0x000fea0003800000 */
.L_x_3506:
[----:B------:R-:W-:-:S04]  /*9090*/  HADD2.F32 R0, -RZ, R0.H0_H0 ;  /* 0x20000000ff007230 */ /* 0x000fc80000004100 */
[----:B------:R-:W0:Y:S02]  /*90a0*/  F2I.FTZ.TRUNC.NTZ R3, R0 ;  /* 0x0000000000037305 */ /* 0x000e24000021f100 */
[----:B0-----:R0:W-:Y:S01]  /*90b0*/  STG.E.U16 desc[UR36][R16.64], R3 ;  /* 0x0000000310007986 */ /* 0x0011e2000c101524 */
[----:B------:R-:W-:Y:S05]  /*90c0*/  BRA `(.L_x_3505) ;  /* 0x0000000c003c7947 */ /* 0x000fea0003800000 */
.L_x_3501:
        /* <DEDUP_REMOVED lines=9> */
.L_x_3509:
[----:B------:R0:W-:Y:S01]  /*9160*/  STG.E.U16 desc[UR36][R16.64], R0 ;  /* 0x0000000010007986 */ /* 0x0001e2000c101524 */
[----:B------:R-:W-:Y:S05]  /*9170*/  BRA `(.L_x_3505) ;  /* 0x0000000c00107947 */ /* 0x000fea0003800000 */
.L_x_3508:
        /* <DEDUP_REMOVED lines=10> */
.L_x_3511:
[----:B------:R-:W-:-:S05]  /*9220*/  HADD2.F32 R0, -RZ, R0.H0_H0 ;  /* 0x20000000ff007230 */ /* 0x000fca0000004100 */
[----:B------:R-:W-:-:S04]  /*9230*/  F2FP.F16.F32.PACK_AB R0, RZ, R0 ;  /* 0x00000000ff00723e */ /* 0x000fc800000000ff */
[----:B------:R-:W-:-:S05]  /*9240*/  PRMT R0, R0, 0x5410, RZ ;  /* 0x0000541000007816 */ /* 0x000fca00000000ff */
[----:B------:R0:W-:Y:S01]  /*9250*/  STG.E desc[UR36][R16.64], R0 ;  /* 0x0000000010007986 */ /* 0x0001e2000c101924 */
[----:B------:R-:W-:Y:S05]  /*9260*/  BRA `(.L_x_3505) ;  /* 0x0000000800d47947 */ /* 0x000fea0003800000 */
.L_x_3510:
[----:B------:R-:W-:-:S05]  /*9270*/  HADD2.F32 R2, -RZ, R0.H0_H0 ;  /* 0x20000000ff027230 */ /* 0x000fca0000004100 */
[----:B------:R-:W-:-:S06]  /*9280*/  FMUL.FTZ R2, R2, 1 ;  /* 0x3f80000002027820 */ /* 0x000fcc0000410000 */
[----:B------:R-:W0:Y:S02]  /*9290*/  F2F.F64.F32 R2, R2 ;  /* 0x0000000200027310 */ /* 0x000e240000201800 */
[----:B0-----:R0:W-:Y:S01]  /*92a0*/  STG.E.64 desc[UR36][R16.64], R2 ;  /* 0x0000000210007986 */ /* 0x0011e2000c101b24 */
[----:B------:R-:W-:Y:S05]  /*92b0*/  BRA `(.L_x_3505) ;  /* 0x0000000800c07947 */ /* 0x000fea0003800000 */
.L_x_3500:
        /* <DEDUP_REMOVED lines=13> */
.L_x_3514:
[----:B------:R-:W-:Y:S01]  /*9390*/  HADD2.F32 R0, -RZ, R0.H0_H0 ;  /* 0x20000000ff007230 */ /* 0x000fe20000004100 */
[----:B------:R-:W-:-:S04]  /*93a0*/  CS2R R6, SRZ ;  /* 0x0000000000067805 */ /* 0x000fc8000001ff00 */
[----:B------:R-:W-:-:S04]  /*93b0*/  FMUL.FTZ R0, R0, 1 ;  /* 0x3f80000000007820 */ /* 0x000fc80000410000 */
[----:B------:R-:W0:Y:S02]  /*93c0*/  F2F.F64.F32 R4, R0 ;  /* 0x0000000000047310 */ /* 0x000e240000201800 */
[----:B0-----:R0:W-:Y:S01]  /*93d0*/  STG.E.128 desc[UR36][R16.64], R4 ;  /* 0x0000000410007986 */ /* 0x0011e2000c101d24 */
[----:B------:R-:W-:Y:S05]  /*93e0*/  BRA `(.L_x_3505) ;  /* 0x0000000800747947 */ /* 0x000fea0003800000 */
.L_x_3513:
        /* <DEDUP_REMOVED lines=21> */
.L_x_3518:
[----:B------:R-:W-:Y:S05]  /*9540*/  BSYNC B0 ;  /* 0x0000000000007941 */ /* 0x000fea0003800000 */
.L_x_3517:
[----:B------:R-:W-:-:S05]  /*9550*/  LOP3.LUT R3, R0, R3, RZ, 0xfc, !PT ;  /* 0x0000000300037212 */ /* 0x000fca00078efcff */
[----:B------:R0:W-:Y:S01]  /*9560*/  STG.E.U8 desc[UR36][R16.64], R3 ;  /* 0x0000000310007986 */ /* 0x0001e2000c101124 */
[----:B------:R-:W-:Y:S05]  /*9570*/  BRA `(.L_x_3505) ;  /* 0x0000000800107947 */ /* 0x000fea0003800000 */
.L_x_3516:
        /* <DEDUP_REMOVED lines=13> */
.L_x_3520:
[----:B------:R-:W-:Y:S01]  /*9650*/  IMAD.MOV.U32 R0, RZ, RZ, 0x7f ;  /* 0x0000007fff007424 */ /* 0x000fe200078e00ff */
[----:B------:R-:W-:-:S04]  /*9660*/  ISETP.GT.U32.AND P0, PT, R2, 0x7f800000, PT ;  /* 0x7f8000000200780c */ /* 0x000fc80003f04070 */
[----:B------:R-:W-:-:S09]  /*9670*/  SEL R0, R0, 0x7c, P0 ;  /* 0x0000007c00007807 */ /* 0x000fd20000000000 */
.L_x_3521:
[----:B------:R-:W-:Y:S05]  /*9680*/  BSYNC B0 ;  /* 0x0000000000007941 */ /* 0x000fea0003800000 */
.L_x_3519:
[----:B------:R-:W-:-:S04]  /*9690*/  LOP3.LUT R2, R3, 0x80000000, RZ, 0xc0, !PT ;  /* 0x8000000003027812 */ /* 0x000fc800078ec0ff */
[----:B------:R-:W-:-:S04]  /*96a0*/  SHF.R.U32.HI R3, RZ, 0x18, R2 ;  /* 0x00000018ff037819 */ /* 0x000fc80000011602 */
[----:B------:R-:W-:-:S05]  /*96b0*/  LOP3.LUT R3, R0, R3, RZ, 0xfc, !PT ;  /* 0x0000000300037212 */ /* 0x000fca00078efcff */
[----:B------:R0:W-:Y:S01]  /*96c0*/  STG.E.U8 desc[UR36][R16.64], R3 ;  /* 0x0000000310007986 */ /* 0x0001e2000c101124 */
[----:B------:R-:W-:Y:S05]  /*96d0*/  BRA `(.L_x_3505) ;  /* 0x0000000400b87947 */ /* 0x000fea0003800000 */
.L_x_3515:
[----:B------:R-:W-:-:S05]  /*96e0*/  HADD2.F32 R0, -RZ, R0.H0_H0 ;  /* 0x20000000ff007230 */ /* 0x000fca0000004100 */
[----:B------:R-:W-:-:S05]  /*96f0*/  F2FP.BF16.F32.PACK_AB R0, RZ, R0 ;  /* 0x00000000ff00723e */ /* 0x000fca00000010ff */
[----:B------:R0:W-:Y:S01]  /*9700*/  STG.E.U16 desc[UR36][R16.64], R0 ;  /* 0x0000000010007986 */ /* 0x0001e2000c101524 */
[----:B------:R-:W-:Y:S05]  /*9710*/  BRA `(.L_x_3505) ;  /* 0x0000000400a87947 */ /* 0x000fea0003800000 */
.L_x_3512:
        /* <DEDUP_REMOVED lines=12> */
.L_x_3524:
        /* <DEDUP_REMOVED lines=17> */
.L_x_3527:
[----:B------:R-:W-:-:S04]  /*98f0*/  LOP3.LUT R2, R3, 0x80000000, RZ, 0xc0, !PT ;  /* 0x8000000003027812 */ /* 0x000fc800078ec0ff */
[----:B------:R-:W-:-:S04]  /*9900*/  SHF.R.U32.HI R3, RZ, 0x18, R2 ;  /* 0x00000018ff037819 */ /* 0x000fc80000011602 */
[----:B------:R-:W-:-:S04]  /*9910*/  LOP3.LUT R0, R0, R3, RZ, 0xfc, !PT ;  /* 0x0000000300007212 */ /* 0x000fc800078efcff */
[----:B------:R-:W-:-:S07]  /*9920*/  PRMT R8, R0, 0x7610, R8 ;  /* 0x0000761000087816 */ /* 0x000fce0000000008 */
.L_x_3526:
[----:B------:R-:W-:Y:S05]  /*9930*/  BSYNC B0 ;  /* 0x0000000000007941 */ /* 0x000fea0003800000 */
.L_x_3525:
[----:B------:R3:W-:Y:S01]  /*9940*/  STG.E.U8 desc[UR36][R16.64], R8 ;  /* 0x0000000810007986 */ /* 0x0007e2000c101124 */
[----:B------:R-:W-:Y:S05]  /*9950*/  BRA `(.L_x_3505) ;  /* 0x0000000400187947 */ /* 0x000fea0003800000 */
.L_x_3523:
        /* <DEDUP_REMOVED lines=17> */
.L_x_3530:
[----:B------:R-:W-:-:S04]  /*9a70*/  LOP3.LUT R2, R3, 0x80000000, RZ, 0xc0, !PT ;  /* 0x8000000003027812 */ /* 0x000fc800078ec0ff */
[----:B------:R-:W-:-:S04]  /*9a80*/  SHF.R.U32.HI R3, RZ, 0x18, R2 ;  /* 0x00000018ff037819 */ /* 0x000fc80000011602 */
[----:B------:R-:W-:-:S04]  /*9a90*/  LOP3.LUT R0, R0, R3, RZ, 0xfc, !PT ;  /* 0x0000000300007212 */ /* 0x000fc800078efcff */
[----:B------:R-:W-:-:S07]  /*9aa0*/  PRMT R8, R0, 0x7610, R8 ;  /* 0x0000761000087816 */ /* 0x000fce0000000008 */
.L_x_3529:
[----:B------:R-:W-:Y:S05]  /*9ab0*/  BSYNC B0 ;  /* 0x0000000000007941 */ /* 0x000fea0003800000 */
.L_x_3528:
[----:B------:R0:W-:Y:S01]  /*9ac0*/  STG.E.U8 desc[UR36][R16.64], R8 ;  /* 0x0000000810007986 */ /* 0x0001e2000c101124 */
[----:B------:R-:W-:Y:S05]  /*9ad0*/  BRA `(.L_x_3505) ;  /* 0x0000000000b87947 */ /* 0x000fea0003800000 */
.L_x_3522:
        /* <DEDUP_REMOVED lines=22> */
.L_x_3504:
        /* <DEDUP_REMOVED lines=16> */
.L_x_3533:
[----:B------:R-:W-:Y:S05]  /*9d40*/  BRA `(.L_x_3505) ;  /* 0x00000000001c7947 */ /* 0x000fea0003800000 */
.L_x_3532:
[----:B------:R-:W-:-:S06]  /*9d50*/  HADD2.F32 R2, -RZ, R0.H0_H0 ;  /* 0x20000000ff027230 */ /* 0x000fcc0000004100 */
[----:B------:R-:W0:Y:S02]  /*9d60*/  F2I.U64.TRUNC R2, R2 ;  /* 0x0000000200027311 */ /* 0x000e24000020d800 */
[----:B0-----:R0:W-:Y:S01]  /*9d70*/  STG.E.64 desc[UR36][R16.64], R2 ;  /* 0x0000000210007986 */ /* 0x0011e2000c101b24 */
[----:B------:R-:W-:Y:S05]  /*9d80*/  BRA `(.L_x_3505) ;  /* 0x00000000000c7947 */ /* 0x000fea0003800000 */
.L_x_3531:
[----:B------:R-:W-:-:S04]  /*9d90*/  HADD2.F32 R0, -RZ, R0.H0_H0 ;  /* 0x20000000ff007230 */ /* 0x000fc80000004100 */
[----:B------:R-:W0:Y:S02]  /*9da0*/  F2I.FTZ.U32.TRUNC.NTZ R3, R0 ;  /* 0x0000000000037305 */ /* 0x000e24000021f000 */
[----:B0-----:R2:W-:Y:S02]  /*9db0*/  STG.E desc[UR36][R16.64], R3 ;  /* 0x0000000310007986 */ /* 0x0015e4000c101924 */
.L_x_3505:
[----:B------:R-:W-:-:S07]  /*9dc0*/  VIADD R19, R19, 0x80 ;  /* 0x0000008013137836 */ /* 0x000fce0000000000 */
.L_x_3463:
[----:B------:R-:W-:Y:S05]  /*9dd0*/  BSYNC B6 ;  /* 0x0000000000067941 */ /* 0x000fea0003800000 */
.L_x_3462:
        /* <DEDUP_REMOVED lines=306> */
.L_x_3534:
        /* <DEDUP_REMOVED lines=22> */
.L_x_3538:
[----:B------:R-:W2:Y:S02]  /*b260*/  LDG.E.U8 R2, desc[UR36][R2.64] ;  /* 0x0000002402027981 */ /* 0x000ea4000c1e1100 */
[----:B--2---:R-:W-:-:S04]  /*b270*/  I2FP.F32.U32 R0, R2 ;  /* 0x0000000200007245 */ /* 0x004fc80000201000 */
[----:B------:R-:W-:Y:S01]  /*b280*/  F2FP.F16.F32.PACK_AB R0, RZ, R0 ;  /* 0x00000000ff00723e */ /* 0x000fe200000000ff */
[----:B------:R-:W-:Y:S06]  /*b290*/  BRA `(.L_x_3540) ;  /* 0x0000000c00887947 */ /* 0x000fec0003800000 */
.L_x_3537:
        /* <DEDUP_REMOVED lines=10> */
.L_x_3542:
[----:B------:R-:W2:Y:S02]  /*b340*/  LDG.E R2, desc[UR36][R2.64] ;  /* 0x0000002402027981 */ /* 0x000ea4000c1e1900 */
[----:B--2---:R-:W-:-:S04]  /*b350*/  I2FP.F32.S32 R0, R2 ;  /* 0x0000000200007245 */ /* 0x004fc80000201400 */
[----:B------:R-:W-:Y:S01]  /*b360*/  F2FP.F16.F32.PACK_AB R0, RZ, R0 ;  /* 0x00000000ff00723e */ /* 0x000fe200000000ff */
[----:B------:R-:W-:Y:S06]  /*b370*/  BRA `(.L_x_3540) ;  /* 0x0000000c00507947 */ /* 0x000fec0003800000 */
.L_x_3541:
[----:B------:R-:W2:Y:S02]  /*b380*/  LDG.E.U16 R2, desc[UR36][R2.64] ;  /* 0x0000002402027981 */ /* 0x000ea4000c1e1500 */
[----:B--2---:R-:W0:Y:S02]  /*b390*/  I2F.S16 R0, R2 ;  /* 0x0000000200007306 */ /* 0x004e240000101400 */
[----:B0-----:R-:W-:Y:S01]  /*b3a0*/  F2FP.F16.F32.PACK_AB R0, RZ, R0 ;  /* 0x00000000ff00723e */ /* 0x001fe200000000ff */
[----:B------:R-:W-:Y:S06]  /*b3b0*/  BRA `(.L_x_3540) ;  /* 0x0000000c00407947 */ /* 0x000fec0003800000 */
.L_x_3536:
        /* <DEDUP_REMOVED lines=9> */
.L_x_3544:
[----:B------:R0:W5:Y:S01]  /*b450*/  LDG.E.U16 R0, desc[UR36][R2.64] ;  /* 0x0000002402007981 */ /* 0x000162000c1e1500 */
[----:B------:R-:W-:Y:S05]  /*b460*/  BRA `(.L_x_3540) ;  /* 0x0000000c00147947 */ /* 0x000fea0003800000 */
.L_x_3543:
        /* <DEDUP_REMOVED lines=9> */
.L_x_3546:
[----:B------:R1:W5:Y:S01]  /*b500*/  LDG.E.U16 R0, desc[UR36][R2.64] ;  /* 0x0000002402007981 */ /* 0x000362000c1e1500 */
[----:B------:R-:W-:Y:S05]  /*b510*/  BRA `(.L_x_3540) ;  /* 0x0000000800e87947 */ /* 0x000fea0003800000 */
.L_x_3545:
        /* <DEDUP_REMOVED lines=8> */
.L_x_3535:
        /* <DEDUP_REMOVED lines=13> */
.L_x_3549:
        /* <DEDUP_REMOVED lines=8> */
.L_x_3548:
        /* <DEDUP_REMOVED lines=11> */
[C---:B------:R-:W-:Y:S01]  /*b7a0*/  IADD3 R6, R4.reuse, 0x1000000, RZ ;  /* 0x0100000004067810 */ /* 0x040fe20007ffe0ff */
        /* <DEDUP_REMOVED lines=16> */
.L_x_3551:
        /* <DEDUP_REMOVED lines=15> */
.L_x_3550:
[----:B------:R-:W2:Y:S02]  /*b9a0*/  LDG.E.U16 R0, desc[UR36][R2.64] ;  /* 0x0000002402007981 */ /* 0x000ea4000c1e1500 */
[----:B--2---:R-:W-:-:S05]  /*b9b0*/  IMAD.U32 R0, R0, 0x10000, RZ ;  /* 0x0001000000007824 */ /* 0x004fca00078e00ff */
[----:B------:R-:W-:Y:S01]  /*b9c0*/  F2FP.F16.F32.PACK_AB R0, RZ, R0 ;  /* 0x00000000ff00723e */ /* 0x000fe200000000ff */
[----:B------:R-:W-:Y:S06]  /*b9d0*/  BRA `(.L_x_3540) ;  /* 0x0000000400b87947 */ /* 0x000fec0003800000 */
.L_x_3547:
        /* <DEDUP_REMOVED lines=12> */
.L_x_3554:
        /* <DEDUP_REMOVED lines=21> */
.L_x_3558:
[----:B------:R-:W-:Y:S05]  /*bbf0*/  BSYNC B1 ;  /* 0x0000000000017941 */ /* 0x000fea0003800000 */
.L_x_3557:
[----:B------:R-:W-:Y:S01]  /*bc00*/  LEA R3, R0, 0x3b800000, 0x17 ;  /* 0x3b80000000037811 */ /* 0x000fe200078eb8ff */
[----:B------:R-:W-:-:S05]  /*bc10*/  IMAD.SHL.U32 R0, R2, 0x100000, RZ ;  /* 0x0010000002007824 */ /* 0x000fca00078e00ff */
[----:B------:R-:W-:-:S07]  /*bc20*/  LOP3.LUT R0, R3, R0, R4, 0xfe, !PT ;  /* 0x0000000003007212 */ /* 0x000fce00078efe04 */
.L_x_3556:
[----:B------:R-:W-:Y:S05]  /*bc30*/  BSYNC B0 ;  /* 0x0000000000007941 */ /* 0x000fea0003800000 */
.L_x_3555:
[----:B------:R-:W-:Y:S01]  /*bc40*/  F2FP.F16.F32.PACK_AB R0, RZ, R0 ;  /* 0x00000000ff00723e */ /* 0x000fe200000000ff */
[----:B------:R-:W-:Y:S06]  /*bc50*/  BRA `(.L_x_3540) ;  /* 0x0000000400187947 */ /* 0x000fec0003800000 */
.L_x_3553:
        /* <DEDUP_REMOVED lines=21> */
.L_x_3562:
[----:B------:R-:W-:Y:S05]  /*bdb0*/  BSYNC B1 ;  /* 0x0000000000017941 */ /* 0x000fea0003800000 */
.L_x_3561:
[----:B------:R-:W-:Y:S01]  /*bdc0*/  LEA R3, R0, 0x37800000, 0x17 ;  /* 0x3780000000037811 */ /* 0x000fe200078eb8ff */
[----:B------:R-:W-:-:S05]  /*bdd0*/  IMAD.SHL.U32 R0, R2, 0x200000, RZ ;  /* 0x0020000002007824 */ /* 0x000fca00078e00ff */
[----:B------:R-:W-:-:S07]  /*bde0*/  LOP3.LUT R0, R3, R0, R4, 0xfe, !PT ;  /* 0x0000000003007212 */ /* 0x000fce00078efe04 */
.L_x_3560:
[----:B------:R-:W-:Y:S05]  /*bdf0*/  BSYNC B0 ;  /* 0x0000000000007941 */ /* 0x000fea0003800000 */
.L_x_3559:
[----:B------:R-:W-:Y:S01]  /*be00*/  F2FP.F16.F32.PACK_AB R0, RZ, R0 ;  /* 0x00000000ff00723e */ /* 0x000fe200000000ff */
[----:B------:R-:W-:Y:S06]  /*be10*/  BRA `(.L_x_3540) ;  /* 0x0000000000a87947 */ /* 0x000fec0003800000 */
.L_x_3552:
        /* <DEDUP_REMOVED lines=14> */
.L_x_3566:
[----:B------:R-:W-:Y:S05]  /*bf00*/  BSYNC B0 ;  /* 0x0000000000007941 */ /* 0x000fea0003800000 */
.L_x_3565:
[----:B------:R-:W-:Y:S01]  /*bf10*/  F2FP.F16.F32.PACK_AB R0, RZ, R0 ;  /* 0x00000000ff00723e */ /* 0x000fe200000000ff */
[----:B------:R-:W-:Y:S06]  /*bf20*/  BRA `(.L_x_3540) ;  /* 0x0000000000647947 */ /* 0x000fec0003800000 */
.L_x_3539:
        /* <DEDUP_REMOVED lines=16> */
.L_x_3567:
[----:B------:R-:W-:Y:S01]  /*c030*/  PRMT R0, RZ, 0x7610, R0 ;  /* 0x00007610ff007816 */ /* 0x000fe20000000000 */
[----:B------:R-:W-:Y:S06]  /*c040*/  BRA `(.L_x_3540) ;  /* 0x00000000001c7947 */ /* 0x000fec0003800000 */
.L_x_3564:
[----:B------:R-:W2:Y:S02]  /*c050*/  LDG.E.64 R2, desc[UR36][R2.64] ;  /* 0x0000002402027981 */ /* 0x000ea4000c1e1b00 */
[----:B--2---:R-:W0:Y:S02]  /*c060*/  I2F.U64 R0, R2 ;  /* 0x0000000200007312 */ /* 0x004e240000301000 */
[----:B0-----:R-:W-:Y:S01]  /*c070*/  F2FP.F16.F32.PACK_AB R0, RZ, R0 ;  /* 0x00000000ff00723e */ /* 0x001fe200000000ff */
[----:B------:R-:W-:Y:S06]  /*c080*/  BRA `(.L_x_3540) ;  /* 0x00000000000c7947 */ /* 0x000fec0003800000 */
.L_x_3563:
[----:B------:R-:W2:Y:S02]  /*c090*/  LDG.E R2, desc[UR36][R2.64] ;  /* 0x0000002402027981 */ /* 0x000ea4000c1e1900 */
[----:B--2---:R-:W-:-:S04]  /*c0a0*/  I2FP.F32.U32 R0, R2 ;  /* 0x0000000200007245 */ /* 0x004fc80000201000 */
[----:B------:R-:W-:-:S07]  /*c0b0*/  F2FP.F16.F32.PACK_AB R0, RZ, R0 ;  /* 0x00000000ff00723e */ /* 0x000fce00000000ff */
.L_x_3540:
[----:B-----5:R-:W-:Y:S01]  /*c0c0*/  HADD2.F32 R5, -RZ, R0.H0_H0 ;  /* 0x20000000ff057230 */ /* 0x020fe20000004100 */
[----:B------:R-:W2:Y:S01]  /*c0d0*/  LDC.U8 R6, c[0x0][0x421] ;  /* 0x00010840ff067b82 */ /* 0x000ea20000000000 */
[----:B------:R-:W-:Y:S01]  /*c0e0*/  IMAD.MOV.U32 R4, RZ, RZ, 0x3e800000 ;  /* 0x3e800000ff047424 */ /* 0x000fe200078e00ff */
[----:B------:R-:W-:Y:S01]  /*c0f0*/  BSSY B0, `(.L_x_3568) ;  /* 0x000001f000007945 */ /* 0x000fe20003800000 */
[----:B------:R-:W-:Y:S02]  /*c100*/  IMAD.MOV.U32 R7, RZ, RZ, 0x3d39bf78 ;  /* 0x3d39bf78ff077424 */ /* 0x000fe400078e00ff */
[C---:B------:R-:W-:Y:S01]  /*c110*/  FADD.FTZ.RZ R0, R5.reuse, 1 ;  /* 0x3f80000005007421 */ /* 0x040fe2000001c000 */
[----:B------:R-:W-:-:S03]  /*c120*/  ISETP.GE.U32.AND P1, PT, R5, 0x7f800000, PT ;  /* 0x7f8000000500780c */ /* 0x000fc60003f26070 */
[----:B------:R-:W-:-:S05]  /*c130*/  VIADD R0, R0, 0xc0c00000 ;  /* 0xc0c0000000007836 */ /* 0x000fca0000000000 */
[----:B------:R-:W-:-:S04]  /*c140*/  LOP3.LUT R0, R0, 0xff800000, RZ, 0xc0, !PT ;  /* 0xff80000000007812 */ /* 0x000fc800078ec0ff */
[----:B01----:R-:W-:Y:S01]  /*c150*/  IADD3 R3, -R0, 0x40800000, RZ ;  /* 0x4080000000037810 */ /* 0x003fe20007ffe1ff */
        /* <DEDUP_REMOVED lines=24> */
.L_x_3569:
[----:B------:R-:W-:Y:S05]  /*c2e0*/  BSYNC B0 ;  /* 0x0000000000007941 */ /* 0x000fea0003800000 */
.L_x_3568:
        /* <DEDUP_REMOVED lines=14> */
.L_x_3573:
[----:B------:R-:W-:-:S06]  /*c3d0*/  HADD2.F32 R3, -RZ, R0.H0_H0 ;  /* 0x20000000ff037230 */ /* 0x000fcc0000004100 */
[----:B------:R-:W0:Y:S02]  /*c3e0*/  F2I.S64.TRUNC R2, R3 ;  /* 0x0000000300027311 */ /* 0x000e24000020d900 */
[----:B0-----:R-:W-:Y:S01]  /*c3f0*/  STG.E.U8 desc[UR36][R16.64], R2 ;  /* 0x0000000210007986 */ /* 0x001fe2000c101124 */
[----:B------:R-:W-:Y:S05]  /*c400*/  EXIT ;  /* 0x000000000000794d */ /* 0x000fea0003800000 */
.L_x_3572:
        /* <DEDUP_REMOVED lines=10> */
.L_x_3576:
[----:B------:R-:W-:-:S04]  /*c4b0*/  HADD2.F32 R0, -RZ, R0.H0_H0 ;  /* 0x20000000ff007230 */ /* 0x000fc80000004100 */
[----:B------:R-:W0:Y:S02]  /*c4c0*/  F2I.FTZ.TRUNC.NTZ R3, R0 ;  /* 0x0000000000037305 */ /* 0x000e24000021f100 */
[----:B0-----:R-:W-:Y:S01]  /*c4d0*/  STG.E desc[UR36][R16.64], R3 ;  /* 0x0000000310007986 */ /* 0x001fe2000c101924 */
[----:B------:R-:W-:Y:S05]  /*c4e0*/  EXIT ;  /* 0x000000000000794d */ /* 0x000fea0003800000 */
.L_x_3575:
[----:B------:R-:W-:-:S04]  /*c4f0*/  HADD2.F32 R0, -RZ, R0.H0_H0 ;  /* 0x20000000ff007230 */ /* 0x000fc80000004100 */
[----:B------:R-:W0:Y:S02]  /*c500*/  F2I.FTZ.TRUNC.NTZ R3, R0 ;  /* 0x0000000000037305 */ /* 0x000e24000021f100 */
[----:B0-----:R-:W-:Y:S01]  /*c510*/  STG.E.U16 desc[UR36][R16.64], R3 ;  /* 0x0000000310007986 */ /* 0x001fe2000c101524 */
[----:B------:R-:W-:Y:S05]  /*c520*/  EXIT ;  /* 0x000000000000794d */ /* 0x000fea0003800000 */
.L_x_3571:
        /* <DEDUP_REMOVED lines=9> */
.L_x_3578:
[----:B------:R-:W-:Y:S01]  /*c5c0*/  STG.E.U16 desc[UR36][R16.64], R0 ;  /* 0x0000000010007986 */ /* 0x000fe2000c101524 */
[----:B------:R-:W-:Y:S05]  /*c5d0*/  EXIT ;  /* 0x000000000000794d */ /* 0x000fea0003800000 */
.L_x_3577:
        /* <DEDUP_REMOVED lines=10> */
.L_x_3580:
[----:B------:R-:W-:-:S05]  /*c680*/  HADD2.F32 R0, -RZ, R0.H0_H0 ;  /* 0x20000000ff007230 */ /* 0x000fca0000004100 */
[----:B------:R-:W-:-:S04]  /*c690*/  F2FP.F16.F32.PACK_AB R0, RZ, R0 ;  /* 0x00000000ff00723e */ /* 0x000fc800000000ff */
[----:B------:R-:W-:-:S05]  /*c6a0*/  PRMT R0, R0, 0x5410, RZ ;  /* 0x0000541000007816 */ /* 0x000fca00000000ff */
[----:B------:R-:W-:Y:S01]  /*c6b0*/  STG.E desc[UR36][R16.64], R0 ;  /* 0x0000000010007986 */ /* 0x000fe2000c101924 */
[----:B------:R-:W-:Y:S05]  /*c6c0*/  EXIT ;  /* 0x000000000000794d */ /* 0x000fea0003800000 */
.L_x_3579:
[----:B------:R-:W-:-:S05]  /*c6d0*/  HADD2.F32 R2, -RZ, R0.H0_H0 ;  /* 0x20000000ff027230 */ /* 0x000fca0000004100 */
[----:B------:R-:W-:-:S06]  /*c6e0*/  FMUL.FTZ R2, R2, 1 ;  /* 0x3f80000002027820 */ /* 0x000fcc0000410000 */
[----:B------:R-:W0:Y:S02]  /*c6f0*/  F2F.F64.F32 R2, R2 ;  /* 0x0000000200027310 */ /* 0x000e240000201800 */
[----:B0-----:R-:W-:Y:S01]  /*c700*/  STG.E.64 desc[UR36][R16.64], R2 ;  /* 0x0000000210007986 */ /* 0x001fe2000c101b24 */
[----:B------:R-:W-:Y:S05]  /*c710*/  EXIT ;  /* 0x000000000000794d */ /* 0x000fea0003800000 */
.L_x_3570:
        /* <DEDUP_REMOVED lines=13> */
.L_x_3583:
[----:B------:R-:W-:Y:S01]  /*c7f0*/  HADD2.F32 R0, -RZ, R0.H0_H0 ;  /* 0x20000000ff007230 */ /* 0x000fe20000004100 */
[----:B------:R-:W-:-:S04]  /*c800*/  CS2R R6, SRZ ;  /* 0x0000000000067805 */ /* 0x000fc8000001ff00 */
[----:B------:R-:W-:-:S04]  /*c810*/  FMUL.FTZ R0, R0, 1 ;  /* 0x3f80000000007820 */ /* 0x000fc80000410000 */
[----:B------:R-:W0:Y:S02]  /*c820*/  F2F.F64.F32 R4, R0 ;  /* 0x0000000000047310 */ /* 0x000e240000201800 */
[----:B0-----:R-:W-:Y:S01]  /*c830*/  STG.E.128 desc[UR36][R16.64], R4 ;  /* 0x0000000410007986 */ /* 0x001fe2000c101d24 */
[----:B------:R-:W-:Y:S05]  /*c840*/  EXIT ;  /* 0x000000000000794d */ /* 0x000fea0003800000 */
.L_x_3582:
        /* <DEDUP_REMOVED lines=21> */
.L_x_3587:
[----:B------:R-:W-:Y:S05]  /*c9a0*/  BSYNC B0 ;  /* 0x0000000000007941 */ /* 0x000fea0003800000 */
.L_x_3586:
[----:B------:R-:W-:-:S05]  /*c9b0*/  LOP3.LUT R3, R0, R3, RZ, 0xfc, !PT ;  /* 0x0000000300037212 */ /* 0x000fca00078efcff */
[----:B------:R-:W-:Y:S01]  /*c9c0*/  STG.E.U8 desc[UR36][R16.64], R3 ;  /* 0x0000000310007986 */ /* 0x000fe2000c101124 */
[----:B------:R-:W-:Y:S05]  /*c9d0*/  EXIT ;  /* 0x000000000000794d */ /* 0x000fea0003800000 */
.L_x_3585:
        /* <DEDUP_REMOVED lines=13> */
.L_x_3589:
[----:B------:R-:W-:Y:S01]  /*cab0*/  IMAD.MOV.U32 R0, RZ, RZ, 0x7f ;  /* 0x0000007fff007424 */ /* 0x000fe200078e00ff */
[----:B------:R-:W-:-:S04]  /*cac0*/  ISETP.GT.U32.AND P0, PT, R2, 0x7f800000, PT ;  /* 0x7f8000000200780c */ /* 0x000fc80003f04070 */
[----:B------:R-:W-:-:S09]  /*cad0*/  SEL R0, R0, 0x7c, P0 ;  /* 0x0000007c00007807 */ /* 0x000fd20000000000 */
.L_x_3590:
[----:B------:R-:W-:Y:S05]  /*cae0*/  BSYNC B0 ;  /* 0x0000000000007941 */ /* 0x000fea0003800000 */
.L_x_3588:
[----:B------:R-:W-:-:S04]  /*caf0*/  LOP3.LUT R2, R3, 0x80000000, RZ, 0xc0, !PT ;  /* 0x8000000003027812 */ /* 0x000fc800078ec0ff */
[----:B------:R-:W-:-:S04]  /*cb00*/  SHF.R.U32.HI R3, RZ, 0x18, R2 ;  /* 0x00000018ff037819 */ /* 0x000fc80000011602 */
[----:B------:R-:W-:-:S05]  /*cb10*/  LOP3.LUT R3, R0, R3, RZ, 0xfc, !PT ;  /* 0x0000000300037212 */ /* 0x000fca00078efcff */
[----:B------:R-:W-:Y:S01]  /*cb20*/  STG.E.U8 desc[UR36][R16.64], R3 ;  /* 0x0000000310007986 */ /* 0x000fe2000c101124 */
[----:B------:R-:W-:Y:S05]  /*cb30*/  EXIT ;  /* 0x000000000000794d */ /* 0x000fea0003800000 */
.L_x_3584:
[----:B------:R-:W-:-:S05]  /*cb40*/  HADD2.F32 R0, -RZ, R0.H0_H0 ;  /* 0x20000000ff007230 */ /* 0x000fca0000004100 */
[----:B------:R-:W-:-:S05]  /*cb50*/  F2FP.BF16.F32.PACK_AB R0, RZ, R0 ;  /* 0x00000000ff00723e */ /* 0x000fca00000010ff */
[----:B------:R-:W-:Y:S01]  /*cb60*/  STG.E.U16 desc[UR36][R16.64], R0 ;  /* 0x0000000010007986 */ /* 0x000fe2000c101524 */
[----:B------:R-:W-:Y:S05]  /*cb70*/  EXIT ;  /* 0x000000000000794d */ /* 0x000fea0003800000 */
.L_x_3581:
        /* <DEDUP_REMOVED lines=12> */
.L_x_3593:
        /* <DEDUP_REMOVED lines=17> */
.L_x_3596:
[----:B------:R-:W-:-:S04]  /*cd50*/  LOP3.LUT R2, R3, 0x80000000, RZ, 0xc0, !PT ;  /* 0x8000000003027812 */ /* 0x000fc800078ec0ff */
[----:B------:R-:W-:-:S04]  /*cd60*/  SHF.R.U32.HI R3, RZ, 0x18, R2 ;  /* 0x00000018ff037819 */ /* 0x000fc80000011602 */
[----:B------:R-:W-:-:S04]  /*cd70*/  LOP3.LUT R0, R0, R3, RZ, 0xfc, !PT ;  /* 0x0000000300007212 */ /* 0x000fc800078efcff */
[----:B------:R-:W-:-:S07]  /*cd80*/  PRMT R8, R0, 0x7610, R8 ;  /* 0x0000761000087816 */ /* 0x000fce0000000008 */
.L_x_3595:
[----:B------:R-:W-:Y:S05]  /*cd90*/  BSYNC B0 ;  /* 0x0000000000007941 */ /* 0x000fea0003800000 */
.L_x_3594:
[----:B------:R-:W-:Y:S01]  /*cda0*/  STG.E.U8 desc[UR36][R16.64], R8 ;  /* 0x0000000810007986 */ /* 0x000fe2000c101124 */
[----:B------:R-:W-:Y:S05]  /*cdb0*/  EXIT ;  /* 0x000000000000794d */ /* 0x000fea0003800000 */
.L_x_3592:
        /* <DEDUP_REMOVED lines=17> */
.L_x_3599:
[----:B------:R-:W-:-:S04]  /*ced0*/  LOP3.LUT R2, R3, 0x80000000, RZ, 0xc0, !PT ;  /* 0x8000000003027812 */ /* 0x000fc800078ec0ff */
[----:B------:R-:W-:-:S04]  /*cee0*/  SHF.R.U32.HI R3, RZ, 0x18, R2 ;  /* 0x00000018ff037819 */ /* 0x000fc80000011602 */
[----:B------:R-:W-:-:S04]  /*cef0*/  LOP3.LUT R0, R0, R3, RZ, 0xfc, !PT ;  /* 0x0000000300007212 */ /* 0x000fc800078efcff */
[----:B------:R-:W-:-:S07]  /*cf00*/  PRMT R8, R0, 0x7610, R8 ;  /* 0x0000761000087816 */ /* 0x000fce0000000008 */
.L_x_3598:
[----:B------:R-:W-:Y:S05]  /*cf10*/  BSYNC B0 ;  /* 0x0000000000007941 */ /* 0x000fea0003800000 */
.L_x_3597:
[----:B------:R-:W-:Y:S01]  /*cf20*/  STG.E.U8 desc[UR36][R16.64], R8 ;  /* 0x0000000810007986 */ /* 0x000fe2000c101124 */
[----:B------:R-:W-:Y:S05]  /*cf30*/  EXIT ;  /* 0x000000000000794d */ /* 0x000fea0003800000 */
.L_x_3591:
        /* <DEDUP_REMOVED lines=22> */
.L_x_3574:
        /* <DEDUP_REMOVED lines=16> */
.L_x_3602:
[----:B------:R-:W-:Y:S05]  /*d1a0*/  EXIT ;  /* 0x000000000000794d */ /* 0x000fea0003800000 */
.L_x_3601:
[----:B------:R-:W-:-:S06]  /*d1b0*/  HADD2.F32 R2, -RZ, R0.H0_H0 ;  /* 0x20000000ff027230 */ /* 0x000fcc0000004100 */
[----:B------:R-:W0:Y:S02]  /*d1c0*/  F2I.U64.TRUNC R2, R2 ;  /* 0x0000000200027311 */ /* 0x000e24000020d800 */
[----:B0-----:R-:W-:Y:S01]  /*d1d0*/  STG.E.64 desc[UR36][R16.64], R2 ;  /* 0x0000000210007986 */ /* 0x001fe2000c101b24 */
[----:B------:R-:W-:Y:S05]  /*d1e0*/  EXIT ;  /* 0x000000000000794d */ /* 0x000fea0003800000 */
.L_x_3600:
[----:B------:R-:W-:-:S04]  /*d1f0*/  HADD2.F32 R0, -RZ, R0.H0_H0 ;  /* 0x20000000ff007230 */ /* 0x000fc80000004100 */
[----:B------:R-:W0:Y:S02]  /*d200*/  F2I.FTZ.U32.TRUNC.NTZ R3, R0 ;  /* 0x0000000000037305 */ /* 0x000e24000021f000 */
[----:B0-----:R-:W-:Y:S01]  /*d210*/  STG.E desc[UR36][R16.64], R3 ;  /* 0x0000000310007986 */ /* 0x001fe2000c101924 */
[----:B------:R-:W-:Y:S05]  /*d220*/  EXIT ;  /* 0x000000000000794d */ /* 0x000fea0003800000 */
.L_x_3603:
        /* <DEDUP_REMOVED lines=13> */
.L_x_13286:


//--------------------- .text._ZN2at6native27unrolled_elementwise_kernelIZZZNS0_17log1p_kernel_cudaERNS_18TensorIteratorBaseEENKUlvE_clEvENKUlvE3_clEvEUlN3c104HalfEE_St5arrayIPcLm2EELi4E23TrivialOffsetCalculatorILi1EjESD_NS0_6memory12LoadWithCastILi1EEENSE_13StoreWithCastILi1EEEEEviT_T0_T2_T3_T4_T5_ --------------------------
	.section	.text._ZN2at6native27unrolled_elementwise_kernelIZZZNS0_17log1p_kernel_cudaERNS_18TensorIteratorBaseEENKUlvE_clEvENKUlvE3_clEvEUlN3c104HalfEE_St5arrayIPcLm2EELi4E23TrivialOffsetCalculatorILi1EjESD_NS0_6memory12LoadWithCastILi1EEENSE_13StoreWithCastILi1EEEEEviT_T0_T2_T3_T4_T5_,"ax",@progbits
	.align	128
        .global         _ZN2at6native27unrolled_elementwise_kernelIZZZNS0_17log1p_kernel_cudaERNS_18TensorIteratorBaseEENKUlvE_clEvENKUlvE3_clEvEUlN3c104HalfEE_St5arrayIPcLm2EELi4E23TrivialOffsetCalculatorILi1EjESD_NS0_6memory12LoadWithCastILi1EEENSE_13StoreWithCastILi1EEEEEviT_T0_T2_T3_T4_T5_
        .type           _ZN2at6native27unrolled_elementwise_kernelIZZZNS0_17log1p_kernel_cudaERNS_18TensorIteratorBaseEENKUlvE_clEvENKUlvE3_clEvEUlN3c104HalfEE_St5arrayIPcLm2EELi4E23TrivialOffsetCalculatorILi1EjESD_NS0_6memory12LoadWithCastILi1EEENSE_13StoreWithCastILi1EEEEEviT_T0_T2_T3_T4_T5_,@function
        .size           _ZN2at6native27unrolled_elementwise_kernelIZZZNS0_17log1p_kernel_cudaERNS_18TensorIteratorBaseEENKUlvE_clEvENKUlvE3_clEvEUlN3c104HalfEE_St5arrayIPcLm2EELi4E23TrivialOffsetCalculatorILi1EjESD_NS0_6memory12LoadWithCastILi1EEENSE_13StoreWithCastILi1EEEEEviT_T0_T2_T3_T4_T5_,(.L_x_13287 - _ZN2at6native27unrolled_elementwise_kernelIZZZNS0_17log1p_kernel_cudaERNS_18TensorIteratorBaseEENKUlvE_clEvENKUlvE3_clEvEUlN3c104HalfEE_St5arrayIPcLm2EELi4E23TrivialOffsetCalculatorILi1EjESD_NS0_6memory12LoadWithCastILi1EEENSE_13StoreWithCastILi1EEEEEviT_T0_T2_T3_T4_T5_)
        .other          _ZN2at6native27unrolled_elementwise_kernelIZZZNS0_17log1p_kernel_cudaERNS_18TensorIteratorBaseEENKUlvE_clEvENKUlvE3_clEvEUlN3c104HalfEE_St5arrayIPcLm2EELi4E23TrivialOffsetCalculatorILi1EjESD_NS0_6memory12LoadWithCastILi1EEENSE_13StoreWithCastILi1EEEEEviT_T0_T2_T3_T4_T5_,@"STO_CUDA_ENTRY STV_DEFAULT"
_ZN2at6native27unrolled_elementwise_kernelIZZZNS0_17log1p_kernel_cudaERNS_18TensorIteratorBaseEENKUlvE_clEvENKUlvE3_clEvEUlN3c104HalfEE_St5arrayIPcLm2EELi4E23TrivialOffsetCalculatorILi1EjESD_NS0_6memory12LoadWithCastILi1EEENSE_13StoreWithCastILi1EEEEEviT_T0_T2_T3_T4_T5_:
.text._ZN2at6native27unrolled_elementwise_kernelIZZZNS0_17log1p_kernel_cudaERNS_18TensorIteratorBaseEENKUlvE_clEvENKUlvE3_clEvEUlN3c104HalfEE_St5arrayIPcLm2EELi4E23TrivialOffsetCalculatorILi1EjESD_NS0_6memory12LoadWithCastILi1EEENSE_13StoreWithCastILi1EEEEEviT_T0_T2_T3_T4_T5_:
        /* <DEDUP_REMOVED lines=34> */
.L_x_3609:
[----:B------:R-:W2:Y:S02]  /*0220*/  LDG.E.U8 R2, desc[UR36][R2.64] ;  /* 0x0000002402027981 */ /* 0x000ea4000c1e1100 */
[----:B--2---:R-:W-:-:S04]  /*0230*/  I2FP.F32.U32 R0, R2 ;  /* 0x0000000200007245 */ /* 0x004fc80000201000 */
[----:B------:R-:W-:-:S04]  /*0240*/  F2FP.F16.F32.PACK_AB R0, RZ, R0 ;  /* 0x00000000ff00723e */ /* 0x000fc800000000ff */
[----:B------:R-:W-:Y:S01]  /*0250*/  PRMT R23, R0, 0x7610, R23 ;  /* 0x0000761000177816 */ /* 0x000fe20000000017 */
[----:B------:R-:W-:Y:S06]  /*0260*/  BRA `(.L_x_3611) ;  /* 0x0000000c00c07947 */ /* 0x000fec0003800000 */
.L_x_3608:
        /* <DEDUP_REMOVED lines=11> */
.L_x_3613:
[----:B------:R-:W2:Y:S02]  /*0320*/  LDG.E R2, desc[UR36][R2.64] ;  /* 0x0000002402027981 */ /* 0x000ea4000c1e1900 */
[----:B--2---:R-:W-:-:S04]  /*0330*/  I2FP.F32.S32 R0, R2 ;  /* 0x0000000200007245 */ /* 0x004fc80000201400 */
[----:B------:R-:W-:-:S04]  /*0340*/  F2FP.F16.F32.PACK_AB R0, RZ, R0 ;  /* 0x00000000ff00723e */ /* 0x000fc800000000ff */
[----:B------:R-:W-:Y:S01]  /*0350*/  PRMT R23, R0, 0x7610, R23 ;  /* 0x0000761000177816 */ /* 0x000fe20000000017 */
[----:B------:R-:W-:Y:S06]  /*0360*/  BRA `(.L_x_3611) ;  /* 0x0000000c00807947 */ /* 0x000fec0003800000 */
.L_x_3612:
[----:B------:R-:W2:Y:S02]  /*0370*/  LDG.E.U16 R2, desc[UR36][R2.64] ;  /* 0x0000002402027981 */ /* 0x000ea4000c1e1500 */
[----:B--2---:R-:W0:Y:S02]  /*0380*/  I2F.S16 R0, R2 ;  /* 0x0000000200007306 */ /* 0x004e240000101400 */
[----:B0-----:R-:W-:-:S04]  /*0390*/  F2FP.F16.F32.PACK_AB R0, RZ, R0 ;  /* 0x00000000ff00723e */ /* 0x001fc800000000ff */
[----:B------:R-:W-:Y:S01]  /*03a0*/  PRMT R23, R0, 0x7610, R23 ;  /* 0x0000761000177816 */ /* 0x000fe20000000017 */
[----:B------:R-:W-:Y:S06]  /*03b0*/  BRA `(.L_x_3611) ;  /* 0x0000000c006c7947 */ /* 0x000fec0003800000 */
.L_x_3607:
        /* <DEDUP_REMOVED lines=9> */
.L_x_3615:
[----:B------:R1:W5:Y:S01]  /*0450*/  LDG.E.U16 R23, desc[UR36][R2.64] ;  /* 0x0000002402177981 */ /* 0x000362000c1e1500 */
[----:B------:R-:W-:Y:S05]  /*0460*/  BRA `(.L_x_3611) ;  /* 0x0000000c00407947 */ /* 0x000fea0003800000 */
.L_x_3614:
        /* <DEDUP_REMOVED lines=9> */
.L_x_3617:
[----:B------:R0:W5:Y:S01]  /*0500*/  LDG.E.U16 R23, desc[UR36][R2.64] ;  /* 0x0000002402177981 */ /* 0x000162000c1e1500 */
[----:B------:R-:W-:Y:S05]  /*0510*/  BRA `(.L_x_3611) ;  /* 0x0000000c00147947 */ /* 0x000fea0003800000 */
.L_x_3616:
        /* <DEDUP_REMOVED lines=9> */
.L_x_3606:
        /* <DEDUP_REMOVED lines=14> */
.L_x_3620:
        /* <DEDUP_REMOVED lines=9> */
.L_x_3619:
        /* <DEDUP_REMOVED lines=28> */
.L_x_3622:
        /* <DEDUP_REMOVED lines=16> */
.L_x_3621:
[----:B------:R-:W2:Y:S02]  /*09e0*/  LDG.E.U16 R0, desc[UR36][R2.64] ;  /* 0x0000002402007981 */ /* 0x000ea4000c1e1500 */
[----:B--2---:R-:W-:-:S05]  /*09f0*/  IMAD.U32 R0, R0, 0x10000, RZ ;  /* 0x0001000000007824 */ /* 0x004fca00078e00ff */
[----:B------:R-:W-:-:S04]  /*0a00*/  F2FP.F16.F32.PACK_AB R0, RZ, R0 ;  /* 0x00000000ff00723e */ /* 0x000fc800000000ff */
[----:B------:R-:W-:Y:S01]  /*0a10*/  PRMT R23, R0, 0x7610, R23 ;  /* 0x0000761000177816 */ /* 0x000fe20000000017 */
[----:B------:R-:W-:Y:S06]  /*0a20*/  BRA `(.L_x_3611) ;  /* 0x0000000400d07947 */ /* 0x000fec0003800000 */
.L_x_3618:
        /* <DEDUP_REMOVED lines=13> */
.L_x_3625:
        /* <DEDUP_REMOVED lines=21> */
.L_x_3629:
[----:B------:R-:W-:Y:S05]  /*0c50*/  BSYNC B1 ;  /* 0x0000000000017941 */ /* 0x000fea0003800000 */
.L_x_3628:
[----:B------:R-:W-:Y:S01]  /*0c60*/  LEA R3, R0, 0x3b800000, 0x17 ;  /* 0x3b80000000037811 */ /* 0x000fe200078eb8ff */
[----:B------:R-:W-:-:S05]  /*0c70*/  IMAD.SHL.U32 R0, R2, 0x100000, RZ ;  /* 0x0010000002007824 */ /* 0x000fca00078e00ff */
[----:B------:R-:W-:-:S07]  /*0c80*/  LOP3.LUT R0, R3, R0, R4, 0xfe, !PT ;  /* 0x0000000003007212 */ /* 0x000fce00078efe04 */
.L_x_3627:
[----:B------:R-:W-:Y:S05]  /*0c90*/  BSYNC B0 ;  /* 0x0000000000007941 */ /* 0x000fea0003800000 */
.L_x_3626:
[----:B------:R-:W-:-:S04]  /*0ca0*/  F2FP.F16.F32.PACK_AB R0, RZ, R0 ;  /* 0x00000000ff00723e */ /* 0x000fc800000000ff */
[----:B------:R-:W-:Y:S01]  /*0cb0*/  PRMT R23, R0, 0x7610, R23 ;  /* 0x0000761000177816 */ /* 0x000fe20000000017 */
[----:B------:R-:W-:Y:S06]  /*0cc0*/  BRA `(.L_x_3611) ;  /* 0x0000000400287947 */ /* 0x000fec0003800000 */
.L_x_3624:
        /* <DEDUP_REMOVED lines=21> */
.L_x_3633:
[----:B------:R-:W-:Y:S05]  /*0e20*/  BSYNC B1 ;  /* 0x0000000000017941 */ /* 0x000fea0003800000 */
.L_x_3632:
[----:B------:R-:W-:Y:S01]  /*0e30*/  LEA R3, R0, 0x37800000, 0x17 ;  /* 0x3780000000037811 */ /* 0x000fe200078eb8ff */
[----:B------:R-:W-:-:S05]  /*0e40*/  IMAD.SHL.U32 R0, R2, 0x200000, RZ ;  /* 0x0020000002007824 */ /* 0x000fca00078e00ff */
[----:B------:R-:W-:-:S07]  /*0e50*/  LOP3.LUT R0, R3, R0, R4, 0xfe, !PT ;  /* 0x0000000003007212 */ /* 0x000fce00078efe04 */
.L_x_3631:
[----:B------:R-:W-:Y:S05]  /*0e60*/  BSYNC B0 ;  /* 0x0000000000007941 */ /* 0x000fea0003800000 */
.L_x_3630:
[----:B------:R-:W-:-:S04]  /*0e70*/  F2FP.F16.F32.PACK_AB R0, RZ, R0 ;  /* 0x00000000ff00723e */ /* 0x000fc800000000ff */
[----:B------:R-:W-:Y:S01]  /*0e80*/  PRMT R23, R0, 0x7610, R23 ;  /* 0x0000761000177816 */ /* 0x000fe20000000017 */
[----:B------:R-:W-:Y:S06]  /*0e90*/  BRA `(.L_x_3611) ;  /* 0x0000000000b47947 */ /* 0x000fec0003800000 */
.L_x_3623:
        /* <DEDUP_REMOVED lines=14> */
.L_x_3637:
[----:B------:R-:W-:Y:S05]  /*0f80*/  BSYNC B0 ;  /* 0x0000000000007941 */ /* 0x000fea0003800000 */
.L_x_3636:
[----:B------:R-:W-:-:S04]  /*0f90*/  F2FP.F16.F32.PACK_AB R0, RZ, R0 ;  /* 0x00000000ff00723e */ /* 0x000fc800000000ff */
[----:B------:R-:W-:Y:S01]  /*0fa0*/  PRMT R23, R0, 0x7610, R23 ;  /* 0x0000761000177816 */ /* 0x000fe20000000017 */
[----:B------:R-:W-:Y:S06]  /*0fb0*/  BRA `(.L_x_3611) ;  /* 0x00000000006c7947 */ /* 0x000fec0003800000 */
.L_x_3610:
        /* <DEDUP_REMOVED lines=16> */
.L_x_3638:
[----:B------:R-:W-:Y:S01]  /*10c0*/  PRMT R23, RZ, 0x7610, R23 ;  /* 0x00007610ff177816 */ /* 0x000fe20000000017 */
[----:B------:R-:W-:Y:S06]  /*10d0*/  BRA `(.L_x_3611) ;  /* 0x0000000000247947 */ /* 0x000fec0003800000 */
.L_x_3635:
[----:B------:R-:W2:Y:S02]  /*10e0*/  LDG.E.64 R2, desc[UR36][R2.64] ;  /* 0x0000002402027981 */ /* 0x000ea4000c1e1b00 */
[----:B--2---:R-:W0:Y:S02]  /*10f0*/  I2F.U64 R0, R2 ;  /* 0x0000000200007312 */ /* 0x004e240000301000 */
[----:B0-----:R-:W-:-:S04]  /*1100*/  F2FP.F16.F32.PACK_AB R0, RZ, R0 ;  /* 0x00000000ff00723e */ /* 0x001fc800000000ff */
[----:B------:R-:W-:Y:S01]  /*1110*/  PRMT R23, R0, 0x7610, R23 ;  /* 0x0000761000177816 */ /* 0x000fe20000000017 */
[----:B------:R-:W-:Y:S06]  /*1120*/  BRA `(.L_x_3611) ;  /* 0x0000000000107947 */ /* 0x000fec0003800000 */
.L_x_3634:
[----:B------:R-:W2:Y:S02]  /*1130*/  LDG.E R2, desc[UR36][R2.64] ;  /* 0x0000002402027981 */ /* 0x000ea4000c1e1900 */
[----:B--2---:R-:W-:-:S04]  /*1140*/  I2FP.F32.U32 R0, R2 ;  /* 0x0000000200007245 */ /* 0x004fc80000201000 */
[----:B------:R-:W-:-:S04]  /*1150*/  F2FP.F16.F32.PACK_AB R0, RZ, R0 ;  /* 0x00000000ff00723e */ /* 0x000fc800000000ff */
[----:B------:R-:W-:-:S07]  /*1160*/  PRMT R23, R0, 0x7610, R23 ;  /* 0x0000761000177816 */ /* 0x000fce0000000017 */
.L_x_3611:
[----:B------:R-:W2:Y:S02]  /*1170*/  S2R R24, SR_TID.X ;  /* 0x0000000000187919 */ /* 0x000ea40000002100 */
[----:B--2---:R-:W-:-:S07]  /*1180*/  VIADD R24, R24, 0x80 ;  /* 0x0000008018187836 */ /* 0x004fce0000000000 */
.L_x_3605:
[----:B------:R-:W-:Y:S05]  /*1190*/  BSYNC B6 ;  /* 0x0000000000067941 */ /* 0x000fea0003800000 */
.L_x_3604:
        /* <DEDUP_REMOVED lines=26> */
.L_x_3644:
[----:B------:R-:W2:Y:S02]  /*1340*/  LDG.E.U8 R2, desc[UR36][R2.64] ;  /* 0x0000002402027981 */ /* 0x000ea4000c1e1100 */
[----:B--2---:R-:W-:-:S04]  /*1350*/  I2FP.F32.U32 R0, R2 ;  /* 0x0000000200007245 */ /* 0x004fc80000201000 */
[----:B------:R-:W-:-:S04]  /*1360*/  F2FP.F16.F32.PACK_AB R0, RZ, R0 ;  /* 0x00000000ff00723e */ /* 0x000fc800000000ff */
[----:B------:R-:W-:Y:S01]  /*1370*/  PRMT R22, R0, 0x7610, R22 ;  /* 0x0000761000167816 */ /* 0x000fe20000000016 */
[----:B------:R-:W-:Y:S06]  /*1380*/  BRA `(.L_x_3646) ;  /* 0x0000000c00bc7947 */ /* 0x000fec0003800000 */
.L_x_3643:
        /* <DEDUP_REMOVED lines=11> */
.L_x_3648:
[----:B------:R-:W2:Y:S02]  /*1440*/  LDG.E R2, desc[UR36][R2.64] ;  /* 0x0000002402027981 */ /* 0x000ea4000c1e1900 */
[----:B--2---:R-:W-:-:S04]  /*1450*/  I2FP.F32.S32 R0, R2 ;  /* 0x0000000200007245 */ /* 0x004fc80000201400 */
[----:B------:R-:W-:-:S04]  /*1460*/  F2FP.F16.F32.PACK_AB R0, RZ, R0 ;  /* 0x00000000ff00723e */ /* 0x000fc800000000ff */
[----:B------:R-:W-:Y:S01]  /*1470*/  PRMT R22, R0, 0x7610, R22 ;  /* 0x0000761000167816 */ /* 0x000fe20000000016 */
[----:B------:R-:W-:Y:S06]  /*1480*/  BRA `(.L_x_3646) ;  /* 0x0000000c007c7947 */ /* 0x000fec0003800000 */
.L_x_3647:
[----:B------:R-:W2:Y:S02]  /*1490*/  LDG.E.U16 R2, desc[UR36][R2.64] ;  /* 0x0000002402027981 */ /* 0x000ea4000c1e1500 */
[----:B--2---:R-:W0:Y:S02]  /*14a0*/  I2F.S16 R0, R2 ;  /* 0x0000000200007306 */ /* 0x004e240000101400 */
[----:B0-----:R-:W-:-:S04]  /*14b0*/  F2FP.F16.F32.PACK_AB R0, RZ, R0 ;  /* 0x00000000ff00723e */ /* 0x001fc800000000ff */
[----:B------:R-:W-:Y:S01]  /*14c0*/  PRMT R22, R0, 0x7610, R22 ;  /* 0x0000761000167816 */ /* 0x000fe20000000016 */
[----:B------:R-:W-:Y:S06]  /*14d0*/  BRA `(.L_x_3646) ;  /* 0x0000000c00687947 */ /* 0x000fec0003800000 */
.L_x_3642:
        /* <DEDUP_REMOVED lines=9> */
.L_x_3650:
[----:B------:R0:W5:Y:S01]  /*1570*/  LDG.E.U16 R22, desc[UR36][R2.64] ;  /* 0x0000002402167981 */ /* 0x000162000c1e1500 */
[----:B------:R-:W-:Y:S05]  /*1580*/  BRA `(.L_x_3646) ;  /* 0x0000000c003c7947 */ /* 0x000fea0003800000 */
.L_x_3649:
        /* <DEDUP_REMOVED lines=9> */
.L_x_3652:
[----:B------:R1:W5:Y:S01]  /*1620*/  LDG.E.U16 R22, desc[UR36][R2.64] ;  /* 0x0000002402167981 */ /* 0x000362000c1e1500 */
[----:B------:R-:W-:Y:S05]  /*1630*/  BRA `(.L_x_3646) ;  /* 0x0000000c00107947 */ /* 0x000fea0003800000 */
.L_x_3651:
        /* <DEDUP_REMOVED lines=9> */
.L_x_3641:
        /* <DEDUP_REMOVED lines=14> */
.L_x_3655:
        /* <DEDUP_REMOVED lines=9> */
.L_x_3654:
        /* <DEDUP_REMOVED lines=28> */
.L_x_3657:
        /* <DEDUP_REMOVED lines=15> */
.L_x_3656:
[----:B------:R-:W2:Y:S02]  /*1af0*/  LDG.E.U16 R0, desc[UR36][R2.64] ;  /* 0x0000002402007981 */ /* 0x000ea4000c1e1500 */
[----:B--2---:R-:W-:-:S05]  /*1b00*/  IMAD.U32 R0, R0, 0x10000, RZ ;  /* 0x0001000000007824 */ /* 0x004fca00078e00ff */
[----:B------:R-:W-:-:S04]  /*1b10*/  F2FP.F16.F32.PACK_AB R0, RZ, R0 ;  /* 0x00000000ff00723e */ /* 0x000fc800000000ff */
[----:B------:R-:W-:Y:S01]  /*1b20*/  PRMT R22, R0, 0x7610, R22 ;  /* 0x0000761000167816 */ /* 0x000fe20000000016 */
[----:B------:R-:W-:Y:S06]  /*1b30*/  BRA `(.L_x_3646) ;  /* 0x0000000400d07947 */ /* 0x000fec0003800000 */
.L_x_3653:
        /* <DEDUP_REMOVED lines=13> */
.L_x_3660:
        /* <DEDUP_REMOVED lines=21> */
.L_x_3664:
[----:B------:R-:W-:Y:S05]  /*1d60*/  BSYNC B1 ;  /* 0x0000000000017941 */ /* 0x000fea0003800000 */
.L_x_3663:
[----:B------:R-:W-:Y:S01]  /*1d70*/  LEA R3, R0, 0x3b800000, 0x17 ;  /* 0x3b80000000037811 */ /* 0x000fe200078eb8ff */
[----:B------:R-:W-:-:S05]  /*1d80*/  IMAD.SHL.U32 R0, R2, 0x100000, RZ ;  /* 0x0010000002007824 */ /* 0x000fca00078e00ff */
[----:B------:R-:W-:-:S07]  /*1d90*/  LOP3.LUT R0, R3, R0, R4, 0xfe, !PT ;  /* 0x0000000003007212 */ /* 0x000fce00078efe04 */
.L_x_3662:
[----:B------:R-:W-:Y:S05]  /*1da0*/  BSYNC B0 ;  /* 0x0000000000007941 */ /* 0x000fea0003800000 */
.L_x_3661:
[----:B------:R-:W-:-:S04]  /*1db0*/  F2FP.F16.F32.PACK_AB R0, RZ, R0 ;  /* 0x00000000ff00723e */ /* 0x000fc800000000ff */
[----:B------:R-:W-:Y:S01]  /*1dc0*/  PRMT R22, R0, 0x7610, R22 ;  /* 0x0000761000167816 */ /* 0x000fe20000000016 */
[----:B------:R-:W-:Y:S06]  /*1dd0*/  BRA `(.L_x_3646) ;  /* 0x0000000400287947 */ /* 0x000fec0003800000 */
.L_x_3659:
        /* <DEDUP_REMOVED lines=21> */
.L_x_3668:
[----:B------:R-:W-:Y:S05]  /*1f30*/  BSYNC B1 ;  /* 0x0000000000017941 */ /* 0x000fea0003800000 */
.L_x_3667:
[----:B------:R-:W-:Y:S01]  /*1f40*/  LEA R3, R0, 0x37800000, 0x17 ;  /* 0x3780000000037811 */ /* 0x000fe200078eb8ff */
[----:B------:R-:W-:-:S05]  /*1f50*/  IMAD.SHL.U32 R0, R2, 0x200000, RZ ;  /* 0x0020000002007824 */ /* 0x000fca00078e00ff */
[----:B------:R-:W-:-:S07]  /*1f60*/  LOP3.LUT R0, R3, R0, R4, 0xfe, !PT ;  /* 0x0000000003007212 */ /* 0x000fce00078efe04 */
.L_x_3666:
[----:B------:R-:W-:Y:S05]  /*1f70*/  BSYNC B0 ;  /* 0x0000000000007941 */ /* 0x000fea0003800000 */
.L_x_3665:
[----:B------:R-:W-:-:S04]  /*1f80*/  F2FP.F16.F32.PACK_AB R0, RZ, R0 ;  /* 0x00000000ff00723e */ /* 0x000fc800000000ff */
[----:B------:R-:W-:Y:S01]  /*1f90*/  PRMT R22, R0, 0x7610, R22 ;  /* 0x0000761000167816 */ /* 0x000fe20000000016 */
[----:B------:R-:W-:Y:S06]  /*1fa0*/  BRA `(.L_x_3646) ;  /* 0x0000000000b47947 */ /* 0x000fec0003800000 */
.L_x_3658:
        /* <DEDUP_REMOVED lines=14> */
.L_x_3672:
[----:B------:R-:W-:Y:S05]  /*2090*/  BSYNC B0 ;  /* 0x0000000000007941 */ /* 0x000fea0003800000 */
.L_x_3671:
[----:B------:R-:W-:-:S04]  /*20a0*/  F2FP.F16.F32.PACK_AB R0, RZ, R0 ;  /* 0x00000000ff00723e */ /* 0x000fc800000000ff */
[----:B------:R-:W-:Y:S01]  /*20b0*/  PRMT R22, R0, 0x7610, R22 ;  /* 0x0000761000167816 */ /* 0x000fe20000000016 */
[----:B------:R-:W-:Y:S06]  /*20c0*/  BRA `(.L_x_3646) ;  /* 0x00000000006c7947 */ /* 0x000fec0003800000 */
.L_x_3645:
        /* <DEDUP_REMOVED lines=16> */
.L_x_3673:
[----:B------:R-:W-:Y:S01]  /*21d0*/  PRMT R22, RZ, 0x7610, R22 ;  /* 0x00007610ff167816 */ /* 0x000fe20000000016 */
[----:B------:R-:W-:Y:S06]  /*21e0*/  BRA `(.L_x_3646) ;  /* 0x0000000000247947 */ /* 0x000fec0003800000 */
.L_x_3670:
[----:B------:R-:W2:Y:S02]  /*21f0*/  LDG.E.64 R2, desc[UR36][R2.64] ;  /* 0x0000002402027981 */ /* 0x000ea4000c1e1b00 */
[----:B--2---:R-:W0:Y:S02]  /*2200*/  I2F.U64 R0, R2 ;  /* 0x0000000200007312 */ /* 0x004e240000301000 */
[----:B0-----:R-:W-:-:S04]  /*2210*/  F2FP.F16.F32.PACK_AB R0, RZ, R0 ;  /* 0x00000000ff00723e */ /* 0x001fc800000000ff */
[----:B------:R-:W-:Y:S01]  /*2220*/  PRMT R22, R0, 0x7610, R22 ;  /* 0x0000761000167816 */ /* 0x000fe20000000016 */
[----:B------:R-:W-:Y:S06]  /*2230*/  BRA `(.L_x_3646) ;  /* 0x0000000000107947 */ /* 0x000fec0003800000 */
.L_x_3669:
[----:B------:R-:W2:Y:S02]  /*2240*/  LDG.E R2, desc[UR36][R2.64] ;  /* 0x0000002402027981 */ /* 0x000ea4000c1e1900 */
[----:B--2---:R-:W-:-:S04]  /*2250*/  I2FP.F32.U32 R0, R2 ;  /* 0x0000000200007245 */ /* 0x004fc80000201000 */
[----:B------:R-:W-:-:S04]  /*2260*/  F2FP.F16.F32.PACK_AB R0, RZ, R0 ;  /* 0x00000000ff00723e */ /* 0x000fc800000000ff */
[----:B------:R-:W-:-:S07]  /*2270*/  PRMT R22, R0, 0x7610, R22 ;  /* 0x0000761000167816 */ /* 0x000fce0000000016 */
.L_x_3646:
[----:B------:R-:W-:-:S07]  /*2280*/  VIADD R24, R24, 0x80 ;  /* 0x0000008018187836 */ /* 0x000fce0000000000 */
.L_x_3640:
[----:B------:R-:W-:Y:S05]  /*2290*/  BSYNC B6 ;  /* 0x0000000000067941 */ /* 0x000fea0003800000 */
.L_x_3639:
[----:B------:R-:W-:Y:S01]  /*22a0*/  ISETP.GE.AND P0, PT, R24, R16, PT ;  /* 0x000000101800720c */ /* 0x000fe20003f06270 */
[----:B------:R-:W-:Y:S01]  /*22b0*/  BSSY B6, `(.L_x_3674) ;  /* 0x000010f000067945 */ /* 0x000fe20003800000 */
[----:B------:R-:W-:Y:S02]  /*22c0*/  PRMT R18, RZ, 0x7610, R18 ;  /* 0x00007610ff127816 */ /* 0x000fe40000000012 */
[----:B01----:R-:W-:-:S09]  /*22d0*/  PRMT R2, RZ, 0x7610, R2 ;  /* 0x00007610ff027816 */ /* 0x003fd20000000002 */
[----:B------:R-:W-:Y:S05]  /*22e0*/  @P0 BRA `(.L_x_3675) ;  /* 0x00000010002c0947 */ /* 0x000fea0003800000 */
        /* <DEDUP_REMOVED lines=23> */
.L_x_3679:
[----:B------:R-:W2:Y:S02]  /*2460*/  LDG.E.U8 R4, desc[UR36][R4.64] ;  /* 0x0000002404047981 */ /* 0x000ea4000c1e1100 */
[----:B--2---:R-:W-:-:S04]  /*2470*/  I2FP.F32.U32 R0, R4 ;  /* 0x0000000400007245 */ /* 0x004fc80000201000 */
[----:B------:R-:W-:-:S04]  /*2480*/  F2FP.F16.F32.PACK_AB R0, RZ, R0 ;  /* 0x00000000ff00723e */ /* 0x000fc800000000ff */
[----:B------:R-:W-:Y:S01]  /*2490*/  PRMT R2, R0, 0x7610, R2 ;  /* 0x0000761000027816 */ /* 0x000fe20000000002 */
[----:B------:R-:W-:Y:S06]  /*24a0*/  BRA `(.L_x_3681) ;  /* 0x0000000c00b87947 */ /* 0x000fec0003800000 */
.L_x_3678:
        /* <DEDUP_REMOVED lines=11> */
.L_x_3683:
[----:B------:R-:W2:Y:S02]  /*2560*/  LDG.E R4, desc[UR36][R4.64] ;  /* 0x0000002404047981 */ /* 0x000ea4000c1e1900 */
[----:B--2---:R-:W-:-:S04]  /*2570*/  I2FP.F32.S32 R0, R4 ;  /* 0x0000000400007245 */ /* 0x004fc80000201400 */
[----:B------:R-:W-:-:S04]  /*2580*/  F2FP.F16.F32.PACK_AB R0, RZ, R0 ;  /* 0x00000000ff00723e */ /* 0x000fc800000000ff */
[----:B------:R-:W-:Y:S01]  /*2590*/  PRMT R2, R0, 0x7610, R2 ;  /* 0x0000761000027816 */ /* 0x000fe20000000002 */
[----:B------:R-:W-:Y:S06]  /*25a0*/  BRA `(.L_x_3681) ;  /* 0x0000000c00787947 */ /* 0x000fec0003800000 */
.L_x_3682:
[----:B------:R-:W2:Y:S02]  /*25b0*/  LDG.E.U16 R4, desc[UR36][R4.64] ;  /* 0x0000002404047981 */ /* 0x000ea4000c1e1500 */
[----:B--2---:R-:W0:Y:S02]  /*25c0*/  I2F.S16 R0, R4 ;  /* 0x0000000400007306 */ /* 0x004e240000101400 */
[----:B0-----:R-:W-:-:S04]  /*25d0*/  F2FP.F16.F32.PACK_AB R0, RZ, R0 ;  /* 0x00000000ff00723e */ /* 0x001fc800000000ff */
[----:B------:R-:W-:Y:S01]  /*25e0*/  PRMT R2, R0, 0x7610, R2 ;  /* 0x0000761000027816 */ /* 0x000fe20000000002 */
[----:B------:R-:W-:Y:S06]  /*25f0*/  BRA `(.L_x_3681) ;  /* 0x0000000c00647947 */ /* 0x000fec0003800000 */
.L_x_3677:
        /* <DEDUP_REMOVED lines=9> */
.L_x_3685:
[----:B------:R0:W5:Y:S01]  /*2690*/  LDG.E.U16 R2, desc[UR36][R4.64] ;  /* 0x0000002404027981 */ /* 0x000162000c1e1500 */
[----:B------:R-:W-:Y:S05]  /*26a0*/  BRA `(.L_x_3681) ;  /* 0x0000000c00387947 */ /* 0x000fea0003800000 */
.L_x_3684:
        /* <DEDUP_REMOVED lines=9> */
.L_x_3687:
[----:B------:R1:W5:Y:S01]  /*2740*/  LDG.E.U16 R2, desc[UR36][R4.64] ;  /* 0x0000002404027981 */ /* 0x000362000c1e1500 */
[----:B------:R-:W-:Y:S05]  /*2750*/  BRA `(.L_x_3681) ;  /* 0x0000000c000c7947 */ /* 0x000fea0003800000 */
.L_x_3686:
        /* <DEDUP_REMOVED lines=9> */
.L_x_3676:
        /* <DEDUP_REMOVED lines=14> */
.L_x_3690:
        /* <DEDUP_REMOVED lines=9> */
.L_x_3689:
        /* <DEDUP_REMOVED lines=24> */
[----:B------:R-:W-:-:S04]  /*2ae0*/  LOP3.LUT R3, R3, 0x80000000, R0, 0xf8, !PT ;  /* 0x8000000003037812 */ /* 0x000fc800078ef800 */
[----:B------:R-:W-:-:S04]  /*2af0*/  F2FP.F16.F32.PACK_AB R3, RZ, R3 ;  /* 0x00000003ff03723e */ /* 0x000fc800000000ff */
[----:B------:R-:W-:Y:S01]  /*2b00*/  PRMT R2, R3, 0x7610, R2 ;  /* 0x0000761003027816 */ /* 0x000fe20000000002 */
[----:B------:R-:W-:Y:S06]  /*2b10*/  BRA `(.L_x_3681) ;  /* 0x00000008001c7947 */ /* 0x000fec0003800000 */
.L_x_3692:
        /* <DEDUP_REMOVED lines=11> */
[----:B------:R-:W-:-:S04]  /*2bd0*/  LOP3.LUT R2, R2, 0x80000000, R3, 0xf8, !PT ;  /* 0x8000000002027812 */ /* 0x000fc800078ef803 */
[----:B------:R-:W-:Y:S01]  /*2be0*/  F2FP.F16.F32.PACK_AB R2, RZ, R2 ;  /* 0x00000002ff02723e */ /* 0x000fe200000000ff */
[----:B------:R-:W-:Y:S06]  /*2bf0*/  BRA `(.L_x_3681) ;  /* 0x0000000400e47947 */ /* 0x000fec0003800000 */
.L_x_3691:
[----:B------:R-:W2:Y:S02]  /*2c00*/  LDG.E.U16 R0, desc[UR36][R4.64] ;  /* 0x0000002404007981 */ /* 0x000ea4000c1e1500 */
[----:B--2---:R-:W-:-:S05]  /*2c10*/  IMAD.U32 R0, R0, 0x10000, RZ ;  /* 0x0001000000007824 */ /* 0x004fca00078e00ff */
[----:B------:R-:W-:-:S04]  /*2c20*/  F2FP.F16.F32.PACK_AB R0, RZ, R0 ;  /* 0x00000000ff00723e */ /* 0x000fc800000000ff */
[----:B------:R-:W-:Y:S01]  /*2c30*/  PRMT R2, R0, 0x7610, R2 ;  /* 0x0000761000027816 */ /* 0x000fe20000000002 */
[----:B------:R-:W-:Y:S06]  /*2c40*/  BRA `(.L_x_3681) ;  /* 0x0000000400d07947 */ /* 0x000fec0003800000 */
.L_x_3688:
        /* <DEDUP_REMOVED lines=13> */
.L_x_3695:
        /* <DEDUP_REMOVED lines=21> */
.L_x_3699:
[----:B------:R-:W-:Y:S05]  /*2e70*/  BSYNC B1 ;  /* 0x0000000000017941 */ /* 0x000fea0003800000 */
.L_x_3698:
[----:B------:R-:W-:Y:S01]  /*2e80*/  LEA R3, R0, 0x3b800000, 0x17 ;  /* 0x3b80000000037811 */ /* 0x000fe200078eb8ff */
[----:B------:R-:W-:-:S05]  /*2e90*/  IMAD.SHL.U32 R0, R2, 0x100000, RZ ;  /* 0x0010000002007824 */ /* 0x000fca00078e00ff */
[----:B------:R-:W-:-:S07]  /*2ea0*/  LOP3.LUT R0, R3, R0, R4, 0xfe, !PT ;  /* 0x0000000003007212 */ /* 0x000fce00078efe04 */
.L_x_3697:
[----:B------:R-:W-:Y:S05]  /*2eb0*/  BSYNC B0 ;  /* 0x0000000000007941 */ /* 0x000fea0003800000 */
.L_x_3696:
[----:B------:R-:W-:-:S04]  /*2ec0*/  F2FP.F16.F32.PACK_AB R0, RZ, R0 ;  /* 0x00000000ff00723e */ /* 0x000fc800000000ff */
[----:B------:R-:W-:Y:S01]  /*2ed0*/  PRMT R2, R0, 0x7610, R2 ;  /* 0x0000761000027816 */ /* 0x000fe20000000002 */
[----:B------:R-:W-:Y:S06]  /*2ee0*/  BRA `(.L_x_3681) ;  /* 0x0000000400287947 */ /* 0x000fec0003800000 */
.L_x_3694:
        /* <DEDUP_REMOVED lines=21> */
.L_x_3703:
[----:B------:R-:W-:Y:S05]  /*3040*/  BSYNC B1 ;  /* 0x0000000000017941 */ /* 0x000fea0003800000 */
.L_x_3702:
[----:B------:R-:W-:Y:S01]  /*3050*/  LEA R3, R0, 0x37800000, 0x17 ;  /* 0x3780000000037811 */ /* 0x000fe200078eb8ff */
[----:B------:R-:W-:-:S05]  /*3060*/  IMAD.SHL.U32 R0, R2, 0x200000, RZ ;  /* 0x0020000002007824 */ /* 0x000fca00078e00ff */
[----:B------:R-:W-:-:S07]  /*3070*/  LOP3.LUT R0, R3, R0, R4, 0xfe, !PT ;  /* 0x0000000003007212 */ /* 0x000fce00078efe04 */
.L_x_3701:
[----:B------:R-:W-:Y:S05]  /*3080*/  BSYNC B0 ;  /* 0x0000000000007941 */ /* 0x000fea0003800000 */
.L_x_3700:
[----:B------:R-:W-:-:S04]  /*3090*/  F2FP.F16.F32.PACK_AB R0, RZ, R0 ;  /* 0x00000000ff00723e */ /* 0x000fc800000000ff */
[----:B------:R-:W-:Y:S01]  /*30a0*/  PRMT R2, R0, 0x7610, R2 ;  /* 0x0000761000027816 */ /* 0x000fe20000000002 */
[----:B------:R-:W-:Y:S06]  /*30b0*/  BRA `(.L_x_3681) ;  /* 0x0000000000b47947 */ /* 0x000fec0003800000 */
.L_x_3693:
        /* <DEDUP_REMOVED lines=14> */
.L_x_3707:
[----:B------:R-:W-:Y:S05]  /*31a0*/  BSYNC B0 ;  /* 0x0000000000007941 */ /* 0x000fea0003800000 */
.L_x_3706:
[----:B------:R-:W-:-:S04]  /*31b0*/  F2FP.F16.F32.PACK_AB R0, RZ, R0 ;  /* 0x00000000ff00723e */ /* 0x000fc800000000ff */
[----:B------:R-:W-:Y:S01]  /*31c0*/  PRMT R2, R0, 0x7610, R2 ;  /* 0x0000761000027816 */ /* 0x000fe20000000002 */
[----:B------:R-:W-:Y:S06]  /*31d0*/  BRA `(.L_x_3681) ;  /* 0x00000000006c7947 */ /* 0x000fec0003800000 */
.L_x_3680:
        /* <DEDUP_REMOVED lines=16> */
.L_x_3708:
[----:B------:R-:W-:Y:S01]  /*32e0*/  PRMT R2, RZ, 0x7610, R2 ;  /* 0x00007610ff027816 */ /* 0x000fe20000000002 */
[----:B------:R-:W-:Y:S06]  /*32f0*/  BRA `(.L_x_3681) ;  /* 0x0000000000247947 */ /* 0x000fec0003800000 */
.L_x_3705:
[----:B------:R-:W2:Y:S02]  /*3300*/  LDG.E.64 R4, desc[UR36][R4.64] ;  /* 0x0000002404047981 */ /* 0x000ea4000c1e1b00 */
[----:B--2---:R-:W0:Y:S02]  /*3310*/  I2F.U64 R0, R4 ;  /* 0x0000000400007312 */ /* 0x004e240000301000 */
[----:B0-----:R-:W-:-:S04]  /*3320*/  F2FP.F16.F32.PACK_AB R0, RZ, R0 ;  /* 0x00000000ff00723e */ /* 0x001fc800000000ff */
[----:B------:R-:W-:Y:S01]  /*3330*/  PRMT R2, R0, 0x7610, R2 ;  /* 0x0000761000027816 */ /* 0x000fe20000000002 */
[----:B------:R-:W-:Y:S06]  /*3340*/  BRA `(.L_x_3681) ;  /* 0x0000000000107947 */ /* 0x000fec0003800000 */
.L_x_3704:
[----:B------:R-:W2:Y:S02]  /*3350*/  LDG.E R4, desc[UR36][R4.64] ;  /* 0x0000002404047981 */ /* 0x000ea4000c1e1900 */
[----:B--2---:R-:W-:-:S04]  /*3360*/  I2FP.F32.U32 R0, R4 ;  /* 0x0000000400007245 */ /* 0x004fc80000201000 */
[----:B------:R-:W-:-:S04]  /*3370*/  F2FP.F16.F32.PACK_AB R0, RZ, R0 ;  /* 0x00000000ff00723e */ /* 0x000fc800000000ff */
[----:B------:R-:W-:-:S07]  /*3380*/  PRMT R2, R0, 0x7610, R2 ;  /* 0x0000761000027816 */ /* 0x000fce0000000002 */
.L_x_3681:
[----:B------:R-:W-:-:S07]  /*3390*/  VIADD R24, R24, 0x80 ;  /* 0x0000008018187836 */ /* 0x000fce0000000000 */
.L_x_3675:
[----:B------:R-:W-:Y:S05]  /*33a0*/  BSYNC B6 ;  /* 0x0000000000067941 */ /* 0x000fea0003800000 */
.L_x_3674:
        /* <DEDUP_REMOVED lines=25> */
.L_x_3714:
[----:B------:R-:W2:Y:S02]  /*3540*/  LDG.E.U8 R4, desc[UR36][R4.64] ;  /* 0x0000002404047981 */ /* 0x000ea4000c1e1100 */
[----:B--2---:R-:W-:-:S04]  /*3550*/  I2FP.F32.U32 R0, R4 ;  /* 0x0000000400007245 */ /* 0x004fc80000201000 */
[----:B------:R-:W-:-:S04]  /*3560*/  F2FP.F16.F32.PACK_AB R0, RZ, R0 ;  /* 0x00000000ff00723e */ /* 0x000fc800000000ff */
[----:B------:R-:W-:Y:S01]  /*3570*/  PRMT R18, R0, 0x7610, R18 ;  /* 0x0000761000127816 */ /* 0x000fe20000000012 */
[----:B------:R-:W-:Y:S06]  /*3580*/  BRA `(.L_x_3710) ;  /* 0x0000000c00bc7947 */ /* 0x000fec0003800000 */
.L_x_3713:
        /* <DEDUP_REMOVED lines=11> */
.L_x_3717:
[----:B------:R-:W2:Y:S02]  /*3640*/  LDG.E R4, desc[UR36][R4.64] ;  /* 0x0000002404047981 */ /* 0x000ea4000c1e1900 */
[----:B--2---:R-:W-:-:S04]  /*3650*/  I2FP.F32.S32 R0, R4 ;  /* 0x0000000400007245 */ /* 0x004fc80000201400 */
[----:B------:R-:W-:-:S04]  /*3660*/  F2FP.F16.F32.PACK_AB R0, RZ, R0 ;  /* 0x00000000ff00723e */ /* 0x000fc800000000ff */
[----:B------:R-:W-:Y:S01]  /*3670*/  PRMT R18, R0, 0x7610, R18 ;  /* 0x0000761000127816 */ /* 0x000fe20000000012 */
[----:B------:R-:W-:Y:S06]  /*3680*/  BRA `(.L_x_3710) ;  /* 0x0000000c007c7947 */ /* 0x000fec0003800000 */
.L_x_3716:
[----:B------:R-:W2:Y:S02]  /*3690*/  LDG.E.U16 R4, desc[UR36][R4.64] ;  /* 0x0000002404047981 */ /* 0x000ea4000c1e1500 */
[----:B--2---:R-:W0:Y:S02]  /*36a0*/  I2F.S16 R0, R4 ;  /* 0x0000000400007306 */ /* 0x004e240000101400 */
[----:B0-----:R-:W-:-:S04]  /*36b0*/  F2FP.F16.F32.PACK_AB R0, RZ, R0 ;  /* 0x00000000ff00723e */ /* 0x001fc800000000ff */
[----:B------:R-:W-:Y:S01]  /*36c0*/  PRMT R18, R0, 0x7610, R18 ;  /* 0x0000761000127816 */ /* 0x000fe20000000012 */
[----:B------:R-:W-:Y:S06]  /*36d0*/  BRA `(.L_x_3710) ;  /* 0x0000000c00687947 */ /* 0x000fec0003800000 */
.L_x_3712:
        /* <DEDUP_REMOVED lines=9> */
.L_x_3719:
[----:B------:R2:W5:Y:S01]  /*3770*/  LDG.E.U16 R18, desc[UR36][R4.64] ;  /* 0x0000002404127981 */ /* 0x000562000c1e1500 */
[----:B------:R-:W-:Y:S05]  /*3780*/  BRA `(.L_x_3710) ;  /* 0x0000000c003c7947 */ /* 0x000fea0003800000 */
.L_x_3718:
        /* <DEDUP_REMOVED lines=9> */
.L_x_3721:
[----:B------:R3:W5:Y:S01]  /*3820*/  LDG.E.U16 R18, desc[UR36][R4.64] ;  /* 0x0000002404127981 */ /* 0x000762000c1e1500 */
[----:B------:R-:W-:Y:S05]  /*3830*/  BRA `(.L_x_3710) ;  /* 0x0000000c00107947 */ /* 0x000fea0003800000 */
.L_x_3720:
        /* <DEDUP_REMOVED lines=9> */
.L_x_3711:
        /* <DEDUP_REMOVED lines=14> */
.L_x_3724:
        /* <DEDUP_REMOVED lines=9> */
.L_x_3723:
        /* <DEDUP_REMOVED lines=28> */
.L_x_3726:
        /* <DEDUP_REMOVED lines=12> */
[----:B------:R-:W-:-:S04]  /*3cc0*/  F2FP.F16.F32.PACK_AB R0, RZ, R0 ;  /* 0x00000000ff00723e */ /* 0x000fc800000000ff */
[----:B------:R-:W-:Y:S01]  /*3cd0*/  PRMT R18, R0, 0x7610, R18 ;  /* 0x0000761000127816 */ /* 0x000fe20000000012 */
[----:B------:R-:W-:Y:S06]  /*3ce0*/  BRA `(.L_x_3710) ;  /* 0x0000000400e47947 */ /* 0x000fec0003800000 */
.L_x_3725:
[----:B------:R-:W2:Y:S02]  /*3cf0*/  LDG.E.U16 R0, desc[UR36][R4.64] ;  /* 0x0000002404007981 */ /* 0x000ea4000c1e1500 */
[----:B--2---:R-:W-:-:S05]  /*3d00*/  IMAD.U32 R0, R0, 0x10000, RZ ;  /* 0x0001000000007824 */ /* 0x004fca00078e00ff */
[----:B------:R-:W-:-:S04]  /*3d10*/  F2FP.F16.F32.PACK_AB R0, RZ, R0 ;  /* 0x00000000ff00723e */ /* 0x000fc800000000ff */
[----:B------:R-:W-:Y:S01]  /*3d20*/  PRMT R18, R0, 0x7610, R18 ;  /* 0x0000761000127816 */ /* 0x000fe20000000012 */
[----:B------:R-:W-:Y:S06]  /*3d30*/  BRA `(.L_x_3710) ;  /* 0x0000000400d07947 */ /* 0x000fec0003800000 */
.L_x_3722:
        /* <DEDUP_REMOVED lines=13> */
.L_x_3729:
        /* <DEDUP_REMOVED lines=21> */
.L_x_3733:
[----:B------:R-:W-:Y:S05]  /*3f60*/  BSYNC B1 ;  /* 0x0000000000017941 */ /* 0x000fea0003800000 */
.L_x_3732:
[----:B------:R-:W-:Y:S01]  /*3f70*/  LEA R5, R0, 0x3b800000, 0x17 ;  /* 0x3b80000000057811 */ /* 0x000fe200078eb8ff */
[----:B------:R-:W-:-:S05]  /*3f80*/  IMAD.SHL.U32 R0, R3, 0x100000, RZ ;  /* 0x0010000003007824 */ /* 0x000fca00078e00ff */
[----:B------:R-:W-:-:S07]  /*3f90*/  LOP3.LUT R0, R5, R0, R6, 0xfe, !PT ;  /* 0x0000000005007212 */ /* 0x000fce00078efe06 */
.L_x_3731:
[----:B------:R-:W-:Y:S05]  /*3fa0*/  BSYNC B0 ;  /* 0x0000000000007941 */ /* 0x000fea0003800000 */
.L_x_3730:
[----:B------:R-:W-:-:S04]  /*3fb0*/  F2FP.F16.F32.PACK_AB R0, RZ, R0 ;  /* 0x00000000ff00723e */ /* 0x000fc800000000ff */
[----:B------:R-:W-:Y:S01]  /*3fc0*/  PRMT R18, R0, 0x7610, R18 ;  /* 0x0000761000127816 */ /* 0x000fe20000000012 */
[----:B------:R-:W-:Y:S06]  /*3fd0*/  BRA `(.L_x_3710) ;  /* 0x0000000400287947 */ /* 0x000fec0003800000 */
.L_x_3728:
        /* <DEDUP_REMOVED lines=21> */
.L_x_3737:
[----:B------:R-:W-:Y:S05]  /*4130*/  BSYNC B1 ;  /* 0x0000000000017941 */ /* 0x000fea0003800000 */
.L_x_3736:
[----:B------:R-:W-:Y:S01]  /*4140*/  LEA R5, R0, 0x37800000, 0x17 ;  /* 0x3780000000057811 */ /* 0x000fe200078eb8ff */
[----:B------:R-:W-:-:S05]  /*4150*/  IMAD.SHL.U32 R0, R3, 0x200000, RZ ;  /* 0x0020000003007824 */ /* 0x000fca00078e00ff */
[----:B------:R-:W-:-:S07]  /*4160*/  LOP3.LUT R0, R5, R0, R6, 0xfe, !PT ;  /* 0x0000000005007212 */ /* 0x000fce00078efe06 */
.L_x_3735:
[----:B------:R-:W-:Y:S05]  /*4170*/  BSYNC B0 ;  /* 0x0000000000007941 */ /* 0x000fea0003800000 */
.L_x_3734:
[----:B------:R-:W-:-:S04]  /*4180*/  F2FP.F16.F32.PACK_AB R0, RZ, R0 ;  /* 0x00000000ff00723e */ /* 0x000fc800000000ff */
[----:B------:R-:W-:Y:S01]  /*4190*/  PRMT R18, R0, 0x7610, R18 ;  /* 0x0000761000127816 */ /* 0x000fe20000000012 */
[----:B------:R-:W-:Y:S06]  /*41a0*/  BRA `(.L_x_3710) ;  /* 0x0000000000b47947 */ /* 0x000fec0003800000 */
.L_x_3727:
        /* <DEDUP_REMOVED lines=14> */
.L_x_3741:
[----:B------:R-:W-:Y:S05]  /*4290*/  BSYNC B0 ;  /* 0x0000000000007941 */ /* 0x000fea0003800000 */
.L_x_3740:
[----:B------:R-:W-:-:S04]  /*42a0*/  F2FP.F16.F32.PACK_AB R0, RZ, R0 ;  /* 0x00000000ff00723e */ /* 0x000fc800000000ff */
[----:B------:R-:W-:Y:S01]  /*42b0*/  PRMT R18, R0, 0x7610, R18 ;  /* 0x0000761000127816 */ /* 0x000fe20000000012 */
[----:B------:R-:W-:Y:S06]  /*42c0*/  BRA `(.L_x_3710) ;  /* 0x00000000006c7947 */ /* 0x000fec0003800000 */
.L_x_3715:
        /* <DEDUP_REMOVED lines=16> */
.L_x_3742:
[----:B------:R-:W-:Y:S01]  /*43d0*/  PRMT R18, RZ, 0x7610, R18 ;  /* 0x00007610ff127816 */ /* 0x000fe20000000012 */
[----:B------:R-:W-:Y:S06]  /*43e0*/  BRA `(.L_x_3710) ;  /* 0x0000000000247947 */ /* 0x000fec0003800000 */
.L_x_3739:
[----:B------:R-:W2:Y:S02]  /*43f0*/  LDG.E.64 R4, desc[UR36][R4.64] ;  /* 0x0000002404047981 */ /* 0x000ea4000c1e1b00 */
[----:B--2---:R-:W0:Y:S02]  /*4400*/  I2F.U64 R0, R4 ;  /* 0x0000000400007312 */ /* 0x004e240000301000 */
[----:B0-----:R-:W-:-:S04]  /*4410*/  F2FP.F16.F32.PACK_AB R0, RZ, R0 ;  /* 0x00000000ff00723e */ /* 0x001fc800000000ff */
[----:B------:R-:W-:Y:S01]  /*4420*/  PRMT R18, R0, 0x7610, R18 ;  /* 0x0000761000127816 */ /* 0x000fe20000000012 */
[----:B------:R-:W-:Y:S06]  /*4430*/  BRA `(.L_x_3710) ;  /* 0x0000000000107947 */ /* 0x000fec0003800000 */
.L_x_3738:
[----:B------:R-:W2:Y:S02]  /*4440*/  LDG.E R4, desc[UR36][R4.64] ;  /* 0x0000002404047981 */ /* 0x000ea4000c1e1900 */
[----:B--2---:R-:W-:-:S04]  /*4450*/  I2FP.F32.U32 R0, R4 ;  /* 0x0000000400007245 */ /* 0x004fc80000201000 */
[----:B------:R-:W-:-:S04]  /*4460*/  F2FP.F16.F32.PACK_AB R0, RZ, R0 ;  /* 0x00000000ff00723e */ /* 0x000fc800000000ff */
[----:B------:R-:W-:-:S07]  /*4470*/  PRMT R18, R0, 0x7610, R18 ;  /* 0x0000761000127816 */ /* 0x000fce0000000012 */
.L_x_3710:
[----:B------:R-:W-:Y:S05]  /*4480*/  BSYNC B6 ;  /* 0x0000000000067941 */ /* 0x000fea0003800000 */
.L_x_3709:
[----:B------:R-:W4:Y:S01]  /*4490*/  S2R R19, SR_TID.X ;  /* 0x0000000000137919 */ /* 0x000f220000002100 */
[----:B------:R-:W-:Y:S01]  /*44a0*/  BSSY B0, `(.L_x_3743) ;  /* 0x0000024000007945 */ /* 0x000fe20003800000 */
[----:B----4-:R-:W-:-:S13]  /*44b0*/  ISETP.GE.AND P0, PT, R19, R16, PT ;  /* 0x000000101300720c */ /* 0x010fda0003f06270 */
[----:B------:R-:W-:Y:S05]  /*44c0*/  @P0 BRA `(.L_x_3744) ;  /* 0x0000000000840947 */ /* 0x000fea0003800000 */
[----:B-----5:R-:W-:Y:S01]  /*44d0*/  HADD2.F32 R23, -RZ, R23.H0_H0 ;  /* 0x20000017ff177230 */ /* 0x020fe20000004100 */
[----:B------:R-:W-:Y:S01]  /*44e0*/  BSSY B1, `(.L_x_3745) ;  /* 0x000001e000017945 */ /* 0x000fe20003800000 */
[----:B0123--:R-:W-:Y:S02]  /*44f0*/  IMAD.MOV.U32 R5, RZ, RZ, 0x3e800000 ;  /* 0x3e800000ff057424 */ /* 0x00ffe400078e00ff */
[----:B------:R-:W-:Y:S02]  /*4500*/  IMAD.MOV.U32 R6, RZ, RZ, 0x3d39bf78 ;  /* 0x3d39bf78ff067424 */ /* 0x000fe400078e00ff */
[C---:B------:R-:W-:Y:S01]  /*4510*/  FADD.FTZ.RZ R0, R23.reuse, 1 ;  /* 0x3f80000017007421 */ /* 0x040fe2000001c000 */
[----:B------:R-:W-:-:S03]  /*4520*/  ISETP.GE.U32.AND P1, PT, R23, 0x7f800000, PT ;  /* 0x7f8000001700780c */ /* 0x000fc60003f26070 */
        /* <DEDUP_REMOVED lines=25> */
.L_x_3746:
[----:B------:R-:W-:Y:S05]  /*46c0*/  BSYNC B1 ;  /* 0x0000000000017941 */ /* 0x000fea0003800000 */
.L_x_3745:
[----:B------:R-:W-:-:S07]  /*46d0*/  F2FP.F16.F32.PACK_AB R0, RZ, R0 ;  /* 0x00000000ff00723e */ /* 0x000fce00000000ff */
.L_x_3744:
[----:B------:R-:W-:Y:S05]  /*46e0*/  BSYNC B0 ;  /* 0x0000000000007941 */ /* 0x000fea0003800000 */
.L_x_3743:
[----:B-----5:R-:W-:Y:S01]  /*46f0*/  VIADD R23, R19, 0x80 ;  /* 0x0000008013177836 */ /* 0x020fe20000000000 */
[----:B------:R-:W-:Y:S04]  /*4700*/  BSSY B0, `(.L_x_3747) ;  /* 0x0000024000007945 */ /* 0x000fe80003800000 */
[----:B------:R-:W-:-:S13]  /*4710*/  ISETP.GE.AND P1, PT, R23, R16, PT ;  /* 0x000000101700720c */ /* 0x000fda0003f26270 */
[----:B------:R-:W-:Y:S05]  /*4720*/  @P1 BRA `(.L_x_3748) ;  /* 0x0000000000841947 */ /* 0x000fea0003800000 */
[----:B------:R-:W-:Y:S01]  /*4730*/  HADD2.F32 R22, -RZ, R22.H0_H0 ;  /* 0x20000016ff167230 */ /* 0x000fe20000004100 */
[----:B------:R-:W-:Y:S01]  /*4740*/  BSSY B1, `(.L_x_3749) ;  /* 0x000001e000017945 */ /* 0x000fe20003800000 */
[----:B------:R-:W-:Y:S02]  /*4750*/  IMAD.MOV.U32 R6, RZ, RZ, 0x3e800000 ;  /* 0x3e800000ff067424 */ /* 0x000fe400078e00ff */
[----:B------:R-:W-:Y:S02]  /*4760*/  IMAD.MOV.U32 R7, RZ, RZ, 0x3d39bf78 ;  /* 0x3d39bf78ff077424 */ /* 0x000fe400078e00ff */
[C---:B------:R-:W-:Y:S01]  /*4770*/  FADD.FTZ.RZ R3, R22.reuse, 1 ;  /* 0x3f80000016037421 */ /* 0x040fe2000001c000 */
[----:B------:R-:W-:-:S03]  /*4780*/  ISETP.GE.U32.AND P1, PT, R22, 0x7f800000, PT ;  /* 0x7f8000001600780c */ /* 0x000fc60003f26070 */
[----:B------:R-:W-:-:S05]  /*4790*/  VIADD R3, R3, 0xc0c00000 ;  /* 0xc0c0000003037836 */ /* 0x000fca0000000000 */
[----:B------:R-:W-:-:S04]  /*47a0*/  LOP3.LUT R3, R3, 0xff800000, RZ, 0xc0, !PT ;  /* 0xff80000003037812 */ /* 0x000fc800078ec0ff */
[----:B0123--:R-:W-:Y:S01]  /*47b0*/  IADD3 R5, -R3, 0x40800000, RZ ;  /* 0x4080000003057810 */ /* 0x00ffe20007ffe1ff */
        /* <DEDUP_REMOVED lines=22> */
.L_x_3750:
[----:B------:R-:W-:Y:S05]  /*4920*/  BSYNC B1 ;  /* 0x0000000000017941 */ /* 0x000fea0003800000 */
.L_x_3749:
[----:B------:R-:W-:-:S07]  /*4930*/  F2FP.F16.F32.PACK_AB R25, RZ, R25 ;  /* 0x00000019ff19723e */ /* 0x000fce00000000ff */
.L_x_3748:
[----:B------:R-:W-:Y:S05]  /*4940*/  BSYNC B0 ;  /* 0x0000000000007941 */ /* 0x000fea0003800000 */
.L_x_3747:
[----:B------:R-:W-:Y:S01]  /*4950*/  VIADD R3, R19, 0x100 ;  /* 0x0000010013037836 */ /* 0x000fe20000000000 */
        /* <DEDUP_REMOVED lines=34> */
.L_x_3754:
[----:B------:R-:W-:Y:S05]  /*4b80*/  BSYNC B1 ;  /* 0x0000000000017941 */ /* 0x000fea0003800000 */
.L_x_3753:
[----:B------:R-:W-:-:S07]  /*4b90*/  F2FP.F16.F32.PACK_AB R24, RZ, R24 ;  /* 0x00000018ff18723e */ /* 0x000fce00000000ff */
.L_x_3752:
[----:B------:R-:W-:Y:S05]  /*4ba0*/  BSYNC B0 ;  /* 0x0000000000007941 */ /* 0x000fea0003800000 */
.L_x_3751:
[----:B------:R-:W-:Y:S01]  /*4bb0*/  VIADD R3, R19, 0x180 ;  /* 0x0000018013037836 */ /* 0x000fe20000000000 */
[----:B------:R-:W-:Y:S04]  /*4bc0*/  BSSY B0, `(.L_x_3755) ;  /* 0x0000024000007945 */ /* 0x000fe80003800000 */
[----:B------:R-:W-:-:S13]  /*4bd0*/  ISETP.GE.AND P1, PT, R3, R16, PT ;  /* 0x000000100300720c */ /* 0x000fda0003f26270 */
[----:B------:R-:W-:Y:S05]  /*4be0*/  @P1 BRA `(.L_x_3756) ;  /* 0x0000000000841947 */ /* 0x000fea0003800000 */
[----:B------:R-:W-:Y:S01]  /*4bf0*/  HADD2.F32 R18, -RZ, R18.H0_H0 ;  /* 0x20000012ff127230 */ /* 0x000fe20000004100 */
        /* <DEDUP_REMOVED lines=30> */
.L_x_3758:
[----:B------:R-:W-:Y:S05]  /*4de0*/  BSYNC B1 ;  /* 0x0000000000017941 */ /* 0x000fea0003800000 */
.L_x_3757:
[----:B------:R-:W-:-:S07]  /*4df0*/  F2FP.F16.F32.PACK_AB R22, RZ, R22 ;  /* 0x00000016ff16723e */ /* 0x000fce00000000ff */
.L_x_3756:
[----:B------:R-:W-:Y:S05]  /*4e00*/  BSYNC B0 ;  /* 0x0000000000007941 */ /* 0x000fea0003800000 */
.L_x_3755:
[----:B------:R-:W4:Y:S01]  /*4e10*/  LDC.U8 R18, c[0x0][0x234] ;  /* 0x00008d00ff127b82 */ /* 0x000f220000000000 */
[----:B------:R-:W-:Y:S04]  /*4e20*/  BSSY B6, `(.L_x_3759) ;  /* 0x0000112000067945 */ /* 0x000fe80003800000 */
[----:B------:R-:W-:Y:S05]  /*4e30*/  @P0 BRA `(.L_x_3760) ;  /* 0x0000001000400947 */ /* 0x000fea0003800000 */
[----:B------:R-:W5:Y:S01]  /*4e40*/  LDC.64 R2, c[0x0][0x218] ;  /* 0x00008600ff027b82 */ /* 0x000f620000000a00 */
[----:B01234-:R-:W-:Y:S01]  /*4e50*/  PRMT R4, R18, 0x9910, RZ ;  /* 0x0000991012047816 */ /* 0x01ffe200000000ff */
        /* <DEDUP_REMOVED lines=20> */
.L_x_3764:
[----:B------:R-:W-:Y:S02]  /*4fa0*/  HADD2.F32 R5, -RZ, R0.H0_H0 ;  /* 0x20000000ff057230 */ /* 0x000fe40000004100 */
[----:B------:R-:W-:-:S04]  /*4fb0*/  IMAD.MOV.U32 R19, RZ, RZ, R23 ;  /* 0x000000ffff137224 */ /* 0x000fc800078e0017 */
[----:B------:R-:W0:Y:S02]  /*4fc0*/  F2I.S64.TRUNC R4, R5 ;  /* 0x0000000500047311 */ /* 0x000e24000020d900 */
[----:B0-----:R0:W-:Y:S01]  /*4fd0*/  STG.E.U8 desc[UR36][R2.64], R4 ;  /* 0x0000000402007986 */ /* 0x0011e2000c101124 */
[----:B------:R-:W-:Y:S05]  /*4fe0*/  BRA `(.L_x_3760) ;  /* 0x0000000c00d47947 */ /* 0x000fea0003800000 */
.L_x_3763:
        /* <DEDUP_REMOVED lines=11> */
.L_x_3767:
[----:B------:R-:W-:Y:S02]  /*50a0*/  HADD2.F32 R0, -RZ, R0.H0_H0 ;  /* 0x20000000ff007230 */ /* 0x000fe40000004100 */
[----:B------:R-:W-:Y:S02]  /*50b0*/  IMAD.MOV.U32 R19, RZ, RZ, R23 ;  /* 0x000000ffff137224 */ /* 0x000fe400078e0017 */
[----:B------:R-:W0:Y:S02]  /*50c0*/  F2I.FTZ.TRUNC.NTZ R5, R0 ;  /* 0x0000000000057305 */ /* 0x000e24000021f100 */
[----:B0-----:R0:W-:Y:S01]  /*50d0*/  STG.E desc[UR36][R2.64], R5 ;  /* 0x0000000502007986 */ /* 0x0011e2000c101924 */
[----:B------:R-:W-:Y:S05]  /*50e0*/  BRA `(.L_x_3760) ;  /* 0x0000000c00947947 */ /* 0x000fea0003800000 */
.L_x_3766:
[----:B------:R-:W-:Y:S02]  /*50f0*/  HADD2.F32 R0, -RZ, R0.H0_H0 ;  /* 0x20000000ff007230 */ /* 0x000fe40000004100 */
[----:B------:R-:W-:Y:S02]  /*5100*/  IMAD.MOV.U32 R19, RZ, RZ, R23 ;  /* 0x000000ffff137224 */ /* 0x000fe400078e0017 */
[----:B------:R-:W0:Y:S02]  /*5110*/  F2I.FTZ.TRUNC.NTZ R5, R0 ;  /* 0x0000000000057305 */ /* 0x000e24000021f100 */
[----:B0-----:R0:W-:Y:S01]  /*5120*/  STG.E.U16 desc[UR36][R2.64], R5 ;  /* 0x0000000502007986 */ /* 0x0011e2000c101524 */
[----:B------:R-:W-:Y:S05]  /*5130*/  BRA `(.L_x_3760) ;  /* 0x0000000c00807947 */ /* 0x000fea0003800000 */
.L_x_3762:
        /* <DEDUP_REMOVED lines=10> */
.L_x_3769:
[----:B------:R0:W-:Y:S01]  /*51e0*/  STG.E.U16 desc[UR36][R2.64], R0 ;  /* 0x0000000002007986 */ /* 0x0001e2000c101524 */
[----:B------:R-:W-:Y:S01]  /*51f0*/  IMAD.MOV.U32 R19, RZ, RZ, R23 ;  /* 0x000000ffff137224 */ /* 0x000fe200078e0017 */
[----:B------:R-:W-:Y:S06]  /*5200*/  BRA `(.L_x_3760) ;  /* 0x0000000c004c7947 */ /* 0x000fec0003800000 */
.L_x_3768:
        /* <DEDUP_REMOVED lines=11> */
.L_x_3771:
[----:B------:R-:W-:Y:S02]  /*52c0*/  HADD2.F32 R0, -RZ, R0.H0_H0 ;  /* 0x20000000ff007230 */ /* 0x000fe40000004100 */
[----:B------:R-:W-:-:S03]  /*52d0*/  IMAD.MOV.U32 R19, RZ, RZ, R23 ;  /* 0x000000ffff137224 */ /* 0x000fc600078e0017 */
[----:B------:R-:W-:-:S04]  /*52e0*/  F2FP.F16.F32.PACK_AB R0, RZ, R0 ;  /* 0x00000000ff00723e */ /* 0x000fc800000000ff */
[----:B------:R-:W-:-:S05]  /*52f0*/  PRMT R0, R0, 0x5410, RZ ;  /* 0x0000541000007816 */ /* 0x000fca00000000ff */
[----:B------:R0:W-:Y:S01]  /*5300*/  STG.E desc[UR36][R2.64], R0 ;  /* 0x0000000002007986 */ /* 0x0001e2000c101924 */
[----:B------:R-:W-:Y:S05]  /*5310*/  BRA `(.L_x_3760) ;  /* 0x0000000c00087947 */ /* 0x000fea0003800000 */
.L_x_3770:
[----:B------:R-:W-:Y:S02]  /*5320*/  HADD2.F32 R4, -RZ, R0.H0_H0 ;  /* 0x20000000ff047230 */ /* 0x000fe40000004100 */
[----:B------:R-:W-:-:S03]  /*5330*/  IMAD.MOV.U32 R19, RZ, RZ, R23 ;  /* 0x000000ffff137224 */ /* 0x000fc600078e0017 */
[----:B------:R-:W-:-:S06]  /*5340*/  FMUL.FTZ R4, R4, 1 ;  /* 0x3f80000004047820 */ /* 0x000fcc0000410000 */
[----:B------:R-:W0:Y:S02]  /*5350*/  F2F.F64.F32 R4, R4 ;  /* 0x0000000400047310 */ /* 0x000e240000201800 */
[----:B0-----:R0:W-:Y:S01]  /*5360*/  STG.E.64 desc[UR36][R2.64], R4 ;  /* 0x0000000402007986 */ /* 0x0011e2000c101b24 */
[----:B------:R-:W-:Y:S05]  /*5370*/  BRA `(.L_x_3760) ;  /* 0x0000000800f07947 */ /* 0x000fea0003800000 */
.L_x_3761:
        /* <DEDUP_REMOVED lines=14> */
.L_x_3774:
[----:B------:R-:W-:Y:S01]  /*5460*/  HADD2.F32 R0, -RZ, R0.H0_H0 ;  /* 0x20000000ff007230 */ /* 0x000fe20000004100 */
[----:B------:R-:W-:Y:S01]  /*5470*/  CS2R R6, SRZ ;  /* 0x0000000000067805 */ /* 0x000fe2000001ff00 */
[----:B------:R-:W-:-:S03]  /*5480*/  IMAD.MOV.U32 R19, RZ, RZ, R23 ;  /* 0x000000ffff137224 */ /* 0x000fc600078e0017 */
[----:B------:R-:W-:-:S04]  /*5490*/  FMUL.FTZ R0, R0, 1 ;  /* 0x3f80000000007820 */ /* 0x000fc80000410000 */
[----:B------:R-:W0:Y:S02]  /*54a0*/  F2F.F64.F32 R4, R0 ;  /* 0x0000000000047310 */ /* 0x000e240000201800 */
[----:B0-----:R0:W-:Y:S01]  /*54b0*/  STG.E.128 desc[UR36][R2.64], R4 ;  /* 0x0000000402007986 */ /* 0x0011e2000c101d24 */
[----:B------:R-:W-:Y:S05]  /*54c0*/  BRA `(.L_x_3760) ;  /* 0x00000008009c7947 */ /* 0x000fea0003800000 */
.L_x_3773:
        /* <DEDUP_REMOVED lines=21> */
.L_x_3778:
[----:B------:R-:W-:Y:S05]  /*5620*/  BSYNC B0 ;  /* 0x0000000000007941 */ /* 0x000fea0003800000 */
.L_x_3777:
[----:B------:R-:W-:Y:S01]  /*5630*/  LOP3.LUT R5, R0, R5, RZ, 0xfc, !PT ;  /* 0x0000000500057212 */ /* 0x000fe200078efcff */
[----:B------:R-:W-:-:S04]  /*5640*/  IMAD.MOV.U32 R19, RZ, RZ, R23 ;  /* 0x000000ffff137224 */ /* 0x000fc800078e0017 */
[----:B------:R0:W-:Y:S01]  /*5650*/  STG.E.U8 desc[UR36][R2.64], R5 ;  /* 0x0000000502007986 */ /* 0x0001e2000c101124 */
[----:B------:R-:W-:Y:S05]  /*5660*/  BRA `(.L_x_3760) ;  /* 0x0000000800347947 */ /* 0x000fea0003800000 */
.L_x_3776:
        /* <DEDUP_REMOVED lines=13> */
.L_x_3780:
[----:B------:R-:W-:Y:S01]  /*5740*/  IMAD.MOV.U32 R0, RZ, RZ, 0x7f ;  /* 0x0000007fff007424 */ /* 0x000fe200078e00ff */
[----:B------:R-:W-:-:S04]  /*5750*/  ISETP.GT.U32.AND P0, PT, R4, 0x7f800000, PT ;  /* 0x7f8000000400780c */ /* 0x000fc80003f04070 */
[----:B------:R-:W-:-:S09]  /*5760*/  SEL R0, R0, 0x7c, P0 ;  /* 0x0000007c00007807 */ /* 0x000fd20000000000 */
.L_x_3781:
[----:B------:R-:W-:Y:S05]  /*5770*/  BSYNC B0 ;  /* 0x0000000000007941 */ /* 0x000fea0003800000 */
.L_x_3779:
[----:B------:R-:W-:Y:S01]  /*5780*/  LOP3.LUT R4, R5, 0x80000000, RZ, 0xc0, !PT ;  /* 0x8000000005047812 */ /* 0x000fe200078ec0ff */
[----:B------:R-:W-:-:S03]  /*5790*/  IMAD.MOV.U32 R19, RZ, RZ, R23 ;  /* 0x000000ffff137224 */ /* 0x000fc600078e0017 */
[----:B------:R-:W-:-:S04]  /*57a0*/  SHF.R.U32.HI R5, RZ, 0x18, R4 ;  /* 0x00000018ff057819 */ /* 0x000fc80000011604 */
[----:B------:R-:W-:-:S05]  /*57b0*/  LOP3.LUT R5, R0, R5, RZ, 0xfc, !PT ;  /* 0x0000000500057212 */ /* 0x000fca00078efcff */
[----:B------:R0:W-:Y:S01]  /*57c0*/  STG.E.U8 desc[UR36][R2.64], R5 ;  /* 0x0000000502007986 */ /* 0x0001e2000c101124 */
[----:B------:R-:W-:Y:S05]  /*57d0*/  BRA `(.L_x_3760) ;  /* 0x0000000400d87947 */ /* 0x000fea0003800000 */
.L_x_3775:
[----:B------:R-:W-:Y:S02]  /*57e0*/  HADD2.F32 R0, -RZ, R0.H0_H0 ;  /* 0x20000000ff007230 */ /* 0x000fe40000004100 */
[----:B------:R-:W-:-:S03]  /*57f0*/  IMAD.MOV.U32 R19, RZ, RZ, R23 ;  /* 0x000000ffff137224 */ /* 0x000fc600078e0017 */
[----:B------:R-:W-:-:S05]  /*5800*/  F2FP.BF16.F32.PACK_AB R0, RZ, R0 ;  /* 0x00000000ff00723e */ /* 0x000fca00000010ff */
[----:B------:R0:W-:Y:S01]  /*5810*/  STG.E.U16 desc[UR36][R2.64], R0 ;  /* 0x0000000002007986 */ /* 0x0001e2000c101524 */
[----:B------:R-:W-:Y:S05]  /*5820*/  BRA `(.L_x_3760) ;  /* 0x0000000400c47947 */ /* 0x000fea0003800000 */
.L_x_3772:
        /* <DEDUP_REMOVED lines=13> */
.L_x_3784:
        /* <DEDUP_REMOVED lines=17> */
.L_x_3787:
[----:B------:R-:W-:-:S04]  /*5a10*/  LOP3.LUT R0, R7, 0x80000000, RZ, 0xc0, !PT ;  /* 0x8000000007007812 */ /* 0x000fc800078ec0ff */
[----:B------:R-:W-:-:S04]  /*5a20*/  SHF.R.U32.HI R5, RZ, 0x18, R0 ;  /* 0x00000018ff057819 */ /* 0x000fc80000011600 */
[----:B------:R-:W-:-:S04]  /*5a30*/  LOP3.LUT R4, R4, R5, RZ, 0xfc, !PT ;  /* 0x0000000504047212 */ /* 0x000fc800078efcff */
[----:B------:R-:W-:-:S07]  /*5a40*/  PRMT R0, R4, 0x7610, R0 ;  /* 0x0000761004007816 */ /* 0x000fce0000000000 */
.L_x_3786:
[----:B------:R-:W-:Y:S05]  /*5a50*/  BSYNC B0 ;  /* 0x0000000000007941 */ /* 0x000fea0003800000 */
.L_x_3785:
[----:B------:R0:W-:Y:S01]  /*5a60*/  STG.E.U8 desc[UR36][R2.64], R0 ;  /* 0x0000000002007986 */ /* 0x0001e2000c101124 */
[----:B------:R-:W-:Y:S01]  /*5a70*/  IMAD.MOV.U32 R19, RZ, RZ, R23 ;  /* 0x000000ffff137224 */ /* 0x000fe200078e0017 */
[----:B------:R-:W-:Y:S06]  /*5a80*/  BRA `(.L_x_3760) ;  /* 0x00000004002c7947 */ /* 0x000fec0003800000 */
.L_x_3783:
        /* <DEDUP_REMOVED lines=17> */
.L_x_3790:
[----:B------:R-:W-:-:S04]  /*5ba0*/  LOP3.LUT R0, R7, 0x80000000, RZ, 0xc0, !PT ;  /* 0x8000000007007812 */ /* 0x000fc800078ec0ff */
[----:B------:R-:W-:-:S04]  /*5bb0*/  SHF.R.U32.HI R5, RZ, 0x18, R0 ;  /* 0x00000018ff057819 */ /* 0x000fc80000011600 */
[----:B------:R-:W-:-:S04]  /*5bc0*/  LOP3.LUT R4, R4, R5, RZ, 0xfc, !PT ;  /* 0x0000000504047212 */ /* 0x000fc800078efcff */
[----:B------:R-:W-:-:S07]  /*5bd0*/  PRMT R0, R4, 0x7610, R0 ;  /* 0x0000761004007816 */ /* 0x000fce0000000000 */
.L_x_3789:
[----:B------:R-:W-:Y:S05]  /*5be0*/  BSYNC B0 ;  /* 0x0000000000007941 */ /* 0x000fea0003800000 */
.L_x_3788:
[----:B------:R0:W-:Y:S01]  /*5bf0*/  STG.E.U8 desc[UR36][R2.64], R0 ;  /* 0x0000000002007986 */ /* 0x0001e2000c101124 */
[----:B------:R-:W-:Y:S01]  /*5c00*/  IMAD.MOV.U32 R19, RZ, RZ, R23 ;  /* 0x000000ffff137224 */ /* 0x000fe200078e0017 */
[----:B------:R-:W-:Y:S06]  /*5c10*/  BRA `(.L_x_3760) ;  /* 0x0000000000c87947 */ /* 0x000fec0003800000 */
.L_x_3782:
        /* <DEDUP_REMOVED lines=23> */
.L_x_3765:
        /* <DEDUP_REMOVED lines=16> */
.L_x_3793:
[----:B------:R-:W-:Y:S01]  /*5e90*/  IMAD.MOV.U32 R19, RZ, RZ, R23 ;  /* 0x000000ffff137224 */ /* 0x000fe200078e0017 */
[----:B------:R-:W-:Y:S06]  /*5ea0*/  BRA `(.L_x_3760) ;  /* 0x0000000000247947 */ /* 0x000fec0003800000 */
.L_x_3792:
[----:B------:R-:W-:Y:S02]  /*5eb0*/  HADD2.F32 R4, -RZ, R0.H0_H0 ;  /* 0x20000000ff047230 */ /* 0x000fe40000004100 */
[----:B------:R-:W-:-:S04]  /*5ec0*/  IMAD.MOV.U32 R19, RZ, RZ, R23 ;  /* 0x000000ffff137224 */ /* 0x000fc800078e0017 */
[----:B------:R-:W0:Y:S02]  /*5ed0*/  F2I.U64.TRUNC R4, R4 ;  /* 0x0000000400047311 */ /* 0x000e24000020d800 */
[----:B0-----:R0:W-:Y:S01]  /*5ee0*/  STG.E.64 desc[UR36][R2.64], R4 ;  /* 0x0000000402007986 */ /* 0x0011e2000c101b24 */
[----:B------:R-:W-:Y:S05]  /*5ef0*/  BRA `(.L_x_3760) ;  /* 0x0000000000107947 */ /* 0x000fea0003800000 */
.L_x_3791:
[----:B------:R-:W-:Y:S02]  /*5f00*/  HADD2.F32 R0, -RZ, R0.H0_H0 ;  /* 0x20000000ff007230 */ /* 0x000fe40000004100 */
[----:B------:R-:W-:Y:S02]  /*5f10*/  IMAD.MOV.U32 R19, RZ, RZ, R23 ;  /* 0x000000ffff137224 */ /* 0x000fe400078e0017 */
[----:B------:R-:W0:Y:S02]  /*5f20*/  F2I.FTZ.U32.TRUNC.NTZ R5, R0 ;  /* 0x0000000000057305 */ /* 0x000e24000021f000 */
[----:B0-----:R0:W-:Y:S03]  /*5f30*/  STG.E desc[UR36][R2.64], R5 ;  /* 0x0000000502007986 */ /* 0x0011e6000c101924 */
.L_x_3760:
[----:B------:R-:W-:Y:S05]  /*5f40*/  BSYNC B6 ;  /* 0x0000000000067941 */ /* 0x000fea0003800000 */
.L_x_3759:
[----:B------:R-:W-:Y:S01]  /*5f50*/  ISETP.GE.AND P0, PT, R19, R16, PT ;  /* 0x000000101300720c */ /* 0x000fe20003f06270 */
[----:B------:R-:W-:-:S12]  /*5f60*/  BSSY B6, `(.L_x_3794) ;  /* 0x00001fc000067945 */ /* 0x000fd80003800000 */
[----:B------:R-:W-:Y:S05]  /*5f70*/  @P0 BRA `(.L_x_3795) ;  /* 0x0000001c00e80947 */ /* 0x000fea0003800000 */
[----:B0-----:R-:W0:Y:S01]  /*5f80*/  LDC.64 R2, c[0x0][0x218] ;  /* 0x00008600ff027b82 */ /* 0x001e220000000a00 */
[----:B------:R-:W-:Y:S01]  /*5f90*/  IMAD R0, R17, 0x200, R19 ;  /* 0x0000020011007824 */ /* 0x000fe200078e0213 */
[----:B-1234-:R-:W-:Y:S01]  /*5fa0*/  PRMT R4, R18, 0x9910, RZ ;  /* 0x0000991012047816 */ /* 0x01efe200000000ff */
        /* <DEDUP_REMOVED lines=19> */
.L_x_3799:
[----:B------:R-:W-:-:S06]  /*60e0*/  HADD2.F32 R5, -RZ, R25.H0_H0 ;  /* 0x20000019ff057230 */ /* 0x000fcc0000004100 */
[----:B------:R-:W0:Y:S02]  /*60f0*/  F2I.S64.TRUNC R4, R5 ;  /* 0x0000000500047311 */ /* 0x000e24000020d900 */
[----:B0-----:R0:W-:Y:S01]  /*6100*/  STG.E.U8 desc[UR36][R2.64], R4 ;  /* 0x0000000402007986 */ /* 0x0011e2000c101124 */
[----:B------:R-:W-:Y:S05]  /*6110*/  BRA `(.L_x_3801) ;  /* 0x0000000c00847947 */ /* 0x000fea0003800000 */
.L_x_3798:
        /* <DEDUP_REMOVED lines=10> */
.L_x_3803:
[----:B------:R-:W-:-:S06]  /*61c0*/  HADD2.F32 R25, -RZ, R25.H0_H0 ;  /* 0x20000019ff197230 */ /* 0x000fcc0000004100 */
[----:B------:R-:W0:Y:S02]  /*61d0*/  F2I.FTZ.TRUNC.NTZ R25, R25 ;  /* 0x0000001900197305 */ /* 0x000e24000021f100 */
[----:B0-----:R0:W-:Y:S01]  /*61e0*/  STG.E desc[UR36][R2.64], R25 ;  /* 0x0000001902007986 */ /* 0x0011e2000c101924 */
[----:B------:R-:W-:Y:S05]  /*61f0*/  BRA `(.L_x_3801) ;  /* 0x0000000c004c7947 */ /* 0x000fea0003800000 */
.L_x_3802:
[----:B------:R-:W-:-:S06]  /*6200*/  HADD2.F32 R25, -RZ, R25.H0_H0 ;  /* 0x20000019ff197230 */ /* 0x000fcc0000004100 */
[----:B------:R-:W0:Y:S02]  /*6210*/  F2I.FTZ.TRUNC.NTZ R25, R25 ;  /* 0x0000001900197305 */ /* 0x000e24000021f100 */
[----:B0-----:R0:W-:Y:S01]  /*6220*/  STG.E.U16 desc[UR36][R2.64], R25 ;  /* 0x0000001902007986 */ /* 0x0011e2000c101524 */
[----:B------:R-:W-:Y:S05]  /*6230*/  BRA `(.L_x_3801) ;  /* 0x0000000c003c7947 */ /* 0x000fea0003800000 */
.L_x_3797:
        /* <DEDUP_REMOVED lines=9> */
.L_x_3805:
[----:B------:R0:W-:Y:S01]  /*62d0*/  STG.E.U16 desc[UR36][R2.64], R25 ;  /* 0x0000001902007986 */ /* 0x0001e2000c101524 */
[----:B------:R-:W-:Y:S05]  /*62e0*/  BRA `(.L_x_3801) ;  /* 0x0000000c00107947 */ /* 0x000fea0003800000 */
.L_x_3804:
        /* <DEDUP_REMOVED lines=10> */
.L_x_3807:
[----:B------:R-:W-:-:S05]  /*6390*/  HADD2.F32 R0, -RZ, R25.H0_H0 ;  /* 0x20000019ff007230 */ /* 0x000fca0000004100 */
[----:B------:R-:W-:-:S04]  /*63a0*/  F2FP.F16.F32.PACK_AB R0, RZ, R0 ;  /* 0x00000000ff00723e */ /* 0x000fc800000000ff */
[----:B------:R-:W-:-:S05]  /*63b0*/  PRMT R0, R0, 0x5410, RZ ;  /* 0x0000541000007816 */ /* 0x000fca00000000ff */
[----:B------:R0:W-:Y:S01]  /*63c0*/  STG.E desc[UR36][R2.64], R0 ;  /* 0x0000000002007986 */ /* 0x0001e2000c101924 */
[----:B------:R-:W-:Y:S05]  /*63d0*/  BRA `(.L_x_3801) ;  /* 0x0000000800d47947 */ /* 0x000fea0003800000 */
.L_x_3806:
[----:B------:R-:W-:-:S05]  /*63e0*/  HADD2.F32 R4, -RZ, R25.H0_H0 ;  /* 0x20000019ff047230 */ /* 0x000fca0000004100 */
[----:B------:R-:W-:-:S06]  /*63f0*/  FMUL.FTZ R4, R4, 1 ;  /* 0x3f80000004047820 */ /* 0x000fcc0000410000 */
[----:B------:R-:W0:Y:S02]  /*6400*/  F2F.F64.F32 R4, R4 ;  /* 0x0000000400047310 */ /* 0x000e240000201800 */
[----:B0-----:R0:W-:Y:S01]  /*6410*/  STG.E.64 desc[UR36][R2.64], R4 ;  /* 0x0000000402007986 */ /* 0x0011e2000c101b24 */
[----:B------:R-:W-:Y:S05]  /*6420*/  BRA `(.L_x_3801) ;  /* 0x0000000800c07947 */ /* 0x000fea0003800000 */
.L_x_3796:
        /* <DEDUP_REMOVED lines=13> */
.L_x_3810:
[----:B------:R-:W-:Y:S01]  /*6500*/  HADD2.F32 R25, -RZ, R25.H0_H0 ;  /* 0x20000019ff197230 */ /* 0x000fe20000004100 */
[----:B------:R-:W-:-:S04]  /*6510*/  CS2R R6, SRZ ;  /* 0x0000000000067805 */ /* 0x000fc8000001ff00 */
[----:B------:R-:W-:-:S06]  /*6520*/  FMUL.FTZ R4, R25, 1 ;  /* 0x3f80000019047820 */ /* 0x000fcc0000410000 */
[----:B------:R-:W0:Y:S02]  /*6530*/  F2F.F64.F32 R4, R4 ;  /* 0x0000000400047310 */ /* 0x000e240000201800 */
[----:B0-----:R0:W-:Y:S01]  /*6540*/  STG.E.128 desc[UR36][R2.64], R4 ;  /* 0x0000000402007986 */ /* 0x0011e2000c101d24 */
[----:B------:R-:W-:Y:S05]  /*6550*/  BRA `(.L_x_3801) ;  /* 0x0000000800747947 */ /* 0x000fea0003800000 */
.L_x_3809:
        /* <DEDUP_REMOVED lines=21> */
.L_x_3814:
[----:B------:R-:W-:Y:S05]  /*66b0*/  BSYNC B0 ;  /* 0x0000000000007941 */ /* 0x000fea0003800000 */
.L_x_3813:
[----:B------:R-:W-:-:S05]  /*66c0*/  LOP3.LUT R5, R0, R5, RZ, 0xfc, !PT ;  /* 0x0000000500057212 */ /* 0x000fca00078efcff */
[----:B------:R0:W-:Y:S01]  /*66d0*/  STG.E.U8 desc[UR36][R2.64], R5 ;  /* 0x0000000502007986 */ /* 0x0001e2000c101124 */
[----:B------:R-:W-:Y:S05]  /*66e0*/  BRA `(.L_x_3801) ;  /* 0x0000000800107947 */ /* 0x000fea0003800000 */
.L_x_3812:
        /* <DEDUP_REMOVED lines=13> */
.L_x_3816:
[----:B------:R-:W-:Y:S01]  /*67c0*/  IMAD.MOV.U32 R0, RZ, RZ, 0x7f ;  /* 0x0000007fff007424 */ /* 0x000fe200078e00ff */
[----:B------:R-:W-:-:S04]  /*67d0*/  ISETP.GT.U32.AND P0, PT, R4, 0x7f800000, PT ;  /* 0x7f8000000400780c */ /* 0x000fc80003f04070 */
[----:B------:R-:W-:-:S09]  /*67e0*/  SEL R0, R0, 0x7c, P0 ;  /* 0x0000007c00007807 */ /* 0x000fd20000000000 */
.L_x_3817:
[----:B------:R-:W-:Y:S05]  /*67f0*/  BSYNC B0 ;  /* 0x0000000000007941 */ /* 0x000fea0003800000 */
.L_x_3815:
[----:B------:R-:W-:-:S04]  /*6800*/  LOP3.LUT R4, R25, 0x80000000, RZ, 0xc0, !PT ;  /* 0x8000000019047812 */ /* 0x000fc800078ec0ff */
[----:B------:R-:W-:-:S04]  /*6810*/  SHF.R.U32.HI R5, RZ, 0x18, R4 ;  /* 0x00000018ff057819 */ /* 0x000fc80000011604 */
[----:B------:R-:W-:-:S05]  /*6820*/  LOP3.LUT R5, R0, R5, RZ, 0xfc, !PT ;  /* 0x0000000500057212 */ /* 0x000fca00078efcff */
[----:B------:R0:W-:Y:S01]  /*6830*/  STG.E.U8 desc[UR36][R2.64], R5 ;  /* 0x0000000502007986 */ /* 0x0001e2000c101124 */
[----:B------:R-:W-:Y:S05]  /*6840*/  BRA `(.L_x_3801) ;  /* 0x0000000400b87947 */ /* 0x000fea0003800000 */
.L_x_3811:
[----:B------:R-:W-:-:S05]  /*6850*/  HADD2.F32 R0, -RZ, R25.H0_H0 ;  /* 0x20000019ff007230 */ /* 0x000fca0000004100 */
[----:B------:R-:W-:-:S05]  /*6860*/  F2FP.BF16.F32.PACK_AB R0, RZ, R0 ;  /* 0x00000000ff00723e */ /* 0x000fca00000010ff */
[----:B------:R0:W-:Y:S01]  /*6870*/  STG.E.U16 desc[UR36][R2.64], R0 ;  /* 0x0000000002007986 */ /* 0x0001e2000c101524 */
[----:B------:R-:W-:Y:S05]  /*6880*/  BRA `(.L_x_3801) ;  /* 0x0000000400a87947 */ /* 0x000fea0003800000 */
.L_x_3808:
        /* <DEDUP_REMOVED lines=12> */
.L_x_3820:
        /* <DEDUP_REMOVED lines=17> */
.L_x_3823:
[----:B------:R-:W-:-:S04]  /*6a60*/  LOP3.LUT R0, R25, 0x80000000, RZ, 0xc0, !PT ;  /* 0x8000000019007812 */ /* 0x000fc800078ec0ff */
[----:B------:R-:W-:-:S04]  /*6a70*/  SHF.R.U32.HI R5, RZ, 0x18, R0 ;  /* 0x00000018ff057819 */ /* 0x000fc80000011600 */
[----:B------:R-:W-:-:S04]  /*6a80*/  LOP3.LUT R4, R4, R5, RZ, 0xfc, !PT ;  /* 0x0000000504047212 */ /* 0x000fc800078efcff */
[----:B------:R-:W-:-:S07]  /*6a90*/  PRMT R0, R4, 0x7610, R0 ;  /* 0x0000761004007816 */ /* 0x000fce0000000000 */
.L_x_3822:
[----:B------:R-:W-:Y:S05]  /*6aa0*/  BSYNC B0 ;  /* 0x0000000000007941 */ /* 0x000fea0003800000 */
.L_x_3821:
[----:B------:R3:W-:Y:S01]  /*6ab0*/  STG.E.U8 desc[UR36][R2.64], R0 ;  /* 0x0000000002007986 */ /* 0x0007e2000c101124 */
[----:B------:R-:W-:Y:S05]  /*6ac0*/  BRA `(.L_x_3801) ;  /* 0x0000000400187947 */ /* 0x000fea0003800000 */
.L_x_3819:
        /* <DEDUP_REMOVED lines=17> */
.L_x_3826:
[----:B------:R-:W-:-:S04]  /*6be0*/  LOP3.LUT R0, R25, 0x80000000, RZ, 0xc0, !PT ;  /* 0x8000000019007812 */ /* 0x000fc800078ec0ff */
[----:B------:R-:W-:-:S04]  /*6bf0*/  SHF.R.U32.HI R5, RZ, 0x18, R0 ;  /* 0x00000018ff057819 */ /* 0x000fc80000011600 */
[----:B------:R-:W-:-:S04]  /*6c00*/  LOP3.LUT R4, R4, R5, RZ, 0xfc, !PT ;  /* 0x0000000504047212 */ /* 0x000fc800078efcff */
[----:B------:R-:W-:-:S07]  /*6c10*/  PRMT R0, R4, 0x7610, R0 ;  /* 0x0000761004007816 */ /* 0x000fce0000000000 */
.L_x_3825:
[----:B------:R-:W-:Y:S05]  /*6c20*/  BSYNC B0 ;  /* 0x0000000000007941 */ /* 0x000fea0003800000 */
.L_x_3824:
[----:B------:R0:W-:Y:S01]  /*6c30*/  STG.E.U8 desc[UR36][R2.64], R0 ;  /* 0x0000000002007986 */ /* 0x0001e2000c101124 */
[----:B------:R-:W-:Y:S05]  /*6c40*/  BRA `(.L_x_3801) ;  /* 0x0000000000b87947 */ /* 0x000fea0003800000 */
.L_x_3818:
        /* <DEDUP_REMOVED lines=22> */
.L_x_3800:
        /* <DEDUP_REMOVED lines=16> */
.L_x_3829:
[----:B------:R-:W-:Y:S05]  /*6eb0*/  BRA `(.L_x_3801) ;  /* 0x00000000001c7947 */ /* 0x000fea0003800000 */
.L_x_3828:
[----:B------:R-:W-:-:S06]  /*6ec0*/  HADD2.F32 R4, -RZ, R25.H0_H0 ;  /* 0x20000019ff047230 */ /* 0x000fcc0000004100 */
[----:B------:R-:W0:Y:S02]  /*6ed0*/  F2I.U64.TRUNC R4, R4 ;  /* 0x0000000400047311 */ /* 0x000e24000020d800 */
[----:B0-----:R2:W-:Y:S01]  /*6ee0*/  STG.E.64 desc[UR36][R2.64], R4 ;  /* 0x0000000402007986 */ /* 0x0015e2000c101b24 */
[----:B------:R-:W-:Y:S05]  /*6ef0*/  BRA `(.L_x_3801) ;  /* 0x00000000000c7947 */ /* 0x000fea0003800000 */
.L_x_3827:
[----:B------:R-:W-:-:S06]  /*6f00*/  HADD2.F32 R25, -RZ, R25.H0_H0 ;  /* 0x20000019ff197230 */ /* 0x000fcc0000004100 */
[----:B------:R-:W0:Y:S02]  /*6f10*/  F2I.FTZ.U32.TRUNC.NTZ R25, R25 ;  /* 0x0000001900197305 */ /* 0x000e24000021f000 */
[----:B0-----:R0:W-:Y:S02]  /*6f20*/  STG.E desc[UR36][R2.64], R25 ;  /* 0x0000001902007986 */ /* 0x0011e4000c101924 */
.L_x_3801:
        /* <DEDUP_REMOVED lines=25> */
.L_x_3833:
[----:B------:R-:W-:-:S06]  /*70c0*/  HADD2.F32 R5, -RZ, R24.H0_H0 ;  /* 0x20000018ff057230 */ /* 0x000fcc0000004100 */
[----:B------:R-:W0:Y:S02]  /*70d0*/  F2I.S64.TRUNC R4, R5 ;  /* 0x0000000500047311 */ /* 0x000e24000020d900 */
[----:B0-----:R3:W-:Y:S01]  /*70e0*/  STG.E.U8 desc[UR36][R2.64], R4 ;  /* 0x0000000402007986 */ /* 0x0017e2000c101124 */
[----:B------:R-:W-:Y:S05]  /*70f0*/  BRA `(.L_x_3835) ;  /* 0x0000000c00847947 */ /* 0x000fea0003800000 */
.L_x_3832:
        /* <DEDUP_REMOVED lines=10> */
.L_x_3837:
[----:B------:R-:W-:-:S04]  /*71a0*/  HADD2.F32 R24, -RZ, R24.H0_H0 ;  /* 0x20000018ff187230 */ /* 0x000fc80000004100 */
[----:B------:R-:W0:Y:S02]  /*71b0*/  F2I.FTZ.TRUNC.NTZ R5, R24 ;  /* 0x0000001800057305 */ /* 0x000e24000021f100 */
[----:B0-----:R2:W-:Y:S01]  /*71c0*/  STG.E desc[UR36][R2.64], R5 ;  /* 0x0000000502007986 */ /* 0x0015e2000c101924 */
[----:B------:R-:W-:Y:S05]  /*71d0*/  BRA `(.L_x_3835) ;  /* 0x0000000c004c7947 */ /* 0x000fea0003800000 */
.L_x_3836:
[----:B------:R-:W-:-:S04]  /*71e0*/  HADD2.F32 R24, -RZ, R24.H0_H0 ;  /* 0x20000018ff187230 */ /* 0x000fc80000004100 */
[----:B------:R-:W0:Y:S02]  /*71f0*/  F2I.FTZ.TRUNC.NTZ R5, R24 ;  /* 0x0000001800057305 */ /* 0x000e24000021f100 */
[----:B0-----:R0:W-:Y:S01]  /*7200*/  STG.E.U16 desc[UR36][R2.64], R5 ;  /* 0x0000000502007986 */ /* 0x0011e2000c101524 */
[----:B------:R-:W-:Y:S05]  /*7210*/  BRA `(.L_x_3835) ;  /* 0x0000000c003c7947 */ /* 0x000fea0003800000 */
.L_x_3831:
        /* <DEDUP_REMOVED lines=9> */
.L_x_3839:
[----:B------:R0:W-:Y:S01]  /*72b0*/  STG.E.U16 desc[UR36][R2.64], R24 ;  /* 0x0000001802007986 */ /* 0x0001e2000c101524 */
[----:B------:R-:W-:Y:S05]  /*72c0*/  BRA `(.L_x_3835) ;  /* 0x0000000c00107947 */ /* 0x000fea0003800000 */
.L_x_3838:
        /* <DEDUP_REMOVED lines=10> */
.L_x_3841:
[----:B------:R-:W-:-:S05]  /*7370*/  HADD2.F32 R0, -RZ, R24.H0_H0 ;  /* 0x20000018ff007230 */ /* 0x000fca0000004100 */
[----:B------:R-:W-:-:S04]  /*7380*/  F2FP.F16.F32.PACK_AB R0, RZ, R0 ;  /* 0x00000000ff00723e */ /* 0x000fc800000000ff */
[----:B------:R-:W-:-:S05]  /*7390*/  PRMT R0, R0, 0x5410, RZ ;  /* 0x0000541000007816 */ /* 0x000fca00000000ff */
[----:B------:R0:W-:Y:S01]  /*73a0*/  STG.E desc[UR36][R2.64], R0 ;  /* 0x0000000002007986 */ /* 0x0001e2000c101924 */
[----:B------:R-:W-:Y:S05]  /*73b0*/  BRA `(.L_x_3835) ;  /* 0x0000000800d47947 */ /* 0x000fea0003800000 */
.L_x_3840:
[----:B------:R-:W-:-:S05]  /*73c0*/  HADD2.F32 R4, -RZ, R24.H0_H0 ;  /* 0x20000018ff047230 */ /* 0x000fca0000004100 */
[----:B------:R-:W-:-:S06]  /*73d0*/  FMUL.FTZ R4, R4, 1 ;  /* 0x3f80000004047820 */ /* 0x000fcc0000410000 */
[----:B------:R-:W0:Y:S02]  /*73e0*/  F2F.F64.F32 R4, R4 ;  /* 0x0000000400047310 */ /* 0x000e240000201800 */
[----:B0-----:R0:W-:Y:S01]  /*73f0*/  STG.E.64 desc[UR36][R2.64], R4 ;  /* 0x0000000402007986 */ /* 0x0011e2000c101b24 */
[----:B------:R-:W-:Y:S05]  /*7400*/  BRA `(.L_x_3835) ;  /* 0x0000000800c07947 */ /* 0x000fea0003800000 */
.L_x_3830:
        /* <DEDUP_REMOVED lines=13> */
.L_x_3844:
[----:B------:R-:W-:Y:S01]  /*74e0*/  HADD2.F32 R24, -RZ, R24.H0_H0 ;  /* 0x20000018ff187230 */ /* 0x000fe20000004100 */
[----:B------:R-:W-:-:S04]  /*74f0*/  CS2R R6, SRZ ;  /* 0x0000000000067805 */ /* 0x000fc8000001ff00 */
[----:B------:R-:W-:-:S06]  /*7500*/  FMUL.FTZ R4, R24, 1 ;  /* 0x3f80000018047820 */ /* 0x000fcc0000410000 */
[----:B------:R-:W0:Y:S02]  /*7510*/  F2F.F64.F32 R4, R4 ;  /* 0x0000000400047310 */ /* 0x000e240000201800 */
[----:B0-----:R0:W-:Y:S01]  /*7520*/  STG.E.128 desc[UR36][R2.64], R4 ;  /* 0x0000000402007986 */ /* 0x0011e2000c101d24 */
[----:B------:R-:W-:Y:S05]  /*7530*/  BRA `(.L_x_3835) ;  /* 0x0000000800747947 */ /* 0x000fea0003800000 */
.L_x_3843:
        /* <DEDUP_REMOVED lines=21> */
.L_x_3848:
[----:B------:R-:W-:Y:S05]  /*7690*/  BSYNC B0 ;  /* 0x0000000000007941 */ /* 0x000fea0003800000 */
.L_x_3847:
[----:B------:R-:W-:-:S05]  /*76a0*/  LOP3.LUT R5, R0, R5, RZ, 0xfc, !PT ;  /* 0x0000000500057212 */ /* 0x000fca00078efcff */
[----:B------:R0:W-:Y:S01]  /*76b0*/  STG.E.U8 desc[UR36][R2.64], R5 ;  /* 0x0000000502007986 */ /* 0x0001e2000c101124 */
[----:B------:R-:W-:Y:S05]  /*76c0*/  BRA `(.L_x_3835) ;  /* 0x0000000800107947 */ /* 0x000fea0003800000 */
.L_x_3846:
        /* <DEDUP_REMOVED lines=13> */
.L_x_3850:
[----:B------:R-:W-:Y:S01]  /*77a0*/  IMAD.MOV.U32 R0, RZ, RZ, 0x7f ;  /* 0x0000007fff007424 */ /* 0x000fe200078e00ff */
[----:B------:R-:W-:-:S04]  /*77b0*/  ISETP.GT.U32.AND P0, PT, R4, 0x7f800000, PT ;  /* 0x7f8000000400780c */ /* 0x000fc80003f04070 */
[----:B------:R-:W-:-:S09]  /*77c0*/  SEL R0, R0, 0x7c, P0 ;  /* 0x0000007c00007807 */ /* 0x000fd20000000000 */
.L_x_3851:
[----:B------:R-:W-:Y:S05]  /*77d0*/  BSYNC B0 ;  /* 0x0000000000007941 */ /* 0x000fea0003800000 */
.L_x_3849:
[----:B------:R-:W-:-:S04]  /*77e0*/  LOP3.LUT R4, R5, 0x80000000, RZ, 0xc0, !PT ;  /* 0x8000000005047812 */ /* 0x000fc800078ec0ff */
[----:B------:R-:W-:-:S04]  /*77f0*/  SHF.R.U32.HI R5, RZ, 0x18, R4 ;  /* 0x00000018ff057819 */ /* 0x000fc80000011604 */
[----:B------:R-:W-:-:S05]  /*7800*/  LOP3.LUT R5, R0, R5, RZ, 0xfc, !PT ;  /* 0x0000000500057212 */ /* 0x000fca00078efcff */
[----:B------:R0:W-:Y:S01]  /*7810*/  STG.E.U8 desc[UR36][R2.64], R5 ;  /* 0x0000000502007986 */ /* 0x0001e2000c101124 */
[----:B------:R-:W-:Y:S05]  /*7820*/  BRA `(.L_x_3835) ;  /* 0x0000000400b87947 */ /* 0x000fea0003800000 */
.L_x_3845:
[----:B------:R-:W-:-:S05]  /*7830*/  HADD2.F32 R0, -RZ, R24.H0_H0 ;  /* 0x20000018ff007230 */ /* 0x000fca0000004100 */
[----:B------:R-:W-:-:S05]  /*7840*/  F2FP.BF16.F32.PACK_AB R0, RZ, R0 ;  /* 0x00000000ff00723e */ /* 0x000fca00000010ff */
[----:B------:R0:W-:Y:S01]  /*7850*/  STG.E.U16 desc[UR36][R2.64], R0 ;  /* 0x0000000002007986 */ /* 0x0001e2000c101524 */
[----:B------:R-:W-:Y:S05]  /*7860*/  BRA `(.L_x_3835) ;  /* 0x0000000400a87947 */ /* 0x000fea0003800000 */
.L_x_3842:
        /* <DEDUP_REMOVED lines=12> */
.L_x_3854:
        /* <DEDUP_REMOVED lines=17> */
.L_x_3857:
[----:B------:R-:W-:-:S04]  /*7a40*/  LOP3.LUT R0, R7, 0x80000000, RZ, 0xc0, !PT ;  /* 0x8000000007007812 */ /* 0x000fc800078ec0ff */
[----:B------:R-:W-:-:S04]  /*7a50*/  SHF.R.U32.HI R5, RZ, 0x18, R0 ;  /* 0x00000018ff057819 */ /* 0x000fc80000011600 */
[----:B------:R-:W-:-:S04]  /*7a60*/  LOP3.LUT R4, R4, R5, RZ, 0xfc, !PT ;  /* 0x0000000504047212 */ /* 0x000fc800078efcff */
[----:B------:R-:W-:-:S07]  /*7a70*/  PRMT R0, R4, 0x7610, R0 ;  /* 0x0000761004007816 */ /* 0x000fce0000000000 */
.L_x_3856:
[----:B------:R-:W-:Y:S05]  /*7a80*/  BSYNC B0 ;  /* 0x0000000000007941 */ /* 0x000fea0003800000 */
.L_x_3855:
[----:B------:R0:W-:Y:S01]  /*7a90*/  STG.E.U8 desc[UR36][R2.64], R0 ;  /* 0x0000000002007986 */ /* 0x0001e2000c101124 */
[----:B------:R-:W-:Y:S05]  /*7aa0*/  BRA `(.L_x_3835) ;  /* 0x0000000400187947 */ /* 0x000fea0003800000 */
.L_x_3853:
        /* <DEDUP_REMOVED lines=17> */
.L_x_3860:
[----:B------:R-:W-:-:S04]  /*7bc0*/  LOP3.LUT R0, R7, 0x80000000, RZ, 0xc0, !PT ;  /* 0x8000000007007812 */ /* 0x000fc800078ec0ff */
[----:B------:R-:W-:-:S04]  /*7bd0*/  SHF.R.U32.HI R5, RZ, 0x18, R0 ;  /* 0x00000018ff057819 */ /* 0x000fc80000011600 */
[----:B------:R-:W-:-:S04]  /*7be0*/  LOP3.LUT R4, R4, R5, RZ, 0xfc, !PT ;  /* 0x0000000504047212 */ /* 0x000fc800078efcff */
[----:B------:R-:W-:-:S07]  /*7bf0*/  PRMT R0, R4, 0x7610, R0 ;  /* 0x0000761004007816 */ /* 0x000fce0000000000 */
.L_x_3859:
[----:B------:R-:W-:Y:S05]  /*7c00*/  BSYNC B0 ;  /* 0x0000000000007941 */ /* 0x000fea0003800000 */
.L_x_3858:
[----:B------:R0:W-:Y:S01]  /*7c10*/  STG.E.U8 desc[UR36][R2.64], R0 ;  /* 0x0000000002007986 */ /* 0x0001e2000c101124 */
[----:B------:R-:W-:Y:S05]  /*7c20*/  BRA `(.L_x_3835) ;  /* 0x0000000000b87947 */ /* 0x000fea0003800000 */
.L_x_3852:
        /* <DEDUP_REMOVED lines=22> */
.L_x_3834:
        /* <DEDUP_REMOVED lines=16> */
.L_x_3863:
[----:B------:R-:W-:Y:S05]  /*7e90*/  BRA `(.L_x_3835) ;  /* 0x00000000001c7947 */ /* 0x000fea0003800000 */
.L_x_3862:
[----:B------:R-:W-:-:S06]  /*7ea0*/  HADD2.F32 R4, -RZ, R24.H0_H0 ;  /* 0x20000018ff047230 */ /* 0x000fcc0000004100 */
[----:B------:R-:W0:Y:S02]  /*7eb0*/  F2I.U64.TRUNC R4, R4 ;  /* 0x0000000400047311 */ /* 0x000e24000020d800 */
[----:B0-----:R0:W-:Y:S01]  /*7ec0*/  STG.E.64 desc[UR36][R2.64], R4 ;  /* 0x0000000402007986 */ /* 0x0011e2000c101b24 */
[----:B------:R-:W-:Y:S05]  /*7ed0*/  BRA `(.L_x_3835) ;  /* 0x00000000000c7947 */ /* 0x000fea0003800000 */
.L_x_3861:
[----:B------:R-:W-:-:S04]  /*7ee0*/  HADD2.F32 R24, -RZ, R24.H0_H0 ;  /* 0x20000018ff187230 */ /* 0x000fc80000004100 */
[----:B------:R-:W0:Y:S02]  /*7ef0*/  F2I.FTZ.U32.TRUNC.NTZ R5, R24 ;  /* 0x0000001800057305 */ /* 0x000e24000021f000 */
[----:B0-----:R0:W-:Y:S02]  /*7f00*/  STG.E desc[UR36][R2.64], R5 ;  /* 0x0000000502007986 */ /* 0x0011e4000c101924 */
.L_x_3835:
[----:B------:R-:W-:-:S07]  /*7f10*/  VIADD R19, R19, 0x80 ;  /* 0x0000008013137836 */ /* 0x000fce0000000000 */
.L_x_3795:
[----:B------:R-:W-:Y:S05]  /*7f20*/  BSYNC B6 ;  /* 0x0000000000067941 */ /* 0x000fea0003800000 */
.L_x_3794:
        /* <DEDUP_REMOVED lines=23> */
.L_x_3867:
[----:B------:R-:W-:-:S06]  /*80a0*/  HADD2.F32 R5, -RZ, R22.H0_H0 ;  /* 0x20000016ff057230 */ /* 0x000fcc0000004100 */
[----:B------:R-:W0:Y:S02]  /*80b0*/  F2I.S64.TRUNC R4, R5 ;  /* 0x0000000500047311 */ /* 0x000e24000020d900 */
[----:B0-----:R-:W-:Y:S01]  /*80c0*/  STG.E.U8 desc[UR36][R2.64], R4 ;  /* 0x0000000402007986 */ /* 0x001fe2000c101124 */
[----:B------:R-:W-:Y:S05]  /*80d0*/  EXIT ;  /* 0x000000000000794d */ /* 0x000fea0003800000 */
.L_x_3866:
        /* <DEDUP_REMOVED lines=10> */
.L_x_3870:
[----:B------:R-:W-:-:S04]  /*8180*/  HADD2.F32 R22, -RZ, R22.H0_H0 ;  /* 0x20000016ff167230 */ /* 0x000fc80000004100 */
[----:B------:R-:W0:Y:S02]  /*8190*/  F2I.FTZ.TRUNC.NTZ R5, R22 ;  /* 0x0000001600057305 */ /* 0x000e24000021f100 */
[----:B0-----:R-:W-:Y:S01]  /*81a0*/  STG.E desc[UR36][R2.64], R5 ;  /* 0x0000000502007986 */ /* 0x001fe2000c101924 */
[----:B------:R-:W-:Y:S05]  /*81b0*/  EXIT ;  /* 0x000000000000794d */ /* 0x000fea0003800000 */
.L_x_3869:
[----:B------:R-:W-:-:S04]  /*81c0*/  HADD2.F32 R22, -RZ, R22.H0_H0 ;  /* 0x20000016ff167230 */ /* 0x000fc80000004100 */
[----:B------:R-:W0:Y:S02]  /*81d0*/  F2I.FTZ.TRUNC.NTZ R5, R22 ;  /* 0x0000001600057305 */ /* 0x000e24000021f100 */
[----:B0-----:R-:W-:Y:S01]  /*81e0*/  STG.E.U16 desc[UR36][R2.64], R5 ;  /* 0x0000000502007986 */ /* 0x001fe2000c101524 */
[----:B------:R-:W-:Y:S05]  /*81f0*/  EXIT ;  /* 0x000000000000794d */ /* 0x000fea0003800000 */
.L_x_3865:
        /* <DEDUP_REMOVED lines=9> */
.L_x_3872:
[----:B------:R-:W-:Y:S01]  /*8290*/  STG.E.U16 desc[UR36][R2.64], R22 ;  /* 0x0000001602007986 */ /* 0x000fe2000c101524 */
[----:B------:R-:W-:Y:S05]  /*82a0*/  EXIT ;  /* 0x000000000000794d */ /* 0x000fea0003800000 */
.L_x_3871:
        /* <DEDUP_REMOVED lines=10> */
.L_x_3874:
[----:B------:R-:W-:-:S05]  /*8350*/  HADD2.F32 R0, -RZ, R22.H0_H0 ;  /* 0x20000016ff007230 */ /* 0x000fca0000004100 */
[----:B------:R-:W-:-:S04]  /*8360*/  F2FP.F16.F32.PACK_AB R0, RZ, R0 ;  /* 0x00000000ff00723e */ /* 0x000fc800000000ff */
[----:B------:R-:W-:-:S05]  /*8370*/  PRMT R0, R0, 0x5410, RZ ;  /* 0x0000541000007816 */ /* 0x000fca00000000ff */
[----:B------:R-:W-:Y:S01]  /*8380*/  STG.E desc[UR36][R2.64], R0 ;  /* 0x0000000002007986 */ /* 0x000fe2000c101924 */
[----:B------:R-:W-:Y:S05]  /*8390*/  EXIT ;  /* 0x000000000000794d */ /* 0x000fea0003800000 */
.L_x_3873:
[----:B------:R-:W-:-:S05]  /*83a0*/  HADD2.F32 R4, -RZ, R22.H0_H0 ;  /* 0x20000016ff047230 */ /* 0x000fca0000004100 */
[----:B------:R-:W-:-:S06]  /*83b0*/  FMUL.FTZ R4, R4, 1 ;  /* 0x3f80000004047820 */ /* 0x000fcc0000410000 */
[----:B------:R-:W0:Y:S02]  /*83c0*/  F2F.F64.F32 R4, R4 ;  /* 0x0000000400047310 */ /* 0x000e240000201800 */
[----:B0-----:R-:W-:Y:S01]  /*83d0*/  STG.E.64 desc[UR36][R2.64], R4 ;  /* 0x0000000402007986 */ /* 0x001fe2000c101b24 */
[----:B------:R-:W-:Y:S05]  /*83e0*/  EXIT ;  /* 0x000000000000794d */ /* 0x000fea0003800000 */
.L_x_3864:
        /* <DEDUP_REMOVED lines=13> */
.L_x_3877:
[----:B------:R-:W-:Y:S01]  /*84c0*/  HADD2.F32 R22, -RZ, R22.H0_H0 ;  /* 0x20000016ff167230 */ /* 0x000fe20000004100 */
[----:B------:R-:W-:-:S04]  /*84d0*/  CS2R R6, SRZ ;  /* 0x0000000000067805 */ /* 0x000fc8000001ff00 */
[----:B------:R-:W-:-:S06]  /*84e0*/  FMUL.FTZ R4, R22, 1 ;  /* 0x3f80000016047820 */ /* 0x000fcc0000410000 */
[----:B------:R-:W0:Y:S02]  /*84f0*/  F2F.F64.F32 R4, R4 ;  /* 0x0000000400047310 */ /* 0x000e240000201800 */
[----:B0-----:R-:W-:Y:S01]  /*8500*/  STG.E.128 desc[UR36][R2.64], R4 ;  /* 0x0000000402007986 */ /* 0x001fe2000c101d24 */
[----:B------:R-:W-:Y:S05]  /*8510*/  EXIT ;  /* 0x000000000000794d */ /* 0x000fea0003800000 */
.L_x_3876:
        /* <DEDUP_REMOVED lines=21> */
.L_x_3881:
[----:B------:R-:W-:Y:S05]  /*8670*/  BSYNC B0 ;  /* 0x0000000000007941 */ /* 0x000fea0003800000 */
.L_x_3880:
[----:B------:R-:W-:-:S05]  /*8680*/  LOP3.LUT R5, R0, R5, RZ, 0xfc, !PT ;  /* 0x0000000500057212 */ /* 0x000fca00078efcff */
[----:B------:R-:W-:Y:S01]  /*8690*/  STG.E.U8 desc[UR36][R2.64], R5 ;  /* 0x0000000502007986 */ /* 0x000fe2000c101124 */
[----:B------:R-:W-:Y:S05]  /*86a0*/  EXIT ;  /* 0x000000000000794d */ /* 0x000fea0003800000 */
.L_x_3879:
        /* <DEDUP_REMOVED lines=13> */
.L_x_3883:
[----:B------:R-:W-:Y:S01]  /*8780*/  IMAD.MOV.U32 R0, RZ, RZ, 0x7f ;  /* 0x0000007fff007424 */ /* 0x000fe200078e00ff */
[----:B------:R-:W-:-:S04]  /*8790*/  ISETP.GT.U32.AND P0, PT, R4, 0x7f800000, PT ;  /* 0x7f8000000400780c */ /* 0x000fc80003f04070 */
[----:B------:R-:W-:-:S09]  /*87a0*/  SEL R0, R0, 0x7c, P0 ;  /* 0x0000007c00007807 */ /* 0x000fd20000000000 */
.L_x_3884:
[----:B------:R-:W-:Y:S05]  /*87b0*/  BSYNC B0 ;  /* 0x0000000000007941 */ /* 0x000fea0003800000 */
.L_x_3882:
[----:B------:R-:W-:-:S04]  /*87c0*/  LOP3.LUT R4, R5, 0x80000000, RZ, 0xc0, !PT ;  /* 0x8000000005047812 */ /* 0x000fc800078ec0ff */
[----:B------:R-:W-:-:S04]  /*87d0*/  SHF.R.U32.HI R5, RZ, 0x18, R4 ;  /* 0x00000018ff057819 */ /* 0x000fc80000011604 */
[----:B------:R-:W-:-:S05]  /*87e0*/  LOP3.LUT R5, R0, R5, RZ, 0xfc, !PT ;  /* 0x0000000500057212 */ /* 0x000fca00078efcff */
[----:B------:R-:W-:Y:S01]  /*87f0*/  STG.E.U8 desc[UR36][R2.64], R5 ;  /* 0x0000000502007986 */ /* 0x000fe2000c101124 */
[----:B------:R-:W-:Y:S05]  /*8800*/  EXIT ;  /* 0x000000000000794d */ /* 0x000fea0003800000 */
.L_x_3878:
[----:B------:R-:W-:-:S05]  /*8810*/  HADD2.F32 R0, -RZ, R22.H0_H0 ;  /* 0x20000016ff007230 */ /* 0x000fca0000004100 */
[----:B------:R-:W-:-:S05]  /*8820*/  F2FP.BF16.F32.PACK_AB R0, RZ, R0 ;  /* 0x00000000ff00723e */ /* 0x000fca00000010ff */
[----:B------:R-:W-:Y:S01]  /*8830*/  STG.E.U16 desc[UR36][R2.64], R0 ;  /* 0x0000000002007986 */ /* 0x000fe2000c101524 */
[----:B------:R-:W-:Y:S05]  /*8840*/  EXIT ;  /* 0x000000000000794d */ /* 0x000fea0003800000 */
.L_x_3875:
        /* <DEDUP_REMOVED lines=12> */
.L_x_3887:
        /* <DEDUP_REMOVED lines=17> */
.L_x_3890:
[----:B------:R-:W-:-:S04]  /*8a20*/  LOP3.LUT R0, R7, 0x80000000, RZ, 0xc0, !PT ;  /* 0x8000000007007812 */ /* 0x000fc800078ec0ff */
[----:B------:R-:W-:-:S04]  /*8a30*/  SHF.R.U32.HI R5, RZ, 0x18, R0 ;  /* 0x00000018ff057819 */ /* 0x000fc80000011600 */
[----:B------:R-:W-:-:S04]  /*8a40*/  LOP3.LUT R4, R4, R5, RZ, 0xfc, !PT ;  /* 0x0000000504047212 */ /* 0x000fc800078efcff */
[----:B------:R-:W-:-:S07]  /*8a50*/  PRMT R0, R4, 0x7610, R0 ;  /* 0x0000761004007816 */ /* 0x000fce0000000000 */
.L_x_3889:
[----:B------:R-:W-:Y:S05]  /*8a60*/  BSYNC B0 ;  /* 0x0000000000007941 */ /* 0x000fea0003800000 */
.L_x_3888:
[----:B------:R-:W-:Y:S01]  /*8a70*/  STG.E.U8 desc[UR36][R2.64], R0 ;  /* 0x0000000002007986 */ /* 0x000fe2000c101124 */
[----:B------:R-:W-:Y:S05]  /*8a80*/  EXIT ;  /* 0x000000000000794d */ /* 0x000fea0003800000 */
.L_x_3886:
        /* <DEDUP_REMOVED lines=17> */
.L_x_3893:
[----:B------:R-:W-:-:S04]  /*8ba0*/  LOP3.LUT R0, R7, 0x80000000, RZ, 0xc0, !PT ;  /* 0x8000000007007812 */ /* 0x000fc800078ec0ff */
[----:B------:R-:W-:-:S04]  /*8bb0*/  SHF.R.U32.HI R5, RZ, 0x18, R0 ;  /* 0x00000018ff057819 */ /* 0x000fc80000011600 */
[----:B------:R-:W-:-:S04]  /*8bc0*/  LOP3.LUT R4, R4, R5, RZ, 0xfc, !PT ;  /* 0x0000000504047212 */ /* 0x000fc800078efcff */
[----:B------:R-:W-:-:S07]  /*8bd0*/  PRMT R0, R4, 0x7610, R0 ;  /* 0x0000761004007816 */ /* 0x000fce0000000000 */
.L_x_3892:
[----:B------:R-:W-:Y:S05]  /*8be0*/  BSYNC B0 ;  /* 0x0000000000007941 */ /* 0x000fea0003800000 */
.L_x_3891:
[----:B------:R-:W-:Y:S01]  /*8bf0*/  STG.E.U8 desc[UR36][R2.64], R0 ;  /* 0x0000000002007986 */ /* 0x000fe2000c101124 */
[----:B------:R-:W-:Y:S05]  /*8c00*/  EXIT ;  /* 0x000000000000794d */ /* 0x000fea0003800000 */
.L_x_3885:
        /* <DEDUP_REMOVED lines=22> */
.L_x_3868:
        /* <DEDUP_REMOVED lines=16> */
.L_x_3896:
[----:B------:R-:W-:Y:S05]  /*8e70*/  EXIT ;  /* 0x000000000000794d */ /* 0x000fea0003800000 */
.L_x_3895:
[----:B------:R-:W-:-:S06]  /*8e80*/  HADD2.F32 R4, -RZ, R22.H0_H0 ;  /* 0x20000016ff047230 */ /* 0x000fcc0000004100 */
[----:B------:R-:W0:Y:S02]  /*8e90*/  F2I.U64.TRUNC R4, R4 ;  /* 0x0000000400047311 */ /* 0x000e24000020d800 */
[----:B0-----:R-:W-:Y:S01]  /*8ea0*/  STG.E.64 desc[UR36][R2.64], R4 ;  /* 0x0000000402007986 */ /* 0x001fe2000c101b24 */
[----:B------:R-:W-:Y:S05]  /*8eb0*/  EXIT ;  /* 0x000000000000794d */ /* 0x000fea0003800000 */
.L_x_3894:
[----:B------:R-:W-:-:S04]  /*8ec0*/  HADD2.F32 R22, -RZ, R22.H0_H0 ;  /* 0x20000016ff167230 */ /* 0x000fc80000004100 */
[----:B------:R-:W0:Y:S02]  /*8ed0*/  F2I.FTZ.U32.TRUNC.NTZ R5, R22 ;  /* 0x0000001600057305 */ /* 0x000e24000021f000 */
[----:B0-----:R-:W-:Y:S01]  /*8ee0*/  STG.E desc[UR36][R2.64], R5 ;  /* 0x0000000502007986 */ /* 0x001fe2000c101924 */
[----:B------:R-:W-:Y:S05]  /*8ef0*/  EXIT ;  /* 0x000000000000794d */ /* 0x000fea0003800000 */
.L_x_3897:
        /* <DEDUP_REMOVED lines=16> */
.L_x_13287:


//--------------------- .text._ZN2at6native18elementwise_kernelILi128ELi4EZNS0_22gpu_kernel_impl_nocastIZZZNS0_17log1p_kernel_cudaERNS_18TensorIteratorBaseEENKUlvE_clEvENKUlvE3_clEvEUlN3c104HalfEE_EEvS4_RKT_EUliE_EEviT1_ --------------------------
	.section	.text._ZN2at6native18elementwise_kernelILi128ELi4EZNS0_22gpu_kernel_impl_nocastIZZZNS0_17log1p_kernel_cudaERNS_18TensorIteratorBaseEENKUlvE_clEvENKUlvE3_clEvEUlN3c104HalfEE_EEvS4_RKT_EUliE_EEviT1_,"ax",@progbits
	.align	128
        .global         _ZN2at6native18elementwise_kernelILi128ELi4EZNS0_22gpu_kernel_impl_nocastIZZZNS0_17log1p_kernel_cudaERNS_18TensorIteratorBaseEENKUlvE_clEvENKUlvE3_clEvEUlN3c104HalfEE_EEvS4_RKT_EUliE_EEviT1_
        .type           _ZN2at6native18elementwise_kernelILi128ELi4EZNS0_22gpu_kernel_impl_nocastIZZZNS0_17log1p_kernel_cudaERNS_18TensorIteratorBaseEENKUlvE_clEvENKUlvE3_clEvEUlN3c104HalfEE_EEvS4_RKT_EUliE_EEviT1_,@function
        .size           _ZN2at6native18elementwise_kernelILi128ELi4EZNS0_22gpu_kernel_impl_nocastIZZZNS0_17log1p_kernel_cudaERNS_18TensorIteratorBaseEENKUlvE_clEvENKUlvE3_clEvEUlN3c104HalfEE_EEvS4_RKT_EUliE_EEviT1_,(.L_x_13288 - _ZN2at6native18elementwise_kernelILi128ELi4EZNS0_22gpu_kernel_impl_nocastIZZZNS0_17log1p_kernel_cudaERNS_18TensorIteratorBaseEENKUlvE_clEvENKUlvE3_clEvEUlN3c104HalfEE_EEvS4_RKT_EUliE_EEviT1_)
        .other          _ZN2at6native18elementwise_kernelILi128ELi4EZNS0_22gpu_kernel_impl_nocastIZZZNS0_17log1p_kernel_cudaERNS_18TensorIteratorBaseEENKUlvE_clEvENKUlvE3_clEvEUlN3c104HalfEE_EEvS4_RKT_EUliE_EEviT1_,@"STO_CUDA_ENTRY STV_DEFAULT"
_ZN2at6native18elementwise_kernelILi128ELi4EZNS0_22gpu_kernel_impl_nocastIZZZNS0_17log1p_kernel_cudaERNS_18TensorIteratorBaseEENKUlvE_clEvENKUlvE3_clEvEUlN3c104HalfEE_EEvS4_RKT_EUliE_EEviT1_:
.text._ZN2at6native18elementwise_kernelILi128ELi4EZNS0_22gpu_kernel_impl_nocastIZZZNS0_17log1p_kernel_cudaERNS_18TensorIteratorBaseEENKUlvE_clEvENKUlvE3_clEvEUlN3c104HalfEE_EEvS4_RKT_EUliE_EEviT1_:
        /* <DEDUP_REMOVED lines=311> */
.L_x_3900:
        /* <DEDUP_REMOVED lines=8> */
[----:B--2---:R-:W-:-:S05]  /*13f0*/  HADD2.F32 R10, -RZ, R4.H0_H0 ;  /* 0x20000004ff0a7230 */ /* 0x004fca0000004100 */
[C---:B------:R-:W-:Y:S01]  /*1400*/  FADD.FTZ.RZ R2, R10.reuse, 1 ;  /* 0x3f8000000a027421 */ /* 0x040fe2000001c000 */
[----:B------:R-:W-:-:S04]  /*1410*/  ISETP.GE.U32.AND P0, PT, R10, 0x7f800000, PT ;  /* 0x7f8000000a00780c */ /* 0x000fc80003f06070 */
        /* <DEDUP_REMOVED lines=27> */
.L_x_3902:
[----:B------:R-:W-:Y:S05]  /*15d0*/  BSYNC B1 ;  /* 0x0000000000017941 */ /* 0x000fea0003800000 */
.L_x_3901:
[----:B------:R-:W-:Y:S02]  /*15e0*/  F2FP.F16.F32.PACK_AB R4, RZ, R4 ;  /* 0x00000004ff04723e */ /* 0x000fe400000000ff */
[----:B------:R-:W-:-:S03]  /*15f0*/  IADD3 R0, R0, 0x80, RZ ;  /* 0x0000008000007810 */ /* 0x000fc60007ffe0ff */
[----:B------:R0:W-:Y:S04]  /*1600*/  STG.E.U16 desc[UR4][R2.64], R4 ;  /* 0x0000000402007986 */ /* 0x0001e8000c101504 */
.L_x_3899:
[----:B------:R-:W-:Y:S05]  /*1610*/  BSYNC B0 ;  /* 0x0000000000007941 */ /* 0x000fea0003800000 */
.L_x_3898:
        /* <DEDUP_REMOVED lines=305> */
.L_x_3905:
[----:B------:R-:W-:Y:S02]  /*2930*/  ULDC.64 UR8, c[0x0][0x418] ;  /* 0x0001060000087ab9 */ /* 0x000fe40000000a00 */
[----:B------:R-:W-:-:S04]  /*2940*/  IADD3 R4, P0, R2, UR8, RZ ;  /* 0x0000000802047c10 */ /* 0x000fc8000ff1e0ff */
[----:B------:R-:W-:Y:S01]  /*2950*/  IADD3.X R5, RZ, UR9, RZ, P0, !PT ;  /* 0x00000009ff057c10 */ /* 0x000fe200087fe4ff */
[----:B------:R-:W-:-:S04]  /*2960*/  ULDC.64 UR8, c[0x0][0x410] ;  /* 0x0001040000087ab9 */ /* 0x000fc80000000a00 */
[----:B------:R-:W2:Y:S01]  /*2970*/  LDG.E.U16 R4, desc[UR4][R4.64] ;  /* 0x0000000404047981 */ /* 0x000ea2000c1e1500 */
[----:B------:R-:W-:Y:S01]  /*2980*/  MOV R8, 0x3e800000 ;  /* 0x3e80000000087802 */ /* 0x000fe20000000f00 */
[----:B------:R-:W-:Y:S01]  /*2990*/  BSSY B1, `(.L_x_3906) ;  /* 0x0000020000017945 */ /* 0x000fe20003800000 */
[----:B------:R-:W-:Y:S01]  /*29a0*/  MOV R11, 0x3d39bf78 ;  /* 0x3d39bf78000b7802 */ /* 0x000fe20000000f00 */
        /* <DEDUP_REMOVED lines=30> */
.L_x_3907:
[----:B------:R-:W-:Y:S05]  /*2b90*/  BSYNC B1 ;  /* 0x0000000000017941 */ /* 0x000fea0003800000 */
.L_x_3906:
[----:B------:R-:W-:Y:S02]  /*2ba0*/  F2FP.F16.F32.PACK_AB R4, RZ, R4 ;  /* 0x00000004ff04723e */ /* 0x000fe400000000ff */
        /* <DEDUP_REMOVED lines=306> */
.L_x_3908:
        /* <DEDUP_REMOVED lines=38> */
.L_x_3910:
[----:B------:R-:W-:Y:S05]  /*4130*/  BSYNC B1 ;  /* 0x0000000000017941 */ /* 0x000fea0003800000 */
.L_x_3909:
[----:B------:R-:W-:Y:S02]  /*4140*/  F2FP.F16.F32.PACK_AB R4, RZ, R4 ;  /* 0x00000004ff04723e */ /* 0x000fe400000000ff */
[----:B------:R-:W-:-:S03]  /*4150*/  IADD3 R0, R0, 0x80, RZ ;  /* 0x0000008000007810 */ /* 0x000fc60007ffe0ff */
[----:B------:R1:W-:Y:S04]  /*4160*/  STG.E.U16 desc[UR4][R2.64], R4 ;  /* 0x0000000402007986 */ /* 0x0003e8000c101504 */
.L_x_3904:
[----:B------:R-:W-:Y:S05]  /*4170*/  BSYNC B0 ;  /* 0x0000000000007941 */ /* 0x000fea0003800000 */
.L_x_3903:
        /* <DEDUP_REMOVED lines=304> */
.L_x_3911:
        /* <DEDUP_REMOVED lines=38> */
.L_x_3913:
[----:B------:R-:W-:Y:S05]  /*56e0*/  BSYNC B0 ;  /* 0x0000000000007941 */ /* 0x000fea0003800000 */
.L_x_3912:
[----:B------:R-:W-:-:S05]  /*56f0*/  F2FP.F16.F32.PACK_AB R0, RZ, R0 ;  /* 0x00000000ff00723e */ /* 0x000fca00000000ff */
[----:B------:R-:W-:Y:S01]  /*5700*/  STG.E.U16 desc[UR4][R2.64], R0 ;  /* 0x0000000002007986 */ /* 0x000fe2000c101504 */
[----:B------:R-:W-:Y:S05]  /*5710*/  EXIT ;  /* 0x000000000000794d */ /* 0x000fea0003800000 */
.L_x_3914:
        /* <DEDUP_REMOVED lines=14> */
.L_x_13288:


//--------------------- .text._ZN2at6native27unrolled_elementwise_kernelIZZZNS0_17log1p_kernel_cudaERNS_18TensorIteratorBaseEENKUlvE_clEvENKUlvE3_clEvEUlN3c104HalfEE_St5arrayIPcLm2EELi4E23TrivialOffsetCalculatorILi1EjESD_NS0_6memory15LoadWithoutCastENSE_16StoreWithoutCastEEEviT_T0_T2_T3_T4_T5_ --------------------------
	.section	.text._ZN2at6native27unrolled_elementwise_kernelIZZZNS0_17log1p_kernel_cudaERNS_18TensorIteratorBaseEENKUlvE_clEvENKUlvE3_clEvEUlN3c104HalfEE_St5arrayIPcLm2EELi4E23TrivialOffsetCalculatorILi1EjESD_NS0_6memory15LoadWithoutCastENSE_16StoreWithoutCastEEEviT_T0_T2_T3_T4_T5_,"ax",@progbits
	.align	128
        .global         _ZN2at6native27unrolled_elementwise_kernelIZZZNS0_17log1p_kernel_cudaERNS_18TensorIteratorBaseEENKUlvE_clEvENKUlvE3_clEvEUlN3c104HalfEE_St5arrayIPcLm2EELi4E23TrivialOffsetCalculatorILi1EjESD_NS0_6memory15LoadWithoutCastENSE_16StoreWithoutCastEEEviT_T0_T2_T3_T4_T5_
        .type           _ZN2at6native27unrolled_elementwise_kernelIZZZNS0_17log1p_kernel_cudaERNS_18TensorIteratorBaseEENKUlvE_clEvENKUlvE3_clEvEUlN3c104HalfEE_St5arrayIPcLm2EELi4E23TrivialOffsetCalculatorILi1EjESD_NS0_6memory15LoadWithoutCastENSE_16StoreWithoutCastEEEviT_T0_T2_T3_T4_T5_,@function
        .size           _ZN2at6native27unrolled_elementwise_kernelIZZZNS0_17log1p_kernel_cudaERNS_18TensorIteratorBaseEENKUlvE_clEvENKUlvE3_clEvEUlN3c104HalfEE_St5arrayIPcLm2EELi4E23TrivialOffsetCalculatorILi1EjESD_NS0_6memory15LoadWithoutCastENSE_16StoreWithoutCastEEEviT_T0_T2_T3_T4_T5_,(.L_x_13289 - _ZN2at6native27unrolled_elementwise_kernelIZZZNS0_17log1p_kernel_cudaERNS_18TensorIteratorBaseEENKUlvE_clEvENKUlvE3_clEvEUlN3c104HalfEE_St5arrayIPcLm2EELi4E23TrivialOffsetCalculatorILi1EjESD_NS0_6memory15LoadWithoutCastENSE_16StoreWithoutCastEEEviT_T0_T2_T3_T4_T5_)
        .other          _ZN2at6native27unrolled_elementwise_kernelIZZZNS0_17log1p_kernel_cudaERNS_18TensorIteratorBaseEENKUlvE_clEvENKUlvE3_clEvEUlN3c104HalfEE_St5arrayIPcLm2EELi4E23TrivialOffsetCalculatorILi1EjESD_NS0_6memory15LoadWithoutCastENSE_16StoreWithoutCastEEEviT_T0_T2_T3_T4_T5_,@"STO_CUDA_ENTRY STV_DEFAULT"
_ZN2at6native27unrolled_elementwise_kernelIZZZNS0_17log1p_kernel_cudaERNS_18TensorIteratorBaseEENKUlvE_clEvENKUlvE3_clEvEUlN3c104HalfEE_St5arrayIPcLm2EELi4E23TrivialOffsetCalculatorILi1EjESD_NS0_6memory15LoadWithoutCastENSE_16StoreWithoutCastEEEviT_T0_T2_T3_T4_T5_:
.text._ZN2at6native27unrolled_elementwise_kernelIZZZNS0_17log1p_kernel_cudaERNS_18TensorIteratorBaseEENKUlvE_clEvENKUlvE3_clEvEUlN3c104HalfEE_St5arrayIPcLm2EELi4E23TrivialOffsetCalculatorILi1EjESD_NS0_6memory15LoadWithoutCastENSE_16StoreWithoutCastEEEviT_T0_T2_T3_T4_T5_:
        /* <DEDUP_REMOVED lines=14> */
[----:B------:R-:W1:Y:S01]  /*00e0*/  @!P1 LDC.64 R10, c[0x0][0x220] ;  /* 0x00008800ff0a9b82 */ /* 0x000e620000000a00 */
[----:B------:R-:W-:-:S04]  /*00f0*/  @!P1 IADD3 R13, R13, 0x80, RZ ;  /* 0x000000800d0d9810 */ /* 0x000fc80007ffe0ff */
        /* <DEDUP_REMOVED lines=21> */
[----:B0----5:R-:W-:Y:S01]  /*0250*/  HADD2.F32 R4, -RZ, R16.H0_H0 ;  /* 0x20000010ff047230 */ /* 0x021fe20000004100 */
[----:B------:R-:W-:Y:S01]  /*0260*/  HFMA2.MMA R12, -RZ, RZ, 1.625, 0 ;  /* 0x3e800000ff0c7435 */ /* 0x000fe200000001ff */
[----:B------:R-:W-:Y:S01]  /*0270*/  MOV R13, 0x3d39bf78 ;  /* 0x3d39bf78000d7802 */ /* 0x000fe20000000f00 */
[----:B------:R-:W-:Y:S02]  /*0280*/  BSSY B1, `(.L_x_3917) ;  /* 0x000001c000017945 */ /* 0x000fe40003800000 */
        /* <DEDUP_REMOVED lines=27> */
.L_x_3918:
[----:B------:R-:W-:Y:S05]  /*0440*/  BSYNC B1 ;  /* 0x0000000000017941 */ /* 0x000fea0003800000 */
.L_x_3917:
[----:B------:R-:W-:-:S07]  /*0450*/  F2FP.F16.F32.PACK_AB R4, RZ, R5 ;  /* 0x00000005ff04723e */ /* 0x000fce00000000ff */
.L_x_3916:
[----:B------:R-:W-:Y:S05]  /*0460*/  BSYNC B0 ;  /* 0x0000000000007941 */ /* 0x000fea0003800000 */
.L_x_3915:
[----:B0-----:R-:W-:Y:S01]  /*0470*/  IADD3 R5, R7, 0x80, RZ ;  /* 0x0000008007057810 */ /* 0x001fe20007ffe0ff */
[----:B------:R-:W-:Y:S03]  /*0480*/  BSSY B0, `(.L_x_3919) ;  /* 0x0000024000007945 */ /* 0x000fe60003800000 */
[----:B------:R-:W-:-:S13]  /*0490*/  ISETP.GE.AND P1, PT, R5, R2, PT ;  /* 0x000000020500720c */ /* 0x000fda0003f26270 */
[----:B------:R-:W-:Y:S05]  /*04a0*/  @P1 BRA `(.L_x_3920) ;  /* 0x0000000000841947 */ /* 0x000fea0003800000 */
[----:B-----5:R-:W-:Y:S01]  /*04b0*/  HADD2.F32 R9, -RZ, R9.H0_H0 ;  /* 0x20000009ff097230 */ /* 0x020fe20000004100 */
[----:B------:R-:W-:Y:S01]  /*04c0*/  HFMA2.MMA R12, -RZ, RZ, 1.625, 0 ;  /* 0x3e800000ff0c7435 */ /* 0x000fe200000001ff */
[----:B------:R-:W-:Y:S01]  /*04d0*/  MOV R14, 0x3d39bf78 ;  /* 0x3d39bf78000e7802 */ /* 0x000fe20000000f00 */
[----:B------:R-:W-:Y:S02]  /*04e0*/  BSSY B1, `(.L_x_3921) ;  /* 0x000001c000017945 */ /* 0x000fe40003800000 */
[C---:B------:R-:W-:Y:S01]  /*04f0*/  FADD.FTZ.RZ R5, R9.reuse, 1 ;  /* 0x3f80000009057421 */ /* 0x040fe2000001c000 */
[----:B------:R-:W-:-:S03]  /*0500*/  ISETP.GE.U32.AND P1, PT, R9, 0x7f800000, PT ;  /* 0x7f8000000900780c */ /* 0x000fc60003f26070 */
        /* <DEDUP_REMOVED lines=25> */
.L_x_3922:
[----:B------:R-:W-:Y:S05]  /*06a0*/  BSYNC B1 ;  /* 0x0000000000017941 */ /* 0x000fea0003800000 */
.L_x_3921:
[----:B------:R-:W-:-:S07]  /*06b0*/  F2FP.F16.F32.PACK_AB R5, RZ, R5 ;  /* 0x00000005ff05723e */ /* 0x000fce00000000ff */
.L_x_3920:
[----:B------:R-:W-:Y:S05]  /*06c0*/  BSYNC B0 ;  /* 0x0000000000007941 */ /* 0x000fea0003800000 */
.L_x_3919:
[----:B-----5:R-:W-:Y:S01]  /*06d0*/  IADD3 R9, R7, 0x100, RZ ;  /* 0x0000010007097810 */ /* 0x020fe20007ffe0ff */
[----:B------:R-:W-:Y:S03]  /*06e0*/  BSSY B0, `(.L_x_3923) ;  /* 0x0000024000007945 */ /* 0x000fe60003800000 */
[----:B------:R-:W-:-:S13]  /*06f0*/  ISETP.GE.AND P1, PT, R9, R2, PT ;  /* 0x000000020900720c */ /* 0x000fda0003f26270 */
[----:B------:R-:W-:Y:S05]  /*0700*/  @P1 BRA `(.L_x_3924) ;  /* 0x0000000000841947 */ /* 0x000fea0003800000 */
[----:B------:R-:W-:Y:S01]  /*0710*/  HADD2.F32 R8, -RZ, R8.H0_H0 ;  /* 0x20000008ff087230 */ /* 0x000fe20000004100 */
[----:B------:R-:W-:Y:S01]  /*0720*/  HFMA2.MMA R12, -RZ, RZ, 1.625, 0 ;  /* 0x3e800000ff0c7435 */ /* 0x000fe200000001ff */
[----:B------:R-:W-:Y:S01]  /*0730*/  MOV R13, 0x3d39bf78 ;  /* 0x3d39bf78000d7802 */ /* 0x000fe20000000f00 */
[----:B------:R-:W-:Y:S02]  /*0740*/  BSSY B1, `(.L_x_3925) ;  /* 0x000001c000017945 */ /* 0x000fe40003800000 */
[C---:B------:R-:W-:Y:S01]  /*0750*/  FADD.FTZ.RZ R9, R8.reuse, 1 ;  /* 0x3f80000008097421 */ /* 0x040fe2000001c000 */
[----:B------:R-:W-:-:S04]  /*0760*/  ISETP.GE.U32.AND P1, PT, R8, 0x7f800000, PT ;  /* 0x7f8000000800780c */ /* 0x000fc80003f26070 */
        /* <DEDUP_REMOVED lines=25> */
.L_x_3926:
[----:B------:R-:W-:Y:S05]  /*0900*/  BSYNC B1 ;  /* 0x0000000000017941 */ /* 0x000fea0003800000 */
.L_x_3925:
[----:B------:R-:W-:-:S07]  /*0910*/  F2FP.F16.F32.PACK_AB R8, RZ, R9 ;  /* 0x00000009ff08723e */ /* 0x000fce00000000ff */
.L_x_3924:
[----:B------:R-:W-:Y:S05]  /*0920*/  BSYNC B0 ;  /* 0x0000000000007941 */ /* 0x000fea0003800000 */
.L_x_3923:
[----:B------:R-:W-:Y:S01]  /*0930*/  IADD3 R9, R7, 0x180, RZ ;  /* 0x0000018007097810 */ /* 0x000fe20007ffe0ff */
        /* <DEDUP_REMOVED lines=34> */
.L_x_3930:
[----:B------:R-:W-:Y:S05]  /*0b60*/  BSYNC B1 ;  /* 0x0000000000017941 */ /* 0x000fea0003800000 */
.L_x_3929:
[----:B------:R-:W-:-:S07]  /*0b70*/  F2FP.F16.F32.PACK_AB R9, RZ, R9 ;  /* 0x00000009ff09723e */ /* 0x000fce00000000ff */
.L_x_3928:
[----:B------:R-:W-:Y:S05]  /*0b80*/  BSYNC B0 ;  /* 0x0000000000007941 */ /* 0x000fea0003800000 */
.L_x_3927:
        /* <DEDUP_REMOVED lines=9> */
[----:B------:R-:W-:Y:S02]  /*0c20*/  LEA R3, R0, R7, 0x9 ;  /* 0x0000000700037211 */ /* 0x000fe400078e48ff */
        /* <DEDUP_REMOVED lines=9> */
.L_x_3932:
[----:B------:R-:W-:Y:S05]  /*0cc0*/  BSYNC B0 ;  /* 0x0000000000007941 */ /* 0x000fea0003800000 */
.L_x_3931:
[----:B------:R-:W-:-:S13]  /*0cd0*/  ISETP.GE.AND P0, PT, R7, R2, PT ;  /* 0x000000020700720c */ /* 0x000fda0003f06270 */
[----:B------:R-:W-:Y:S05]  /*0ce0*/  @P0 EXIT ;  /* 0x000000000000094d */ /* 0x000fea0003800000 */
[----:B------:R-:W2:Y:S01]  /*0cf0*/  LDC.64 R2, c[0x0][0x218] ;  /* 0x00008600ff027b82 */ /* 0x000ea20000000a00 */
[----:B------:R-:W-:-:S05]  /*0d00*/  LEA R7, R0, R7, 0x9 ;  /* 0x0000000700077211 */ /* 0x000fca00078e48ff */
[----:B--2---:R-:W-:-:S05]  /*0d10*/  IMAD.WIDE.U32 R2, R7, 0x2, R2 ;  /* 0x0000000207027825 */ /* 0x004fca00078e0002 */
[----:B------:R-:W-:Y:S01]  /*0d20*/  STG.E.U16 desc[UR4][R2.64], R9 ;  /* 0x0000000902007986 */ /* 0x000fe2000c101504 */
[----:B------:R-:W-:Y:S05]  /*0d30*/  EXIT ;  /* 0x000000000000794d */ /* 0x000fea0003800000 */
.L_x_3933:
        /* <DEDUP_REMOVED lines=12> */
.L_x_13289:


//--------------------- .text._ZN2at6native29vectorized_elementwise_kernelILi2EZZZNS0_17log1p_kernel_cudaERNS_18TensorIteratorBaseEENKUlvE_clEvENKUlvE3_clEvEUlN3c104HalfEE_St5arrayIPcLm2EEEEviT0_T1_ --------------------------
	.section	.text._ZN2at6native29vectorized_elementwise_kernelILi2EZZZNS0_17log1p_kernel_cudaERNS_18TensorIteratorBaseEENKUlvE_clEvENKUlvE3_clEvEUlN3c104HalfEE_St5arrayIPcLm2EEEEviT0_T1_,"ax",@progbits
	.align	128
        .global         _ZN2at6native29vectorized_elementwise_kernelILi2EZZZNS0_17log1p_kernel_cudaERNS_18TensorIteratorBaseEENKUlvE_clEvENKUlvE3_clEvEUlN3c104HalfEE_St5arrayIPcLm2EEEEviT0_T1_
        .type           _ZN2at6native29vectorized_elementwise_kernelILi2EZZZNS0_17log1p_kernel_cudaERNS_18TensorIteratorBaseEENKUlvE_clEvENKUlvE3_clEvEUlN3c104HalfEE_St5arrayIPcLm2EEEEviT0_T1_,@function
        .size           _ZN2at6native29vectorized_elementwise_kernelILi2EZZZNS0_17log1p_kernel_cudaERNS_18TensorIteratorBaseEENKUlvE_clEvENKUlvE3_clEvEUlN3c104HalfEE_St5arrayIPcLm2EEEEviT0_T1_,(.L_x_13290 - _ZN2at6native29vectorized_elementwise_kernelILi2EZZZNS0_17log1p_kernel_cudaERNS_18TensorIteratorBaseEENKUlvE_clEvENKUlvE3_clEvEUlN3c104HalfEE_St5arrayIPcLm2EEEEviT0_T1_)
        .other          _ZN2at6native29vectorized_elementwise_kernelILi2EZZZNS0_17log1p_kernel_cudaERNS_18TensorIteratorBaseEENKUlvE_clEvENKUlvE3_clEvEUlN3c104HalfEE_St5arrayIPcLm2EEEEviT0_T1_,@"STO_CUDA_ENTRY STV_DEFAULT"
_ZN2at6native29vectorized_elementwise_kernelILi2EZZZNS0_17log1p_kernel_cudaERNS_18TensorIteratorBaseEENKUlvE_clEvENKUlvE3_clEvEUlN3c104HalfEE_St5arrayIPcLm2EEEEviT0_T1_:
.text._ZN2at6native29vectorized_elementwise_kernelILi2EZZZNS0_17log1p_kernel_cudaERNS_18TensorIteratorBaseEENKUlvE_clEvENKUlvE3_clEvEUlN3c104HalfEE_St5arrayIPcLm2EEEEviT0_T1_:
        /* <DEDUP_REMOVED lines=18> */
[--C-:B--2---:R-:W-:Y:S02]  /*0120*/  HADD2.F32 R8, -RZ, R9.reuse.H0_H0 ;  /* 0x20000009ff087230 */ /* 0x104fe40000004100 */
[----:B------:R-:W-:-:S03]  /*0130*/  HADD2.F32 R9, -RZ, R9.H1_H1 ;  /* 0x30000009ff097230 */ /* 0x000fc60000004100 */
[C---:B------:R-:W-:Y:S01]  /*0140*/  FADD.FTZ.RZ R2, R8.reuse, 1 ;  /* 0x3f80000008027421 */ /* 0x040fe2000001c000 */
[----:B------:R-:W-:Y:S01]  /*0150*/  ISETP.GE.U32.AND P0, PT, R8, 0x7f800000, PT ;  /* 0x7f8000000800780c */ /* 0x000fe20003f06070 */
[C---:B------:R-:W-:Y:S01]  /*0160*/  FADD.FTZ.RZ R4, R9.reuse, 1 ;  /* 0x3f80000009047421 */ /* 0x040fe2000001c000 */
[----:B------:R-:W-:Y:S02]  /*0170*/  ISETP.GE.U32.AND P2, PT, R9, 0x7f800000, PT ;  /* 0x7f8000000900780c */ /* 0x000fe40003f46070 */
[----:B------:R-:W-:Y:S02]  /*0180*/  IADD3 R2, R2, -0x3f400000, RZ ;  /* 0xc0c0000002027810 */ /* 0x000fe40007ffe0ff */
[----:B------:R-:W-:Y:S01]  /*0190*/  IADD3 R6, R4, -0x3f400000, RZ ;  /* 0xc0c0000004067810 */ /* 0x000fe20007ffe0ff */
[--C-:B---3--:R-:W-:Y:S01]  /*01a0*/  HADD2.F32 R4, -RZ, R5.reuse.H1_H1 ;  /* 0x30000005ff047230 */ /* 0x108fe20000004100 */
[----:B------:R-:W-:Y:S01]  /*01b0*/  LOP3.LUT R7, R2, 0xff800000, RZ, 0xc0, !PT ;  /* 0xff80000002077812 */ /* 0x000fe200078ec0ff */
[----:B------:R-:W-:Y:S01]  /*01c0*/  HADD2.F32 R5, -RZ, R5.H0_H0 ;  /* 0x20000005ff057230 */ /* 0x000fe20000004100 */
[----:B------:R-:W-:-:S02]  /*01d0*/  LOP3.LUT R6, R6, 0xff800000, RZ, 0xc0, !PT ;  /* 0xff80000006067812 */ /* 0x000fc400078ec0ff */
[----:B------:R-:W-:Y:S01]  /*01e0*/  FADD.FTZ.RZ R13, R4, 1 ;  /* 0x3f800000040d7421 */ /* 0x000fe2000001c000 */
[----:B------:R-:W-:Y:S01]  /*01f0*/  IADD3 R2, -R7, 0x40800000, RZ ;  /* 0x4080000007027810 */ /* 0x000fe20007ffe1ff */
[----:B0-----:R-:W-:Y:S01]  /*0200*/  FADD.FTZ.RZ R14, R5, 1 ;  /* 0x3f800000050e7421 */ /* 0x001fe2000001c000 */
[----:B------:R-:W-:Y:S02]  /*0210*/  IADD3 R10, -R6, 0x40800000, RZ ;  /* 0x40800000060a7810 */ /* 0x000fe40007ffe1ff */
[----:B------:R-:W-:Y:S01]  /*0220*/  IADD3 R13, R13, -0x3f400000, RZ ;  /* 0xc0c000000d0d7810 */ /* 0x000fe20007ffe0ff */
[-C--:B------:R-:W-:Y:S01]  /*0230*/  FFMA.FTZ R2, R2, R3.reuse, -1 ;  /* 0xbf80000002027423 */ /* 0x080fe20000010003 */
[----:B------:R-:W-:Y:S01]  /*0240*/  IADD3 R14, R14, -0x3f400000, RZ ;  /* 0xc0c000000e0e7810 */ /* 0x000fe20007ffe0ff */
[----:B------:R-:W-:Y:S01]  /*0250*/  FFMA.FTZ R10, R10, R3, -1 ;  /* 0xbf8000000a0a7423 */ /* 0x000fe20000010003 */
[----:B------:R-:W-:Y:S02]  /*0260*/  LOP3.LUT R13, R13, 0xff800000, RZ, 0xc0, !PT ;  /* 0xff8000000d0d7812 */ /* 0x000fe400078ec0ff */
[----:B------:R-:W-:-:S02]  /*0270*/  IADD3 R15, R8, -R7, RZ ;  /* 0x80000007080f7210 */ /* 0x000fc40007ffe0ff */
[----:B------:R-:W-:Y:S02]  /*0280*/  IADD3 R20, -R13, 0x40800000, RZ ;  /* 0x408000000d147810 */ /* 0x000fe40007ffe1ff */
[----:B------:R-:W-:Y:S01]  /*0290*/  IADD3 R21, R9, -R6, RZ ;  /* 0x8000000609157210 */ /* 0x000fe20007ffe0ff */
[----:B------:R-:W-:Y:S01]  /*02a0*/  FADD.FTZ R15, R15, R2 ;  /* 0x000000020f0f7221 */ /* 0x000fe20000010000 */
[----:B------:R-:W-:Y:S01]  /*02b0*/  LOP3.LUT R14, R14, 0xff800000, RZ, 0xc0, !PT ;  /* 0xff8000000e0e7812 */ /* 0x000fe200078ec0ff */
[----:B------:R-:W-:Y:S01]  /*02c0*/  FFMA.FTZ R22, R20, R3, -1 ;  /* 0xbf80000014167423 */ /* 0x000fe20000010003 */
[----:B------:R-:W-:Y:S01]  /*02d0*/  MOV R2, 0x3d39bf78 ;  /* 0x3d39bf7800027802 */ /* 0x000fe20000000f00 */
[----:B------:R-:W-:Y:S01]  /*02e0*/  FADD.FTZ R21, R21, R10 ;  /* 0x0000000a15157221 */ /* 0x000fe20000010000 */
[----:B------:R-:W-:Y:S02]  /*02f0*/  IADD3 R17, R4, -R13, RZ ;  /* 0x8000000d04117210 */ /* 0x000fe40007ffe0ff */
[----:B------:R-:W-:Y:S01]  /*0300*/  IADD3 R20, -R14, 0x40800000, RZ ;  /* 0x408000000e147810 */ /* 0x000fe20007ffe1ff */
[----:B------:R-:W-:Y:S01]  /*0310*/  FFMA.FTZ R10, R15, -R2, 0.10546888411045074463 ;  /* 0x3dd800120f0a7423 */ /* 0x000fe20000010802 */
        /* <DEDUP_REMOVED lines=45> */
[----:B------:R-:W-:Y:S01]  /*05f0*/  FFMA.FTZ R6, R6, 0.69314718246459960938, R21 ;  /* 0x3f31721806067823 */ /* 0x000fe20000010015 */
[----:B------:R-:W-:Y:S01]  /*0600*/  FFMA.FTZ R22, R17, R22, R17 ;  /* 0x0000001611167223 */ /* 0x000fe20000010011 */
[----:B------:R-:W-:Y:S01]  /*0610*/  FMUL.FTZ R13, R13, 1.1920928955078125e-07 ;  /* 0x340000000d0d7820 */ /* 0x000fe20000410000 */
[----:B------:R-:W-:Y:S01]  /*0620*/  FMUL.FTZ R20, R19, R20 ;  /* 0x0000001413147220 */ /* 0x000fe20000410000 */
[----:B------:R-:W-:Y:S01]  /*0630*/  FFMA.FTZ R7, R10, 0.69314718246459960938, R15 ;  /* 0x3f3172180a077823 */ /* 0x000fe2000001000f */
[----:B------:R-:W-:Y:S06]  /*0640*/  @!P0 BRA `(.L_x_3936) ;  /* 0x0000000000148947 */ /* 0x000fec0003800000 */
[C---:B------:R-:W-:Y:S02]  /*0650*/  ISETP.GE.AND P0, PT, R8.reuse, -0x407fffff, PT ;  /* 0xbf8000010800780c */ /* 0x040fe40003f06270 */
[----:B------:R-:W-:-:S11]  /*0660*/  FSETP.NEU.FTZ.AND P1, PT, R8, RZ, PT ;  /* 0x000000ff0800720b */ /* 0x000fd60003f3d000 */
[----:B------:R-:W-:-:S05]  /*0670*/  @P0 MOV R15, 0x7f800000 ;  /* 0x7f800000000f0802 */ /* 0x000fca0000000f00 */
[----:B------:R-:W-:-:S05]  /*0680*/  @P0 FFMA.FTZ R7, R8, R15, +INF ;  /* 0x7f80000008070423 */ /* 0x000fca000001000f */
[----:B------:R-:W-:-:S07]  /*0690*/  FSEL R7, R7, -RZ, P1 ;  /* 0x800000ff07077208 */ /* 0x000fce0000800000 */
.L_x_3936:
[----:B------:R-:W-:Y:S05]  /*06a0*/  BSYNC B0 ;  /* 0x0000000000007941 */ /* 0x000fea0003800000 */
.L_x_3935:
[----:B------:R-:W-:Y:S04]  /*06b0*/  BSSY B0, `(.L_x_3937) ;  /* 0x0000007000007945 */ /* 0x000fe80003800000 */
[----:B------:R-:W-:Y:S05]  /*06c0*/  @!P2 BRA `(.L_x_3938) ;  /* 0x000000000014a947 */ /* 0x000fea0003800000 */
[C---:B------:R-:W-:Y:S02]  /*06d0*/  ISETP.GE.AND P0, PT, R9.reuse, -0x407fffff, PT ;  /* 0xbf8000010900780c */ /* 0x040fe40003f06270 */
[----:B------:R-:W-:-:S11]  /*06e0*/  FSETP.NEU.FTZ.AND P1, PT, R9, RZ, PT ;  /* 0x000000ff0900720b */ /* 0x000fd60003f3d000 */
[----:B------:R-:W-:-:S05]  /*06f0*/  @P0 MOV R8, 0x7f800000 ;  /* 0x7f80000000080802 */ /* 0x000fca0000000f00 */
[----:B------:R-:W-:-:S05]  /*0700*/  @P0 FFMA.FTZ R6, R9, R8, +INF ;  /* 0x7f80000009060423 */ /* 0x000fca0000010008 */
[----:B------:R-:W-:-:S07]  /*0710*/  FSEL R6, R6, -RZ, P1 ;  /* 0x800000ff06067208 */ /* 0x000fce0000800000 */
.L_x_3938:
[----:B------:R-:W-:Y:S05]  /*0720*/  BSYNC B0 ;  /* 0x0000000000007941 */ /* 0x000fea0003800000 */
.L_x_3937:
[--C-:B-----5:R-:W-:Y:S01]  /*0730*/  HADD2.F32 R9, -RZ, R11.reuse.H1_H1 ;  /* 0x3000000bff097230 */ /* 0x120fe20000004100 */
[----:B------:R-:W-:Y:S01]  /*0740*/  ISETP.GE.U32.AND P0, PT, R5, 0x7f800000, PT ;  /* 0x7f8000000500780c */ /* 0x000fe20003f06070 */
[----:B------:R-:W-:Y:S01]  /*0750*/  FFMA.FTZ R8, R13, 0.69314718246459960938, R22 ;  /* 0x3f3172180d087823 */ /* 0x000fe20000010016 */
[----:B------:R-:W-:Y:S01]  /*0760*/  HADD2.F32 R11, -RZ, R11.H0_H0 ;  /* 0x2000000bff0b7230 */ /* 0x000fe20000004100 */
[----:B------:R-:W-:Y:S01]  /*0770*/  I2FP.F32.S32 R14, R14 ;  /* 0x0000000e000e7245 */ /* 0x000fe20000201400 */
[----:B------:R-:W-:Y:S01]  /*0780*/  FADD.FTZ.RZ R13, R9, 1 ;  /* 0x3f800000090d7421 */ /* 0x000fe2000001c000 */
[--C-:B------:R-:W-:Y:S02]  /*0790*/  HADD2.F32 R10, -RZ, R12.reuse.H0_H0 ;  /* 0x2000000cff0a7230 */ /* 0x100fe40000004100 */
[----:B------:R-:W-:Y:S01]  /*07a0*/  FFMA.FTZ R20, R19, R20, R19 ;  /* 0x0000001413147223 */ /* 0x000fe20000010013 */
[----:B------:R-:W-:Y:S02]  /*07b0*/  HADD2.F32 R12, -RZ, R12.H1_H1 ;  /* 0x3000000cff0c7230 */ /* 0x000fe40000004100 */
[----:B------:R-:W-:Y:S01]  /*07c0*/  FADD.FTZ.RZ R15, R11, 1 ;  /* 0x3f8000000b0f7421 */ /* 0x000fe2000001c000 */
[----:B------:R-:W-:Y:S01]  /*07d0*/  IADD3 R17, R13, -0x3f400000, RZ ;  /* 0xc0c000000d117810 */ /* 0x000fe20007ffe0ff */
[----:B------:R-:W-:Y:S01]  /*07e0*/  FMUL.FTZ R13, R14, 1.1920928955078125e-07 ;  /* 0x340000000e0d7820 */ /* 0x000fe20000410000 */
[----:B------:R-:W-:Y:S01]  /*07f0*/  BSSY B0, `(.L_x_3939) ;  /* 0x000000d000007945 */ /* 0x000fe20003800000 */
[----:B------:R-:W-:Y:S01]  /*0800*/  ISETP.GE.U32.AND P2, PT, R4, 0x7f800000, PT ;  /* 0x7f8000000400780c */ /* 0x000fe20003f46070 */
[----:B------:R-:W-:Y:S01]  /*0810*/  FADD.FTZ.RZ R19, R10, 1 ;  /* 0x3f8000000a137421 */ /* 0x000fe2000001c000 */
[----:B------:R-:W-:Y:S01]  /*0820*/  FADD.FTZ.RZ R21, R12, 1 ;  /* 0x3f8000000c157421 */ /* 0x000fe2000001c000 */
[----:B------:R-:W-:Y:S01]  /*0830*/  IADD3 R15, R15, -0x3f400000, RZ ;  /* 0xc0c000000f0f7810 */ /* 0x000fe20007ffe0ff */
[----:B------:R-:W-:Y:S01]  /*0840*/  FFMA.FTZ R13, R13, 0.69314718246459960938, R20 ;  /* 0x3f3172180d0d7823 */ /* 0x000fe20000010014 */
[----:B------:R-:W-:Y:S01]  /*0850*/  LOP3.LUT R14, R17, 0xff800000, RZ, 0xc0, !PT ;  /* 0xff800000110e7812 */ /* 0x000fe200078ec0ff */
[----:B------:R-:W-:Y:S07]  /*0860*/  @!P0 BRA `(.L_x_3940) ;  /* 0x0000000000148947 */ /* 0x000fee0003800000 */
[C---:B------:R-:W-:Y:S02]  /*0870*/  ISETP.GE.AND P0, PT, R5.reuse, -0x407fffff, PT ;  /* 0xbf8000010500780c */ /* 0x040fe40003f06270 */
[----:B------:R-:W-:-:S11]  /*0880*/  FSETP.NEU.FTZ.AND P1, PT, R5, RZ, PT ;  /* 0x000000ff0500720b */ /* 0x000fd60003f3d000 */
[----:B------:R-:W-:-:S05]  /*0890*/  @P0 MOV R18, 0x7f800000 ;  /* 0x7f80000000120802 */ /* 0x000fca0000000f00 */
[----:B------:R-:W-:-:S05]  /*08a0*/  @P0 FFMA.FTZ R13, R5, R18, +INF ;  /* 0x7f800000050d0423 */ /* 0x000fca0000010012 */
[----:B------:R-:W-:-:S07]  /*08b0*/  FSEL R13, R13, -RZ, P1 ;  /* 0x800000ff0d0d7208 */ /* 0x000fce0000800000 */
.L_x_3940:
[----:B------:R-:W-:Y:S05]  /*08c0*/  BSYNC B0 ;  /* 0x0000000000007941 */ /* 0x000fea0003800000 */
.L_x_3939:
[----:B------:R-:W-:Y:S04]  /*08d0*/  BSSY B0, `(.L_x_3941) ;  /* 0x0000007000007945 */ /* 0x000fe80003800000 */
[----:B------:R-:W-:Y:S05]  /*08e0*/  @!P2 BRA `(.L_x_3942) ;  /* 0x000000000014a947 */ /* 0x000fea0003800000 */
[C---:B------:R-:W-:Y:S02]  /*08f0*/  ISETP.GE.AND P0, PT, R4.reuse, -0x407fffff, PT ;  /* 0xbf8000010400780c */ /* 0x040fe40003f06270 */
[----:B------:R-:W-:-:S11]  /*0900*/  FSETP.NEU.FTZ.AND P1, PT, R4, RZ, PT ;  /* 0x000000ff0400720b */ /* 0x000fd60003f3d000 */
[----:B------:R-:W-:-:S05]  /*0910*/  @P0 MOV R5, 0x7f800000 ;  /* 0x7f80000000050802 */ /* 0x000fca0000000f00 */
[----:B------:R-:W-:-:S05]  /*0920*/  @P0 FFMA.FTZ R8, R4, R5, +INF ;  /* 0x7f80000004080423 */ /* 0x000fca0000010005 */
[----:B------:R-:W-:-:S07]  /*0930*/  FSEL R8, R8, -RZ, P1 ;  /* 0x800000ff08087208 */ /* 0x000fce0000800000 */
.L_x_3942:
[----:B------:R-:W-:Y:S05]  /*0940*/  BSYNC B0 ;  /* 0x0000000000007941 */ /* 0x000fea0003800000 */
.L_x_3941:
[----:B------:R-:W-:Y:S01]  /*0950*/  IADD3 R20, -R14, 0x40800000, RZ ;  /* 0x408000000e147810 */ /* 0x000fe20007ffe1ff */
[----:B------:R-:W-:Y:S01]  /*0960*/  BSSY B0, `(.L_x_3943) ;  /* 0x0000053000007945 */ /* 0x000fe20003800000 */
[----:B------:R-:W-:Y:S02]  /*0970*/  LOP3.LUT R18, R15, 0xff800000, RZ, 0xc0, !PT ;  /* 0xff8000000f127812 */ /* 0x000fe400078ec0ff */
[----:B------:R-:W-:Y:S01]  /*0980*/  IADD3 R15, R19, -0x3f400000, RZ ;  /* 0xc0c00000130f7810 */ /* 0x000fe20007ffe0ff */
[----:B------:R-:W-:Y:S01]  /*0990*/  FFMA.FTZ R20, R20, R3, -1 ;  /* 0xbf80000014147423 */ /* 0x000fe20000010003 */
[----:B------:R-:W-:Y:S02]  /*09a0*/  IADD3 R17, R21, -0x3f400000, RZ ;  /* 0xc0c0000015117810 */ /* 0x000fe40007ffe0ff */
[----:B------:R-:W-:Y:S02]  /*09b0*/  IADD3 R21, R9, -R14, RZ ;  /* 0x8000000e09157210 */ /* 0x000fe40007ffe0ff */
[----:B------:R-:W-:-:S02]  /*09c0*/  IADD3 R4, -R18, 0x40800000, RZ ;  /* 0x4080000012047810 */ /* 0x000fc40007ffe1ff */
[----:B------:R-:W-:Y:S01]  /*09d0*/  LOP3.LUT R15, R15, 0xff800000, RZ, 0xc0, !PT ;  /* 0xff8000000f0f7812 */ /* 0x000fe200078ec0ff */
[----:B------:R-:W-:Y:S01]  /*09e0*/  FADD.FTZ R21, R21, R20 ;  /* 0x0000001415157221 */ /* 0x000fe20000010000 */
[----:B------:R-:W-:Y:S01]  /*09f0*/  LOP3.LUT R17, R17, 0xff800000, RZ, 0xc0, !PT ;  /* 0xff80000011117812 */ /* 0x000fe200078ec0ff */
[----:B------:R-:W-:Y:S01]  /*0a00*/  FFMA.FTZ R4, R4, R3, -1 ;  /* 0xbf80000004047423 */ /* 0x000fe20000010003 */
[----:B------:R-:W-:Y:S02]  /*0a10*/  IADD3 R23, R11, -R18, RZ ;  /* 0x800000120b177210 */ /* 0x000fe40007ffe0ff */
[----:B------:R-:W-:Y:S02]  /*0a20*/  IADD3 R20, -R15, 0x40800000, RZ ;  /* 0x408000000f147810 */ /* 0x000fe40007ffe1ff */
[----:B------:R-:W-:Y:S01]  /*0a30*/  IADD3 R24, -R17, 0x40800000, RZ ;  /* 0x4080000011187810 */ /* 0x000fe20007ffe1ff */
[----:B------:R-:W-:Y:S01]  /*0a40*/  FADD.FTZ R23, R23, R4 ;  /* 0x0000000417177221 */ /* 0x000fe20000010000 */
[----:B------:R-:W-:Y:S01]  /*0a50*/  IADD3 R19, R10, -R15, RZ ;  /* 0x8000000f0a137210 */ /* 0x000fe20007ffe0ff */
[C---:B------:R-:W-:Y:S01]  /*0a60*/  FFMA.FTZ R4, R21.reuse, -R2, 0.10546888411045074463 ;  /* 0x3dd8001215047423 */ /* 0x040fe20000010802 */
[----:B------:R-:W-:Y:S01]  /*0a70*/  FFMA.FTZ R22, R20, R3, -1 ;  /* 0xbf80000014167423 */ /* 0x000fe20000010003 */
        /* <DEDUP_REMOVED lines=18> */
[----:B------:R-:W0:Y:S01]  /*0ba0*/  LDC.64 R4, c[0x0][0x218] ;  /* 0x00008600ff047b82 */ /* 0x000e220000000a00 */
[----:B------:R-:W-:Y:S01]  /*0bb0*/  FFMA.FTZ R24, R19, R24, -0.16641564667224884033 ;  /* 0xbe2a68dd13187423 */ /* 0x000fe20000010018 */
[----:B------:R-:W-:Y:S01]  /*0bc0*/  FFMA.FTZ R20, R23, R20, 0.19988867640495300293 ;  /* 0x3e4caf9e17147423 */ /* 0x000fe20000010014 */
[----:B------:R-:W-:Y:S01]  /*0bd0*/  FFMA.FTZ R26, R3, R2, -0.16641564667224884033 ;  /* 0xbe2a68dd031a7423 */ /* 0x000fe20000010002 */
[----:B------:R-:W-:Y:S01]  /*0be0*/  FFMA.FTZ R22, R21, R22, -0.25000196695327758789 ;  /* 0xbe80004215167423 */ /* 0x000fe20000010016 */
[----:B------:R-:W-:Y:S01]  /*0bf0*/  FFMA.FTZ R24, R19, R24, 0.19988867640495300293 ;  /* 0x3e4caf9e13187423 */ /* 0x000fe20000010018 */
[----:B------:R-:W-:Y:S01]  /*0c00*/  FFMA.FTZ R20, R23, R20, -0.25000196695327758789 ;  /* 0xbe80004217147423 */ /* 0x000fe20000010014 */
[----:B------:R-:W-:Y:S01]  /*0c10*/  FFMA.FTZ R26, R3, R26, 0.19988867640495300293 ;  /* 0x3e4caf9e031a7423 */ /* 0x000fe2000001001a */
[----:B------:R-:W-:Y:S01]  /*0c20*/  FFMA.FTZ R22, R21, R22, 0.33333510160446166992 ;  /* 0x3eaaaae615167423 */ /* 0x000fe20000010016 */
[----:B------:R-:W-:Y:S01]  /*0c30*/  FFMA.FTZ R24, R19, R24, -0.25000196695327758789 ;  /* 0xbe80004213187423 */ /* 0x000fe20000010018 */
[----:B------:R-:W-:Y:S01]  /*0c40*/  FFMA.FTZ R20, R23, R20, 0.33333510160446166992 ;  /* 0x3eaaaae617147423 */ /* 0x000fe20000010014 */
[----:B------:R-:W-:Y:S01]  /*0c50*/  FFMA.FTZ R26, R3, R26, -0.25000196695327758789 ;  /* 0xbe800042031a7423 */ /* 0x000fe2000001001a */
[----:B------:R-:W-:Y:S01]  /*0c60*/  ISETP.GE.U32.AND P2, PT, R11, 0x7f800000, PT ;  /* 0x7f8000000b00780c */ /* 0x000fe20003f46070 */
[----:B------:R-:W-:Y:S01]  /*0c70*/  FFMA.FTZ R22, R21, R22, -0.5 ;  /* 0xbf00000015167423 */ /* 0x000fe20000010016 */
[----:B------:R-:W-:Y:S01]  /*0c80*/  FFMA.FTZ R24, R19, R24, 0.33333510160446166992 ;  /* 0x3eaaaae613187423 */ /* 0x000fe20000010018 */
[----:B------:R-:W-:Y:S01]  /*0c90*/  FFMA.FTZ R20, R23, R20, -0.5 ;  /* 0xbf00000017147423 */ /* 0x000fe20000010014 */
[----:B------:R-:W-:Y:S01]  /*0ca0*/  FFMA.FTZ R26, R3, R26, 0.33333510160446166992 ;  /* 0x3eaaaae6031a7423 */ /* 0x000fe2000001001a */
[----:B------:R-:W-:Y:S01]  /*0cb0*/  I2FP.F32.S32 R14, R14 ;  /* 0x0000000e000e7245 */ /* 0x000fe20000201400 */
[----:B------:R-:W-:Y:S01]  /*0cc0*/  FMUL.FTZ R2, R21, R22 ;  /* 0x0000001615027220 */ /* 0x000fe20000410000 */
[----:B------:R-:W-:Y:S01]  /*0cd0*/  I2FP.F32.S32 R18, R18 ;  /* 0x0000001200127245 */ /* 0x000fe20000201400 */
[----:B------:R-:W-:Y:S01]  /*0ce0*/  FFMA.FTZ R24, R19, R24, -0.5 ;  /* 0xbf00000013187423 */ /* 0x000fe20000010018 */
[----:B------:R-:W-:Y:S01]  /*0cf0*/  FMUL.FTZ R20, R23, R20 ;  /* 0x0000001417147220 */ /* 0x000fe20000410000 */
[----:B------:R-:W-:Y:S01]  /*0d00*/  FFMA.FTZ R26, R3, R26, -0.5 ;  /* 0xbf000000031a7423 */ /* 0x000fe2000001001a */
[----:B------:R-:W-:Y:S01]  /*0d10*/  FFMA.FTZ R2, R21, R2, R21 ;  /* 0x0000000215027223 */ /* 0x000fe20000010015 */
[----:B------:R-:W-:Y:S01]  /*0d20*/  I2FP.F32.S32 R15, R15 ;  /* 0x0000000f000f7245 */ /* 0x000fe20000201400 */
[----:B------:R-:W-:Y:S01]  /*0d30*/  FMUL.FTZ R21, R14, 1.1920928955078125e-07 ;  /* 0x340000000e157820 */ /* 0x000fe20000410000 */
[----:B------:R-:W-:Y:S01]  /*0d40*/  I2FP.F32.S32 R17, R17 ;  /* 0x0000001100117245 */ /* 0x000fe20000201400 */
[----:B------:R-:W-:Y:S01]  /*0d50*/  FMUL.FTZ R24, R19, R24 ;  /* 0x0000001813187220 */ /* 0x000fe20000410000 */
[----:B------:R-:W-:Y:S01]  /*0d60*/  FFMA.FTZ R23, R23, R20, R23 ;  /* 0x0000001417177223 */ /* 0x000fe20000010017 */
[----:B------:R-:W-:Y:S01]  /*0d70*/  FMUL.FTZ R26, R3, R26 ;  /* 0x0000001a031a7220 */ /* 0x000fe20000410000 */
[----:B------:R-:W-:Y:S01]  /*0d80*/  FMUL.FTZ R18, R18, 1.1920928955078125e-07 ;  /* 0x3400000012127820 */ /* 0x000fe20000410000 */
[----:B------:R-:W-:Y:S01]  /*0d90*/  FFMA.FTZ R2, R21, 0.69314718246459960938, R2 ;  /* 0x3f31721815027823 */ /* 0x000fe20000010002 */
[----:B------:R-:W-:Y:S01]  /*0da0*/  FFMA.FTZ R19, R19, R24, R19 ;  /* 0x0000001813137223 */ /* 0x000fe20000010013 */
[----:B------:R-:W-:Y:S01]  /*0db0*/  ISETP.GE.U32.AND P4, PT, R9, 0x7f800000, PT ;  /* 0x7f8000000900780c */ /* 0x000fe20003f86070 */
[----:B------:R-:W-:Y:S01]  /*0dc0*/  FFMA.FTZ R26, R3, R26, R3 ;  /* 0x0000001a031a7223 */ /* 0x000fe20000010003 */
[----:B------:R-:W-:Y:S01]  /*0dd0*/  ISETP.GE.U32.AND P0, PT, R10, 0x7f800000, PT ;  /* 0x7f8000000a00780c */ /* 0x000fe20003f06070 */
[----:B0-----:R-:W-:Y:S01]  /*0de0*/  IMAD.WIDE.U32 R4, R16, 0x2, R4 ;  /* 0x0000000210047825 */ /* 0x001fe200078e0004 */
[----:B------:R-:W-:-:S03]  /*0df0*/  ISETP.GE.U32.AND P1, PT, R12, 0x7f800000, PT ;  /* 0x7f8000000c00780c */ /* 0x000fc60003f26070 */
[----:B------:R-:W-:Y:S01]  /*0e00*/  FMUL.FTZ R14, R15, 1.1920928955078125e-07 ;  /* 0x340000000f0e7820 */ /* 0x000fe20000410000 */
[----:B------:R-:W-:Y:S01]  /*0e10*/  FMUL.FTZ R17, R17, 1.1920928955078125e-07 ;  /* 0x3400000011117820 */ /* 0x000fe20000410000 */
[----:B------:R-:W-:Y:S01]  /*0e20*/  FFMA.FTZ R23, R18, 0.69314718246459960938, R23 ;  /* 0x3f31721812177823 */ /* 0x000fe20000010017 */
[----:B------:R-:W-:Y:S07]  /*0e30*/  @!P2 BRA `(.L_x_3944) ;  /* 0x000000000014a947 */ /* 0x000fee0003800000 */
[C---:B------:R-:W-:Y:S02]  /*0e40*/  ISETP.GE.AND P2, PT, R11.reuse, -0x407fffff, PT ;  /* 0xbf8000010b00780c */ /* 0x040fe40003f46270 */
[----:B------:R-:W-:-:S11]  /*0e50*/  FSETP.NEU.FTZ.AND P3, PT, R11, RZ, PT ;  /* 0x000000ff0b00720b */ /* 0x000fd60003f7d000 */
[----:B------:R-:W-:-:S05]  /*0e60*/  @P2 MOV R16, 0x7f800000 ;  /* 0x7f80000000102802 */ /* 0x000fca0000000f00 */
[----:B------:R-:W-:-:S05]  /*0e70*/  @P2 FFMA.FTZ R23, R11, R16, +INF ;  /* 0x7f8000000b172423 */ /* 0x000fca0000010010 */
[----:B------:R-:W-:-:S07]  /*0e80*/  FSEL R23, R23, -RZ, P3 ;  /* 0x800000ff17177208 */ /* 0x000fce0001800000 */
.L_x_3944:
[----:B------:R-:W-:Y:S05]  /*0e90*/  BSYNC B0 ;  /* 0x0000000000007941 */ /* 0x000fea0003800000 */
.L_x_3943:
[----:B------:R-:W-:Y:S04]  /*0ea0*/  BSSY B0, `(.L_x_3945) ;  /* 0x0000007000007945 */ /* 0x000fe80003800000 */
[----:B------:R-:W-:Y:S05]  /*0eb0*/  @!P4 BRA `(.L_x_3946) ;  /* 0x000000000014c947 */ /* 0x000fea0003800000 */
[C---:B------:R-:W-:Y:S02]  /*0ec0*/  ISETP.GE.AND P2, PT, R9.reuse, -0x407fffff, PT ;  /* 0xbf8000010900780c */ /* 0x040fe40003f46270 */
[----:B------:R-:W-:-:S11]  /*0ed0*/  FSETP.NEU.FTZ.AND P3, PT, R9, RZ, PT ;  /* 0x000000ff0900720b */ /* 0x000fd60003f7d000 */
[----:B------:R-:W-:-:S05]  /*0ee0*/  @P2 MOV R16, 0x7f800000 ;  /* 0x7f80000000102802 */ /* 0x000fca0000000f00 */
[----:B------:R-:W-:-:S05]  /*0ef0*/  @P2 FFMA.FTZ R2, R9, R16, +INF ;  /* 0x7f80000009022423 */ /* 0x000fca0000010010 */
[----:B------:R-:W-:-:S07]  /*0f00*/  FSEL R2, R2, -RZ, P3 ;  /* 0x800000ff02027208 */ /* 0x000fce0001800000 */
.L_x_3946:
[----:B------:R-:W-:Y:S05]  /*0f10*/  BSYNC B0 ;  /* 0x0000000000007941 */ /* 0x000fea0003800000 */
.L_x_3945:
        /* <DEDUP_REMOVED lines=10> */
.L_x_3948:
[----:B------:R-:W-:Y:S05]  /*0fc0*/  BSYNC B0 ;  /* 0x0000000000007941 */ /* 0x000fea0003800000 */
.L_x_3947:
[----:B------:R-:W-:Y:S04]  /*0fd0*/  BSSY B0, `(.L_x_3949) ;  /* 0x0000007000007945 */ /* 0x000fe80003800000 */
[----:B------:R-:W-:Y:S05]  /*0fe0*/  @!P1 BRA `(.L_x_3950) ;  /* 0x0000000000149947 */ /* 0x000fea0003800000 */
[C---:B------:R-:W-:Y:S02]  /*0ff0*/  ISETP.GE.AND P0, PT, R12.reuse, -0x407fffff, PT ;  /* 0xbf8000010c00780c */ /* 0x040fe40003f06270 */
[----:B------:R-:W-:-:S11]  /*1000*/  FSETP.NEU.FTZ.AND P1, PT, R12, RZ, PT ;  /* 0x000000ff0c00720b */ /* 0x000fd60003f3d000 */
[----:B------:R-:W-:-:S05]  /*1010*/  @P0 MOV R3, 0x7f800000 ;  /* 0x7f80000000030802 */ /* 0x000fca0000000f00 */
[----:B------:R-:W-:-:S05]  /*1020*/  @P0 FFMA.FTZ R17, R12, R3, +INF ;  /* 0x7f8000000c110423 */ /* 0x000fca0000010003 */
[----:B------:R-:W-:-:S07]  /*1030*/  FSEL R17, R17, -RZ, P1 ;  /* 0x800000ff11117208 */ /* 0x000fce0000800000 */
.L_x_3950:
[----:B------:R-:W-:Y:S05]  /*1040*/  BSYNC B0 ;  /* 0x0000000000007941 */ /* 0x000fea0003800000 */
.L_x_3949:
[----:B------:R-:W-:Y:S02]  /*1050*/  F2FP.F16.F32.PACK_AB R7, R6, R7 ;  /* 0x000000070607723e */ /* 0x000fe400000000ff */
[----:B------:R-:W-:Y:S02]  /*1060*/  F2FP.F16.F32.PACK_AB R13, R8, R13 ;  /* 0x0000000d080d723e */ /* 0x000fe400000000ff */
[----:B------:R-:W-:Y:S01]  /*1070*/  F2FP.F16.F32.PACK_AB R23, R2, R23 ;  /* 0x000000170217723e */ /* 0x000fe200000000ff */
[----:B------:R-:W-:Y:S01]  /*1080*/  STG.E desc[UR4][R4.64], R7 ;  /* 0x0000000704007986 */ /* 0x000fe2000c101904 */
[----:B------:R-:W-:-:S03]  /*1090*/  F2FP.F16.F32.PACK_AB R17, R17, R14 ;  /* 0x0000000e1111723e */ /* 0x000fc600000000ff */
[----:B------:R-:W-:Y:S04]  /*10a0*/  STG.E desc[UR4][R4.64+0x200], R13 ;  /* 0x0002000d04007986 */ /* 0x000fe8000c101904 */
[----:B------:R-:W-:Y:S04]  /*10b0*/  STG.E desc[UR4][R4.64+0x400], R23 ;  /* 0x0004001704007986 */ /* 0x000fe8000c101904 */
[----:B------:R-:W-:Y:S01]  /*10c0*/  STG.E desc[UR4][R4.64+0x600], R17 ;  /* 0x0006001104007986 */ /* 0x000fe2000c101904 */
[----:B------:R-:W-:Y:S05]  /*10d0*/  EXIT ;  /* 0x000000000000794d */ /* 0x000fea0003800000 */
.L_x_3934:
        /* <DEDUP_REMOVED lines=59> */
[----:B-----5:R-:W-:Y:S01]  /*1490*/  HADD2.F32 R20, -RZ, R20.H0_H0 ;  /* 0x20000014ff147230 */ /* 0x020fe20000004100 */
[----:B0-----:R-:W-:Y:S01]  /*14a0*/  HFMA2.MMA R5, -RZ, RZ, 1.625, 0 ;  /* 0x3e800000ff057435 */ /* 0x001fe200000001ff */
        /* <DEDUP_REMOVED lines=29> */
.L_x_3954:
[----:B------:R-:W-:Y:S05]  /*1680*/  BSYNC B1 ;  /* 0x0000000000017941 */ /* 0x000fea0003800000 */
.L_x_3953:
[----:B------:R-:W-:-:S07]  /*1690*/  F2FP.F16.F32.PACK_AB R8, RZ, R8 ;  /* 0x00000008ff08723e */ /* 0x000fce00000000ff */
.L_x_3952:
[----:B------:R-:W-:Y:S05]  /*16a0*/  BSYNC B0 ;  /* 0x0000000000007941 */ /* 0x000fea0003800000 */
.L_x_3951:
        /* <DEDUP_REMOVED lines=35> */
.L_x_3958:
[----:B------:R-:W-:Y:S05]  /*18e0*/  BSYNC B1 ;  /* 0x0000000000017941 */ /* 0x000fea0003800000 */
.L_x_3957:
[----:B------:R-:W-:-:S07]  /*18f0*/  F2FP.F16.F32.PACK_AB R2, RZ, R2 ;  /* 0x00000002ff02723e */ /* 0x000fce00000000ff */
.L_x_3956:
[----:B------:R-:W-:Y:S05]  /*1900*/  BSYNC B0 ;  /* 0x0000000000007941 */ /* 0x000fea0003800000 */
.L_x_3955:
        /* <DEDUP_REMOVED lines=35> */
.L_x_3962:
[----:B------:R-:W-:Y:S05]  /*1b40*/  BSYNC B1 ;  /* 0x0000000000017941 */ /* 0x000fea0003800000 */
.L_x_3961:
[----:B------:R-:W-:-:S07]  /*1b50*/  F2FP.F16.F32.PACK_AB R0, RZ, R0 ;  /* 0x00000000ff00723e */ /* 0x000fce00000000ff */
.L_x_3960:
[----:B------:R-:W-:Y:S05]  /*1b60*/  BSYNC B0 ;  /* 0x0000000000007941 */ /* 0x000fea0003800000 */
.L_x_3959:
        /* <DEDUP_REMOVED lines=35> */
.L_x_3966:
[----:B------:R-:W-:Y:S05]  /*1da0*/  BSYNC B1 ;  /* 0x0000000000017941 */ /* 0x000fea0003800000 */
.L_x_3965:
[----:B------:R-:W-:-:S07]  /*1db0*/  F2FP.F16.F32.PACK_AB R3, RZ, R3 ;  /* 0x00000003ff03723e */ /* 0x000fce00000000ff */
.L_x_3964:
[----:B------:R-:W-:Y:S05]  /*1dc0*/  BSYNC B0 ;  /* 0x0000000000007941 */ /* 0x000fea0003800000 */
.L_x_3963:
        /* <DEDUP_REMOVED lines=35> */
.L_x_3970:
[----:B------:R-:W-:Y:S05]  /*2000*/  BSYNC B1 ;  /* 0x0000000000017941 */ /* 0x000fea0003800000 */
.L_x_3969:
[----:B------:R-:W-:-:S07]  /*2010*/  F2FP.F16.F32.PACK_AB R4, RZ, R4 ;  /* 0x00000004ff04723e */ /* 0x000fce00000000ff */
.L_x_3968:
[----:B------:R-:W-:Y:S05]  /*2020*/  BSYNC B0 ;  /* 0x0000000000007941 */ /* 0x000fea0003800000 */
.L_x_3967:
        /* <DEDUP_REMOVED lines=35> */
.L_x_3974:
[----:B------:R-:W-:Y:S05]  /*2260*/  BSYNC B1 ;  /* 0x0000000000017941 */ /* 0x000fea0003800000 */
.L_x_3973:
[----:B------:R-:W-:-:S07]  /*2270*/  F2FP.F16.F32.PACK_AB R5, RZ, R5 ;  /* 0x00000005ff05723e */ /* 0x000fce00000000ff */
.L_x_3972:
[----:B------:R-:W-:Y:S05]  /*2280*/  BSYNC B0 ;  /* 0x0000000000007941 */ /* 0x000fea0003800000 */
.L_x_3971:
        /* <DEDUP_REMOVED lines=35> */
.L_x_3978:
[----:B------:R-:W-:Y:S05]  /*24c0*/  BSYNC B1 ;  /* 0x0000000000017941 */ /* 0x000fea0003800000 */
.L_x_3977:
[----:B------:R-:W-:-:S07]  /*24d0*/  F2FP.F16.F32.PACK_AB R6, RZ, R6 ;  /* 0x00000006ff06723e */ /* 0x000fce00000000ff */
.L_x_3976:
[----:B------:R-:W-:Y:S05]  /*24e0*/  BSYNC B0 ;  /* 0x0000000000007941 */ /* 0x000fea0003800000 */
.L_x_3975:
        /* <DEDUP_REMOVED lines=35> */
.L_x_3982:
[----:B------:R-:W-:Y:S05]  /*2720*/  BSYNC B1 ;  /* 0x0000000000017941 */ /* 0x000fea0003800000 */
.L_x_3981:
[----:B------:R-:W-:-:S07]  /*2730*/  F2FP.F16.F32.PACK_AB R7, RZ, R7 ;  /* 0x00000007ff07723e */ /* 0x000fce00000000ff */
.L_x_3980:
[----:B------:R-:W-:Y:S05]  /*2740*/  BSYNC B0 ;  /* 0x0000000000007941 */ /* 0x000fea0003800000 */
.L_x_3979:
        /* <DEDUP_REMOVED lines=21> */
.L_x_3985:
[----:B------:R-:W-:-:S13]  /*28a0*/  ISETP.GE.AND P0, PT, R18, R17, PT ;  /* 0x000000111200720c */ /* 0x000fda0003f06270 */
[----:B------:R-:W-:Y:S05]  /*28b0*/  @P0 BRA `(.L_x_3987) ;  /* 0x0000000000300947 */ /* 0x000fea0003800000 */
[----:B0-----:R-:W0:Y:S01]  /*28c0*/  LDC.64 R8, c[0x0][0x218] ;  /* 0x00008600ff087b82 */ /* 0x001e220000000a00 */
[----:B------:R-:W-:Y:S02]  /*28d0*/  IADD3 R11, R16, R18, RZ ;  /* 0x00000012100b7210 */ /* 0x000fe40007ffe0ff */
[----:B------:R-:W-:-:S03]  /*28e0*/  IADD3 R18, R18, 0x80, RZ ;  /* 0x0000008012127810 */ /* 0x000fc60007ffe0ff */
[----:B0-----:R-:W-:-:S05]  /*28f0*/  IMAD.WIDE.U32 R8, R11, 0x2, R8 ;  /* 0x000000020b087825 */ /* 0x001fca00078e0008 */
[----:B------:R1:W-:Y:S02]  /*2900*/  STG.E.U16 desc[UR4][R8.64], R3 ;  /* 0x0000000308007986 */ /* 0x0003e4000c101504 */
.L_x_3986:
[----:B------:R-:W-:-:S13]  /*2910*/  ISETP.GE.AND P0, PT, R18, R17, PT ;  /* 0x000000111200720c */ /* 0x000fda0003f06270 */
[----:B------:R-:W-:Y:S05]  /*2920*/  @P0 BRA `(.L_x_3988) ;  /* 0x0000000000340947 */ /* 0x000fea0003800000 */
[----:B01----:R-:W0:Y:S01]  /*2930*/  LDC.64 R2, c[0x0][0x218] ;  /* 0x00008600ff027b82 */ /* 0x003e220000000a00 */
[----:B------:R-:W-:Y:S02]  /*2940*/  IADD3 R9, R16, R18, RZ ;  /* 0x0000001210097210 */ /* 0x000fe40007ffe0ff */
[----:B------:R-:W-:-:S03]  /*2950*/  IADD3 R18, R18, 0x80, RZ ;  /* 0x0000008012127810 */ /* 0x000fc60007ffe0ff */
[----:B0-----:R-:W-:-:S05]  /*2960*/  IMAD.WIDE.U32 R2, R9, 0x2, R2 ;  /* 0x0000000209027825 */ /* 0x001fca00078e0002 */
[----:B------:R1:W-:Y:S02]  /*2970*/  STG.E.U16 desc[UR4][R2.64], R4 ;  /* 0x0000000402007986 */ /* 0x0003e4000c101504 */
.L_x_3987:
        /* <DEDUP_REMOVED lines=8> */
.L_x_3988:
[----:B------:R-:W-:Y:S05]  /*2a00*/  BSYNC B1 ;  /* 0x0000000000017941 */ /* 0x000fea0003800000 */
.L_x_3984:
[----:B------:R-:W-:-:S13]  /*2a10*/  ISETP.GE.AND P0, PT, R18, R17, PT ;  /* 0x000000111200720c */ /* 0x000fda0003f06270 */
[----:B012---:R-:W0:Y:S01]  /*2a20*/  @!P0 LDC.64 R2, c[0x0][0x218] ;  /* 0x00008600ff028b82 */ /* 0x007e220000000a00 */
[----:B------:R-:W-:Y:S02]  /*2a30*/  @!P0 IADD3 R5, R16, R18, RZ ;  /* 0x0000001210058210 */ /* 0x000fe40007ffe0ff */
[----:B------:R-:W-:-:S03]  /*2a40*/  @!P0 IADD3 R18, R18, 0x80, RZ ;  /* 0x0000008012128810 */ /* 0x000fc60007ffe0ff */
[----:B0-----:R-:W-:-:S05]  /*2a50*/  @!P0 IMAD.WIDE.U32 R2, R5, 0x2, R2 ;  /* 0x0000000205028825 */ /* 0x001fca00078e0002 */
[----:B------:R2:W-:Y:S02]  /*2a60*/  @!P0 STG.E.U16 desc[UR4][R2.64], R6 ;  /* 0x0000000602008986 */ /* 0x0005e4000c101504 */
.L_x_3989:
[----:B------:R-:W-:Y:S05]  /*2a70*/  BSYNC B0 ;  /* 0x0000000000007941 */ /* 0x000fea0003800000 */
.L_x_3983:
        /* <DEDUP_REMOVED lines=8> */
.L_x_3990:
        /* <DEDUP_REMOVED lines=16> */
.L_x_13290:


//--------------------- .text._ZN2at6native29vectorized_elementwise_kernelILi4EZZZNS0_17log1p_kernel_cudaERNS_18TensorIteratorBaseEENKUlvE_clEvENKUlvE3_clEvEUlN3c104HalfEE_St5arrayIPcLm2EEEEviT0_T1_ --------------------------
	.section	.text._ZN2at6native29vectorized_elementwise_kernelILi4EZZZNS0_17log1p_kernel_cudaERNS_18TensorIteratorBaseEENKUlvE_clEvENKUlvE3_clEvEUlN3c104HalfEE_St5arrayIPcLm2EEEEviT0_T1_,"ax",@progbits
	.align	128
        .global         _ZN2at6native29vectorized_elementwise_kernelILi4EZZZNS0_17log1p_kernel_cudaERNS_18TensorIteratorBaseEENKUlvE_clEvENKUlvE3_clEvEUlN3c104HalfEE_St5arrayIPcLm2EEEEviT0_T1_
        .type           _ZN2at6native29vectorized_elementwise_kernelILi4EZZZNS0_17log1p_kernel_cudaERNS_18TensorIteratorBaseEENKUlvE_clEvENKUlvE3_clEvEUlN3c104HalfEE_St5arrayIPcLm2EEEEviT0_T1_,@function
        .size           _ZN2at6native29vectorized_elementwise_kernelILi4EZZZNS0_17log1p_kernel_cudaERNS_18TensorIteratorBaseEENKUlvE_clEvENKUlvE3_clEvEUlN3c104HalfEE_St5arrayIPcLm2EEEEviT0_T1_,(.L_x_13291 - _ZN2at6native29vectorized_elementwise_kernelILi4EZZZNS0_17log1p_kernel_cudaERNS_18TensorIteratorBaseEENKUlvE_clEvENKUlvE3_clEvEUlN3c104HalfEE_St5arrayIPcLm2EEEEviT0_T1_)
        .other          _ZN2at6native29vectorized_elementwise_kernelILi4EZZZNS0_17log1p_kernel_cudaERNS_18TensorIteratorBaseEENKUlvE_clEvENKUlvE3_clEvEUlN3c104HalfEE_St5arrayIPcLm2EEEEviT0_T1_,@"STO_CUDA_ENTRY STV_DEFAULT"
_ZN2at6native29vectorized_elementwise_kernelILi4EZZZNS0_17log1p_kernel_cudaERNS_18TensorIteratorBaseEENKUlvE_clEvENKUlvE3_clEvEUlN3c104HalfEE_St5arrayIPcLm2EEEEviT0_T1_:
.text._ZN2at6native29vectorized_elementwise_kernelILi4EZZZNS0_17log1p_kernel_cudaERNS_18TensorIteratorBaseEENKUlvE_clEvENKUlvE3_clEvEUlN3c104HalfEE_St5arrayIPcLm2EEEEviT0_T1_:
        /* <DEDUP_REMOVED lines=16> */
[----:B--2---:R-:W-:Y:S02]  /*0100*/  HADD2.F32 R6, -RZ, R14.H1_H1 ;  /* 0x3000000eff067230 */ /* 0x004fe40000004100 */
[--C-:B------:R-:W-:Y:S02]  /*0110*/  HADD2.F32 R7, -RZ, R15.reuse.H0_H0 ;  /* 0x2000000fff077230 */ /* 0x100fe40000004100 */
[----:B------:R-:W-:-:S02]  /*0120*/  HADD2.F32 R15, -RZ, R15.H1_H1 ;  /* 0x3000000fff0f7230 */ /* 0x000fc40000004100 */
[C---:B------:R-:W-:Y:S01]  /*0130*/  FADD.FTZ.RZ R4, R6.reuse, 1 ;  /* 0x3f80000006047421 */ /* 0x040fe2000001c000 */
[----:B------:R-:W-:Y:S02]  /*0140*/  HADD2.F32 R18, -RZ, R14.H0_H0 ;  /* 0x2000000eff127230 */ /* 0x000fe40000004100 */
[----:B------:R-:W-:Y:S01]  /*0150*/  FADD.FTZ.RZ R8, R7, 1 ;  /* 0x3f80000007087421 */ /* 0x000fe2000001c000 */
[----:B------:R-:W-:Y:S01]  /*0160*/  ISETP.GE.U32.AND P4, PT, R6, 0x7f800000, PT ;  /* 0x7f8000000600780c */ /* 0x000fe20003f86070 */
[----:B------:R-:W-:Y:S01]  /*0170*/  FADD.FTZ.RZ R12, R15, 1 ;  /* 0x3f8000000f0c7421 */ /* 0x000fe2000001c000 */
[----:B------:R-:W-:Y:S01]  /*0180*/  IADD3 R4, R4, -0x3f400000, RZ ;  /* 0xc0c0000004047810 */ /* 0x000fe20007ffe0ff */
[----:B0-----:R-:W-:Y:S01]  /*0190*/  FADD.FTZ.RZ R11, R18, 1 ;  /* 0x3f800000120b7421 */ /* 0x001fe2000001c000 */
[----:B------:R-:W-:Y:S02]  /*01a0*/  IADD3 R8, R8, -0x3f400000, RZ ;  /* 0xc0c0000008087810 */ /* 0x000fe40007ffe0ff */
[----:B------:R-:W-:-:S02]  /*01b0*/  LOP3.LUT R9, R4, 0xff800000, RZ, 0xc0, !PT ;  /* 0xff80000004097812 */ /* 0x000fc400078ec0ff */
[----:B------:R-:W-:Y:S02]  /*01c0*/  LOP3.LUT R8, R8, 0xff800000, RZ, 0xc0, !PT ;  /* 0xff80000008087812 */ /* 0x000fe400078ec0ff */
[----:B------:R-:W-:Y:S02]  /*01d0*/  IADD3 R4, -R9, 0x40800000, RZ ;  /* 0x4080000009047810 */ /* 0x000fe40007ffe1ff */
[----:B------:R-:W-:Y:S02]  /*01e0*/  IADD3 R10, R12, -0x3f400000, RZ ;  /* 0xc0c000000c0a7810 */ /* 0x000fe40007ffe0ff */
[----:B------:R-:W-:Y:S01]  /*01f0*/  IADD3 R12, -R8, 0x40800000, RZ ;  /* 0x40800000080c7810 */ /* 0x000fe20007ffe1ff */
[----:B------:R-:W-:Y:S01]  /*0200*/  FFMA.FTZ R4, R4, R5, -1 ;  /* 0xbf80000004047423 */ /* 0x000fe20000010005 */
[----:B------:R-:W-:Y:S02]  /*0210*/  IADD3 R19, R6, -R9, RZ ;  /* 0x8000000906137210 */ /* 0x000fe40007ffe0ff */
[----:B------:R-:W-:Y:S01]  /*0220*/  LOP3.LUT R10, R10, 0xff800000, RZ, 0xc0, !PT ;  /* 0xff8000000a0a7812 */ /* 0x000fe200078ec0ff */
[----:B------:R-:W-:Y:S01]  /*0230*/  FFMA.FTZ R12, R12, R5, -1 ;  /* 0xbf8000000c0c7423 */ /* 0x000fe20000010005 */
[----:B------:R-:W-:Y:S01]  /*0240*/  IADD3 R11, R11, -0x3f400000, RZ ;  /* 0xc0c000000b0b7810 */ /* 0x000fe20007ffe0ff */
[----:B------:R-:W-:Y:S01]  /*0250*/  FADD.FTZ R19, R19, R4 ;  /* 0x0000000413137221 */ /* 0x000fe20000010000 */
[----:B------:R-:W-:-:S02]  /*0260*/  IADD3 R21, R7, -R8, RZ ;  /* 0x8000000807157210 */ /* 0x000fc40007ffe0ff */
[----:B------:R-:W-:Y:S02]  /*0270*/  IADD3 R14, -R10, 0x40800000, RZ ;  /* 0x408000000a0e7810 */ /* 0x000fe40007ffe1ff */
[----:B------:R-:W-:Y:S01]  /*0280*/  LOP3.LUT R17, R11, 0xff800000, RZ, 0xc0, !PT ;  /* 0xff8000000b117812 */ /* 0x000fe200078ec0ff */
[----:B------:R-:W-:Y:S01]  /*0290*/  FADD.FTZ R21, R21, R12 ;  /* 0x0000000c15157221 */ /* 0x000fe20000010000 */
[----:B------:R-:W-:Y:S01]  /*02a0*/  MOV R4, 0x3d39bf78 ;  /* 0x3d39bf7800047802 */ /* 0x000fe20000000f00 */
[----:B------:R-:W-:Y:S01]  /*02b0*/  FFMA.FTZ R20, R14, R5, -1 ;  /* 0xbf8000000e147423 */ /* 0x000fe20000010005 */
[----:B------:R-:W-:Y:S02]  /*02c0*/  IADD3 R11, R15, -R10, RZ ;  /* 0x8000000a0f0b7210 */ /* 0x000fe40007ffe0ff */
[----:B------:R-:W-:Y:S01]  /*02d0*/  IADD3 R12, -R17, 0x40800000, RZ ;  /* 0x40800000110c7810 */ /* 0x000fe20007ffe1ff */
[-C--:B------:R-:W-:Y:S01]  /*02e0*/  FFMA.FTZ R14, R19, -R4.reuse, 0.10546888411045074463 ;  /* 0x3dd80012130e7423 */ /* 0x080fe20000010804 */
[----:B------:R-:W-:Y:S01]  /*02f0*/  IADD3 R13, R18, -R17, RZ ;  /* 0x80000011120d7210 */ /* 0x000fe20007ffe0ff */
[----:B------:R-:W-:Y:S01]  /*0300*/  FADD.FTZ R11, R11, R20 ;  /* 0x000000140b0b7221 */ /* 0x000fe20000010000 */
[----:B------:R-:W-:Y:S01]  /*0310*/  FFMA.FTZ R20, R21, -R4, 0.10546888411045074463 ;  /* 0x3dd8001215147423 */ /* 0x000fe20000010804 */
[----:B------:R-:W-:Y:S01]  /*0320*/  FFMA.FTZ R12, R12, R5, -1 ;  /* 0xbf8000000c0c7423 */ /* 0x000fe20000010005 */
[----:B------:R-:W-:Y:S01]  /*0330*/  FFMA.FTZ R14, R19, R14, -0.13229703903198242188 ;  /* 0xbe0778e0130e7423 */ /* 0x000fe2000001000e */
[----:B------:R-:W-:Y:S01]  /*0340*/  FFMA.FTZ R22, R11, -R4, 0.10546888411045074463 ;  /* 0x3dd800120b167423 */ /* 0x000fe20000010804 */
[----:B------:R-:W-:Y:S01]  /*0350*/  FFMA.FTZ R20, R21, R20, -0.13229703903198242188 ;  /* 0xbe0778e015147423 */ /* 0x000fe20000010014 */
[----:B------:R-:W-:Y:S01]  /*0360*/  FADD.FTZ R13, R13, R12 ;  /* 0x0000000c0d0d7221 */ /* 0x000fe20000010000 */
[----:B------:R-:W-:Y:S01]  /*0370*/  FFMA.FTZ R14, R19, R14, 0.14491446316242218018 ;  /* 0x3e146475130e7423 */ /* 0x000fe2000001000e */
[----:B------:R-:W-:Y:S01]  /*0380*/  FFMA.FTZ R22, R11, R22, -0.13229703903198242188 ;  /* 0xbe0778e00b167423 */ /* 0x000fe20000010016 */
[----:B------:R-:W-:Y:S01]  /*0390*/  FFMA.FTZ R20, R21, R20, 0.14491446316242218018 ;  /* 0x3e14647515147423 */ /* 0x000fe20000010014 */
[----:B------:R-:W-:Y:S01]  /*03a0*/  FFMA.FTZ R12, R13, -R4, 0.10546888411045074463 ;  /* 0x3dd800120d0c7423 */ /* 0x000fe20000010804 */
[----:B------:R-:W-:Y:S01]  /*03b0*/  FFMA.FTZ R14, R19, R14, -0.16641564667224884033 ;  /* 0xbe2a68dd130e7423 */ /* 0x000fe2000001000e */
[----:B------:R-:W-:Y:S01]  /*03c0*/  FFMA.FTZ R22, R11, R22, 0.14491446316242218018 ;  /* 0x3e1464750b167423 */ /* 0x000fe20000010016 */
[----:B------:R-:W-:Y:S01]  /*03d0*/  FFMA.FTZ R20, R21, R20, -0.16641564667224884033 ;  /* 0xbe2a68dd15147423 */ /* 0x000fe20000010014 */
[----:B------:R-:W-:Y:S01]  /*03e0*/  FFMA.FTZ R12, R13, R12, -0.13229703903198242188 ;  /* 0xbe0778e00d0c7423 */ /* 0x000fe2000001000c */
[----:B------:R-:W-:Y:S01]  /*03f0*/  FFMA.FTZ R14, R19, R14, 0.19988867640495300293 ;  /* 0x3e4caf9e130e7423 */ /* 0x000fe2000001000e */
[----:B------:R-:W-:Y:S01]  /*0400*/  FFMA.FTZ R22, R11, R22, -0.16641564667224884033 ;  /* 0xbe2a68dd0b167423 */ /* 0x000fe20000010016 */
[----:B------:R-:W-:Y:S01]  /*0410*/  FFMA.FTZ R20, R21, R20, 0.19988867640495300293 ;  /* 0x3e4caf9e15147423 */ /* 0x000fe20000010014 */
[----:B------:R-:W-:Y:S01]  /*0420*/  FFMA.FTZ R12, R13, R12, 0.14491446316242218018 ;  /* 0x3e1464750d0c7423 */ /* 0x000fe2000001000c */
[----:B------:R-:W-:Y:S01]  /*0430*/  FFMA.FTZ R14, R19, R14, -0.25000196695327758789 ;  /* 0xbe800042130e7423 */ /* 0x000fe2000001000e */
[----:B------:R-:W-:Y:S01]  /*0440*/  FFMA.FTZ R22, R11, R22, 0.19988867640495300293 ;  /* 0x3e4caf9e0b167423 */ /* 0x000fe20000010016 */
[----:B------:R-:W-:Y:S01]  /*0450*/  FFMA.FTZ R20, R21, R20, -0.25000196695327758789 ;  /* 0xbe80004215147423 */ /* 0x000fe20000010014 */
[----:B------:R-:W-:Y:S01]  /*0460*/  FFMA.FTZ R12, R13, R12, -0.16641564667224884033 ;  /* 0xbe2a68dd0d0c7423 */ /* 0x000fe2000001000c */
[----:B------:R-:W-:Y:S01]  /*0470*/  FFMA.FTZ R14, R19, R14, 0.33333510160446166992 ;  /* 0x3eaaaae6130e7423 */ /* 0x000fe2000001000e */
[----:B------:R-:W-:Y:S01]  /*0480*/  FFMA.FTZ R22, R11, R22, -0.25000196695327758789 ;  /* 0xbe8000420b167423 */ /* 0x000fe20000010016 */
[----:B------:R-:W-:Y:S01]  /*0490*/  FFMA.FTZ R20, R21, R20, 0.33333510160446166992 ;  /* 0x3eaaaae615147423 */ /* 0x000fe20000010014 */
[----:B------:R-:W-:Y:S01]  /*04a0*/  FFMA.FTZ R12, R13, R12, 0.19988867640495300293 ;  /* 0x3e4caf9e0d0c7423 */ /* 0x000fe2000001000c */
[----:B------:R-:W-:Y:S01]  /*04b0*/  FFMA.FTZ R14, R19, R14, -0.5 ;  /* 0xbf000000130e7423 */ /* 0x000fe2000001000e */
[----:B------:R-:W-:Y:S01]  /*04c0*/  FFMA.FTZ R22, R11, R22, 0.33333510160446166992 ;  /* 0x3eaaaae60b167423 */ /* 0x000fe20000010016 */
[----:B------:R-:W-:Y:S01]  /*04d0*/  FFMA.FTZ R20, R21, R20, -0.5 ;  /* 0xbf00000015147423 */ /* 0x000fe20000010014 */
[----:B------:R-:W-:Y:S01]  /*04e0*/  FFMA.FTZ R12, R13, R12, -0.25000196695327758789 ;  /* 0xbe8000420d0c7423 */ /* 0x000fe2000001000c */
[----:B------:R-:W-:Y:S01]  /*04f0*/  FMUL.FTZ R14, R19, R14 ;  /* 0x0000000e130e7220 */ /* 0x000fe20000410000 */
[----:B------:R-:W-:Y:S01]  /*0500*/  FFMA.FTZ R22, R11, R22, -0.5 ;  /* 0xbf0000000b167423 */ /* 0x000fe20000010016 */
[----:B------:R-:W-:Y:S01]  /*0510*/  I2FP.F32.S32 R10, R10 ;  /* 0x0000000a000a7245 */ /* 0x000fe20000201400 */
[----:B------:R-:W-:Y:S01]  /*0520*/  FFMA.FTZ R12, R13, R12, 0.33333510160446166992 ;  /* 0x3eaaaae60d0c7423 */ /* 0x000fe2000001000c */
[----:B------:R-:W-:Y:S01]  /*0530*/  FFMA.FTZ R19, R19, R14, R19 ;  /* 0x0000000e13137223 */ /* 0x000fe20000010013 */
[----:B------:R-:W-:Y:S01]  /*0540*/  I2FP.F32.S32 R14, R8 ;  /* 0x00000008000e7245 */ /* 0x000fe20000201400 */
[----:B------:R-:W-:Y:S01]  /*0550*/  FMUL.FTZ R20, R21, R20 ;  /* 0x0000001415147220 */ /* 0x000fe20000410000 */
[----:B------:R-:W-:Y:S01]  /*0560*/  ISETP.GE.U32.AND P2, PT, R18, 0x7f800000, PT ;  /* 0x7f8000001200780c */ /* 0x000fe20003f46070 */
[----:B------:R-:W-:Y:S01]  /*0570*/  FMUL.FTZ R22, R11, R22 ;  /* 0x000000160b167220 */ /* 0x000fe20000410000 */
[----:B------:R-:W-:Y:S01]  /*0580*/  FFMA.FTZ R12, R13, R12, -0.5 ;  /* 0xbf0000000d0c7423 */ /* 0x000fe2000001000c */
[----:B------:R-:W-:Y:S01]  /*0590*/  I2FP.F32.S32 R9, R9 ;  /* 0x0000000900097245 */ /* 0x000fe20000201400 */
[----:B------:R-:W-:Y:S01]  /*05a0*/  FFMA.FTZ R21, R21, R20, R21 ;  /* 0x0000001415157223 */ /* 0x000fe20000010015 */
[----:B------:R-:W-:Y:S01]  /*05b0*/  FFMA.FTZ R11, R11, R22, R11 ;  /* 0x000000160b0b7223 */ /* 0x000fe2000001000b */
[----:B------:R-:W-:Y:S01]  /*05c0*/  FMUL.FTZ R12, R13, R12 ;  /* 0x0000000c0d0c7220 */ /* 0x000fe20000410000 */
[----:B------:R-:W-:Y:S01]  /*05d0*/  FMUL.FTZ R14, R14, 1.1920928955078125e-07 ;  /* 0x340000000e0e7820 */ /* 0x000fe20000410000 */
[----:B------:R-:W-:Y:S01]  /*05e0*/  FMUL.FTZ R10, R10, 1.1920928955078125e-07 ;  /* 0x340000000a0a7820 */ /* 0x000fe20000410000 */
[----:B------:R-:W-:Y:S01]  /*05f0*/  I2FP.F32.S32 R17, R17 ;  /* 0x0000001100117245 */ /* 0x000fe20000201400 */
[----:B------:R-:W-:Y:S01]  /*0600*/  FMUL.FTZ R8, R9, 1.1920928955078125e-07 ;  /* 0x3400000009087820 */ /* 0x000fe20000410000 */
[----:B------:R-:W-:Y:S01]  /*0610*/  FFMA.FTZ R20, R13, R12, R13 ;  /* 0x0000000c0d147223 */ /* 0x000fe2000001000d */
[----:B------:R-:W-:Y:S01]  /*0620*/  FFMA.FTZ R9, R14, 0.69314718246459960938, R21 ;  /* 0x3f3172180e097823 */ /* 0x000fe20000010015 */
[----:B------:R-:W-:Y:S01]  /*0630*/  FFMA.FTZ R10, R10, 0.69314718246459960938, R11 ;  /* 0x3f3172180a0a7823 */ /* 0x000fe2000001000b */
[----:B---3--:R-:W-:-:S02]  /*0640*/  HADD2.F32 R11, -RZ, R2.H0_H0 ;  /* 0x20000002ff0b7230 */ /* 0x008fc40000004100 */
[----:B------:R-:W-:Y:S01]  /*0650*/  FMUL.FTZ R17, R17, 1.1920928955078125e-07 ;  /* 0x3400000011117820 */ /* 0x000fe20000410000 */
[----:B------:R-:W-:Y:S02]  /*0660*/  HADD2.F32 R12, -RZ, R2.H1_H1 ;  /* 0x30000002ff0c7230 */ /* 0x000fe40000004100 */
[----:B------:R-:W-:Y:S01]  /*0670*/  FFMA.FTZ R8, R8, 0.69314718246459960938, R19 ;  /* 0x3f31721808087823 */ /* 0x000fe20000010013 */
[--C-:B------:R-:W-:Y:S01]  /*0680*/  HADD2.F32 R13, -RZ, R3.reuse.H0_H0 ;  /* 0x20000003ff0d7230 */ /* 0x100fe20000004100 */
[----:B------:R-:W-:Y:S01]  /*0690*/  ISETP.GE.U32.AND P0, PT, R7, 0x7f800000, PT ;  /* 0x7f8000000700780c */ /* 0x000fe20003f06070 */
[----:B------:R-:W-:Y:S01]  /*06a0*/  HADD2.F32 R14, -RZ, R3.H1_H1 ;  /* 0x30000003ff0e7230 */ /* 0x000fe20000004100 */
[----:B------:R-:W-:Y:S01]  /*06b0*/  ISETP.GE.U32.AND P1, PT, R15, 0x7f800000, PT ;  /* 0x7f8000000f00780c */ /* 0x000fe20003f26070 */
[----:B------:R-:W-:Y:S01]  /*06c0*/  FADD.FTZ.RZ R2, R11, 1 ;  /* 0x3f8000000b027421 */ /* 0x000fe2000001c000 */
[----:B------:R-:W-:Y:S01]  /*06d0*/  FADD.FTZ.RZ R3, R12, 1 ;  /* 0x3f8000000c037421 */ /* 0x000fe2000001c000 */
[----:B------:R-:W-:Y:S01]  /*06e0*/  FADD.FTZ.RZ R19, R13, 1 ;  /* 0x3f8000000d137421 */ /* 0x000fe2000001c000 */
[----:B------:R-:W-:Y:S01]  /*06f0*/  FADD.FTZ.RZ R21, R14, 1 ;  /* 0x3f8000000e157421 */ /* 0x000fe2000001c000 */
[----:B------:R-:W-:Y:S01]  /*0700*/  FFMA.FTZ R17, R17, 0.69314718246459960938, R20 ;  /* 0x3f31721811117823 */ /* 0x000fe20000010014 */
[----:B------:R-:W-:Y:S07]  /*0710*/  @!P2 BRA `(.L_x_3993) ;  /* 0x000000000014a947 */ /* 0x000fee0003800000 */
[C---:B------:R-:W-:Y:S02]  /*0720*/  ISETP.GE.AND P2, PT, R18.reuse, -0x407fffff, PT ;  /* 0xbf8000011200780c */ /* 0x040fe40003f46270 */
[----:B------:R-:W-:-:S11]  /*0730*/  FSETP.NEU.FTZ.AND P3, PT, R18, RZ, PT ;  /* 0x000000ff1200720b */ /* 0x000fd60003f7d000 */
[----:B------:R-:W-:-:S05]  /*0740*/  @P2 MOV R23, 0x7f800000 ;  /* 0x7f80000000172802 */ /* 0x000fca0000000f00 */
[----:B------:R-:W-:-:S05]  /*0750*/  @P2 FFMA.FTZ R17, R18, R23, +INF ;  /* 0x7f80000012112423 */ /* 0x000fca0000010017 */
[----:B------:R-:W-:-:S07]  /*0760*/  FSEL R17, R17, -RZ, P3 ;  /* 0x800000ff11117208 */ /* 0x000fce0001800000 */
.L_x_3993:
[----:B------:R-:W-:Y:S05]  /*0770*/  BSYNC B0 ;  /* 0x0000000000007941 */ /* 0x000fea0003800000 */
.L_x_3992:
[----:B------:R-:W-:Y:S04]  /*0780*/  BSSY B0, `(.L_x_3994) ;  /* 0x0000007000007945 */ /* 0x000fe80003800000 */
[----:B------:R-:W-:Y:S05]  /*0790*/  @!P4 BRA `(.L_x_3995) ;  /* 0x000000000014c947 */ /* 0x000fea0003800000 */
[C---:B------:R-:W-:Y:S02]  /*07a0*/  ISETP.GE.AND P2, PT, R6.reuse, -0x407fffff, PT ;  /* 0xbf8000010600780c */ /* 0x040fe40003f46270 */
[----:B------:R-:W-:-:S11]  /*07b0*/  FSETP.NEU.FTZ.AND P3, PT, R6, RZ, PT ;  /* 0x000000ff0600720b */ /* 0x000fd60003f7d000 */
[----:B------:R-:W-:-:S05]  /*07c0*/  @P2 MOV R23, 0x7f800000 ;  /* 0x7f80000000172802 */ /* 0x000fca0000000f00 */
[----:B------:R-:W-:-:S05]  /*07d0*/  @P2 FFMA.FTZ R8, R6, R23, +INF ;  /* 0x7f80000006082423 */ /* 0x000fca0000010017 */
[----:B------:R-:W-:-:S07]  /*07e0*/  FSEL R8, R8, -RZ, P3 ;  /* 0x800000ff08087208 */ /* 0x000fce0001800000 */
.L_x_3995:
[----:B------:R-:W-:Y:S05]  /*07f0*/  BSYNC B0 ;  /* 0x0000000000007941 */ /* 0x000fea0003800000 */
.L_x_3994:
[----:B------:R-:W-:Y:S04]  /*0800*/  BSSY B0, `(.L_x_3996) ;  /* 0x0000007000007945 */ /* 0x000fe80003800000 */
[----:B------:R-:W-:Y:S05]  /*0810*/  @!P0 BRA `(.L_x_3997) ;  /* 0x0000000000148947 */ /* 0x000fea0003800000 */
[C---:B------:R-:W-:Y:S02]  /*0820*/  ISETP.GE.AND P0, PT, R7.reuse, -0x407fffff, PT ;  /* 0xbf8000010700780c */ /* 0x040fe40003f06270 */
[----:B------:R-:W-:-:S11]  /*0830*/  FSETP.NEU.FTZ.AND P2, PT, R7, RZ, PT ;  /* 0x000000ff0700720b */ /* 0x000fd60003f5d000 */
[----:B------:R-:W-:-:S05]  /*0840*/  @P0 MOV R6, 0x7f800000 ;  /* 0x7f80000000060802 */ /* 0x000fca0000000f00 */
[----:B------:R-:W-:-:S05]  /*0850*/  @P0 FFMA.FTZ R9, R7, R6, +INF ;  /* 0x7f80000007090423 */ /* 0x000fca0000010006 */
[----:B------:R-:W-:-:S07]  /*0860*/  FSEL R9, R9, -RZ, P2 ;  /* 0x800000ff09097208 */ /* 0x000fce0001000000 */
.L_x_3997:
[----:B------:R-:W-:Y:S05]  /*0870*/  BSYNC B0 ;  /* 0x0000000000007941 */ /* 0x000fea0003800000 */
.L_x_3996:
[----:B------:R-:W-:Y:S04]  /*0880*/  BSSY B0, `(.L_x_3998) ;  /* 0x0000007000007945 */ /* 0x000fe80003800000 */
[----:B------:R-:W-:Y:S05]  /*0890*/  @!P1 BRA `(.L_x_3999) ;  /* 0x0000000000149947 */ /* 0x000fea0003800000 */
[C---:B------:R-:W-:Y:S02]  /*08a0*/  ISETP.GE.AND P0, PT, R15.reuse, -0x407fffff, PT ;  /* 0xbf8000010f00780c */ /* 0x040fe40003f06270 */
[----:B------:R-:W-:-:S11]  /*08b0*/  FSETP.NEU.FTZ.AND P1, PT, R15, RZ, PT ;  /* 0x000000ff0f00720b */ /* 0x000fd60003f3d000 */
[----:B------:R-:W-:-:S05]  /*08c0*/  @P0 MOV R6, 0x7f800000 ;  /* 0x7f80000000060802 */ /* 0x000fca0000000f00 */
[----:B------:R-:W-:-:S05]  /*08d0*/  @P0 FFMA.FTZ R10, R15, R6, +INF ;  /* 0x7f8000000f0a0423 */ /* 0x000fca0000010006 */
[----:B------:R-:W-:-:S07]  /*08e0*/  FSEL R10, R10, -RZ, P1 ;  /* 0x800000ff0a0a7208 */ /* 0x000fce0000800000 */
.L_x_3999:
[----:B------:R-:W-:Y:S05]  /*08f0*/  BSYNC B0 ;  /* 0x0000000000007941 */ /* 0x000fea0003800000 */
.L_x_3998:
[----:B------:R-:W-:Y:S01]  /*0900*/  IADD3 R2, R2, -0x3f400000, RZ ;  /* 0xc0c0000002027810 */ /* 0x000fe20007ffe0ff */
[----:B------:R-:W-:Y:S01]  /*0910*/  BSSY B0, `(.L_x_4000) ;  /* 0x0000059000007945 */ /* 0x000fe20003800000 */
[----:B------:R-:W-:Y:S02]  /*0920*/  IADD3 R3, R3, -0x3f400000, RZ ;  /* 0xc0c0000003037810 */ /* 0x000fe40007ffe0ff */
[----:B------:R-:W-:Y:S02]  /*0930*/  IADD3 R6, R19, -0x3f400000, RZ ;  /* 0xc0c0000013067810 */ /* 0x000fe40007ffe0ff */
[----:B------:R-:W-:Y:S02]  /*0940*/  IADD3 R15, R21, -0x3f400000, RZ ;  /* 0xc0c00000150f7810 */ /* 0x000fe40007ffe0ff */
[----:B------:R-:W-:Y:S02]  /*0950*/  LOP3.LUT R18, R2, 0xff800000, RZ, 0xc0, !PT ;  /* 0xff80000002127812 */ /* 0x000fe400078ec0ff */
[----:B------:R-:W-:-:S02]  /*0960*/  LOP3.LUT R7, R3, 0xff800000, RZ, 0xc0, !PT ;  /* 0xff80000003077812 */ /* 0x000fc400078ec0ff */
[----:B------:R-:W-:Y:S02]  /*0970*/  LOP3.LUT R6, R6, 0xff800000, RZ, 0xc0, !PT ;  /* 0xff80000006067812 */ /* 0x000fe400078ec0ff */
[----:B------:R-:W-:Y:S02]  /*0980*/  LOP3.LUT R15, R15, 0xff800000, RZ, 0xc0, !PT ;  /* 0xff8000000f0f7812 */ /* 0x000fe400078ec0ff */
[----:B------:R-:W-:Y:S02]  /*0990*/  IADD3 R20, -R18, 0x40800000, RZ ;  /* 0x4080000012147810 */ /* 0x000fe40007ffe1ff */
[----:B------:R-:W-:Y:S02]  /*09a0*/  IADD3 R22, -R7, 0x40800000, RZ ;  /* 0x4080000007167810 */ /* 0x000fe40007ffe1ff */
[----:B------:R-:W-:Y:S01]  /*09b0*/  IADD3 R24, -R6, 0x40800000, RZ ;  /* 0x4080000006187810 */ /* 0x000fe20007ffe1ff */
[-C--:B------:R-:W-:Y:S01]  /*09c0*/  FFMA.FTZ R20, R20, R5.reuse, -1 ;  /* 0xbf80000014147423 */ /* 0x080fe20000010005 */
[----:B------:R-:W-:Y:S01]  /*09d0*/  IADD3 R26, -R15, 0x40800000, RZ ;  /* 0x408000000f1a7810 */ /* 0x000fe20007ffe1ff */
[-C--:B------:R-:W-:Y:S01]  /*09e0*/  FFMA.FTZ R22, R22, R5.reuse, -1 ;  /* 0xbf80000016167423 */ /* 0x080fe20000010005 */
        /* <DEDUP_REMOVED lines=18> */
[----:B------:R-:W0:Y:S01]  /*0b10*/  LDC.64 R2, c[0x0][0x218] ;  /* 0x00008600ff027b82 */ /* 0x000e220000000a00 */
[----:B------:R-:W-:Y:S01]  /*0b20*/  FFMA.FTZ R4, R5, R4, -0.13229703903198242188 ;  /* 0xbe0778e005047423 */ /* 0x000fe20000010004 */
[----:B------:R-:W-:Y:S01]  /*0b30*/  FFMA.FTZ R20, R23, R20, 0.14491446316242218018 ;  /* 0x3e14647517147423 */ /* 0x000fe20000010014 */
[----:B------:R-:W-:Y:S01]  /*0b40*/  FFMA.FTZ R22, R21, R22, 0.14491446316242218018 ;  /* 0x3e14647515167423 */ /* 0x000fe20000010016 */
[----:B------:R-:W-:Y:S01]  /*0b50*/  FFMA.FTZ R24, R19, R24, 0.14491446316242218018 ;  /* 0x3e14647513187423 */ /* 0x000fe20000010018 */
        /* <DEDUP_REMOVED lines=21> */
[----:B0-----:R-:W-:Y:S01]  /*0cb0*/  IMAD.WIDE.U32 R2, R16, 0x2, R2 ;  /* 0x0000000210027825 */ /* 0x001fe200078e0002 */
[----:B------:R-:W-:-:S03]  /*0cc0*/  I2FP.F32.S32 R7, R7 ;  /* 0x0000000700077245 */ /* 0x000fc60000201400 */
[----:B------:R-:W-:Y:S01]  /*0cd0*/  FMUL.FTZ R4, R23, R20 ;  /* 0x0000001417047220 */ /* 0x000fe20000410000 */
[----:B------:R-:W-:Y:S01]  /*0ce0*/  I2FP.F32.S32 R16, R6 ;  /* 0x0000000600107245 */ /* 0x000fe20000201400 */
[----:B------:R-:W-:Y:S01]  /*0cf0*/  FMUL.FTZ R22, R21, R22 ;  /* 0x0000001615167220 */ /* 0x000fe20000410000 */
[----:B------:R-:W-:Y:S01]  /*0d00*/  I2FP.F32.S32 R15, R15 ;  /* 0x0000000f000f7245 */ /* 0x000fe20000201400 */
[----:B------:R-:W-:Y:S01]  /*0d10*/  FMUL.FTZ R24, R19, R24 ;  /* 0x0000001813187220 */ /* 0x000fe20000410000 */
[----:B------:R-:W-:Y:S01]  /*0d20*/  I2FP.F32.S32 R18, R18 ;  /* 0x0000001200127245 */ /* 0x000fe20000201400 */
[----:B------:R-:W-:Y:S01]  /*0d30*/  FMUL.FTZ R26, R5, R26 ;  /* 0x0000001a051a7220 */ /* 0x000fe20000410000 */
[----:B------:R-:W-:Y:S01]  /*0d40*/  FMUL.FTZ R6, R7, 1.1920928955078125e-07 ;  /* 0x3400000007067820 */ /* 0x000fe20000410000 */
[----:B------:R-:W-:Y:S01]  /*0d50*/  FFMA.FTZ R4, R23, R4, R23 ;  /* 0x0000000417047223 */ /* 0x000fe20000010017 */
[----:B------:R-:W-:Y:S01]  /*0d60*/  FFMA.FTZ R21, R21, R22, R21 ;  /* 0x0000001615157223 */ /* 0x000fe20000010015 */
[----:B------:R-:W-:Y:S01]  /*0d70*/  FFMA.FTZ R19, R19, R24, R19 ;  /* 0x0000001813137223 */ /* 0x000fe20000010013 */
[----:B------:R-:W-:Y:S01]  /*0d80*/  FFMA.FTZ R5, R5, R26, R5 ;  /* 0x0000001a05057223 */ /* 0x000fe20000010005 */
        /* <DEDUP_REMOVED lines=17> */
.L_x_4001:
[----:B------:R-:W-:Y:S05]  /*0ea0*/  BSYNC B0 ;  /* 0x0000000000007941 */ /* 0x000fea0003800000 */
.L_x_4000:
[----:B------:R-:W-:Y:S04]  /*0eb0*/  BSSY B0, `(.L_x_4002) ;  /* 0x0000007000007945 */ /* 0x000fe80003800000 */
[----:B------:R-:W-:Y:S05]  /*0ec0*/  @!P4 BRA `(.L_x_4003) ;  /* 0x000000000014c947 */ /* 0x000fea0003800000 */
[C---:B------:R-:W-:Y:S02]  /*0ed0*/  ISETP.GE.AND P2, PT, R12.reuse, -0x407fffff, PT ;  /* 0xbf8000010c00780c */ /* 0x040fe40003f46270 */
[----:B------:R-:W-:-:S11]  /*0ee0*/  FSETP.NEU.FTZ.AND P3, PT, R12, RZ, PT ;  /* 0x000000ff0c00720b */ /* 0x000fd60003f7d000 */
[----:B------:R-:W-:-:S05]  /*0ef0*/  @P2 MOV R7, 0x7f800000 ;  /* 0x7f80000000072802 */ /* 0x000fca0000000f00 */
[----:B------:R-:W-:-:S05]  /*0f00*/  @P2 FFMA.FTZ R21, R12, R7, +INF ;  /* 0x7f8000000c152423 */ /* 0x000fca0000010007 */
[----:B------:R-:W-:-:S07]  /*0f10*/  FSEL R21, R21, -RZ, P3 ;  /* 0x800000ff15157208 */ /* 0x000fce0001800000 */
.L_x_4003:
[----:B------:R-:W-:Y:S05]  /*0f20*/  BSYNC B0 ;  /* 0x0000000000007941 */ /* 0x000fea0003800000 */
.L_x_4002:
[----:B------:R-:W-:Y:S04]  /*0f30*/  BSSY B0, `(.L_x_4004) ;  /* 0x0000007000007945 */ /* 0x000fe80003800000 */
[----:B------:R-:W-:Y:S05]  /*0f40*/  @!P0 BRA `(.L_x_4005) ;  /* 0x0000000000148947 */ /* 0x000fea0003800000 */
[C---:B------:R-:W-:Y:S02]  /*0f50*/  ISETP.GE.AND P0, PT, R13.reuse, -0x407fffff, PT ;  /* 0xbf8000010d00780c */ /* 0x040fe40003f06270 */
[----:B------:R-:W-:-:S11]  /*0f60*/  FSETP.NEU.FTZ.AND P2, PT, R13, RZ, PT ;  /* 0x000000ff0d00720b */ /* 0x000fd60003f5d000 */
[----:B------:R-:W-:-:S05]  /*0f70*/  @P0 MOV R0, 0x7f800000 ;  /* 0x7f80000000000802 */ /* 0x000fca0000000f00 */
[----:B------:R-:W-:-:S05]  /*0f80*/  @P0 FFMA.FTZ R16, R13, R0, +INF ;  /* 0x7f8000000d100423 */ /* 0x000fca0000010000 */
[----:B------:R-:W-:-:S07]  /*0f90*/  FSEL R16, R16, -RZ, P2 ;  /* 0x800000ff10107208 */ /* 0x000fce0001000000 */
.L_x_4005:
[----:B------:R-:W-:Y:S05]  /*0fa0*/  BSYNC B0 ;  /* 0x0000000000007941 */ /* 0x000fea0003800000 */
.L_x_4004:
[----:B------:R-:W-:Y:S04]  /*0fb0*/  BSSY B0, `(.L_x_4006) ;  /* 0x0000007000007945 */ /* 0x000fe80003800000 */
[----:B------:R-:W-:Y:S05]  /*0fc0*/  @!P1 BRA `(.L_x_4007) ;  /* 0x0000000000149947 */ /* 0x000fea0003800000 */
[C---:B------:R-:W-:Y:S02]  /*0fd0*/  ISETP.GE.AND P0, PT, R14.reuse, -0x407fffff, PT ;  /* 0xbf8000010e00780c */ /* 0x040fe40003f06270 */
[----:B------:R-:W-:-:S11]  /*0fe0*/  FSETP.NEU.FTZ.AND P1, PT, R14, RZ, PT ;  /* 0x000000ff0e00720b */ /* 0x000fd60003f3d000 */
[----:B------:R-:W-:-:S05]  /*0ff0*/  @P0 MOV R7, 0x7f800000 ;  /* 0x7f80000000070802 */ /* 0x000fca0000000f00 */
[----:B------:R-:W-:-:S05]  /*1000*/  @P0 FFMA.FTZ R5, R14, R7, +INF ;  /* 0x7f8000000e050423 */ /* 0x000fca0000010007 */
[----:B------:R-:W-:-:S07]  /*1010*/  FSEL R5, R5, -RZ, P1 ;  /* 0x800000ff05057208 */ /* 0x000fce0000800000 */
.L_x_4007:
[----:B------:R-:W-:Y:S05]  /*1020*/  BSYNC B0 ;  /* 0x0000000000007941 */ /* 0x000fea0003800000 */
.L_x_4006:
[----:B------:R-:W-:Y:S02]  /*1030*/  F2FP.F16.F32.PACK_AB R8, R8, R17 ;  /* 0x000000110808723e */ /* 0x000fe400000000ff */
[----:B------:R-:W-:Y:S02]  /*1040*/  F2FP.F16.F32.PACK_AB R9, R10, R9 ;  /* 0x000000090a09723e */ /* 0x000fe400000000ff */
[----:B------:R-:W-:Y:S02]  /*1050*/  F2FP.F16.F32.PACK_AB R4, R21, R4 ;  /* 0x000000041504723e */ /* 0x000fe400000000ff */
[----:B------:R-:W-:Y:S01]  /*1060*/  F2FP.F16.F32.PACK_AB R5, R5, R16 ;  /* 0x000000100505723e */ /* 0x000fe200000000ff */
[----:B------:R-:W-:Y:S04]  /*1070*/  STG.E.64 desc[UR4][R2.64], R8 ;  /* 0x0000000802007986 */ /* 0x000fe8000c101b04 */
[----:B------:R-:W-:Y:S01]  /*1080*/  STG.E.64 desc[UR4][R2.64+0x400], R4 ;  /* 0x0004000402007986 */ /* 0x000fe2000c101b04 */
[----:B------:R-:W-:Y:S05]  /*1090*/  EXIT ;  /* 0x000000000000794d */ /* 0x000fea0003800000 */
.L_x_3991:
        /* <DEDUP_REMOVED lines=90> */
.L_x_4011:
[----:B------:R-:W-:Y:S05]  /*1640*/  BSYNC B1 ;  /* 0x0000000000017941 */ /* 0x000fea0003800000 */
.L_x_4010:
[----:B------:R-:W-:-:S07]  /*1650*/  F2FP.F16.F32.PACK_AB R8, RZ, R8 ;  /* 0x00000008ff08723e */ /* 0x000fce00000000ff */
.L_x_4009:
[----:B------:R-:W-:Y:S05]  /*1660*/  BSYNC B0 ;  /* 0x0000000000007941 */ /* 0x000fea0003800000 */
.L_x_4008:
        /* <DEDUP_REMOVED lines=35> */
.L_x_4015:
[----:B------:R-:W-:Y:S05]  /*18a0*/  BSYNC B1 ;  /* 0x0000000000017941 */ /* 0x000fea0003800000 */
.L_x_4014:
[----:B------:R-:W-:-:S07]  /*18b0*/  F2FP.F16.F32.PACK_AB R2, RZ, R2 ;  /* 0x00000002ff02723e */ /* 0x000fce00000000ff */
.L_x_4013:
[----:B------:R-:W-:Y:S05]  /*18c0*/  BSYNC B0 ;  /* 0x0000000000007941 */ /* 0x000fea0003800000 */
.L_x_4012:
        /* <DEDUP_REMOVED lines=35> */
.L_x_4019:
[----:B------:R-:W-:Y:S05]  /*1b00*/  BSYNC B1 ;  /* 0x0000000000017941 */ /* 0x000fea0003800000 */
.L_x_4018:
[----:B------:R-:W-:-:S07]  /*1b10*/  F2FP.F16.F32.PACK_AB R0, RZ, R0 ;  /* 0x00000000ff00723e */ /* 0x000fce00000000ff */
.L_x_4017:
[----:B------:R-:W-:Y:S05]  /*1b20*/  BSYNC B0 ;  /* 0x0000000000007941 */ /* 0x000fea0003800000 */
.L_x_4016:
        /* <DEDUP_REMOVED lines=35> */
.L_x_4023:
[----:B------:R-:W-:Y:S05]  /*1d60*/  BSYNC B1 ;  /* 0x0000000000017941 */ /* 0x000fea0003800000 */
.L_x_4022:
[----:B------:R-:W-:-:S07]  /*1d70*/  F2FP.F16.F32.PACK_AB R3, RZ, R3 ;  /* 0x00000003ff03723e */ /* 0x000fce00000000ff */
.L_x_4021:
[----:B------:R-:W-:Y:S05]  /*1d80*/  BSYNC B0 ;  /* 0x0000000000007941 */ /* 0x000fea0003800000 */
.L_x_4020:
        /* <DEDUP_REMOVED lines=35> */
.L_x_4027:
[----:B------:R-:W-:Y:S05]  /*1fc0*/  BSYNC B1 ;  /* 0x0000000000017941 */ /* 0x000fea0003800000 */
.L_x_4026:
[----:B------:R-:W-:-:S07]  /*1fd0*/  F2FP.F16.F32.PACK_AB R4, RZ, R4 ;  /* 0x00000004ff04723e */ /* 0x000fce00000000ff */
.L_x_4025:
[----:B------:R-:W-:Y:S05]  /*1fe0*/  BSYNC B0 ;  /* 0x0000000000007941 */ /* 0x000fea0003800000 */
.L_x_4024:
        /* <DEDUP_REMOVED lines=35> */
.L_x_4031:
[----:B------:R-:W-:Y:S05]  /*2220*/  BSYNC B1 ;  /* 0x0000000000017941 */ /* 0x000fea0003800000 */
.L_x_4030:
[----:B------:R-:W-:-:S07]  /*2230*/  F2FP.F16.F32.PACK_AB R5, RZ, R5 ;  /* 0x00000005ff05723e */ /* 0x000fce00000000ff */
.L_x_4029:
[----:B------:R-:W-:Y:S05]  /*2240*/  BSYNC B0 ;  /* 0x0000000000007941 */ /* 0x000fea0003800000 */
.L_x_4028:
        /* <DEDUP_REMOVED lines=35> */
.L_x_4035:
[----:B------:R-:W-:Y:S05]  /*2480*/  BSYNC B1 ;  /* 0x0000000000017941 */ /* 0x000fea0003800000 */
.L_x_4034:
[----:B------:R-:W-:-:S07]  /*2490*/  F2FP.F16.F32.PACK_AB R6, RZ, R6 ;  /* 0x00000006ff06723e */ /* 0x000fce00000000ff */
.L_x_4033:
[----:B------:R-:W-:Y:S05]  /*24a0*/  BSYNC B0 ;  /* 0x0000000000007941 */ /* 0x000fea0003800000 */
.L_x_4032:
        /* <DEDUP_REMOVED lines=35> */
.L_x_4039:
[----:B------:R-:W-:Y:S05]  /*26e0*/  BSYNC B1 ;  /* 0x0000000000017941 */ /* 0x000fea0003800000 */
.L_x_4038:
[----:B------:R-:W-:-:S07]  /*26f0*/  F2FP.F16.F32.PACK_AB R7, RZ, R7 ;  /* 0x00000007ff07723e */ /* 0x000fce00000000ff */
.L_x_4037:
[----:B------:R-:W-:Y:S05]  /*2700*/  BSYNC B0 ;  /* 0x0000000000007941 */ /* 0x000fea0003800000 */
.L_x_4036:
        /* <DEDUP_REMOVED lines=21> */
.L_x_4042:
[----:B------:R-:W-:-:S13]  /*2860*/  ISETP.GE.AND P0, PT, R18, R17, PT ;  /* 0x000000111200720c */ /* 0x000fda0003f06270 */
[----:B------:R-:W-:Y:S05]  /*2870*/  @P0 BRA `(.L_x_4044) ;  /* 0x0000000000300947 */ /* 0x000fea0003800000 */
[----:B0-----:R-:W0:Y:S01]  /*2880*/  LDC.64 R8, c[0x0][0x218] ;  /* 0x00008600ff087b82 */ /* 0x001e220000000a00 */
[----:B------:R-:W-:Y:S02]  /*2890*/  IADD3 R11, R16, R18, RZ ;  /* 0x00000012100b7210 */ /* 0x000fe40007ffe0ff */
[----:B------:R-:W-:-:S03]  /*28a0*/  IADD3 R18, R18, 0x80, RZ ;  /* 0x0000008012127810 */ /* 0x000fc60007ffe0ff */
[----:B0-----:R-:W-:-:S05]  /*28b0*/  IMAD.WIDE.U32 R8, R11, 0x2, R8 ;  /* 0x000000020b087825 */ /* 0x001fca00078e0008 */
[----:B------:R1:W-:Y:S02]  /*28c0*/  STG.E.U16 desc[UR4][R8.64], R3 ;  /* 0x0000000308007986 */ /* 0x0003e4000c101504 */
.L_x_4043:
[----:B------:R-:W-:-:S13]  /*28d0*/  ISETP.GE.AND P0, PT, R18, R17, PT ;  /* 0x000000111200720c */ /* 0x000fda0003f06270 */
[----:B------:R-:W-:Y:S05]  /*28e0*/  @P0 BRA `(.L_x_4045) ;  /* 0x0000000000340947 */ /* 0x000fea0003800000 */
[----:B01----:R-:W0:Y:S01]  /*28f0*/  LDC.64 R2, c[0x0][0x218] ;  /* 0x00008600ff027b82 */ /* 0x003e220000000a00 */
[----:B------:R-:W-:Y:S02]  /*2900*/  IADD3 R9, R16, R18, RZ ;  /* 0x0000001210097210 */ /* 0x000fe40007ffe0ff */
[----:B------:R-:W-:-:S03]  /*2910*/  IADD3 R18, R18, 0x80, RZ ;  /* 0x0000008012127810 */ /* 0x000fc60007ffe0ff */
[----:B0-----:R-:W-:-:S05]  /*2920*/  IMAD.WIDE.U32 R2, R9, 0x2, R2 ;  /* 0x0000000209027825 */ /* 0x001fca00078e0002 */
[----:B------:R1:W-:Y:S02]  /*2930*/  STG.E.U16 desc[UR4][R2.64], R4 ;  /* 0x0000000402007986 */ /* 0x0003e4000c101504 */
.L_x_4044:
        /* <DEDUP_REMOVED lines=8> */
.L_x_4045:
[----:B------:R-:W-:Y:S05]  /*29c0*/  BSYNC B1 ;  /* 0x0000000000017941 */ /* 0x000fea0003800000 */
.L_x_4041:
[----:B------:R-:W-:-:S13]  /*29d0*/  ISETP.GE.AND P0, PT, R18, R17, PT ;  /* 0x000000111200720c */ /* 0x000fda0003f06270 */
[----:B012---:R-:W0:Y:S01]  /*29e0*/  @!P0 LDC.64 R2, c[0x0][0x218] ;  /* 0x00008600ff028b82 */ /* 0x007e220000000a00 */
[----:B------:R-:W-:Y:S02]  /*29f0*/  @!P0 IADD3 R5, R16, R18, RZ ;  /* 0x0000001210058210 */ /* 0x000fe40007ffe0ff */
[----:B------:R-:W-:-:S03]  /*2a00*/  @!P0 IADD3 R18, R18, 0x80, RZ ;  /* 0x0000008012128810 */ /* 0x000fc60007ffe0ff */
[----:B0-----:R-:W-:-:S05]  /*2a10*/  @!P0 IMAD.WIDE.U32 R2, R5, 0x2, R2 ;  /* 0x0000000205028825 */ /* 0x001fca00078e0002 */
[----:B------:R2:W-:Y:S02]  /*2a20*/  @!P0 STG.E.U16 desc[UR4][R2.64], R6 ;  /* 0x0000000602008986 */ /* 0x0005e4000c101504 */
.L_x_4046:
[----:B------:R-:W-:Y:S05]  /*2a30*/  BSYNC B0 ;  /* 0x0000000000007941 */ /* 0x000fea0003800000 */
.L_x_4040:
        /* <DEDUP_REMOVED lines=8> */
.L_x_4047:
        /* <DEDUP_REMOVED lines=12> */
.L_x_13291:


//--------------------- .text._ZN2at6native29vectorized_elementwise_kernelILi8EZZZNS0_17log1p_kernel_cudaERNS_18TensorIteratorBaseEENKUlvE_clEvENKUlvE3_clEvEUlN3c104HalfEE_St5arrayIPcLm2EEEEviT0_T1_ --------------------------
	.section	.text._ZN2at6native29vectorized_elementwise_kernelILi8EZZZNS0_17log1p_kernel_cudaERNS_18TensorIteratorBaseEENKUlvE_clEvENKUlvE3_clEvEUlN3c104HalfEE_St5arrayIPcLm2EEEEviT0_T1_,"ax",@progbits
	.align	128
        .global         _ZN2at6native29vectorized_elementwise_kernelILi8EZZZNS0_17log1p_kernel_cudaERNS_18TensorIteratorBaseEENKUlvE_clEvENKUlvE3_clEvEUlN3c104HalfEE_St5arrayIPcLm2EEEEviT0_T1_
        .type           _ZN2at6native29vectorized_elementwise_kernelILi8EZZZNS0_17log1p_kernel_cudaERNS_18TensorIteratorBaseEENKUlvE_clEvENKUlvE3_clEvEUlN3c104HalfEE_St5arrayIPcLm2EEEEviT0_T1_,@function
        .size           _ZN2at6native29vectorized_elementwise_kernelILi8EZZZNS0_17log1p_kernel_cudaERNS_18TensorIteratorBaseEENKUlvE_clEvENKUlvE3_clEvEUlN3c104HalfEE_St5arrayIPcLm2EEEEviT0_T1_,(.L_x_13292 - _ZN2at6native29vectorized_elementwise_kernelILi8EZZZNS0_17log1p_kernel_cudaERNS_18TensorIteratorBaseEENKUlvE_clEvENKUlvE3_clEvEUlN3c104HalfEE_St5arrayIPcLm2EEEEviT0_T1_)
        .other          _ZN2at6native29vectorized_elementwise_kernelILi8EZZZNS0_17log1p_kernel_cudaERNS_18TensorIteratorBaseEENKUlvE_clEvENKUlvE3_clEvEUlN3c104HalfEE_St5arrayIPcLm2EEEEviT0_T1_,@"STO_CUDA_ENTRY STV_DEFAULT"
_ZN2at6native29vectorized_elementwise_kernelILi8EZZZNS0_17log1p_kernel_cudaERNS_18TensorIteratorBaseEENKUlvE_clEvENKUlvE3_clEvEUlN3c104HalfEE_St5arrayIPcLm2EEEEviT0_T1_:
.text._ZN2at6native29vectorized_elementwise_kernelILi8EZZZNS0_17log1p_kernel_cudaERNS_18TensorIteratorBaseEENKUlvE_clEvENKUlvE3_clEvEUlN3c104HalfEE_St5arrayIPcLm2EEEEviT0_T1_:
        /* <DEDUP_REMOVED lines=13> */
[----:B------:R-:W-:Y:S01]  /*00d0*/  MOV R25, 0x3d39bf78 ;  /* 0x3d39bf7800197802 */ /* 0x000fe20000000f00 */
[----:B------:R-:W-:Y:S01]  /*00e0*/  BSSY B0, `(.L_x_4049) ;  /* 0x00000a6000007945 */ /* 0x000fe20003800000 */
[--C-:B--2---:R-:W-:Y:S02]  /*00f0*/  HADD2.F32 R10, -RZ, R4.reuse.H0_H0 ;  /* 0x20000004ff0a7230 */ /* 0x104fe40000004100 */
[----:B------:R-:W-:Y:S02]  /*0100*/  HADD2.F32 R8, -RZ, R4.H1_H1 ;  /* 0x30000004ff087230 */ /* 0x000fe40000004100 */
[--C-:B------:R-:W-:Y:S02]  /*0110*/  HADD2.F32 R4, -RZ, R5.reuse.H0_H0 ;  /* 0x20000005ff047230 */ /* 0x100fe40000004100 */
[----:B------:R-:W-:Y:S01]  /*0120*/  FADD.FTZ.RZ R2, R10, 1 ;  /* 0x3f8000000a027421 */ /* 0x000fe2000001c000 */
[----:B------:R-:W-:-:S02]  /*0130*/  HADD2.F32 R5, -RZ, R5.H1_H1 ;  /* 0x30000005ff057230 */ /* 0x000fc40000004100 */
[----:B------:R-:W-:Y:S01]  /*0140*/  FADD.FTZ.RZ R11, R8, 1 ;  /* 0x3f800000080b7421 */ /* 0x000fe2000001c000 */
[----:B------:R-:W-:Y:S02]  /*0150*/  HADD2.F32 R19, -RZ, R6.H1_H1 ;  /* 0x30000006ff137230 */ /* 0x000fe40000004100 */
[----:B------:R-:W-:Y:S01]  /*0160*/  FADD.FTZ.RZ R12, R4, 1 ;  /* 0x3f800000040c7421 */ /* 0x000fe2000001c000 */
[----:B------:R-:W-:Y:S01]  /*0170*/  IADD3 R2, R2, -0x3f400000, RZ ;  /* 0xc0c0000002027810 */ /* 0x000fe20007ffe0ff */
[----:B------:R-:W-:Y:S01]  /*0180*/  FADD.FTZ.RZ R14, R5, 1 ;  /* 0x3f800000050e7421 */ /* 0x000fe2000001c000 */
[----:B------:R-:W-:Y:S01]  /*0190*/  IADD3 R11, R11, -0x3f400000, RZ ;  /* 0xc0c000000b0b7810 */ /* 0x000fe20007ffe0ff */
[----:B------:R-:W-:Y:S01]  /*01a0*/  HADD2.F32 R18, -RZ, R7.H1_H1 ;  /* 0x30000007ff127230 */ /* 0x000fe20000004100 */
[----:B------:R-:W-:Y:S01]  /*01b0*/  LOP3.LUT R21, R2, 0xff800000, RZ, 0xc0, !PT ;  /* 0xff80000002157812 */ /* 0x000fe200078ec0ff */
[----:B------:R-:W-:Y:S01]  /*01c0*/  HFMA2.MMA R2, -RZ, RZ, 1.625, 0 ;  /* 0x3e800000ff027435 */ /* 0x000fe200000001ff */
[----:B------:R-:W-:-:S02]  /*01d0*/  LOP3.LUT R11, R11, 0xff800000, RZ, 0xc0, !PT ;  /* 0xff8000000b0b7812 */ /* 0x000fc400078ec0ff */
[----:B------:R-:W-:Y:S02]  /*01e0*/  IADD3 R3, -R21, 0x40800000, RZ ;  /* 0x4080000015037810 */ /* 0x000fe40007ffe1ff */
[----:B------:R-:W-:Y:S02]  /*01f0*/  IADD3 R13, -R11, 0x40800000, RZ ;  /* 0x408000000b0d7810 */ /* 0x000fe40007ffe1ff */
[----:B------:R-:W-:Y:S02]  /*0200*/  IADD3 R16, R8, -R11, RZ ;  /* 0x8000000b08107210 */ /* 0x000fe40007ffe0ff */
[----:B------:R-:W-:Y:S01]  /*0210*/  IADD3 R20, R10, -R21, RZ ;  /* 0x800000150a147210 */ /* 0x000fe20007ffe0ff */
[-C--:B------:R-:W-:Y:S01]  /*0220*/  FFMA.FTZ R13, R13, R2.reuse, -1 ;  /* 0xbf8000000d0d7423 */ /* 0x080fe20000010002 */
[----:B------:R-:W-:Y:S01]  /*0230*/  FFMA.FTZ R3, R3, R2, -1 ;  /* 0xbf80000003037423 */ /* 0x000fe20000010002 */
[----:B------:R-:W-:Y:S02]  /*0240*/  IADD3 R12, R12, -0x3f400000, RZ ;  /* 0xc0c000000c0c7810 */ /* 0x000fe40007ffe0ff */
[----:B------:R-:W-:Y:S01]  /*0250*/  FADD.FTZ R16, R16, R13 ;  /* 0x0000000d10107221 */ /* 0x000fe20000010000 */
[----:B------:R-:W-:Y:S01]  /*0260*/  FADD.FTZ R20, R20, R3 ;  /* 0x0000000314147221 */ /* 0x000fe20000010000 */
[----:B------:R-:W-:Y:S01]  /*0270*/  LOP3.LUT R27, R12, 0xff800000, RZ, 0xc0, !PT ;  /* 0xff8000000c1b7812 */ /* 0x000fe200078ec0ff */
[----:B------:R-:W-:-:S02]  /*0280*/  HADD2.F32 R12, -RZ, R6.H0_H0 ;  /* 0x20000006ff0c7230 */ /* 0x000fc40000004100 */
[-C--:B------:R-:W-:Y:S01]  /*0290*/  FFMA.FTZ R13, R16, -R25.reuse, 0.10546888411045074463 ;  /* 0x3dd80012100d7423 */ /* 0x080fe20000010819 */
[----:B------:R-:W-:Y:S01]  /*02a0*/  FFMA.FTZ R3, R20, -R25, 0.10546888411045074463 ;  /* 0x3dd8001214037423 */ /* 0x000fe20000010819 */
[----:B------:R-:W-:Y:S02]  /*02b0*/  IADD3 R15, -R27, 0x40800000, RZ ;  /* 0x408000001b0f7810 */ /* 0x000fe40007ffe1ff */
[----:B------:R-:W-:Y:S01]  /*02c0*/  FFMA.FTZ R13, R16, R13, -0.13229703903198242188 ;  /* 0xbe0778e0100d7423 */ /* 0x000fe2000001000d */
[----:B------:R-:W-:Y:S01]  /*02d0*/  FFMA.FTZ R3, R20, R3, -0.13229703903198242188 ;  /* 0xbe0778e014037423 */ /* 0x000fe20000010003 */
[----:B------:R-:W-:Y:S01]  /*02e0*/  IADD3 R26, R4, -R27, RZ ;  /* 0x8000001b041a7210 */ /* 0x000fe20007ffe0ff */
[-C--:B------:R-:W-:Y:S01]  /*02f0*/  FFMA.FTZ R15, R15, R2.reuse, -1 ;  /* 0xbf8000000f0f7423 */ /* 0x080fe20000010002 */
[----:B------:R-:W-:Y:S01]  /*0300*/  FFMA.FTZ R13, R16, R13, 0.14491446316242218018 ;  /* 0x3e146475100d7423 */ /* 0x000fe2000001000d */
[----:B------:R-:W-:Y:S01]  /*0310*/  FFMA.FTZ R3, R20, R3, 0.14491446316242218018 ;  /* 0x3e14647514037423 */ /* 0x000fe20000010003 */
[----:B------:R-:W-:Y:S01]  /*0320*/  IADD3 R14, R14, -0x3f400000, RZ ;  /* 0xc0c000000e0e7810 */ /* 0x000fe20007ffe0ff */
[----:B------:R-:W-:Y:S01]  /*0330*/  FADD.FTZ R26, R26, R15 ;  /* 0x0000000f1a1a7221 */ /* 0x000fe20000010000 */
[----:B------:R-:W-:Y:S01]  /*0340*/  FFMA.FTZ R13, R16, R13, -0.16641564667224884033 ;  /* 0xbe2a68dd100d7423 */ /* 0x000fe2000001000d */
[----:B------:R-:W-:Y:S01]  /*0350*/  FFMA.FTZ R3, R20, R3, -0.16641564667224884033 ;  /* 0xbe2a68dd14037423 */ /* 0x000fe20000010003 */
[----:B------:R-:W-:Y:S01]  /*0360*/  LOP3.LUT R24, R14, 0xff800000, RZ, 0xc0, !PT ;  /* 0xff8000000e187812 */ /* 0x000fe200078ec0ff */
[----:B------:R-:W-:Y:S01]  /*0370*/  FFMA.FTZ R15, R26, -R25, 0.10546888411045074463 ;  /* 0x3dd800121a0f7423 */ /* 0x000fe20000010819 */
[----:B------:R-:W-:Y:S01]  /*0380*/  FFMA.FTZ R13, R16, R13, 0.19988867640495300293 ;  /* 0x3e4caf9e100d7423 */ /* 0x000fe2000001000d */
[----:B------:R-:W-:Y:S01]  /*0390*/  FFMA.FTZ R3, R20, R3, 0.19988867640495300293 ;  /* 0x3e4caf9e14037423 */ /* 0x000fe20000010003 */
[----:B------:R-:W-:Y:S01]  /*03a0*/  FADD.FTZ.RZ R6, R12, 1 ;  /* 0x3f8000000c067421 */ /* 0x000fe2000001c000 */
[----:B------:R-:W-:Y:S01]  /*03b0*/  FFMA.FTZ R15, R26, R15, -0.13229703903198242188 ;  /* 0xbe0778e01a0f7423 */ /* 0x000fe2000001000f */
[----:B------:R-:W-:Y:S01]  /*03c0*/  FFMA.FTZ R13, R16, R13, -0.25000196695327758789 ;  /* 0xbe800042100d7423 */ /* 0x000fe2000001000d */
[----:B------:R-:W-:Y:S01]  /*03d0*/  FFMA.FTZ R3, R20, R3, -0.25000196695327758789 ;  /* 0xbe80004214037423 */ /* 0x000fe20000010003 */
[----:B------:R-:W-:Y:S01]  /*03e0*/  IADD3 R17, -R24, 0x40800000, RZ ;  /* 0x4080000018117810 */ /* 0x000fe20007ffe1ff */
[----:B------:R-:W-:Y:S01]  /*03f0*/  FFMA.FTZ R15, R26, R15, 0.14491446316242218018 ;  /* 0x3e1464751a0f7423 */ /* 0x000fe2000001000f */
[----:B------:R-:W-:Y:S01]  /*0400*/  FFMA.FTZ R13, R16, R13, 0.33333510160446166992 ;  /* 0x3eaaaae6100d7423 */ /* 0x000fe2000001000d */
[----:B------:R-:W-:Y:S01]  /*0410*/  FFMA.FTZ R3, R20, R3, 0.33333510160446166992 ;  /* 0x3eaaaae614037423 */ /* 0x000fe20000010003 */
[----:B------:R-:W-:Y:S01]  /*0420*/  IADD3 R6, R6, -0x3f400000, RZ ;  /* 0xc0c0000006067810 */ /* 0x000fe20007ffe0ff */
[----:B------:R-:W-:Y:S01]  /*0430*/  FFMA.FTZ R17, R17, R2, -1 ;  /* 0xbf80000011117423 */ /* 0x000fe20000010002 */
[----:B------:R-:W-:Y:S01]  /*0440*/  FFMA.FTZ R13, R16, R13, -0.5 ;  /* 0xbf000000100d7423 */ /* 0x000fe2000001000d */
[----:B------:R-:W-:Y:S01]  /*0450*/  IADD3 R14, R5, -R24, RZ ;  /* 0x80000018050e7210 */ /* 0x000fe20007ffe0ff */
[----:B------:R-:W-:Y:S01]  /*0460*/  FFMA.FTZ R3, R20, R3, -0.5 ;  /* 0xbf00000014037423 */ /* 0x000fe20000010003 */
[----:B------:R-:W-:Y:S01]  /*0470*/  FFMA.FTZ R15, R26, R15, -0.16641564667224884033 ;  /* 0xbe2a68dd1a0f7423 */ /* 0x000fe2000001000f */
[----:B------:R-:W-:Y:S01]  /*0480*/  FMUL.FTZ R13, R16, R13 ;  /* 0x0000000d100d7220 */ /* 0x000fe20000410000 */
[----:B------:R-:W-:Y:S01]  /*0490*/  LOP3.LUT R23, R6, 0xff800000, RZ, 0xc0, !PT ;  /* 0xff80000006177812 */ /* 0x000fe200078ec0ff */
[----:B------:R-:W-:Y:S01]  /*04a0*/  FMUL.FTZ R3, R20, R3 ;  /* 0x0000000314037220 */ /* 0x000fe20000410000 */
[----:B------:R-:W-:Y:S01]  /*04b0*/  FADD.FTZ R14, R14, R17 ;  /* 0x000000110e0e7221 */ /* 0x000fe20000010000 */
[----:B------:R-:W-:Y:S01]  /*04c0*/  FFMA.FTZ R17, R16, R13, R16 ;  /* 0x0000000d10117223 */ /* 0x000fe20000010010 */
[----:B------:R-:W-:Y:S01]  /*04d0*/  FFMA.FTZ R15, R26, R15, 0.19988867640495300293 ;  /* 0x3e4caf9e1a0f7423 */ /* 0x000fe2000001000f */
[----:B------:R-:W-:Y:S01]  /*04e0*/  IADD3 R13, -R23, 0x40800000, RZ ;  /* 0x40800000170d7810 */ /* 0x000fe20007ffe1ff */
[----:B------:R-:W-:Y:S01]  /*04f0*/  FFMA.FTZ R20, R20, R3, R20 ;  /* 0x0000000314147223 */ /* 0x000fe20000010014 */
[----:B------:R-:W-:Y:S01]  /*0500*/  FADD.FTZ.RZ R3, R19, 1 ;  /* 0x3f80000013037421 */ /* 0x000fe2000001c000 */
[----:B------:R-:W-:Y:S01]  /*0510*/  FFMA.FTZ R15, R26, R15, -0.25000196695327758789 ;  /* 0xbe8000421a0f7423 */ /* 0x000fe2000001000f */
[----:B------:R-:W-:Y:S01]  /*0520*/  IADD3 R22, R12, -R23, RZ ;  /* 0x800000170c167210 */ /* 0x000fe20007ffe0ff */
[-C--:B------:R-:W-:Y:S01]  /*0530*/  FFMA.FTZ R13, R13, R2.reuse, -1 ;  /* 0xbf8000000d0d7423 */ /* 0x080fe20000010002 */
[----:B------:R-:W-:Y:S01]  /*0540*/  FFMA.FTZ R29, R14, -R25, 0.10546888411045074463 ;  /* 0x3dd800120e1d7423 */ /* 0x000fe20000010819 */
[----:B------:R-:W-:Y:S01]  /*0550*/  IADD3 R3, R3, -0x3f400000, RZ ;  /* 0xc0c0000003037810 */ /* 0x000fe20007ffe0ff */
[----:B------:R-:W-:Y:S01]  /*0560*/  FFMA.FTZ R15, R26, R15, 0.33333510160446166992 ;  /* 0x3eaaaae61a0f7423 */ /* 0x000fe2000001000f */
[----:B------:R-:W-:Y:S01]  /*0570*/  FADD.FTZ R22, R22, R13 ;  /* 0x0000000d16167221 */ /* 0x000fe20000010000 */
[----:B------:R-:W-:Y:S01]  /*0580*/  FFMA.FTZ R29, R14, R29, -0.13229703903198242188 ;  /* 0xbe0778e00e1d7423 */ /* 0x000fe2000001001d */
[----:B------:R-:W-:Y:S01]  /*0590*/  LOP3.LUT R16, R3, 0xff800000, RZ, 0xc0, !PT ;  /* 0xff80000003107812 */ /* 0x000fe200078ec0ff */
[----:B------:R-:W-:Y:S01]  /*05a0*/  FFMA.FTZ R15, R26, R15, -0.5 ;  /* 0xbf0000001a0f7423 */ /* 0x000fe2000001000f */
[----:B------:R-:W-:Y:S01]  /*05b0*/  FFMA.FTZ R3, R22, -R25, 0.10546888411045074463 ;  /* 0x3dd8001216037423 */ /* 0x000fe20000010819 */
[----:B------:R-:W-:Y:S01]  /*05c0*/  FFMA.FTZ R29, R14, R29, 0.14491446316242218018 ;  /* 0x3e1464750e1d7423 */ /* 0x000fe2000001001d */
[----:B------:R-:W-:Y:S01]  /*05d0*/  IADD3 R13, -R16, 0x40800000, RZ ;  /* 0x40800000100d7810 */ /* 0x000fe20007ffe1ff */
[----:B------:R-:W-:Y:S01]  /*05e0*/  FMUL.FTZ R15, R26, R15 ;  /* 0x0000000f1a0f7220 */ /* 0x000fe20000410000 */
[----:B------:R-:W-:Y:S01]  /*05f0*/  FFMA.FTZ R3, R22, R3, -0.13229703903198242188 ;  /* 0xbe0778e016037423 */ /* 0x000fe20000010003 */
[----:B------:R-:W-:Y:S01]  /*0600*/  FFMA.FTZ R29, R14, R29, -0.16641564667224884033 ;  /* 0xbe2a68dd0e1d7423 */ /* 0x000fe2000001001d */
[----:B------:R-:W-:Y:S01]  /*0610*/  I2FP.F32.S32 R27, R27 ;  /* 0x0000001b001b7245 */ /* 0x000fe20000201400 */
[----:B------:R-:W-:Y:S01]  /*0620*/  FFMA.FTZ R26, R26, R15, R26 ;  /* 0x0000000f1a1a7223 */ /* 0x000fe2000001001a */
[----:B------:R-:W-:Y:S01]  /*0630*/  FFMA.FTZ R6, R13, R2, -1 ;  /* 0xbf8000000d067423 */ /* 0x000fe20000010002 */
[----:B------:R-:W-:Y:S01]  /*0640*/  IADD3 R15, R19, -R16, RZ ;  /* 0x80000010130f7210 */ /* 0x000fe20007ffe0ff */
[----:B------:R-:W-:Y:S01]  /*0650*/  FFMA.FTZ R13, R22, R3, 0.14491446316242218018 ;  /* 0x3e146475160d7423 */ /* 0x000fe20000010003 */
[----:B------:R-:W-:Y:S01]  /*0660*/  FFMA.FTZ R29, R14, R29, 0.19988867640495300293 ;  /* 0x3e4caf9e0e1d7423 */ /* 0x000fe2000001001d */
[----:B------:R-:W-:Y:S01]  /*0670*/  FMUL.FTZ R27, R27, 1.1920928955078125e-07 ;  /* 0x340000001b1b7820 */ /* 0x000fe20000410000 */
[----:B------:R-:W-:Y:S01]  /*0680*/  ISETP.GE.U32.AND P0, PT, R10, 0x7f800000, PT ;  /* 0x7f8000000a00780c */ /* 0x000fe20003f06070 */
[----:B------:R-:W-:Y:S01]  /*0690*/  FFMA.FTZ R13, R22, R13, -0.16641564667224884033 ;  /* 0xbe2a68dd160d7423 */ /* 0x000fe2000001000d */
[----:B------:R-:W-:Y:S01]  /*06a0*/  FADD.FTZ R6, R15, R6 ;  /* 0x000000060f067221 */ /* 0x000fe20000010000 */
[----:B------:R-:W-:Y:S01]  /*06b0*/  FFMA.FTZ R29, R14, R29, -0.25000196695327758789 ;  /* 0xbe8000420e1d7423 */ /* 0x000fe2000001001d */
[----:B------:R-:W-:Y:S01]  /*06c0*/  I2FP.F32.S32 R23, R23 ;  /* 0x0000001700177245 */ /* 0x000fe20000201400 */
[----:B------:R-:W-:Y:S01]  /*06d0*/  FFMA.FTZ R13, R22, R13, 0.19988867640495300293 ;  /* 0x3e4caf9e160d7423 */ /* 0x000fe2000001000d */
[----:B------:R-:W-:Y:S01]  /*06e0*/  FFMA.FTZ R15, R6, -R25, 0.10546888411045074463 ;  /* 0x3dd80012060f7423 */ /* 0x000fe20000010819 */
[----:B------:R-:W-:Y:S01]  /*06f0*/  FFMA.FTZ R29, R14, R29, 0.33333510160446166992 ;  /* 0x3eaaaae60e1d7423 */ /* 0x000fe2000001001d */
[----:B------:R-:W-:Y:S01]  /*0700*/  I2FP.F32.S32 R21, R21 ;  /* 0x0000001500157245 */ /* 0x000fe20000201400 */
[----:B------:R-:W-:Y:S01]  /*0710*/  FFMA.FTZ R13, R22, R13, -0.25000196695327758789 ;  /* 0xbe800042160d7423 */ /* 0x000fe2000001000d */
[----:B------:R-:W-:Y:S01]  /*0720*/  FFMA.FTZ R15, R6, R15, -0.13229703903198242188 ;  /* 0xbe0778e0060f7423 */ /* 0x000fe2000001000f */
[----:B------:R-:W-:Y:S01]  /*0730*/  FFMA.FTZ R29, R14, R29, -0.5 ;  /* 0xbf0000000e1d7423 */ /* 0x000fe2000001001d */
[----:B------:R-:W-:Y:S01]  /*0740*/  FMUL.FTZ R23, R23, 1.1920928955078125e-07 ;  /* 0x3400000017177820 */ /* 0x000fe20000410000 */
[----:B------:R-:W-:Y:S01]  /*0750*/  FFMA.FTZ R13, R22, R13, 0.33333510160446166992 ;  /* 0x3eaaaae6160d7423 */ /* 0x000fe2000001000d */
[----:B------:R-:W-:Y:S01]  /*0760*/  FFMA.FTZ R15, R6, R15, 0.14491446316242218018 ;  /* 0x3e146475060f7423 */ /* 0x000fe2000001000f */
[----:B------:R-:W-:Y:S01]  /*0770*/  FMUL.FTZ R3, R14, R29 ;  /* 0x0000001d0e037220 */ /* 0x000fe20000410000 */
[----:B------:R-:W-:Y:S01]  /*0780*/  FMUL.FTZ R21, R21, 1.1920928955078125e-07 ;  /* 0x3400000015157820 */ /* 0x000fe20000410000 */
[----:B------:R-:W-:Y:S01]  /*0790*/  FFMA.FTZ R13, R22, R13, -0.5 ;  /* 0xbf000000160d7423 */ /* 0x000fe2000001000d */
[----:B------:R-:W-:Y:S01]  /*07a0*/  FFMA.FTZ R15, R6, R15, -0.16641564667224884033 ;  /* 0xbe2a68dd060f7423 */ /* 0x000fe2000001000f */
[----:B------:R-:W-:Y:S01]  /*07b0*/  FFMA.FTZ R3, R14, R3, R14 ;  /* 0x000000030e037223 */ /* 0x000fe2000001000e */
[----:B------:R-:W-:Y:S01]  /*07c0*/  FFMA.FTZ R20, R21, 0.69314718246459960938, R20 ;  /* 0x3f31721815147823 */ /* 0x000fe20000010014 */
[----:B------:R-:W-:Y:S01]  /*07d0*/  FMUL.FTZ R13, R22, R13 ;  /* 0x0000000d160d7220 */ /* 0x000fe20000410000 */
[----:B------:R-:W-:-:S03]  /*07e0*/  FFMA.FTZ R15, R6, R15, 0.19988867640495300293 ;  /* 0x3e4caf9e060f7423 */ /* 0x000fc6000001000f */
[----:B------:R-:W-:Y:S01]  /*07f0*/  FFMA.FTZ R22, R22, R13, R22 ;  /* 0x0000000d16167223 */ /* 0x000fe20000010016 */
[----:B------:R-:W-:Y:S01]  /*0800*/  FFMA.FTZ R13, R6, R15, -0.25000196695327758789 ;  /* 0xbe800042060d7423 */ /* 0x000fe2000001000f */
[----:B------:R-:W-:Y:S02]  /*0810*/  HADD2.F32 R15, -RZ, R7.H0_H0 ;  /* 0x20000007ff0f7230 */ /* 0x000fe40000004100 */
[----:B------:R-:W-:Y:S01]  /*0820*/  FADD.FTZ.RZ R7, R18, 1 ;  /* 0x3f80000012077421 */ /* 0x000fe2000001c000 */
[----:B------:R-:W-:Y:S01]  /*0830*/  FFMA.FTZ R22, R23, 0.69314718246459960938, R22 ;  /* 0x3f31721817167823 */ /* 0x000fe20000010016 */
[C---:B------:R-:W-:Y:S01]  /*0840*/  FFMA.FTZ R13, R6.reuse, R13, 0.33333510160446166992 ;  /* 0x3eaaaae6060d7423 */ /* 0x040fe2000001000d */
[----:B------:R-:W-:Y:S02]  /*0850*/  FADD.FTZ.RZ R14, R15, 1 ;  /* 0x3f8000000f0e7421 */ /* 0x000fe4000001c000 */
[----:B------:R-:W-:Y:S01]  /*0860*/  IADD3 R7, R7, -0x3f400000, RZ ;  /* 0xc0c0000007077810 */ /* 0x000fe20007ffe0ff */
[----:B------:R-:W-:-:S02]  /*0870*/  FFMA.FTZ R13, R6, R13, -0.5 ;  /* 0xbf000000060d7423 */ /* 0x000fc4000001000d */
[----:B------:R-:W-:Y:S02]  /*0880*/  IADD3 R14, R14, -0x3f400000, RZ ;  /* 0xc0c000000e0e7810 */ /* 0x000fe40007ffe0ff */
[----:B------:R-:W-:Y:S01]  /*0890*/  FMUL.FTZ R13, R6, R13 ;  /* 0x0000000d060d7220 */ /* 0x000fe20000410000 */
[----:B------:R-:W-:Y:S02]  /*08a0*/  LOP3.LUT R7, R7, 0xff800000, RZ, 0xc0, !PT ;  /* 0xff80000007077812 */ /* 0x000fe400078ec0ff */
[----:B------:R-:W-:Y:S01]  /*08b0*/  LOP3.LUT R14, R14, 0xff800000, RZ, 0xc0, !PT ;  /* 0xff8000000e0e7812 */ /* 0x000fe200078ec0ff */
[----:B------:R-:W-:-:S03]  /*08c0*/  FFMA.FTZ R13, R6, R13, R6 ;  /* 0x0000000d060d7223 */ /* 0x000fc60000010006 */
[----:B------:R-:W-:Y:S02]  /*08d0*/  IADD3 R29, -R14, 0x40800000, RZ ;  /* 0x408000000e1d7810 */ /* 0x000fe40007ffe1ff */
[----:B------:R-:W-:-:S03]  /*08e0*/  IADD3 R6, R15, -R14, RZ ;  /* 0x8000000e0f067210 */ /* 0x000fc60007ffe0ff */
[----:B------:R-:W-:-:S04]  /*08f0*/  FFMA.FTZ R29, R29, R2, -1 ;  /* 0xbf8000001d1d7423 */ /* 0x000fc80000010002 */
        /* <DEDUP_REMOVED lines=11> */
[----:B------:R-:W-:-:S05]  /*09b0*/  IADD3 R29, -R7, 0x40800000, RZ ;  /* 0x40800000071d7810 */ /* 0x000fca0007ffe1ff */
[----:B------:R-:W-:Y:S01]  /*09c0*/  FFMA.FTZ R29, R29, R2, -1 ;  /* 0xbf8000001d1d7423 */ /* 0x000fe20000010002 */
[----:B------:R-:W-:-:S05]  /*09d0*/  IADD3 R2, R18, -R7, RZ ;  /* 0x8000000712027210 */ /* 0x000fca0007ffe0ff */
        /* <DEDUP_REMOVED lines=9> */
[----:B------:R-:W-:Y:S01]  /*0a70*/  FMUL.FTZ R29, R2, R25 ;  /* 0x00000019021d7220 */ /* 0x000fe20000410000 */
[----:B------:R-:W-:-:S03]  /*0a80*/  I2FP.F32.S32 R25, R24 ;  /* 0x0000001800197245 */ /* 0x000fc60000201400 */
[----:B------:R-:W-:Y:S02]  /*0a90*/  FFMA.FTZ R24, R2, R29, R2 ;  /* 0x0000001d02187223 */ /* 0x000fe40000010002 */
[----:B------:R-:W-:Y:S01]  /*0aa0*/  FMUL.FTZ R2, R25, 1.1920928955078125e-07 ;  /* 0x3400000019027820 */ /* 0x000fe20000410000 */
[----:B------:R-:W-:-:S03]  /*0ab0*/  FFMA.FTZ R25, R27, 0.69314718246459960938, R26 ;  /* 0x3f3172181b197823 */ /* 0x000fc6000001001a */
[----:B------:R-:W-:Y:S02]  /*0ac0*/  FFMA.FTZ R26, R2, 0.69314718246459960938, R3 ;  /* 0x3f317218021a7823 */ /* 0x000fe40000010003 */
[----:B------:R-:W0:Y:S01]  /*0ad0*/  LDC.64 R2, c[0x0][0x218] ;  /* 0x00008600ff027b82 */ /* 0x000e220000000a00 */
[----:B------:R-:W-:Y:S05]  /*0ae0*/  @!P0 BRA `(.L_x_4050) ;  /* 0x0000000000148947 */ /* 0x000fea0003800000 */
[----:B------:R-:W-:-:S13]  /*0af0*/  ISETP.GE.AND P0, PT, R10, -0x407fffff, PT ;  /* 0xbf8000010a00780c */ /* 0x000fda0003f06270 */
[----:B------:R-:W-:-:S05]  /*0b00*/  @P0 MOV R21, 0x7f800000 ;  /* 0x7f80000000150802 */ /* 0x000fca0000000f00 */
[C---:B------:R-:W-:Y:S01]  /*0b10*/  @P0 FFMA.FTZ R20, R10.reuse, R21, +INF ;  /* 0x7f8000000a140423 */ /* 0x040fe20000010015 */
[----:B------:R-:W-:-:S04]  /*0b20*/  FSETP.NEU.FTZ.AND P0, PT, R10, RZ, PT ;  /* 0x000000ff0a00720b */ /* 0x000fc80003f1d000 */
[----:B------:R-:W-:-:S09]  /*0b30*/  FSEL R20, R20, -RZ, P0 ;  /* 0x800000ff14147208 */ /* 0x000fd20000000000 */
.L_x_4050:
[----:B------:R-:W-:Y:S05]  /*0b40*/  BSYNC B0 ;  /* 0x0000000000007941 */ /* 0x000fea0003800000 */
.L_x_4049:
        /* <DEDUP_REMOVED lines=11> */
[----:B------:R-:W-:Y:S01]  /*0c00*/  ISETP.GE.U32.AND P1, PT, R5, 0x7f800000, PT ;  /* 0x7f8000000500780c */ /* 0x000fe20003f26070 */
[----:B------:R-:W-:Y:S01]  /*0c10*/  FMUL.FTZ R0, R11, 1.1920928955078125e-07 ;  /* 0x340000000b007820 */ /* 0x000fe20000410000 */
[----:B------:R-:W-:Y:S01]  /*0c20*/  ISETP.GE.U32.AND P2, PT, R12, 0x7f800000, PT ;  /* 0x7f8000000c00780c */ /* 0x000fe20003f46070 */
[----:B------:R-:W-:Y:S01]  /*0c30*/  FFMA.FTZ R13, R16, 0.69314718246459960938, R13 ;  /* 0x3f317218100d7823 */ /* 0x000fe2000001000d */
[----:B------:R-:W-:Y:S01]  /*0c40*/  ISETP.GE.U32.AND P3, PT, R19, 0x7f800000, PT ;  /* 0x7f8000001300780c */ /* 0x000fe20003f66070 */
[----:B------:R-:W-:Y:S01]  /*0c50*/  FFMA.FTZ R23, R23, 0.69314718246459960938, R6 ;  /* 0x3f31721817177823 */ /* 0x000fe20000010006 */
[----:B------:R-:W-:Y:S01]  /*0c60*/  ISETP.GE.U32.AND P4, PT, R15, 0x7f800000, PT ;  /* 0x7f8000000f00780c */ /* 0x000fe20003f86070 */
[----:B------:R-:W-:Y:S01]  /*0c70*/  FFMA.FTZ R24, R7, 0.69314718246459960938, R24 ;  /* 0x3f31721807187823 */ /* 0x000fe20000010018 */
[----:B------:R-:W-:Y:S01]  /*0c80*/  ISETP.GE.U32.AND P5, PT, R18, 0x7f800000, PT ;  /* 0x7f8000001200780c */ /* 0x000fe20003fa6070 */
[----:B------:R-:W-:-:S04]  /*0c90*/  IMAD.WIDE R2, R9, 0x10, R2 ;  /* 0x0000001009027825 */ /* 0x000fc800078e0202 */
[----:B------:R-:W-:Y:S01]  /*0ca0*/  FFMA.FTZ R17, R0, 0.69314718246459960938, R17 ;  /* 0x3f31721800117823 */ /* 0x000fe20000010011 */
[----:B------:R-:W-:Y:S07]  /*0cb0*/  @!P6 BRA `(.L_x_4052) ;  /* 0x000000000014e947 */ /* 0x000fee0003800000 */
[----:B------:R-:W-:-:S13]  /*0cc0*/  ISETP.GE.AND P6, PT, R8, -0x407fffff, PT ;  /* 0xbf8000010800780c */ /* 0x000fda0003fc6270 */
[----:B------:R-:W-:-:S05]  /*0cd0*/  @P6 MOV R7, 0x7f800000 ;  /* 0x7f80000000076802 */ /* 0x000fca0000000f00 */
[C---:B------:R-:W-:Y:S01]  /*0ce0*/  @P6 FFMA.FTZ R17, R8.reuse, R7, +INF ;  /* 0x7f80000008116423 */ /* 0x040fe20000010007 */
[----:B------:R-:W-:-:S04]  /*0cf0*/  FSETP.NEU.FTZ.AND P6, PT, R8, RZ, PT ;  /* 0x000000ff0800720b */ /* 0x000fc80003fdd000 */
[----:B------:R-:W-:-:S09]  /*0d00*/  FSEL R17, R17, -RZ, P6 ;  /* 0x800000ff11117208 */ /* 0x000fd20003000000 */
.L_x_4052:
[----:B------:R-:W-:Y:S05]  /*0d10*/  BSYNC B0 ;  /* 0x0000000000007941 */ /* 0x000fea0003800000 */
.L_x_4051:
[----:B------:R-:W-:Y:S04]  /*0d20*/  BSSY B0, `(.L_x_4053) ;  /* 0x0000007000007945 */ /* 0x000fe80003800000 */
[----:B------:R-:W-:Y:S05]  /*0d30*/  @!P0 BRA `(.L_x_4054) ;  /* 0x0000000000148947 */ /* 0x000fea0003800000 */
[C---:B------:R-:W-:Y:S02]  /*0d40*/  ISETP.GE.AND P0, PT, R4.reuse, -0x407fffff, PT ;  /* 0xbf8000010400780c */ /* 0x040fe40003f06270 */
[----:B------:R-:W-:-:S11]  /*0d50*/  FSETP.NEU.FTZ.AND P6, PT, R4, RZ, PT ;  /* 0x000000ff0400720b */ /* 0x000fd60003fdd000 */
[----:B------:R-:W-:-:S05]  /*0d60*/  @P0 MOV R7, 0x7f800000 ;  /* 0x7f80000000070802 */ /* 0x000fca0000000f00 */
[----:B------:R-:W-:-:S05]  /*0d70*/  @P0 FFMA.FTZ R25, R4, R7, +INF ;  /* 0x7f80000004190423 */ /* 0x000fca0000010007 */
[----:B------:R-:W-:-:S07]  /*0d80*/  FSEL R25, R25, -RZ, P6 ;  /* 0x800000ff19197208 */ /* 0x000fce0003000000 */
.L_x_4054:
[----:B------:R-:W-:Y:S05]  /*0d90*/  BSYNC B0 ;  /* 0x0000000000007941 */ /* 0x000fea0003800000 */
.L_x_4053:
[----:B------:R-:W-:Y:S04]  /*0da0*/  BSSY B0, `(.L_x_4055) ;  /* 0x0000007000007945 */ /* 0x000fe80003800000 */
[----:B------:R-:W-:Y:S05]  /*0db0*/  @!P1 BRA `(.L_x_4056) ;  /* 0x0000000000149947 */ /* 0x000fea0003800000 */
[C---:B------:R-:W-:Y:S02]  /*0dc0*/  ISETP.GE.AND P0, PT, R5.reuse, -0x407fffff, PT ;  /* 0xbf8000010500780c */ /* 0x040fe40003f06270 */
[----:B------:R-:W-:-:S11]  /*0dd0*/  FSETP.NEU.FTZ.AND P1, PT, R5, RZ, PT ;  /* 0x000000ff0500720b */ /* 0x000fd60003f3d000 */
[----:B------:R-:W-:-:S05]  /*0de0*/  @P0 MOV R0, 0x7f800000 ;  /* 0x7f80000000000802 */ /* 0x000fca0000000f00 */
[----:B------:R-:W-:-:S05]  /*0df0*/  @P0 FFMA.FTZ R26, R5, R0, +INF ;  /* 0x7f800000051a0423 */ /* 0x000fca0000010000 */
[----:B------:R-:W-:-:S07]  /*0e00*/  FSEL R26, R26, -RZ, P1 ;  /* 0x800000ff1a1a7208 */ /* 0x000fce0000800000 */
.L_x_4056:
[----:B------:R-:W-:Y:S05]  /*0e10*/  BSYNC B0 ;  /* 0x0000000000007941 */ /* 0x000fea0003800000 */
.L_x_4055:
[----:B------:R-:W-:Y:S04]  /*0e20*/  BSSY B0, `(.L_x_4057) ;  /* 0x0000007000007945 */ /* 0x000fe80003800000 */
[----:B------:R-:W-:Y:S05]  /*0e30*/  @!P2 BRA `(.L_x_4058) ;  /* 0x000000000014a947 */ /* 0x000fea0003800000 */
[C---:B------:R-:W-:Y:S02]  /*0e40*/  ISETP.GE.AND P0, PT, R12.reuse, -0x407fffff, PT ;  /* 0xbf8000010c00780c */ /* 0x040fe40003f06270 */
[----:B------:R-:W-:-:S11]  /*0e50*/  FSETP.NEU.FTZ.AND P1, PT, R12, RZ, PT ;  /* 0x000000ff0c00720b */ /* 0x000fd60003f3d000 */
[----:B------:R-:W-:-:S05]  /*0e60*/  @P0 MOV R5, 0x7f800000 ;  /* 0x7f80000000050802 */ /* 0x000fca0000000f00 */
[----:B------:R-:W-:-:S05]  /*0e70*/  @P0 FFMA.FTZ R22, R12, R5, +INF ;  /* 0x7f8000000c160423 */ /* 0x000fca0000010005 */
[----:B------:R-:W-:-:S07]  /*0e80*/  FSEL R22, R22, -RZ, P1 ;  /* 0x800000ff16167208 */ /* 0x000fce0000800000 */
.L_x_4058:
[----:B------:R-:W-:Y:S05]  /*0e90*/  BSYNC B0 ;  /* 0x0000000000007941 */ /* 0x000fea0003800000 */
.L_x_4057:
[----:B------:R-:W-:Y:S04]  /*0ea0*/  BSSY B0, `(.L_x_4059) ;  /* 0x0000007000007945 */ /* 0x000fe80003800000 */
[----:B------:R-:W-:Y:S05]  /*0eb0*/  @!P3 BRA `(.L_x_4060) ;  /* 0x000000000014b947 */ /* 0x000fea0003800000 */
[C---:B------:R-:W-:Y:S02]  /*0ec0*/  ISETP.GE.AND P0, PT, R19.reuse, -0x407fffff, PT ;  /* 0xbf8000011300780c */ /* 0x040fe40003f06270 */
[----:B------:R-:W-:-:S11]  /*0ed0*/  FSETP.NEU.FTZ.AND P1, PT, R19, RZ, PT ;  /* 0x000000ff1300720b */ /* 0x000fd60003f3d000 */
[----:B------:R-:W-:-:S05]  /*0ee0*/  @P0 MOV R0, 0x7f800000 ;  /* 0x7f80000000000802 */ /* 0x000fca0000000f00 */
[----:B------:R-:W-:-:S05]  /*0ef0*/  @P0 FFMA.FTZ R13, R19, R0, +INF ;  /* 0x7f800000130d0423 */ /* 0x000fca0000010000 */
[----:B------:R-:W-:-:S07]  /*0f00*/  FSEL R13, R13, -RZ, P1 ;  /* 0x800000ff0d0d7208 */ /* 0x000fce0000800000 */
.L_x_4060:
[----:B------:R-:W-:Y:S05]  /*0f10*/  BSYNC B0 ;  /* 0x0000000000007941 */ /* 0x000fea0003800000 */
.L_x_4059:
[----:B------:R-:W-:Y:S04]  /*0f20*/  BSSY B0, `(.L_x_4061) ;  /* 0x0000007000007945 */ /* 0x000fe80003800000 */
[----:B------:R-:W-:Y:S05]  /*0f30*/  @!P4 BRA `(.L_x_4062) ;  /* 0x000000000014c947 */ /* 0x000fea0003800000 */
[C---:B------:R-:W-:Y:S02]  /*0f40*/  ISETP.GE.AND P0, PT, R15.reuse, -0x407fffff, PT ;  /* 0xbf8000010f00780c */ /* 0x040fe40003f06270 */
[----:B------:R-:W-:-:S11]  /*0f50*/  FSETP.NEU.FTZ.AND P1, PT, R15, RZ, PT ;  /* 0x000000ff0f00720b */ /* 0x000fd60003f3d000 */
[----:B------:R-:W-:-:S05]  /*0f60*/  @P0 MOV R0, 0x7f800000 ;  /* 0x7f80000000000802 */ /* 0x000fca0000000f00 */
[----:B------:R-:W-:-:S05]  /*0f70*/  @P0 FFMA.FTZ R23, R15, R0, +INF ;  /* 0x7f8000000f170423 */ /* 0x000fca0000010000 */
[----:B------:R-:W-:-:S07]  /*0f80*/  FSEL R23, R23, -RZ, P1 ;  /* 0x800000ff17177208 */ /* 0x000fce0000800000 */
.L_x_4062:
[----:B------:R-:W-:Y:S05]  /*0f90*/  BSYNC B0 ;  /* 0x0000000000007941 */ /* 0x000fea0003800000 */
.L_x_4061:
[----:B------:R-:W-:Y:S04]  /*0fa0*/  BSSY B0, `(.L_x_4063) ;  /* 0x0000007000007945 */ /* 0x000fe80003800000 */
[----:B------:R-:W-:Y:S05]  /*0fb0*/  @!P5 BRA `(.L_x_4064) ;  /* 0x000000000014d947 */ /* 0x000fea0003800000 */
[C---:B------:R-:W-:Y:S02]  /*0fc0*/  ISETP.GE.AND P0, PT, R18.reuse, -0x407fffff, PT ;  /* 0xbf8000011200780c */ /* 0x040fe40003f06270 */
[----:B------:R-:W-:-:S11]  /*0fd0*/  FSETP.NEU.FTZ.AND P1, PT, R18, RZ, PT ;  /* 0x000000ff1200720b */ /* 0x000fd60003f3d000 */
[----:B------:R-:W-:-:S05]  /*0fe0*/  @P0 MOV R5, 0x7f800000 ;  /* 0x7f80000000050802 */ /* 0x000fca0000000f00 */
[----:B------:R-:W-:-:S05]  /*0ff0*/  @P0 FFMA.FTZ R24, R18, R5, +INF ;  /* 0x7f80000012180423 */ /* 0x000fca0000010005 */
[----:B------:R-:W-:-:S07]  /*1000*/  FSEL R24, R24, -RZ, P1 ;  /* 0x800000ff18187208 */ /* 0x000fce0000800000 */
.L_x_4064:
[----:B------:R-:W-:Y:S05]  /*1010*/  BSYNC B0 ;  /* 0x0000000000007941 */ /* 0x000fea0003800000 */
.L_x_4063:
[----:B------:R-:W-:Y:S02]  /*1020*/  F2FP.F16.F32.PACK_AB R22, R13, R22 ;  /* 0x000000160d16723e */ /* 0x000fe400000000ff */
[----:B------:R-:W-:Y:S02]  /*1030*/  F2FP.F16.F32.PACK_AB R21, R26, R25 ;  /* 0x000000191a15723e */ /* 0x000fe400000000ff */
[----:B------:R-:W-:Y:S02]  /*1040*/  F2FP.F16.F32.PACK_AB R20, R17, R20 ;  /* 0x000000141114723e */ /* 0x000fe400000000ff */
[----:B------:R-:W-:-:S05]  /*1050*/  F2FP.F16.F32.PACK_AB R23, R24, R23 ;  /* 0x000000171817723e */ /* 0x000fca00000000ff */
[----:B------:R-:W-:Y:S01]  /*1060*/  STG.E.128 desc[UR4][R2.64], R20 ;  /* 0x0000001402007986 */ /* 0x000fe2000c101d04 */
[----:B------:R-:W-:Y:S05]  /*1070*/  EXIT ;  /* 0x000000000000794d */ /* 0x000fea0003800000 */
.L_x_4048:
        /* <DEDUP_REMOVED lines=90> */
.L_x_4068:
[----:B------:R-:W-:Y:S05]  /*1620*/  BSYNC B1 ;  /* 0x0000000000017941 */ /* 0x000fea0003800000 */
.L_x_4067:
[----:B------:R-:W-:-:S07]  /*1630*/  F2FP.F16.F32.PACK_AB R9, RZ, R9 ;  /* 0x00000009ff09723e */ /* 0x000fce00000000ff */
.L_x_4066:
[----:B------:R-:W-:Y:S05]  /*1640*/  BSYNC B0 ;  /* 0x0000000000007941 */ /* 0x000fea0003800000 */
.L_x_4065:
        /* <DEDUP_REMOVED lines=35> */
.L_x_4072:
[----:B------:R-:W-:Y:S05]  /*1880*/  BSYNC B1 ;  /* 0x0000000000017941 */ /* 0x000fea0003800000 */
.L_x_4071:
[----:B------:R-:W-:-:S07]  /*1890*/  F2FP.F16.F32.PACK_AB R3, RZ, R3 ;  /* 0x00000003ff03723e */ /* 0x000fce00000000ff */
.L_x_4070:
[----:B------:R-:W-:Y:S05]  /*18a0*/  BSYNC B0 ;  /* 0x0000000000007941 */ /* 0x000fea0003800000 */
.L_x_4069:
[----:B------:R-:W-:Y:S01]  /*18b0*/  IADD3 R2, R18, 0x100, RZ ;  /* 0x0000010012027810 */ /* 0x000fe20007ffe0ff */
        /* <DEDUP_REMOVED lines=34> */
.L_x_4076:
[----:B------:R-:W-:Y:S05]  /*1ae0*/  BSYNC B1 ;  /* 0x0000000000017941 */ /* 0x000fea0003800000 */
.L_x_4075:
[----:B------:R-:W-:-:S07]  /*1af0*/  F2FP.F16.F32.PACK_AB R2, RZ, R2 ;  /* 0x00000002ff02723e */ /* 0x000fce00000000ff */
.L_x_4074:
[----:B------:R-:W-:Y:S05]  /*1b00*/  BSYNC B0 ;  /* 0x0000000000007941 */ /* 0x000fea0003800000 */
.L_x_4073:
        /* <DEDUP_REMOVED lines=35> */
.L_x_4080:
[----:B------:R-:W-:Y:S05]  /*1d40*/  BSYNC B1 ;  /* 0x0000000000017941 */ /* 0x000fea0003800000 */
.L_x_4079:
[----:B------:R-:W-:-:S07]  /*1d50*/  F2FP.F16.F32.PACK_AB R4, RZ, R4 ;  /* 0x00000004ff04723e */ /* 0x000fce00000000ff */
.L_x_4078:
[----:B------:R-:W-:Y:S05]  /*1d60*/  BSYNC B0 ;  /* 0x0000000000007941 */ /* 0x000fea0003800000 */
.L_x_4077:
        /* <DEDUP_REMOVED lines=35> */
.L_x_4084:
[----:B------:R-:W-:Y:S05]  /*1fa0*/  BSYNC B1 ;  /* 0x0000000000017941 */ /* 0x000fea0003800000 */
.L_x_4083:
[----:B------:R-:W-:-:S07]  /*1fb0*/  F2FP.F16.F32.PACK_AB R5, RZ, R5 ;  /* 0x00000005ff05723e */ /* 0x000fce00000000ff */
.L_x_4082:
[----:B------:R-:W-:Y:S05]  /*1fc0*/  BSYNC B0 ;  /* 0x0000000000007941 */ /* 0x000fea0003800000 */
.L_x_4081:
        /* <DEDUP_REMOVED lines=35> */
.L_x_4088:
[----:B------:R-:W-:Y:S05]  /*2200*/  BSYNC B1 ;  /* 0x0000000000017941 */ /* 0x000fea0003800000 */
.L_x_4087:
[----:B------:R-:W-:-:S07]  /*2210*/  F2FP.F16.F32.PACK_AB R6, RZ, R6 ;  /* 0x00000006ff06723e */ /* 0x000fce00000000ff */
.L_x_4086:
[----:B------:R-:W-:Y:S05]  /*2220*/  BSYNC B0 ;  /* 0x0000000000007941 */ /* 0x000fea0003800000 */
.L_x_4085:
        /* <DEDUP_REMOVED lines=35> */
.L_x_4092:
[----:B------:R-:W-:Y:S05]  /*2460*/  BSYNC B1 ;  /* 0x0000000000017941 */ /* 0x000fea0003800000 */
.L_x_4091:
[----:B------:R-:W-:-:S07]  /*2470*/  F2FP.F16.F32.PACK_AB R7, RZ, R7 ;  /* 0x00000007ff07723e */ /* 0x000fce00000000ff */
.L_x_4090:
[----:B------:R-:W-:Y:S05]  /*2480*/  BSYNC B0 ;  /* 0x0000000000007941 */ /* 0x000fea0003800000 */
.L_x_4089:
        /* <DEDUP_REMOVED lines=35> */
.L_x_4096:
[----:B------:R-:W-:Y:S05]  /*26c0*/  BSYNC B1 ;  /* 0x0000000000017941 */ /* 0x000fea0003800000 */
.L_x_4095:
[----:B------:R-:W-:-:S07]  /*26d0*/  F2FP.F16.F32.PACK_AB R8, RZ, R8 ;  /* 0x00000008ff08723e */ /* 0x000fce00000000ff */
.L_x_4094:
[----:B------:R-:W-:Y:S05]  /*26e0*/  BSYNC B0 ;  /* 0x0000000000007941 */ /* 0x000fea0003800000 */
.L_x_4093:
        /* <DEDUP_REMOVED lines=21> */
.L_x_4099:
[----:B------:R-:W-:-:S13]  /*2840*/  ISETP.GE.AND P0, PT, R18, R17, PT ;  /* 0x000000111200720c */ /* 0x000fda0003f06270 */
[----:B------:R-:W-:Y:S05]  /*2850*/  @P0 BRA `(.L_x_4101) ;  /* 0x0000000000300947 */ /* 0x000fea0003800000 */
[----:B0-----:R-:W0:Y:S01]  /*2860*/  LDC.64 R2, c[0x0][0x218] ;  /* 0x00008600ff027b82 */ /* 0x001e220000000a00 */
[----:B------:R-:W-:Y:S02]  /*2870*/  IADD3 R9, R0, R18, RZ ;  /* 0x0000001200097210 */ /* 0x000fe40007ffe0ff */
[----:B------:R-:W-:-:S03]  /*2880*/  IADD3 R18, R18, 0x80, RZ ;  /* 0x0000008012127810 */ /* 0x000fc60007ffe0ff */
[----:B0-----:R-:W-:-:S05]  /*2890*/  IMAD.WIDE.U32 R2, R9, 0x2, R2 ;  /* 0x0000000209027825 */ /* 0x001fca00078e0002 */
[----:B------:R1:W-:Y:S02]  /*28a0*/  STG.E.U16 desc[UR4][R2.64], R4 ;  /* 0x0000000402007986 */ /* 0x0003e4000c101504 */
.L_x_4100:
[----:B------:R-:W-:-:S13]  /*28b0*/  ISETP.GE.AND P0, PT, R18, R17, PT ;  /* 0x000000111200720c */ /* 0x000fda0003f06270 */
[----:B------:R-:W-:Y:S05]  /*28c0*/  @P0 BRA `(.L_x_4102) ;  /* 0x0000000000340947 */ /* 0x000fea0003800000 */
[----:B01----:R-:W0:Y:S01]  /*28d0*/  LDC.64 R2, c[0x0][0x218] ;  /* 0x00008600ff027b82 */ /* 0x003e220000000a00 */
[----:B------:R-:W-:Y:S02]  /*28e0*/  IADD3 R9, R0, R18, RZ ;  /* 0x0000001200097210 */ /* 0x000fe40007ffe0ff */
[----:B------:R-:W-:-:S03]  /*28f0*/  IADD3 R18, R18, 0x80, RZ ;  /* 0x0000008012127810 */ /* 0x000fc60007ffe0ff */
[----:B0-----:R-:W-:-:S05]  /*2900*/  IMAD.WIDE.U32 R2, R9, 0x2, R2 ;  /* 0x0000000209027825 */ /* 0x001fca00078e0002 */
[----:B------:R1:W-:Y:S02]  /*2910*/  STG.E.U16 desc[UR4][R2.64], R5 ;  /* 0x0000000502007986 */ /* 0x0003e4000c101504 */
.L_x_4101:
        /* <DEDUP_REMOVED lines=8> */
.L_x_4102:
[----:B------:R-:W-:Y:S05]  /*29a0*/  BSYNC B1 ;  /* 0x0000000000017941 */ /* 0x000fea0003800000 */
.L_x_4098:
[----:B------:R-:W-:-:S13]  /*29b0*/  ISETP.GE.AND P0, PT, R18, R17, PT ;  /* 0x000000111200720c */ /* 0x000fda0003f06270 */
[----:B012---:R-:W0:Y:S01]  /*29c0*/  @!P0 LDC.64 R2, c[0x0][0x218] ;  /* 0x00008600ff028b82 */ /* 0x007e220000000a00 */
[----:B------:R-:W-:Y:S02]  /*29d0*/  @!P0 IADD3 R5, R0, R18, RZ ;  /* 0x0000001200058210 */ /* 0x000fe40007ffe0ff */
[----:B------:R-:W-:-:S03]  /*29e0*/  @!P0 IADD3 R18, R18, 0x80, RZ ;  /* 0x0000008012128810 */ /* 0x000fc60007ffe0ff */
[----:B0-----:R-:W-:-:S05]  /*29f0*/  @!P0 IMAD.WIDE.U32 R2, R5, 0x2, R2 ;  /* 0x0000000205028825 */ /* 0x001fca00078e0002 */
[----:B------:R2:W-:Y:S02]  /*2a00*/  @!P0 STG.E.U16 desc[UR4][R2.64], R7 ;  /* 0x0000000702008986 */ /* 0x0005e4000c101504 */
.L_x_4103:
[----:B------:R-:W-:Y:S05]  /*2a10*/  BSYNC B0 ;  /* 0x0000000000007941 */ /* 0x000fea0003800000 */
.L_x_4097:
        /* <DEDUP_REMOVED lines=8> */
.L_x_4104:
        /* <DEDUP_REMOVED lines=14> */
.L_x_13292:


//--------------------- .text._ZN2at6native18elementwise_kernelILi128ELi4EZNS0_15gpu_kernel_implIZZZNS0_17log1p_kernel_cudaERNS_18TensorIteratorBaseEENKUlvE_clEvENKUlvE2_clEvEUlN3c107complexIfEEE_EEvS4_RKT_EUliE_EEviT1_ --------------------------
	.section	.text._ZN2at6native18elementwise_kernelILi128ELi4EZNS0_15gpu_kernel_implIZZZNS0_17log1p_kernel_cudaERNS_18TensorIteratorBaseEENKUlvE_clEvENKUlvE2_clEvEUlN3c107complexIfEEE_EEvS4_RKT_EUliE_EEviT1_,"ax",@progbits
	.align	128
        .global         _ZN2at6native18elementwise_kernelILi128ELi4EZNS0_15gpu_kernel_implIZZZNS0_17log1p_kernel_cudaERNS_18TensorIteratorBaseEENKUlvE_clEvENKUlvE2_clEvEUlN3c107complexIfEEE_EEvS4_RKT_EUliE_EEviT1_
        .type           _ZN2at6native18elementwise_kernelILi128ELi4EZNS0_15gpu_kernel_implIZZZNS0_17log1p_kernel_cudaERNS_18TensorIteratorBaseEENKUlvE_clEvENKUlvE2_clEvEUlN3c107complexIfEEE_EEvS4_RKT_EUliE_EEviT1_,@function
        .size           _ZN2at6native18elementwise_kernelILi128ELi4EZNS0_15gpu_kernel_implIZZZNS0_17log1p_kernel_cudaERNS_18TensorIteratorBaseEENKUlvE_clEvENKUlvE2_clEvEUlN3c107complexIfEEE_EEvS4_RKT_EUliE_EEviT1_,(.L_x_13230 - _ZN2at6native18elementwise_kernelILi128ELi4EZNS0_15gpu_kernel_implIZZZNS0_17log1p_kernel_cudaERNS_18TensorIteratorBaseEENKUlvE_clEvENKUlvE2_clEvEUlN3c107complexIfEEE_EEvS4_RKT_EUliE_EEviT1_)
        .other          _ZN2at6native18elementwise_kernelILi128ELi4EZNS0_15gpu_kernel_implIZZZNS0_17log1p_kernel_cudaERNS_18TensorIteratorBaseEENKUlvE_clEvENKUlvE2_clEvEUlN3c107complexIfEEE_EEvS4_RKT_EUliE_EEviT1_,@"STO_CUDA_ENTRY STV_DEFAULT"
_ZN2at6native18elementwise_kernelILi128ELi4EZNS0_15gpu_kernel_implIZZZNS0_17log1p_kernel_cudaERNS_18TensorIteratorBaseEENKUlvE_clEvENKUlvE2_clEvEUlN3c107complexIfEEE_EEvS4_RKT_EUliE_EEviT1_:
.text._ZN2at6native18elementwise_kernelILi128ELi4EZNS0_15gpu_kernel_implIZZZNS0_17log1p_kernel_cudaERNS_18TensorIteratorBaseEENKUlvE_clEvENKUlvE2_clEvEUlN3c107complexIfEEE_EEvS4_RKT_EUliE_EEviT1_:
        /* <DEDUP_REMOVED lines=312> */
.L_x_4107:
[----:B------:R-:W0:Y:S01]  /*1380*/  LDC.U8 R4, c[0x0][0x422] ;  /* 0x00010880ff047b82 */ /* 0x000e220000000000 */
[----:B------:R-:W-:Y:S01]  /*1390*/  ULDC.64 UR6, c[0x0][0x418] ;  /* 0x0001060000067ab9 */ /* 0x000fe20000000a00 */
[----:B------:R-:W-:Y:S01]  /*13a0*/  ULDC.64 UR4, c[0x0][0x410] ;  /* 0x0001040000047ab9 */ /* 0x000fe20000000a00 */
[----:B------:R-:W-:Y:S01]  /*13b0*/  IADD3 R6, P2, R0, UR6, RZ ;  /* 0x0000000600067c10 */ /* 0x000fe2000ff5e0ff */
[----:B------:R-:W-:Y:S01]  /*13c0*/  BSSY B7, `(.L_x_4108) ;  /* 0x00000f6000077945 */ /* 0x000fe20003800000 */
[----:B------:R-:W-:-:S03]  /*13d0*/  IADD3 R16, P1, R16, UR4, RZ ;  /* 0x0000000410107c10 */ /* 0x000fc6000ff3e0ff */
[----:B------:R-:W-:Y:S01]  /*13e0*/  IMAD.X R7, RZ, RZ, UR7, P2 ;  /* 0x00000007ff077e24 */ /* 0x000fe200090e06ff */
[----:B------:R-:W-:Y:S02]  /*13f0*/  IADD3.X R17, RZ, UR5, RZ, P1, !PT ;  /* 0x00000005ff117c10 */ /* 0x000fe40008ffe4ff */
        /* <DEDUP_REMOVED lines=11> */
[----:B------:R-:W2:Y:S01]  /*14b0*/  LDG.E.S8 R4, desc[UR36][R6.64] ;  /* 0x0000002406047981 */ /* 0x000ea2000c1e1300 */
[----:B------:R-:W-:Y:S01]  /*14c0*/  IMAD.MOV.U32 R5, RZ, RZ, RZ ;  /* 0x000000ffff057224 */ /* 0x000fe200078e00ff */
[----:B--2---:R-:W0:Y:S01]  /*14d0*/  I2F.S16 R4, R4 ;  /* 0x0000000400047306 */ /* 0x004e220000101400 */
[----:B------:R-:W-:Y:S05]  /*14e0*/  BRA `(.L_x_4114) ;  /* 0x0000000c008c7947 */ /* 0x000fea0003800000 */
.L_x_4112:
[----:B------:R-:W2:Y:S01]  /*14f0*/  LDG.E.U8 R4, desc[UR36][R6.64] ;  /* 0x0000002406047981 */ /* 0x000ea2000c1e1100 */
[----:B------:R-:W-:Y:S01]  /*1500*/  IMAD.MOV.U32 R5, RZ, RZ, RZ ;  /* 0x000000ffff057224 */ /* 0x000fe200078e00ff */
[----:B--2---:R-:W-:Y:S01]  /*1510*/  I2FP.F32.U32 R4, R4 ;  /* 0x0000000400047245 */ /* 0x004fe20000201000 */
[----:B------:R-:W-:Y:S06]  /*1520*/  BRA `(.L_x_4114) ;  /* 0x0000000c007c7947 */ /* 0x000fec0003800000 */
.L_x_4111:
[----:B------:R-:W-:-:S13]  /*1530*/  ISETP.NE.AND P0, PT, R3, 0x2, PT ;  /* 0x000000020300780c */ /* 0x000fda0003f05270 */
[----:B------:R-:W-:Y:S05]  /*1540*/  @!P0 BRA `(.L_x_4115) ;  /* 0x0000000000308947 */ /* 0x000fea0003800000 */
[----:B------:R-:W-:-:S13]  /*1550*/  ISETP.NE.AND P0, PT, R3, 0x3, PT ;  /* 0x000000030300780c */ /* 0x000fda0003f05270 */
[----:B------:R-:W-:Y:S05]  /*1560*/  @!P0 BRA `(.L_x_4116) ;  /* 0x0000000000188947 */ /* 0x000fea0003800000 */
[----:B------:R-:W-:-:S13]  /*1570*/  ISETP.NE.AND P0, PT, R3, 0x4, PT ;  /* 0x000000040300780c */ /* 0x000fda0003f05270 */
[----:B------:R-:W-:Y:S05]  /*1580*/  @P0 BRA `(.L_x_4113) ;  /* 0x0000000c00000947 */ /* 0x000fea0003800000 */
[----:B------:R-:W2:Y:S01]  /*1590*/  LDG.E.64 R6, desc[UR36][R6.64] ;  /* 0x0000002406067981 */ /* 0x000ea2000c1e1b00 */
[----:B------:R-:W-:Y:S01]  /*15a0*/  IMAD.MOV.U32 R5, RZ, RZ, RZ ;  /* 0x000000ffff057224 */ /* 0x000fe200078e00ff */
[----:B--2---:R4:W0:Y:S01]  /*15b0*/  I2F.S64 R4, R6 ;  /* 0x0000000600047312 */ /* 0x0048220000301400 */
[----:B------:R-:W-:Y:S05]  /*15c0*/  BRA `(.L_x_4114) ;  /* 0x0000000c00547947 */ /* 0x000fea0003800000 */
.L_x_4116:
[----:B------:R-:W2:Y:S01]  /*15d0*/  LDG.E R4, desc[UR36][R6.64] ;  /* 0x0000002406047981 */ /* 0x000ea2000c1e1900 */
[----:B------:R-:W-:Y:S01]  /*15e0*/  IMAD.MOV.U32 R5, RZ, RZ, RZ ;  /* 0x000000ffff057224 */ /* 0x000fe200078e00ff */
[----:B--2---:R-:W-:Y:S01]  /*15f0*/  I2FP.F32.S32 R4, R4 ;  /* 0x0000000400047245 */ /* 0x004fe20000201400 */
[----:B------:R-:W-:Y:S06]  /*1600*/  BRA `(.L_x_4114) ;  /* 0x0000000c00447947 */ /* 0x000fec0003800000 */
.L_x_4115:
[----:B------:R-:W2:Y:S01]  /*1610*/  LDG.E.U16 R4, desc[UR36][R6.64] ;  /* 0x0000002406047981 */ /* 0x000ea2000c1e1500 */
[----:B------:R-:W-:Y:S01]  /*1620*/  IMAD.MOV.U32 R5, RZ, RZ, RZ ;  /* 0x000000ffff057224 */ /* 0x000fe200078e00ff */
[----:B--2---:R-:W0:Y:S01]  /*1630*/  I2F.S16 R4, R4 ;  /* 0x0000000400047306 */ /* 0x004e220000101400 */
[----:B------:R-:W-:Y:S05]  /*1640*/  BRA `(.L_x_4114) ;  /* 0x0000000c00347947 */ /* 0x000fea0003800000 */
.L_x_4110:
[----:B------:R-:W-:-:S13]  /*1650*/  ISETP.GT.AND P0, PT, R3, 0x6, PT ;  /* 0x000000060300780c */ /* 0x000fda0003f04270 */
[----:B------:R-:W-:Y:S05]  /*1660*/  @P0 BRA `(.L_x_4117) ;  /* 0x00000000002c0947 */ /* 0x000fea0003800000 */
[----:B------:R-:W-:-:S13]  /*1670*/  ISETP.NE.AND P0, PT, R3, 0x5, PT ;  /* 0x000000050300780c */ /* 0x000fda0003f05270 */
[----:B------:R-:W-:Y:S05]  /*1680*/  @!P0 BRA `(.L_x_4118) ;  /* 0x0000000000148947 */ /* 0x000fea0003800000 */
[----:B------:R-:W-:-:S13]  /*1690*/  ISETP.NE.AND P0, PT, R3, 0x6, PT ;  /* 0x000000060300780c */ /* 0x000fda0003f05270 */
[----:B------:R-:W-:Y:S05]  /*16a0*/  @P0 BRA `(.L_x_4113) ;  /* 0x0000000800b80947 */ /* 0x000fea0003800000 */
[----:B------:R2:W5:Y:S01]  /*16b0*/  LDG.E R4, desc[UR36][R6.64] ;  /* 0x0000002406047981 */ /* 0x000562000c1e1900 */
[----:B------:R-:W-:Y:S01]  /*16c0*/  IMAD.MOV.U32 R5, RZ, RZ, RZ ;  /* 0x000000ffff057224 */ /* 0x000fe200078e00ff */
[----:B------:R-:W-:Y:S06]  /*16d0*/  BRA `(.L_x_4114) ;  /* 0x0000000c00107947 */ /* 0x000fec0003800000 */
.L_x_4118:
[----:B------:R-:W2:Y:S01]  /*16e0*/  LDG.E.U16 R4, desc[UR36][R6.64] ;  /* 0x0000002406047981 */ /* 0x000ea2000c1e1500 */
[----:B------:R-:W-:Y:S02]  /*16f0*/  IMAD.MOV.U32 R5, RZ, RZ, RZ ;  /* 0x000000ffff057224 */ /* 0x000fe400078e00ff */
[----:B--2---:R-:W-:Y:S01]  /*1700*/  HADD2.F32 R4, -RZ, R4.H0_H0 ;  /* 0x20000004ff047230 */ /* 0x004fe20000004100 */
[----:B------:R-:W-:Y:S06]  /*1710*/  BRA `(.L_x_4114) ;  /* 0x0000000c00007947 */ /* 0x000fec0003800000 */
.L_x_4117:
[----:B------:R-:W-:-:S13]  /*1720*/  ISETP.NE.AND P0, PT, R3, 0x7, PT ;  /* 0x000000070300780c */ /* 0x000fda0003f05270 */
[----:B------:R-:W-:Y:S05]  /*1730*/  @!P0 BRA `(.L_x_4119) ;  /* 0x0000000000288947 */ /* 0x000fea0003800000 */
[----:B------:R-:W-:-:S13]  /*1740*/  ISETP.NE.AND P0, PT, R3, 0x8, PT ;  /* 0x000000080300780c */ /* 0x000fda0003f05270 */
[----:B------:R-:W-:Y:S05]  /*1750*/  @!P0 BRA `(.L_x_4120) ;  /* 0x0000000000108947 */ /* 0x000fea0003800000 */
[----:B------:R-:W-:-:S13]  /*1760*/  ISETP.NE.AND P0, PT, R3, 0x9, PT ;  /* 0x000000090300780c */ /* 0x000fda0003f05270 */
[----:B------:R-:W-:Y:S05]  /*1770*/  @P0 BRA `(.L_x_4113) ;  /* 0x0000000800840947 */ /* 0x000fea0003800000 */
[----:B------:R3:W5:Y:S01]  /*1780*/  LDG.E.64 R4, desc[UR36][R6.64] ;  /* 0x0000002406047981 */ /* 0x000762000c1e1b00 */
[----:B------:R-:W-:Y:S05]  /*1790*/  BRA `(.L_x_4114) ;  /* 0x0000000800e07947 */ /* 0x000fea0003800000 */
.L_x_4120:
[----:B------:R-:W2:Y:S02]  /*17a0*/  LDG.E R4, desc[UR36][R6.64] ;  /* 0x0000002406047981 */ /* 0x000ea4000c1e1900 */
[--C-:B--2---:R-:W-:Y:S02]  /*17b0*/  HADD2.F32 R5, -RZ, R4.reuse.H1_H1 ;  /* 0x30000004ff057230 */ /* 0x104fe40000004100 */
[----:B------:R-:W-:Y:S01]  /*17c0*/  HADD2.F32 R4, -RZ, R4.H0_H0 ;  /* 0x20000004ff047230 */ /* 0x000fe20000004100 */
[----:B------:R-:W-:Y:S06]  /*17d0*/  BRA `(.L_x_4114) ;  /* 0x0000000800d07947 */ /* 0x000fec0003800000 */
.L_x_4119:
[----:B------:R-:W2:Y:S01]  /*17e0*/  LDG.E.64 R6, desc[UR36][R6.64] ;  /* 0x0000002406067981 */ /* 0x000ea2000c1e1b00 */
[----:B------:R-:W-:Y:S01]  /*17f0*/  UMOV UR4, 0xf0000000 ;  /* 0xf000000000047882 */ /* 0x000fe20000000000 */
[----:B------:R-:W-:Y:S01]  /*1800*/  UMOV UR5, 0x380fffff ;  /* 0x380fffff00057882 */ /* 0x000fe20000000000 */
[----:B------:R-:W-:Y:S01]  /*1810*/  MOV R5, RZ ;  /* 0x000000ff00057202 */ /* 0x000fe20000000f00 */
[----:B--2---:R-:W0:Y:S01]  /*1820*/  F2F.F32.F64 R4, R6 ;  /* 0x0000000600047310 */ /* 0x004e220000301000 */
[----:B------:R-:W-:-:S14]  /*1830*/  DSETP.GEU.AND P0, PT, |R6|, UR4, PT ;  /* 0x0000000406007e2a */ /* 0x000fdc000bf0e200 */
[----:B0-----:R-:W-:Y:S01]  /*1840*/  @!P0 FMUL R4, R4, 1.175494350822287508e-38 ;  /* 0x0080000004048820 */ /* 0x001fe20000400000 */
[----:B------:R-:W-:Y:S06]  /*1850*/  BRA `(.L_x_4114) ;  /* 0x0000000800b07947 */ /* 0x000fec0003800000 */
.L_x_4109:
        /* <DEDUP_REMOVED lines=11> */
[----:B------:R-:W-:Y:S01]  /*1910*/  FSEL R4, RZ, 1, !P0 ;  /* 0x3f800000ff047808 */ /* 0x000fe20004000000 */
[----:B------:R-:W-:Y:S08]  /*1920*/  BRA `(.L_x_4114) ;  /* 0x00000008007c7947 */ /* 0x000ff00003800000 */
.L_x_4123:
[----:B------:R-:W2:Y:S01]  /*1930*/  LDG.E.128 R8, desc[UR36][R6.64] ;  /* 0x0000002406087981 */ /* 0x000ea2000c1e1d00 */
[----:B------:R-:W-:Y:S01]  /*1940*/  UMOV UR4, 0xf0000000 ;  /* 0xf000000000047882 */ /* 0x000fe20000000000 */
[----:B------:R-:W-:Y:S01]  /*1950*/  UMOV UR5, 0x380fffff ;  /* 0x380fffff00057882 */ /* 0x000fe20000000000 */
[----:B--2---:R-:W0:Y:S01]  /*1960*/  F2F.F32.F64 R5, R10 ;  /* 0x0000000a00057310 */ /* 0x004e220000301000 */
[----:B------:R-:W-:Y:S02]  /*1970*/  DSETP.GEU.AND P0, PT, |R10|, UR4, PT ;  /* 0x000000040a007e2a */ /* 0x000fe4000bf0e200 */
[----:B------:R-:W-:-:S05]  /*1980*/  DSETP.GEU.AND P1, PT, |R8|, UR4, PT ;  /* 0x0000000408007e2a */ /* 0x000fca000bf2e200 */
[----:B------:R-:W1:Y:S07]  /*1990*/  F2F.F32.F64 R4, R8 ;  /* 0x0000000800047310 */ /* 0x000e6e0000301000 */
[----:B0-----:R-:W-:Y:S02]  /*19a0*/  @!P0 FMUL R5, R5, 1.175494350822287508e-38 ;  /* 0x0080000005058820 */ /* 0x001fe40000400000 */
[----:B-1----:R-:W-:Y:S01]  /*19b0*/  @!P1 FMUL R4, R4, 1.175494350822287508e-38 ;  /* 0x0080000004049820 */ /* 0x002fe20000400000 */
[----:B------:R-:W-:Y:S06]  /*19c0*/  BRA `(.L_x_4114) ;  /* 0x0000000800547947 */ /* 0x000fec0003800000 */
.L_x_4122:
        /* <DEDUP_REMOVED lines=22> */
[----:B------:R-:W-:Y:S01]  /*1b30*/  LOP3.LUT R6, R6, 0x7f800000, R5, 0xf8, !PT ;  /* 0x7f80000006067812 */ /* 0x000fe200078ef805 */
[----:B------:R-:W-:-:S03]  /*1b40*/  IMAD.MOV.U32 R5, RZ, RZ, RZ ;  /* 0x000000ffff057224 */ /* 0x000fc600078e00ff */
[----:B------:R-:W-:-:S04]  /*1b50*/  LOP3.LUT R3, R6, R3, RZ, 0x30, !PT ;  /* 0x0000000306037212 */ /* 0x000fc800078e30ff */
[----:B------:R-:W-:Y:S01]  /*1b60*/  LOP3.LUT R4, R3, 0x80000000, R4, 0xf8, !PT ;  /* 0x8000000003047812 */ /* 0x000fe200078ef804 */
[----:B------:R-:W-:Y:S06]  /*1b70*/  BRA `(.L_x_4114) ;  /* 0x0000000400e87947 */ /* 0x000fec0003800000 */
.L_x_4125:
[----:B------:R-:W2:Y:S01]  /*1b80*/  LDG.E.U8 R6, desc[UR36][R6.64] ;  /* 0x0000002406067981 */ /* 0x000ea2000c1e1100 */
[----:B------:R-:W-:Y:S02]  /*1b90*/  IMAD.MOV.U32 R5, RZ, RZ, RZ ;  /* 0x000000ffff057224 */ /* 0x000fe400078e00ff */
[----:B--2---:R-:W-:-:S05]  /*1ba0*/  IMAD.SHL.U32 R0, R6, 0x2000000, RZ ;  /* 0x0200000006007824 */ /* 0x004fca00078e00ff */
[----:B------:R-:W-:-:S13]  /*1bb0*/  ISETP.GE.U32.AND P0, PT, R0, 0x8000000, PT ;  /* 0x080000000000780c */ /* 0x000fda0003f06070 */
[C---:B------:R-:W-:Y:S01]  /*1bc0*/  @!P0 IMAD.SHL.U32 R0, R6.reuse, 0x100, RZ ;  /* 0x0000010006008824 */ /* 0x040fe200078e00ff */
[----:B------:R-:W-:-:S04]  /*1bd0*/  @P0 SHF.L.U32 R3, R6, 0x15, RZ ;  /* 0x0000001506030819 */ /* 0x000fc800000006ff */
        /* <DEDUP_REMOVED lines=8> */
.L_x_4124:
[----:B------:R-:W2:Y:S01]  /*1c60*/  LDG.E.U16 R4, desc[UR36][R6.64] ;  /* 0x0000002406047981 */ /* 0x000ea2000c1e1500 */
[----:B------:R-:W-:Y:S02]  /*1c70*/  IMAD.MOV.U32 R5, RZ, RZ, RZ ;  /* 0x000000ffff057224 */ /* 0x000fe400078e00ff */
[----:B--2---:R-:W-:Y:S01]  /*1c80*/  IMAD.U32 R4, R4, 0x10000, RZ ;  /* 0x0001000004047824 */ /* 0x004fe200078e00ff */
[----:B------:R-:W-:Y:S06]  /*1c90*/  BRA `(.L_x_4114) ;  /* 0x0000000400a07947 */ /* 0x000fec0003800000 */
.L_x_4121:
        /* <DEDUP_REMOVED lines=8> */
[----:B------:R-:W2:Y:S01]  /*1d20*/  LDG.E.U16 R4, desc[UR36][R6.64] ;  /* 0x0000002406047981 */ /* 0x000ea2000c1e1500 */
[----:B------:R-:W-:Y:S01]  /*1d30*/  IMAD.MOV.U32 R5, RZ, RZ, RZ ;  /* 0x000000ffff057224 */ /* 0x000fe200078e00ff */
[----:B--2---:R-:W-:Y:S01]  /*1d40*/  I2FP.F32.U32 R4, R4 ;  /* 0x0000000400047245 */ /* 0x004fe20000201000 */
[----:B------:R-:W-:Y:S06]  /*1d50*/  BRA `(.L_x_4114) ;  /* 0x0000000400707947 */ /* 0x000fec0003800000 */
.L_x_4128:
[----:B------:R-:W2:Y:S01]  /*1d60*/  LDG.E.U8 R3, desc[UR36][R6.64] ;  /* 0x0000002406037981 */ /* 0x000ea2000c1e1100 */
[----:B------:R-:W-:Y:S02]  /*1d70*/  CS2R R4, SRZ ;  /* 0x0000000000047805 */ /* 0x000fe4000001ff00 */
        /* <DEDUP_REMOVED lines=14> */
[----:B------:R-:W-:Y:S02]  /*1e60*/  IADD3 R4, R7, -0x1c, RZ ;  /* 0xffffffe407047810 */ /* 0x000fe40007ffe0ff */
[----:B------:R-:W-:Y:S02]  /*1e70*/  IADD3 R0, R0, 0x1d, -R7 ;  /* 0x0000001d00007810 */ /* 0x000fe40007ffe807 */
[----:B------:R-:W-:-:S04]  /*1e80*/  SHF.L.U32 R4, R3, R4, RZ ;  /* 0x0000000403047219 */ /* 0x000fc800000006ff */
[----:B------:R-:W-:-:S07]  /*1e90*/  LOP3.LUT R3, R4, 0x7, RZ, 0xc0, !PT ;  /* 0x0000000704037812 */ /* 0x000fce00078ec0ff */
.L_x_4130:
[----:B------:R-:W-:Y:S05]  /*1ea0*/  BSYNC B0 ;  /* 0x0000000000007941 */ /* 0x000fea0003800000 */
.L_x_4129:
[----:B------:R-:W-:Y:S01]  /*1eb0*/  IMAD.SHL.U32 R3, R3, 0x100000, RZ ;  /* 0x0010000003037824 */ /* 0x000fe200078e00ff */
[----:B------:R-:W-:-:S04]  /*1ec0*/  LEA R7, R0, 0x3b800000, 0x17 ;  /* 0x3b80000000077811 */ /* 0x000fc800078eb8ff */
[----:B------:R-:W-:Y:S01]  /*1ed0*/  LOP3.LUT R4, R7, R3, R6, 0xfe, !PT ;  /* 0x0000000307047212 */ /* 0x000fe200078efe06 */
[----:B------:R-:W-:Y:S06]  /*1ee0*/  BRA `(.L_x_4114) ;  /* 0x00000004000c7947 */ /* 0x000fec0003800000 */
.L_x_4127:
        /* <DEDUP_REMOVED lines=20> */
.L_x_4132:
[----:B------:R-:W-:Y:S05]  /*2030*/  BSYNC B0 ;  /* 0x0000000000007941 */ /* 0x000fea0003800000 */
.L_x_4131:
[----:B------:R-:W-:Y:S01]  /*2040*/  IMAD.SHL.U32 R3, R3, 0x200000, RZ ;  /* 0x0020000003037824 */ /* 0x000fe200078e00ff */
[----:B------:R-:W-:-:S04]  /*2050*/  LEA R7, R0, 0x37800000, 0x17 ;  /* 0x3780000000077811 */ /* 0x000fc800078eb8ff */
[----:B------:R-:W-:Y:S01]  /*2060*/  LOP3.LUT R4, R7, R3, R6, 0xfe, !PT ;  /* 0x0000000307047212 */ /* 0x000fe200078efe06 */
[----:B------:R-:W-:Y:S06]  /*2070*/  BRA `(.L_x_4114) ;  /* 0x0000000000a87947 */ /* 0x000fec0003800000 */
.L_x_4126:
        /* <DEDUP_REMOVED lines=14> */
.L_x_4136:
[----:B------:R-:W-:Y:S05]  /*2160*/  BSYNC B0 ;  /* 0x0000000000007941 */ /* 0x000fea0003800000 */
.L_x_4135:
[----:B------:R-:W-:Y:S01]  /*2170*/  MOV R5, RZ ;  /* 0x000000ff00057202 */ /* 0x000fe20000000f00 */
[----:B------:R-:W-:Y:S06]  /*2180*/  BRA `(.L_x_4114) ;  /* 0x0000000000647947 */ /* 0x000fec0003800000 */
.L_x_4113:
[----:B------:R-:W-:Y:S01]  /*2190*/  MOV R0, 0x0 ;  /* 0x0000000000007802 */ /* 0x000fe20000000f00 */
[----:B------:R-:W-:Y:S01]  /*21a0*/  ULDC.64 UR4, c[0x4][0x148] ;  /* 0x0100520000047ab9 */ /* 0x000fe20000000a00 */
[----:B------:R-:W-:Y:S01]  /*21b0*/  ULDC.64 UR6, c[0x4][0x58] ;  /* 0x0100160000067ab9 */ /* 0x000fe20000000a00 */
[----:B------:R-:W-:Y:S01]  /*21c0*/  IMAD.U32 R4, RZ, RZ, UR4 ;  /* 0x00000004ff047e24 */ /* 0x000fe2000f8e00ff */
[----:B------:R0:W1:Y:S01]  /*21d0*/  LDC.64 R14, c[0x4][R0] ;  /* 0x01000000000e7b82 */ /* 0x0000620000000a00 */
[----:B------:R-:W-:Y:S01]  /*21e0*/  IMAD.U32 R5, RZ, RZ, UR5 ;  /* 0x00000005ff057e24 */ /* 0x000fe2000f8e00ff */
[----:B------:R-:W-:Y:S01]  /*21f0*/  ULDC.64 UR4, c[0x4][0x150] ;  /* 0x0100540000047ab9 */ /* 0x000fe20000000a00 */
[----:B------:R-:W-:Y:S01]  /*2200*/  HFMA2.MMA R13, -RZ, RZ, 0, 0 ;  /* 0x00000000ff0d7435 */ /* 0x000fe200000001ff */
[----:B------:R-:W-:Y:S02]  /*2210*/  IMAD.U32 R6, RZ, RZ, UR4 ;  /* 0x00000004ff067e24 */ /* 0x000fe4000f8e00ff */
[----:B------:R-:W-:-:S02]  /*2220*/  IMAD.U32 R7, RZ, RZ, UR5 ;  /* 0x00000005ff077e24 */ /* 0x000fc4000f8e00ff */
[----:B------:R-:W-:Y:S02]  /*2230*/  IMAD.U32 R10, RZ, RZ, UR6 ;  /* 0x00000006ff0a7e24 */ /* 0x000fe4000f8e00ff */
[----:B------:R-:W-:Y:S02]  /*2240*/  IMAD.U32 R11, RZ, RZ, UR7 ;  /* 0x00000007ff0b7e24 */ /* 0x000fe4000f8e00ff */
[----:B------:R-:W-:Y:S02]  /*2250*/  IMAD.MOV.U32 R8, RZ, RZ, 0x4e ;  /* 0x0000004eff087424 */ /* 0x000fe400078e00ff */
[----:B0-----:R-:W-:-:S07]  /*2260*/  IMAD.MOV.U32 R12, RZ, RZ, 0x1 ;  /* 0x00000001ff0c7424 */ /* 0x001fce00078e00ff */
[----:B------:R-:W-:-:S07]  /*2270*/  LEPC R20, `(.L_x_4137) ;  /* 0x000000001014794e */ /* 0x000fce0000000000 */
[----:B-1----:R-:W-:Y:S05]  /*2280*/  CALL.ABS.NOINC R14 ;  /* 0x000000000e007343 */ /* 0x002fea0003c00000 */
.L_x_4137:
[----:B------:R-:W-:Y:S01]  /*2290*/  CS2R R4, SRZ ;  /* 0x0000000000047805 */ /* 0x000fe2000001ff00 */
[----:B------:R-:W-:Y:S06]  /*22a0*/  BRA `(.L_x_4114) ;  /* 0x00000000001c7947 */ /* 0x000fec0003800000 */
.L_x_4134:
[----:B------:R-:W2:Y:S01]  /*22b0*/  LDG.E.64 R6, desc[UR36][R6.64] ;  /* 0x0000002406067981 */ /* 0x000ea2000c1e1b00 */
[----:B------:R-:W-:Y:S01]  /*22c0*/  IMAD.MOV.U32 R5, RZ, RZ, RZ ;  /* 0x000000ffff057224 */ /* 0x000fe200078e00ff */
[----:B--2---:R0:W1:Y:S01]  /*22d0*/  I2F.U64 R4, R6 ;  /* 0x0000000600047312 */ /* 0x0040620000301000 */
[----:B------:R-:W-:Y:S05]  /*22e0*/  BRA `(.L_x_4114) ;  /* 0x00000000000c7947 */ /* 0x000fea0003800000 */
.L_x_4133:
[----:B------:R-:W2:Y:S01]  /*22f0*/  LDG.E R4, desc[UR36][R6.64] ;  /* 0x0000002406047981 */ /* 0x000ea2000c1e1900 */
[----:B------:R-:W-:Y:S01]  /*2300*/  IMAD.MOV.U32 R5, RZ, RZ, RZ ;  /* 0x000000ffff057224 */ /* 0x000fe200078e00ff */
[----:B--2---:R-:W-:-:S07]  /*2310*/  I2FP.F32.U32 R4, R4 ;  /* 0x0000000400047245 */ /* 0x004fce0000201000 */
.L_x_4114:
[----:B------:R-:W-:Y:S05]  /*2320*/  BSYNC B7 ;  /* 0x0000000000077941 */ /* 0x000fea0003800000 */
.L_x_4108:
[----:B01---5:R-:W-:Y:S01]  /*2330*/  FADD.FTZ R12, R4, 1 ;  /* 0x3f800000040c7421 */ /* 0x023fe20000010000 */
[C---:B------:R-:W-:Y:S01]  /*2340*/  FADD.FTZ R3, |R5|.reuse, -RZ ;  /* 0x800000ff05037221 */ /* 0x040fe20000010200 */
[----:B------:R-:W-:Y:S02]  /*2350*/  BSSY B1, `(.L_x_4138) ;  /* 0x0000010000017945 */ /* 0x000fe40003800000 */
[----:B------:R-:W-:Y:S01]  /*2360*/  FADD.FTZ R14, |R12|, -RZ ;  /* 0x800000ff0c0e7221 */ /* 0x000fe20000010200 */
[----:B------:R-:W-:-:S04]  /*2370*/  FSETP.GT.FTZ.AND P5, PT, |R5|, |R12|, PT ;  /* 0x4000000c0500720b */ /* 0x000fc80003fb4200 */
[----:B------:R-:W-:Y:S02]  /*2380*/  FSEL R13, R3, R14, P5 ;  /* 0x0000000e030d7208 */ /* 0x000fe40002800000 */
[----:B------:R-:W-:Y:S02]  /*2390*/  FSEL R11, R14, R3, P5 ;  /* 0x000000030e0b7208 */ /* 0x000fe40002800000 */
[----:B------:R-:W2:Y:S08]  /*23a0*/  MUFU.RCP R0, R13 ;  /* 0x0000000d00007308 */ /* 0x000eb00000001000 */
[----:B------:R-:W0:Y:S01]  /*23b0*/  FCHK P0, R11, R13 ;  /* 0x0000000d0b007302 */ /* 0x000e220000000000 */
[----:B--234-:R-:W-:-:S04]  /*23c0*/  FFMA R7, -R13, R0, 1 ;  /* 0x3f8000000d077423 */ /* 0x01cfc80000000100 */
[----:B------:R-:W-:-:S04]  /*23d0*/  FFMA R0, R0, R7, R0 ;  /* 0x0000000700007223 */ /* 0x000fc80000000000 */
[----:B------:R-:W-:-:S04]  /*23e0*/  FFMA R7, R11, R0, RZ ;  /* 0x000000000b077223 */ /* 0x000fc800000000ff */
[----:B------:R-:W-:-:S04]  /*23f0*/  FFMA R6, -R13, R7, R11 ;  /* 0x000000070d067223 */ /* 0x000fc8000000010b */
[----:B------:R-:W-:Y:S01]  /*2400*/  FFMA R0, R0, R6, R7 ;  /* 0x0000000600007223 */ /* 0x000fe20000000007 */
[----:B0-----:R-:W-:Y:S06]  /*2410*/  @!P0 BRA `(.L_x_4139) ;  /* 0x00000000000c8947 */ /* 0x001fec0003800000 */
[----:B------:R-:W-:Y:S01]  /*2420*/  IMAD.MOV.U32 R0, RZ, RZ, R13 ;  /* 0x000000ffff007224 */ /* 0x000fe200078e000d */
[----:B------:R-:W-:-:S07]  /*2430*/  MOV R6, 0x2450 ;  /* 0x0000245000067802 */ /* 0x000fce0000000f00 */
[----:B------:R-:W-:Y:S05]  /*2440*/  CALL.REL.NOINC `($__internal_0_$__cuda_sm3x_div_rn_ftz_f32_slowpath) ;  /* 0x000000bc00cc7944 */ /* 0x000fea0003c00000 */
.L_x_4139:
[----:B------:R-:W-:Y:S05]  /*2450*/  BSYNC B1 ;  /* 0x0000000000017941 */ /* 0x000fea0003800000 */
.L_x_4138:
[----:B------:R-:W-:Y:S02]  /*2460*/  IMAD.MOV.U32 R7, RZ, RZ, 0x3b33710b ;  /* 0x3b33710bff077424 */ /* 0x000fe400078e00ff */
[----:B------:R-:W-:Y:S01]  /*2470*/  FMUL.FTZ R6, R0, R0 ;  /* 0x0000000000067220 */ /* 0x000fe20000410000 */
[----:B------:R-:W-:Y:S03]  /*2480*/  BSSY B0, `(.L_x_4140) ;  /* 0x0000014000007945 */ /* 0x000fe60003800000 */
[----:B------:R-:W-:-:S04]  /*2490*/  FFMA.FTZ R7, R6, R7, -0.015681877732276916504 ;  /* 0xbc80774806077423 */ /* 0x000fc80000010007 */
[----:B------:R-:W-:-:S04]  /*24a0*/  FFMA.FTZ R7, R6, R7, 0.042200751602649688721 ;  /* 0x3d2cdab206077423 */ /* 0x000fc80000010007 */
[----:B------:R-:W-:-:S04]  /*24b0*/  FFMA.FTZ R7, R6, R7, -0.074792981147766113281 ;  /* 0xbd992d1006077423 */ /* 0x000fc80000010007 */
[----:B------:R-:W-:-:S04]  /*24c0*/  FFMA.FTZ R7, R6, R7, 0.10640415549278259277 ;  /* 0x3dd9ea6c06077423 */ /* 0x000fc80000010007 */
[----:B------:R-:W-:-:S04]  /*24d0*/  FFMA.FTZ R7, R6, R7, -0.14207722246646881104 ;  /* 0xbe117cb106077423 */ /* 0x000fc80000010007 */
[----:B------:R-:W-:-:S04]  /*24e0*/  FFMA.FTZ R7, R6, R7, 0.19993925094604492188 ;  /* 0x3e4cbce006077423 */ /* 0x000fc80000010007 */
[----:B------:R-:W-:-:S04]  /*24f0*/  FFMA.FTZ R7, R6, R7, -0.33333197236061096191 ;  /* 0xbeaaaa7d06077423 */ /* 0x000fc80000010007 */
[----:B------:R-:W-:-:S04]  /*2500*/  FMUL.FTZ R7, R6, R7 ;  /* 0x0000000706077220 */ /* 0x000fc80000410000 */
[----:B------:R-:W-:Y:S01]  /*2510*/  FFMA.FTZ R0, R7, R0, R0 ;  /* 0x0000000007007223 */ /* 0x000fe20000010000 */
[----:B------:R-:W-:Y:S06]  /*2520*/  @P5 BRA `(.L_x_4141) ;  /* 0x0000000000145947 */ /* 0x000fec0003800000 */
[----:B------:R-:W-:-:S13]  /*2530*/  ISETP.GT.AND P0, PT, R12, -0x1, PT ;  /* 0xffffffff0c00780c */ /* 0x000fda0003f04270 */
[----:B------:R-:W-:Y:S05]  /*2540*/  @P0 BRA `(.L_x_4142) ;  /* 0x00000000001c0947 */ /* 0x000fea0003800000 */
[----:B------:R-:W-:-:S04]  /*2550*/  IMAD.MOV.U32 R7, RZ, RZ, 0x3fd774eb ;  /* 0x3fd774ebff077424 */ /* 0x000fc800078e00ff */
[----:B------:R-:W-:Y:S01]  /*2560*/  FFMA.FTZ R0, R7, 1.8663789033889770508, -R0 ;  /* 0x3feee58107007823 */ /* 0x000fe20000010800 */
[----:B------:R-:W-:Y:S06]  /*2570*/  BRA `(.L_x_4142) ;  /* 0x0000000000107947 */ /* 0x000fec0003800000 */
.L_x_4141:
[----:B------:R-:W-:Y:S01]  /*2580*/  ISETP.GE.AND P0, PT, R12, RZ, PT ;  /* 0x000000ff0c00720c */ /* 0x000fe20003f06270 */
[----:B------:R-:W-:-:S12]  /*2590*/  IMAD.MOV.U32 R7, RZ, RZ, 0x3fd774eb ;  /* 0x3fd774ebff077424 */ /* 0x000fd800078e00ff */
[----:B------:R-:W-:-:S04]  /*25a0*/  @P0 FFMA.FTZ R0, R7, 0.93318945169448852539, -R0 ;  /* 0x3f6ee58107000823 */ /* 0x000fc80000010800 */
[----:B------:R-:W-:-:S07]  /*25b0*/  @!P0 FFMA.FTZ R0, R7, 0.93318945169448852539, R0 ;  /* 0x3f6ee58107008823 */ /* 0x000fce0000010000 */
.L_x_4142:
[----:B------:R-:W-:Y:S05]  /*25c0*/  BSYNC B0 ;  /* 0x0000000000007941 */ /* 0x000fea0003800000 */
.L_x_4140:
[----:B------:R-:W-:Y:S01]  /*25d0*/  FADD.FTZ R6, |R4|, -RZ ;  /* 0x800000ff04067221 */ /* 0x000fe20000010200 */
[----:B------:R-:W-:Y:S01]  /*25e0*/  FSETP.NEU.FTZ.AND P1, PT, |R12|, |R5|, PT ;  /* 0x400000050c00720b */ /* 0x000fe20003f3d200 */
[----:B------:R-:W-:Y:S01]  /*25f0*/  IMAD.MOV.U32 R11, RZ, RZ, 0x4016cbe4 ;  /* 0x4016cbe4ff0b7424 */ /* 0x000fe200078e00ff */
[----:B------:R-:W-:Y:S01]  /*2600*/  FSETP.NEU.FTZ.AND P0, PT, R13, RZ, PT ;  /* 0x000000ff0d00720b */ /* 0x000fe20003f1d000 */
[----:B------:R-:W-:Y:S01]  /*2610*/  BSSY B0, `(.L_x_4143) ;  /* 0x0000049000007945 */ /* 0x000fe20003800000 */
[CC--:B------:R-:W-:Y:S02]  /*2620*/  VIMNMX R7, R3.reuse, R6.reuse, !PT ;  /* 0x0000000603077248 */ /* 0x0c0fe40007fe0100 */
[----:B------:R-:W-:Y:S02]  /*2630*/  VIMNMX R6, R3, R6, PT ;  /* 0x0000000603067248 */ /* 0x000fe40003fe0100 */
[----:B------:R-:W-:Y:S02]  /*2640*/  LOP3.LUT R8, R7, 0xfe000000, RZ, 0xc0, !PT ;  /* 0xfe00000007087812 */ /* 0x000fe400078ec0ff */
[----:B------:R-:W-:-:S02]  /*2650*/  FSETP.NEU.FTZ.AND P2, PT, R6, RZ, PT ;  /* 0x000000ff0600720b */ /* 0x000fc40003f5d000 */
[C---:B------:R-:W-:Y:S02]  /*2660*/  IADD3 R9, -R8.reuse, 0x7e800000, RZ ;  /* 0x7e80000008097810 */ /* 0x040fe40007ffe1ff */
[----:B------:R-:W-:Y:S02]  /*2670*/  LOP3.LUT R8, R8, 0x800000, RZ, 0xfc, !PT ;  /* 0x0080000008087812 */ /* 0x000fe400078efcff */
[----:B------:R-:W-:Y:S01]  /*2680*/  ISETP.GE.AND P3, PT, R12, RZ, PT ;  /* 0x000000ff0c00720c */ /* 0x000fe20003f66270 */
[-C--:B------:R-:W-:Y:S01]  /*2690*/  FMUL.FTZ R10, R6, R9.reuse ;  /* 0x00000009060a7220 */ /* 0x080fe20000410000 */
[----:B------:R-:W-:Y:S01]  /*26a0*/  FMUL.FTZ R9, R7, R9 ;  /* 0x0000000907097220 */ /* 0x000fe20000410000 */
[----:B------:R-:W-:Y:S01]  /*26b0*/  FADD.FTZ R12, |R12|, |R5| ;  /* 0x400000050c0c7221 */ /* 0x000fe20000010200 */
[----:B------:R-:W-:Y:S01]  /*26c0*/  @!P1 FSEL R0, R11, 0.78539818525314331055, !P3 ;  /* 0x3f490fdb0b009808 */ /* 0x000fe20005800000 */
[----:B------:R-:W-:Y:S01]  /*26d0*/  FMUL.FTZ R10, R10, R10 ;  /* 0x0000000a0a0a7220 */ /* 0x000fe20000410000 */
[----:B------:R-:W-:-:S02]  /*26e0*/  @!P0 FSEL R0, RZ, 3.1415927410125732422, P3 ;  /* 0x40490fdbff008808 */ /* 0x000fc40001800000 */
[----:B------:R-:W-:Y:S01]  /*26f0*/  FSETP.GTU.FTZ.AND P0, PT, |R12|, +INF , PT ;  /* 0x7f8000000c00780b */ /* 0x000fe20003f1c200 */
[----:B------:R-:W-:-:S04]  /*2700*/  FFMA.FTZ R10, R9, R9, R10 ;  /* 0x00000009090a7223 */ /* 0x000fc8000001000a */
[----:B------:R-:W0:Y:S02]  /*2710*/  MUFU.SQRT R9, R10 ;  /* 0x0000000a00097308 */ /* 0x000e240000002000 */
[----:B0-----:R-:W-:Y:S01]  /*2720*/  @P2 FMUL.FTZ R7, R8, R9 ;  /* 0x0000000908072220 */ /* 0x001fe20000410000 */
[----:B------:R-:W-:-:S04]  /*2730*/  FSETP.NEU.FTZ.AND P2, PT, R6, +INF , PT ;  /* 0x7f8000000600780b */ /* 0x000fc80003f5d000 */
[----:B------:R-:W-:-:S04]  /*2740*/  FSEL R7, R7, +INF , P2 ;  /* 0x7f80000007077808 */ /* 0x000fc80001000000 */
[----:B------:R-:W-:Y:S02]  /*2750*/  FSETP.GEU.FTZ.AND P1, PT, R7, 0.5, PT ;  /* 0x3f0000000700780b */ /* 0x000fe40003f3e000 */
[----:B------:R-:W-:-:S04]  /*2760*/  LOP3.LUT R7, R0, 0x80000000, R5, 0xb8, !PT ;  /* 0x8000000000077812 */ /* 0x000fc800078eb805 */
[----:B------:R-:W-:-:S07]  /*2770*/  FSEL R7, R12, R7, P0 ;  /* 0x000000070c077208 */ /* 0x000fce0000000000 */
[----:B------:R-:W-:Y:S05]  /*2780*/  @!P1 BRA `(.L_x_4144) ;  /* 0x0000000000449947 */ /* 0x000fea0003800000 */
[CC--:B------:R-:W-:Y:S02]  /*2790*/  VIMNMX R0, R3.reuse, R14.reuse, !PT ;  /* 0x0000000e03007248 */ /* 0x0c0fe40007fe0100 */
[----:B------:R-:W-:Y:S02]  /*27a0*/  VIMNMX R3, R3, R14, PT ;  /* 0x0000000e03037248 */ /* 0x000fe40003fe0100 */
[----:B------:R-:W-:Y:S02]  /*27b0*/  LOP3.LUT R4, R0, 0xfe000000, RZ, 0xc0, !PT ;  /* 0xfe00000000047812 */ /* 0x000fe400078ec0ff */
[----:B------:R-:W-:Y:S02]  /*27c0*/  FSETP.NEU.FTZ.AND P0, PT, R3, RZ, PT ;  /* 0x000000ff0300720b */ /* 0x000fe40003f1d000 */
[----:B------:R-:W-:-:S05]  /*27d0*/  IADD3 R5, -R4, 0x7e800000, RZ ;  /* 0x7e80000004057810 */ /* 0x000fca0007ffe1ff */
[-C--:B------:R-:W-:Y:S01]  /*27e0*/  FMUL.FTZ R6, R3, R5.reuse ;  /* 0x0000000503067220 */ /* 0x080fe20000410000 */
[----:B------:R-:W-:-:S03]  /*27f0*/  FMUL.FTZ R5, R0, R5 ;  /* 0x0000000500057220 */ /* 0x000fc60000410000 */
[----:B------:R-:W-:-:S04]  /*2800*/  FMUL.FTZ R6, R6, R6 ;  /* 0x0000000606067220 */ /* 0x000fc80000410000 */
[----:B------:R-:W-:Y:S01]  /*2810*/  FFMA.FTZ R6, R5, R5, R6 ;  /* 0x0000000505067223 */ /* 0x000fe20000010006 */
[----:B------:R-:W-:-:S05]  /*2820*/  LOP3.LUT R5, R4, 0x800000, RZ, 0xfc, !PT ;  /* 0x0080000004057812 */ /* 0x000fca00078efcff */
[----:B------:R-:W0:Y:S02]  /*2830*/  MUFU.SQRT R6, R6 ;  /* 0x0000000600067308 */ /* 0x000e240000002000 */
[----:B0-----:R-:W-:Y:S01]  /*2840*/  @P0 FMUL.FTZ R0, R6, R5 ;  /* 0x0000000506000220 */ /* 0x001fe20000410000 */
[----:B------:R-:W-:-:S04]  /*2850*/  FSETP.NEU.FTZ.AND P0, PT, R3, +INF , PT ;  /* 0x7f8000000300780b */ /* 0x000fc80003f1d000 */
[----:B------:R-:W-:-:S06]  /*2860*/  FSEL R0, R0, +INF , P0 ;  /* 0x7f80000000007808 */ /* 0x000fcc0000000000 */
[----:B------:R-:W0:Y:S02]  /*2870*/  MUFU.LG2 R0, R0 ;  /* 0x0000000000007308 */ /* 0x000e240000000c00 */
[----:B0-----:R-:W-:Y:S01]  /*2880*/  FMUL.FTZ R4, R0, 0.69314718246459960938 ;  /* 0x3f31721800047820 */ /* 0x001fe20000410000 */
[----:B------:R-:W-:Y:S06]  /*2890*/  BRA `(.L_x_4145) ;  /* 0x0000000000807947 */ /* 0x000fec0003800000 */
.L_x_4144:
[----:B------:R-:W-:-:S04]  /*28a0*/  FADD.FTZ R3, R4, 2 ;  /* 0x4000000004037421 */ /* 0x000fc80000010000 */
[----:B------:R-:W-:-:S04]  /*28b0*/  FMUL.FTZ R0, R4, R3 ;  /* 0x0000000304007220 */ /* 0x000fc80000410000 */
[----:B------:R-:W-:-:S05]  /*28c0*/  FFMA.FTZ R9, R5, R5, R0 ;  /* 0x0000000505097223 */ /* 0x000fca0000010000 */
[----:B------:R-:W-:-:S13]  /*28d0*/  FSETP.NEU.FTZ.AND P0, PT, R9, RZ, PT ;  /* 0x000000ff0900720b */ /* 0x000fda0003f1d000 */
[----:B------:R-:W-:Y:S05]  /*28e0*/  @!P0 BRA `(.L_x_4145) ;  /* 0x00000000006c8947 */ /* 0x000fea0003800000 */
[C---:B------:R-:W-:Y:S01]  /*28f0*/  FADD.FTZ.RZ R0, R9.reuse, 1 ;  /* 0x3f80000009007421 */ /* 0x040fe2000001c000 */
[----:B------:R-:W-:Y:S01]  /*2900*/  MOV R5, 0x3e800000 ;  /* 0x3e80000000057802 */ /* 0x000fe20000000f00 */
[----:B------:R-:W-:Y:S01]  /*2910*/  IMAD.MOV.U32 R6, RZ, RZ, 0x3d39bf78 ;  /* 0x3d39bf78ff067424 */ /* 0x000fe200078e00ff */
[----:B------:R-:W-:Y:S01]  /*2920*/  ISETP.GE.AND P0, PT, R9, -0x407fffff, PT ;  /* 0xbf8000010900780c */ /* 0x000fe20003f06270 */
[----:B------:R-:W-:-:S03]  /*2930*/  VIADD R0, R0, 0xc0c00000 ;  /* 0xc0c0000000007836 */ /* 0x000fc60000000000 */
[----:B------:R-:W-:Y:S02]  /*2940*/  ISETP.LT.U32.OR P0, PT, R9, 0x7f800000, !P0 ;  /* 0x7f8000000900780c */ /* 0x000fe40004701470 */
        /* <DEDUP_REMOVED lines=17> */
[----:B------:R-:W-:-:S03]  /*2a60*/  @!P0 IMAD.MOV.U32 R4, RZ, RZ, 0x7f800000 ;  /* 0x7f800000ff048424 */ /* 0x000fc600078e00ff */
[----:B------:R-:W-:Y:S01]  /*2a70*/  FFMA.FTZ R0, R0, 0.69314718246459960938, R3 ;  /* 0x3f31721800007823 */ /* 0x000fe20000010003 */
[----:B------:R-:W-:-:S04]  /*2a80*/  @!P0 FFMA.FTZ R0, R9, R4, +INF ;  /* 0x7f80000009008423 */ /* 0x000fc80000010004 */
[----:B------:R-:W-:-:S07]  /*2a90*/  FMUL.FTZ R4, R0, 0.5 ;  /* 0x3f00000000047820 */ /* 0x000fce0000410000 */
.L_x_4145:
[----:B------:R-:W-:Y:S05]  /*2aa0*/  BSYNC B0 ;  /* 0x0000000000007941 */ /* 0x000fea0003800000 */
.L_x_4143:
[----:B------:R-:W0:Y:S02]  /*2ab0*/  LDC.U8 R3, c[0x0][0x421] ;  /* 0x00010840ff037b82 */ /* 0x000e240000000000 */
        /* <DEDUP_REMOVED lines=14> */
.L_x_4149:
[----:B------:R-:W0:Y:S02]  /*2ba0*/  F2I.S64.TRUNC R4, R4 ;  /* 0x0000000400047311 */ /* 0x000e24000020d900 */
[----:B0-----:R-:W-:-:S05]  /*2bb0*/  IMAD.MOV.U32 R3, RZ, RZ, R4 ;  /* 0x000000ffff037224 */ /* 0x001fca00078e0004 */
[----:B------:R0:W-:Y:S01]  /*2bc0*/  STG.E.U8 desc[UR36][R16.64], R3 ;  /* 0x0000000310007986 */ /* 0x0001e2000c101124 */
[----:B------:R-:W-:Y:S05]  /*2bd0*/  BRA `(.L_x_4151) ;  /* 0x0000000c00487947 */ /* 0x000fea0003800000 */
.L_x_4148:
        /* <DEDUP_REMOVED lines=9> */
.L_x_4153:
[----:B------:R-:W0:Y:S02]  /*2c70*/  F2I.FTZ.TRUNC.NTZ R3, R4 ;  /* 0x0000000400037305 */ /* 0x000e24000021f100 */
[----:B0-----:R0:W-:Y:S01]  /*2c80*/  STG.E desc[UR36][R16.64], R3 ;  /* 0x0000000310007986 */ /* 0x0011e2000c101924 */
[----:B------:R-:W-:Y:S05]  /*2c90*/  BRA `(.L_x_4151) ;  /* 0x0000000c00187947 */ /* 0x000fea0003800000 */
.L_x_4152:
[----:B------:R-:W0:Y:S02]  /*2ca0*/  F2I.FTZ.TRUNC.NTZ R3, R4 ;  /* 0x0000000400037305 */ /* 0x000e24000021f100 */
[----:B0-----:R0:W-:Y:S01]  /*2cb0*/  STG.E.U16 desc[UR36][R16.64], R3 ;  /* 0x0000000310007986 */ /* 0x0011e2000c101524 */
[----:B------:R-:W-:Y:S05]  /*2cc0*/  BRA `(.L_x_4151) ;  /* 0x0000000c000c7947 */ /* 0x000fea0003800000 */
.L_x_4147:
        /* <DEDUP_REMOVED lines=8> */
.L_x_4155:
[----:B------:R-:W-:-:S05]  /*2d50*/  F2FP.F16.F32.PACK_AB R4, RZ, R4 ;  /* 0x00000004ff04723e */ /* 0x000fca00000000ff */
[----:B------:R0:W-:Y:S01]  /*2d60*/  STG.E.U16 desc[UR36][R16.64], R4 ;  /* 0x0000000410007986 */ /* 0x0001e2000c101524 */
[----:B------:R-:W-:Y:S05]  /*2d70*/  BRA `(.L_x_4151) ;  /* 0x0000000800e07947 */ /* 0x000fea0003800000 */
.L_x_4154:
[----:B------:R-:W-:-:S13]  /*2d80*/  ISETP.NE.AND P0, PT, R0, 0x7, PT ;  /* 0x000000070000780c */ /* 0x000fda0003f05270 */
[----:B------:R-:W-:Y:S05]  /*2d90*/  @!P0 BRA `(.L_x_4156) ;  /* 0x0000000000288947 */ /* 0x000fea0003800000 */
[----:B------:R-:W-:-:S13]  /*2da0*/  ISETP.NE.AND P0, PT, R0, 0x8, PT ;  /* 0x000000080000780c */ /* 0x000fda0003f05270 */
[----:B------:R-:W-:Y:S05]  /*2db0*/  @!P0 BRA `(.L_x_4157) ;  /* 0x0000000000148947 */ /* 0x000fea0003800000 */
[----:B------:R-:W-:-:S13]  /*2dc0*/  ISETP.NE.AND P0, PT, R0, 0x9, PT ;  /* 0x000000090000780c */ /* 0x000fda0003f05270 */
[----:B------:R-:W-:Y:S05]  /*2dd0*/  @P0 BRA `(.L_x_4150) ;  /* 0x0000000800700947 */ /* 0x000fea0003800000 */
[----:B------:R-:W-:-:S05]  /*2de0*/  IMAD.MOV.U32 R6, RZ, RZ, R4 ;  /* 0x000000ffff067224 */ /* 0x000fca00078e0004 */
[----:B------:R0:W-:Y:S01]  /*2df0*/  STG.E.64 desc[UR36][R16.64], R6 ;  /* 0x0000000610007986 */ /* 0x0001e2000c101b24 */
[----:B------:R-:W-:Y:S05]  /*2e00*/  BRA `(.L_x_4151) ;  /* 0x0000000800bc7947 */ /* 0x000fea0003800000 */
.L_x_4157:
[----:B------:R-:W-:-:S05]  /*2e10*/  F2FP.F16.F32.PACK_AB R7, R7, R4 ;  /* 0x000000040707723e */ /* 0x000fca00000000ff */
[----:B------:R0:W-:Y:S01]  /*2e20*/  STG.E desc[UR36][R16.64], R7 ;  /* 0x0000000710007986 */ /* 0x0001e2000c101924 */
[----:B------:R-:W-:Y:S05]  /*2e30*/  BRA `(.L_x_4151) ;  /* 0x0000000800b07947 */ /* 0x000fea0003800000 */
.L_x_4156:
[----:B------:R-:W-:-:S06]  /*2e40*/  FMUL.FTZ R4, R4, 1 ;  /* 0x3f80000004047820 */ /* 0x000fcc0000410000 */
[----:B------:R-:W0:Y:S02]  /*2e50*/  F2F.F64.F32 R4, R4 ;  /* 0x0000000400047310 */ /* 0x000e240000201800 */
[----:B0-----:R0:W-:Y:S01]  /*2e60*/  STG.E.64 desc[UR36][R16.64], R4 ;  /* 0x0000000410007986 */ /* 0x0011e2000c101b24 */
[----:B------:R-:W-:Y:S05]  /*2e70*/  BRA `(.L_x_4151) ;  /* 0x0000000800a07947 */ /* 0x000fea0003800000 */
.L_x_4146:
        /* <DEDUP_REMOVED lines=8> */
[----:B------:R-:W-:Y:S02]  /*2f00*/  FSETP.NEU.FTZ.AND P0, PT, R4, RZ, PT ;  /* 0x000000ff0400720b */ /* 0x000fe40003f1d000 */
[----:B------:R-:W-:-:S04]  /*2f10*/  FSETP.NEU.FTZ.AND P1, PT, R7, RZ, PT ;  /* 0x000000ff0700720b */ /* 0x000fc80003f3d000 */
[----:B------:R-:W-:-:S04]  /*2f20*/  PLOP3.LUT P0, PT, P1, P0, PT, 0xa8, 0x0 ;  /* 0x000000000000781c */ /* 0x000fc80000f01570 */
[----:B------:R-:W-:-:S05]  /*2f30*/  SEL R3, RZ, 0x1, !P0 ;  /* 0x00000001ff037807 */ /* 0x000fca0004000000 */
[----:B------:R0:W-:Y:S01]  /*2f40*/  STG.E.U8 desc[UR36][R16.64], R3 ;  /* 0x0000000310007986 */ /* 0x0001e2000c101124 */
[----:B------:R-:W-:Y:S05]  /*2f50*/  BRA `(.L_x_4151) ;  /* 0x0000000800687947 */ /* 0x000fea0003800000 */
.L_x_4160:
[----:B------:R-:W-:Y:S01]  /*2f60*/  FMUL.FTZ R7, R7, 1 ;  /* 0x3f80000007077820 */ /* 0x000fe20000410000 */
[----:B------:R-:W-:-:S05]  /*2f70*/  FMUL.FTZ R4, R4, 1 ;  /* 0x3f80000004047820 */ /* 0x000fca0000410000 */
[----:B------:R-:W-:Y:S08]  /*2f80*/  F2F.F64.F32 R6, R7 ;  /* 0x0000000700067310 */ /* 0x000ff00000201800 */
[----:B------:R-:W0:Y:S02]  /*2f90*/  F2F.F64.F32 R4, R4 ;  /* 0x0000000400047310 */ /* 0x000e240000201800 */
[----:B0-----:R0:W-:Y:S01]  /*2fa0*/  STG.E.128 desc[UR36][R16.64], R4 ;  /* 0x0000000410007986 */ /* 0x0011e2000c101d24 */
[----:B------:R-:W-:Y:S05]  /*2fb0*/  BRA `(.L_x_4151) ;  /* 0x0000000800507947 */ /* 0x000fea0003800000 */
.L_x_4159:
        /* <DEDUP_REMOVED lines=20> */
.L_x_4164:
[----:B------:R-:W-:Y:S05]  /*3100*/  BSYNC B0 ;  /* 0x0000000000007941 */ /* 0x000fea0003800000 */
.L_x_4163:
[----:B------:R-:W-:-:S05]  /*3110*/  LOP3.LUT R5, R0, R5, RZ, 0xfc, !PT ;  /* 0x0000000500057212 */ /* 0x000fca00078efcff */
[----:B------:R0:W-:Y:S01]  /*3120*/  STG.E.U8 desc[UR36][R16.64], R5 ;  /* 0x0000000510007986 */ /* 0x0001e2000c101124 */
[----:B------:R-:W-:Y:S05]  /*3130*/  BRA `(.L_x_4151) ;  /* 0x0000000400f07947 */ /* 0x000fea0003800000 */
.L_x_4162:
        /* <DEDUP_REMOVED lines=12> */
.L_x_4166:
[----:B------:R-:W-:Y:S01]  /*3200*/  HFMA2.MMA R0, -RZ, RZ, 0, 7.569789886474609375e-06 ;  /* 0x0000007fff007435 */ /* 0x000fe200000001ff */
[----:B------:R-:W-:-:S09]  /*3210*/  ISETP.GT.U32.AND P0, PT, R5, 0x7f800000, PT ;  /* 0x7f8000000500780c */ /* 0x000fd20003f04070 */
[----:B------:R-:W-:-:S07]  /*3220*/  SEL R0, R0, 0x7c, P0 ;  /* 0x0000007c00007807 */ /* 0x000fce0000000000 */
.L_x_4167:
[----:B------:R-:W-:Y:S05]  /*3230*/  BSYNC B0 ;  /* 0x0000000000007941 */ /* 0x000fea0003800000 */
.L_x_4165:
[----:B------:R-:W-:-:S04]  /*3240*/  LOP3.LUT R4, R4, 0x80000000, RZ, 0xc0, !PT ;  /* 0x8000000004047812 */ /* 0x000fc800078ec0ff */
[----:B------:R-:W-:-:S04]  /*3250*/  SHF.R.U32.HI R3, RZ, 0x18, R4 ;  /* 0x00000018ff037819 */ /* 0x000fc80000011604 */
[----:B------:R-:W-:-:S05]  /*3260*/  LOP3.LUT R3, R0, R3, RZ, 0xfc, !PT ;  /* 0x0000000300037212 */ /* 0x000fca00078efcff */
[----:B------:R0:W-:Y:S01]  /*3270*/  STG.E.U8 desc[UR36][R16.64], R3 ;  /* 0x0000000310007986 */ /* 0x0001e2000c101124 */
[----:B------:R-:W-:Y:S05]  /*3280*/  BRA `(.L_x_4151) ;  /* 0x00000004009c7947 */ /* 0x000fea0003800000 */
.L_x_4161:
[----:B------:R-:W-:-:S05]  /*3290*/  F2FP.BF16.F32.PACK_AB R4, RZ, R4 ;  /* 0x00000004ff04723e */ /* 0x000fca00000010ff */
[----:B------:R0:W-:Y:S01]  /*32a0*/  STG.E.U16 desc[UR36][R16.64], R4 ;  /* 0x0000000410007986 */ /* 0x0001e2000c101524 */
[----:B------:R-:W-:Y:S05]  /*32b0*/  BRA `(.L_x_4151) ;  /* 0x0000000400907947 */ /* 0x000fea0003800000 */
.L_x_4158:
        /* <DEDUP_REMOVED lines=11> */
.L_x_4170:
        /* <DEDUP_REMOVED lines=16> */
.L_x_4173:
[----:B------:R-:W-:-:S04]  /*3470*/  LOP3.LUT R4, R4, 0x80000000, RZ, 0xc0, !PT ;  /* 0x8000000004047812 */ /* 0x000fc800078ec0ff */
[----:B------:R-:W-:-:S04]  /*3480*/  SHF.R.U32.HI R3, RZ, 0x18, R4 ;  /* 0x00000018ff037819 */ /* 0x000fc80000011604 */
[----:B------:R-:W-:-:S04]  /*3490*/  LOP3.LUT R0, R0, R3, RZ, 0xfc, !PT ;  /* 0x0000000300007212 */ /* 0x000fc800078efcff */
[----:B------:R-:W-:-:S07]  /*34a0*/  PRMT R8, R0, 0x7610, R8 ;  /* 0x0000761000087816 */ /* 0x000fce0000000008 */
.L_x_4172:
[----:B------:R-:W-:Y:S05]  /*34b0*/  BSYNC B0 ;  /* 0x0000000000007941 */ /* 0x000fea0003800000 */
.L_x_4171:
[----:B------:R0:W-:Y:S01]  /*34c0*/  STG.E.U8 desc[UR36][R16.64], R8 ;  /* 0x0000000810007986 */ /* 0x0001e2000c101124 */
[----:B------:R-:W-:Y:S05]  /*34d0*/  BRA `(.L_x_4151) ;  /* 0x0000000400087947 */ /* 0x000fea0003800000 */
.L_x_4169:
        /* <DEDUP_REMOVED lines=16> */
.L_x_4176:
[----:B------:R-:W-:-:S04]  /*35e0*/  LOP3.LUT R4, R4, 0x80000000, RZ, 0xc0, !PT ;  /* 0x8000000004047812 */ /* 0x000fc800078ec0ff */
[----:B------:R-:W-:-:S04]  /*35f0*/  SHF.R.U32.HI R3, RZ, 0x18, R4 ;  /* 0x00000018ff037819 */ /* 0x000fc80000011604 */
[----:B------:R-:W-:-:S04]  /*3600*/  LOP3.LUT R0, R0, R3, RZ, 0xfc, !PT ;  /* 0x0000000300007212 */ /* 0x000fc800078efcff */
[----:B------:R-:W-:-:S07]  /*3610*/  PRMT R8, R0, 0x7610, R8 ;  /* 0x0000761000087816 */ /* 0x000fce0000000008 */
.L_x_4175:
[----:B------:R-:W-:Y:S05]  /*3620*/  BSYNC B0 ;  /* 0x0000000000007941 */ /* 0x000fea0003800000 */
.L_x_4174:
[----:B------:R3:W-:Y:S01]  /*3630*/  STG.E.U8 desc[UR36][R16.64], R8 ;  /* 0x0000000810007986 */ /* 0x0007e2000c101124 */
[----:B------:R-:W-:Y:S05]  /*3640*/  BRA `(.L_x_4151) ;  /* 0x0000000000ac7947 */ /* 0x000fea0003800000 */
.L_x_4168:
        /* <DEDUP_REMOVED lines=21> */
.L_x_4150:
        /* <DEDUP_REMOVED lines=16> */
.L_x_4179:
[----:B------:R-:W-:Y:S05]  /*38a0*/  BRA `(.L_x_4151) ;  /* 0x0000000000147947 */ /* 0x000fea0003800000 */
.L_x_4178:
[----:B------:R-:W0:Y:S02]  /*38b0*/  F2I.U64.TRUNC R4, R4 ;  /* 0x0000000400047311 */ /* 0x000e24000020d800 */
[----:B0-----:R2:W-:Y:S01]  /*38c0*/  STG.E.64 desc[UR36][R16.64], R4 ;  /* 0x0000000410007986 */ /* 0x0015e2000c101b24 */
[----:B------:R-:W-:Y:S05]  /*38d0*/  BRA `(.L_x_4151) ;  /* 0x0000000000087947 */ /* 0x000fea0003800000 */
.L_x_4177:
[----:B------:R-:W0:Y:S02]  /*38e0*/  F2I.FTZ.U32.TRUNC.NTZ R3, R4 ;  /* 0x0000000400037305 */ /* 0x000e24000021f000 */
[----:B0-----:R0:W-:Y:S02]  /*38f0*/  STG.E desc[UR36][R16.64], R3 ;  /* 0x0000000310007986 */ /* 0x0011e4000c101924 */
.L_x_4151:
[----:B------:R-:W-:-:S04]  /*3900*/  IMAD R2, R23, 0x200, R2 ;  /* 0x0000020017027824 */ /* 0x000fc800078e0202 */
[----:B------:R-:W-:-:S07]  /*3910*/  VIADD R19, R2, 0x80 ;  /* 0x0000008002137836 */ /* 0x000fce0000000000 */
.L_x_4106:
[----:B------:R-:W-:Y:S05]  /*3920*/  BSYNC B6 ;  /* 0x0000000000067941 */ /* 0x000fea0003800000 */
.L_x_4105:
[----:B------:R-:W-:Y:S01]  /*3930*/  ULDC UR4, c[0x0][0x210] ;  /* 0x0000840000047ab9 */ /* 0x000fe20000000800 */
[----:B------:R-:W-:Y:S01]  /*3940*/  BSSY B6, `(.L_x_4180) ;  /* 0x000038b000067945 */ /* 0x000fe20003800000 */
[----:B------:R-:W-:-:S13]  /*3950*/  ISETP.GE.AND P0, PT, R19, UR4, PT ;  /* 0x0000000413007c0c */ /* 0x000fda000bf06270 */
[----:B------:R-:W-:Y:S05]  /*3960*/  @P0 BRA `(.L_x_4181) ;  /* 0x0000003800200947 */ /* 0x000fea0003800000 */
[----:B0-----:R-:W0:Y:S01]  /*3970*/  LDC R6, c[0x0][0x218] ;  /* 0x00008600ff067b82 */ /* 0x001e220000000800 */
[----:B------:R-:W-:Y:S01]  /*3980*/  HFMA2.MMA R0, -RZ, RZ, 0, 0 ;  /* 0x00000000ff007435 */ /* 0x000fe200000001ff */
        /* <DEDUP_REMOVED lines=301> */
.L_x_4182:
        /* <DEDUP_REMOVED lines=20> */
[----:B------:R-:W-:Y:S01]  /*4da0*/  MOV R3, RZ ;  /* 0x000000ff00037202 */ /* 0x000fe20000000f00 */
[----:B--2---:R-:W0:Y:S01]  /*4db0*/  I2F.S16 R2, R2 ;  /* 0x0000000200027306 */ /* 0x004e220000101400 */
[----:B------:R-:W-:Y:S05]  /*4dc0*/  BRA `(.L_x_4189) ;  /* 0x0000000c008c7947 */ /* 0x000fea0003800000 */
.L_x_4187:
[----:B------:R-:W2:Y:S01]  /*4dd0*/  LDG.E.U8 R2, desc[UR36][R4.64] ;  /* 0x0000002404027981 */ /* 0x000ea2000c1e1100 */
[----:B------:R-:W-:Y:S01]  /*4de0*/  IMAD.MOV.U32 R3, RZ, RZ, RZ ;  /* 0x000000ffff037224 */ /* 0x000fe200078e00ff */
[----:B--2---:R-:W-:Y:S01]  /*4df0*/  I2FP.F32.U32 R2, R2 ;  /* 0x0000000200027245 */ /* 0x004fe20000201000 */
[----:B------:R-:W-:Y:S06]  /*4e00*/  BRA `(.L_x_4189) ;  /* 0x0000000c007c7947 */ /* 0x000fec0003800000 */
.L_x_4186:
        /* <DEDUP_REMOVED lines=8> */
[----:B--2---:R2:W3:Y:S01]  /*4e90*/  I2F.S64 R2, R4 ;  /* 0x0000000400027312 */ /* 0x0044e20000301400 */
[----:B------:R-:W-:Y:S05]  /*4ea0*/  BRA `(.L_x_4189) ;  /* 0x0000000c00547947 */ /* 0x000fea0003800000 */
.L_x_4191:
[----:B------:R-:W2:Y:S01]  /*4eb0*/  LDG.E R2, desc[UR36][R4.64] ;  /* 0x0000002404027981 */ /* 0x000ea2000c1e1900 */
[----:B------:R-:W-:Y:S01]  /*4ec0*/  IMAD.MOV.U32 R3, RZ, RZ, RZ ;  /* 0x000000ffff037224 */ /* 0x000fe200078e00ff */
[----:B--2---:R-:W-:Y:S01]  /*4ed0*/  I2FP.F32.S32 R2, R2 ;  /* 0x0000000200027245 */ /* 0x004fe20000201400 */
[----:B------:R-:W-:Y:S06]  /*4ee0*/  BRA `(.L_x_4189) ;  /* 0x0000000c00447947 */ /* 0x000fec0003800000 */
.L_x_4190:
[----:B------:R-:W2:Y:S01]  /*4ef0*/  LDG.E.U16 R2, desc[UR36][R4.64] ;  /* 0x0000002404027981 */ /* 0x000ea2000c1e1500 */
[----:B------:R-:W-:Y:S01]  /*4f00*/  IMAD.MOV.U32 R3, RZ, RZ, RZ ;  /* 0x000000ffff037224 */ /* 0x000fe200078e00ff */
[----:B--2---:R-:W1:Y:S01]  /*4f10*/  I2F.S16 R2, R2 ;  /* 0x0000000200027306 */ /* 0x004e620000101400 */
[----:B------:R-:W-:Y:S05]  /*4f20*/  BRA `(.L_x_4189) ;  /* 0x0000000c00347947 */ /* 0x000fea0003800000 */
.L_x_4185:
        /* <DEDUP_REMOVED lines=9> */
.L_x_4193:
[----:B------:R-:W2:Y:S01]  /*4fc0*/  LDG.E.U16 R2, desc[UR36][R4.64] ;  /* 0x0000002404027981 */ /* 0x000ea2000c1e1500 */
[----:B------:R-:W-:Y:S02]  /*4fd0*/  IMAD.MOV.U32 R3, RZ, RZ, RZ ;  /* 0x000000ffff037224 */ /* 0x000fe400078e00ff */
[----:B--2---:R-:W-:Y:S01]  /*4fe0*/  HADD2.F32 R2, -RZ, R2.H0_H0 ;  /* 0x20000002ff027230 */ /* 0x004fe20000004100 */
[----:B------:R-:W-:Y:S06]  /*4ff0*/  BRA `(.L_x_4189) ;  /* 0x0000000c00007947 */ /* 0x000fec0003800000 */
.L_x_4192:
        /* <DEDUP_REMOVED lines=8> */
.L_x_4195:
[----:B------:R-:W2:Y:S02]  /*5080*/  LDG.E R2, desc[UR36][R4.64] ;  /* 0x0000002404027981 */ /* 0x000ea4000c1e1900 */
[--C-:B--2---:R-:W-:Y:S02]  /*5090*/  HADD2.F32 R3, -RZ, R2.reuse.H1_H1 ;  /* 0x30000002ff037230 */ /* 0x104fe40000004100 */
[----:B------:R-:W-:Y:S01]  /*50a0*/  HADD2.F32 R2, -RZ, R2.H0_H0 ;  /* 0x20000002ff027230 */ /* 0x000fe20000004100 */
[----:B------:R-:W-:Y:S06]  /*50b0*/  BRA `(.L_x_4189) ;  /* 0x0000000800d07947 */ /* 0x000fec0003800000 */
.L_x_4194:
[----:B------:R-:W2:Y:S01]  /*50c0*/  LDG.E.64 R4, desc[UR36][R4.64] ;  /* 0x0000002404047981 */ /* 0x000ea2000c1e1b00 */
[----:B------:R-:W-:Y:S01]  /*50d0*/  UMOV UR4, 0xf0000000 ;  /* 0xf000000000047882 */ /* 0x000fe20000000000 */
[----:B------:R-:W-:Y:S01]  /*50e0*/  UMOV UR5, 0x380fffff ;  /* 0x380fffff00057882 */ /* 0x000fe20000000000 */
[----:B------:R-:W-:Y:S01]  /*50f0*/  IMAD.MOV.U32 R3, RZ, RZ, RZ ;  /* 0x000000ffff037224 */ /* 0x000fe200078e00ff */
[----:B--2---:R-:W0:Y:S01]  /*5100*/  F2F.F32.F64 R2, R4 ;  /* 0x0000000400027310 */ /* 0x004e220000301000 */
[----:B------:R-:W-:-:S14]  /*5110*/  DSETP.GEU.AND P0, PT, |R4|, UR4, PT ;  /* 0x0000000404007e2a */ /* 0x000fdc000bf0e200 */
[----:B0-----:R-:W-:Y:S01]  /*5120*/  @!P0 FMUL R2, R2, 1.175494350822287508e-38 ;  /* 0x0080000002028820 */ /* 0x001fe20000400000 */
[----:B------:R-:W-:Y:S06]  /*5130*/  BRA `(.L_x_4189) ;  /* 0x0000000800b07947 */ /* 0x000fec0003800000 */
.L_x_4184:
        /* <DEDUP_REMOVED lines=9> */
[----:B------:R-:W-:Y:S02]  /*51d0*/  MOV R3, RZ ;  /* 0x000000ff00037202 */ /* 0x000fe40000000f00 */
[----:B--2---:R-:W-:-:S04]  /*51e0*/  ISETP.NE.AND P0, PT, R4, RZ, PT ;  /* 0x000000ff0400720c */ /* 0x004fc80003f05270 */
[----:B------:R-:W-:Y:S01]  /*51f0*/  FSEL R2, RZ, 1, !P0 ;  /* 0x3f800000ff027808 */ /* 0x000fe20004000000 */
[----:B------:R-:W-:Y:S08]  /*5200*/  BRA `(.L_x_4189) ;  /* 0x00000008007c7947 */ /* 0x000ff00003800000 */
.L_x_4198:
        /* <DEDUP_REMOVED lines=10> */
.L_x_4197:
        /* <DEDUP_REMOVED lines=23> */
[----:B------:R-:W-:Y:S01]  /*5420*/  LOP3.LUT R5, R6, R3, RZ, 0x30, !PT ;  /* 0x0000000306057212 */ /* 0x000fe200078e30ff */
[----:B------:R-:W-:-:S03]  /*5430*/  IMAD.MOV.U32 R3, RZ, RZ, RZ ;  /* 0x000000ffff037224 */ /* 0x000fc600078e00ff */
[----:B------:R-:W-:Y:S01]  /*5440*/  LOP3.LUT R2, R5, 0x80000000, R2, 0xf8, !PT ;  /* 0x8000000005027812 */ /* 0x000fe200078ef802 */
[----:B------:R-:W-:Y:S06]  /*5450*/  BRA `(.L_x_4189) ;  /* 0x0000000400e87947 */ /* 0x000fec0003800000 */
.L_x_4200:
[----:B------:R-:W2:Y:S01]  /*5460*/  LDG.E.U8 R4, desc[UR36][R4.64] ;  /* 0x0000002404047981 */ /* 0x000ea2000c1e1100 */
[----:B------:R-:W-:Y:S02]  /*5470*/  IMAD.MOV.U32 R3, RZ, RZ, RZ ;  /* 0x000000ffff037224 */ /* 0x000fe400078e00ff */
[C---:B--2---:R-:W-:Y:S02]  /*5480*/  IMAD.SHL.U32 R0, R4.reuse, 0x2000000, RZ ;  /* 0x0200000004007824 */ /* 0x044fe400078e00ff */
[----:B------:R-:W-:-:S03]  /*5490*/  IMAD.SHL.U32 R7, R4, 0x1000000, RZ ;  /* 0x0100000004077824 */ /* 0x000fc600078e00ff */
[----:B------:R-:W-:-:S13]  /*54a0*/  ISETP.GE.U32.AND P0, PT, R0, 0x8000000, PT ;  /* 0x080000000000780c */ /* 0x000fda0003f06070 */
[C---:B------:R-:W-:Y:S01]  /*54b0*/  @!P0 IMAD.SHL.U32 R0, R4.reuse, 0x100, RZ ;  /* 0x0000010004008824 */ /* 0x040fe200078e00ff */
[----:B------:R-:W-:-:S04]  /*54c0*/  @P0 SHF.L.U32 R2, R4, 0x15, RZ ;  /* 0x0000001504020819 */ /* 0x000fc800000006ff */
[----:B------:R-:W-:Y:S02]  /*54d0*/  @!P0 LOP3.LUT R0, R0, 0x7f00, RZ, 0xc0, !PT ;  /* 0x00007f0000008812 */ /* 0x000fe400078ec0ff */
[----:B------:R-:W-:Y:S02]  /*54e0*/  @P0 LOP3.LUT R2, R2, 0x70000000, RZ, 0xfc, !PT ;  /* 0x7000000002020812 */ /* 0x000fe400078efcff */
[----:B------:R-:W-:-:S03]  /*54f0*/  @!P0 LOP3.LUT R0, R0, 0x3f000000, RZ, 0xfc, !PT ;  /* 0x3f00000000008812 */ /* 0x000fc600078efcff */
[----:B------:R-:W-:Y:S02]  /*5500*/  @P0 FMUL.FTZ R2, R2, 1.9259299443872358531e-34 ;  /* 0x0780000002020820 */ /* 0x000fe40000410000 */
[----:B------:R-:W-:-:S05]  /*5510*/  @!P0 FADD.FTZ R2, R0, -0.5 ;  /* 0xbf00000000028421 */ /* 0x000fca0000010000 */
[----:B------:R-:W-:Y:S01]  /*5520*/  LOP3.LUT R2, R2, 0x80000000, R7, 0xf8, !PT ;  /* 0x8000000002027812 */ /* 0x000fe200078ef807 */
[----:B------:R-:W-:Y:S06]  /*5530*/  BRA `(.L_x_4189) ;  /* 0x0000000400b07947 */ /* 0x000fec0003800000 */
.L_x_4199:
[----:B------:R-:W2:Y:S01]  /*5540*/  LDG.E.U16 R2, desc[UR36][R4.64] ;  /* 0x0000002404027981 */ /* 0x000ea2000c1e1500 */
[----:B------:R-:W-:Y:S02]  /*5550*/  IMAD.MOV.U32 R3, RZ, RZ, RZ ;  /* 0x000000ffff037224 */ /* 0x000fe400078e00ff */
[----:B--2---:R-:W-:Y:S01]  /*5560*/  IMAD.U32 R2, R2, 0x10000, RZ ;  /* 0x0001000002027824 */ /* 0x004fe200078e00ff */
[----:B------:R-:W-:Y:S06]  /*5570*/  BRA `(.L_x_4189) ;  /* 0x0000000400a07947 */ /* 0x000fec0003800000 */
.L_x_4196:
        /* <DEDUP_REMOVED lines=12> */
.L_x_4203:
        /* <DEDUP_REMOVED lines=11> */
[----:B------:R-:W-:Y:S02]  /*56f0*/  SHF.L.U32 R6, R4, 0x1f, RZ ;  /* 0x0000001f04067819 */ /* 0x000fe400000006ff */
[----:B------:R-:W-:-:S05]  /*5700*/  SHF.R.U32.HI R0, RZ, 0x3, R0 ;  /* 0x00000003ff007819 */ /* 0x000fca0000011600 */
[----:B------:R-:W-:Y:S05]  /*5710*/  @P0 BRA `(.L_x_4205) ;  /* 0x0000000000180947 */ /* 0x000fea0003800000 */
[----:B------:R-:W0:Y:S02]  /*5720*/  FLO.U32 R4, R2 ;  /* 0x0000000200047300 */ /* 0x000e2400000e0000 */
[----:B0-----:R-:W-:-:S04]  /*5730*/  IADD3 R5, -R4, 0x1f, RZ ;  /* 0x0000001f04057810 */ /* 0x001fc80007ffe1ff */
[----:B------:R-:W-:Y:S01]  /*5740*/  IADD3 R0, R0, 0x1d, -R5 ;  /* 0x0000001d00007810 */ /* 0x000fe20007ffe805 */
[----:B------:R-:W-:-:S05]  /*5750*/  VIADD R7, R5, 0xffffffe4 ;  /* 0xffffffe405077836 */ /* 0x000fca0000000000 */
[----:B------:R-:W-:-:S04]  /*5760*/  SHF.L.U32 R7, R2, R7, RZ ;  /* 0x0000000702077219 */ /* 0x000fc800000006ff */
[----:B------:R-:W-:-:S07]  /*5770*/  LOP3.LUT R2, R7, 0x7, RZ, 0xc0, !PT ;  /* 0x0000000707027812 */ /* 0x000fce00078ec0ff */
.L_x_4205:
[----:B------:R-:W-:Y:S05]  /*5780*/  BSYNC B0 ;  /* 0x0000000000007941 */ /* 0x000fea0003800000 */
.L_x_4204:
[----:B------:R-:W-:Y:S01]  /*5790*/  IMAD.SHL.U32 R2, R2, 0x100000, RZ ;  /* 0x0010000002027824 */ /* 0x000fe200078e00ff */
[----:B------:R-:W-:-:S04]  /*57a0*/  LEA R5, R0, 0x3b800000, 0x17 ;  /* 0x3b80000000057811 */ /* 0x000fc800078eb8ff */
[----:B------:R-:W-:Y:S01]  /*57b0*/  LOP3.LUT R2, R5, R2, R6, 0xfe, !PT ;  /* 0x0000000205027212 */ /* 0x000fe200078efe06 */
[----:B------:R-:W-:Y:S06]  /*57c0*/  BRA `(.L_x_4189) ;  /* 0x00000004000c7947 */ /* 0x000fec0003800000 */
.L_x_4202:
        /* <DEDUP_REMOVED lines=20> */
.L_x_4207:
[----:B------:R-:W-:Y:S05]  /*5910*/  BSYNC B0 ;  /* 0x0000000000007941 */ /* 0x000fea0003800000 */
.L_x_4206:
[----:B------:R-:W-:Y:S01]  /*5920*/  IMAD.SHL.U32 R2, R2, 0x200000, RZ ;  /* 0x0020000002027824 */ /* 0x000fe200078e00ff */
[----:B------:R-:W-:-:S04]  /*5930*/  LEA R5, R0, 0x37800000, 0x17 ;  /* 0x3780000000057811 */ /* 0x000fc800078eb8ff */
[----:B------:R-:W-:Y:S01]  /*5940*/  LOP3.LUT R2, R5, R2, R6, 0xfe, !PT ;  /* 0x0000000205027212 */ /* 0x000fe200078efe06 */
[----:B------:R-:W-:Y:S06]  /*5950*/  BRA `(.L_x_4189) ;  /* 0x0000000000a87947 */ /* 0x000fec0003800000 */
.L_x_4201:
        /* <DEDUP_REMOVED lines=14> */
.L_x_4211:
[----:B------:R-:W-:Y:S05]  /*5a40*/  BSYNC B0 ;  /* 0x0000000000007941 */ /* 0x000fea0003800000 */
.L_x_4210:
[----:B------:R-:W-:Y:S01]  /*5a50*/  IMAD.MOV.U32 R3, RZ, RZ, RZ ;  /* 0x000000ffff037224 */ /* 0x000fe200078e00ff */
[----:B------:R-:W-:Y:S06]  /*5a60*/  BRA `(.L_x_4189) ;  /* 0x0000000000647947 */ /* 0x000fec0003800000 */
.L_x_4188:
[----:B------:R-:W-:Y:S01]  /*5a70*/  MOV R0, 0x0 ;  /* 0x0000000000007802 */ /* 0x000fe20000000f00 */
[----:B------:R-:W-:Y:S01]  /*5a80*/  ULDC.64 UR4, c[0x4][0x148] ;  /* 0x0100520000047ab9 */ /* 0x000fe20000000a00 */
[----:B------:R-:W-:Y:S01]  /*5a90*/  ULDC.64 UR6, c[0x4][0x58] ;  /* 0x0100160000067ab9 */ /* 0x000fe20000000a00 */
[----:B------:R-:W-:Y:S01]  /*5aa0*/  IMAD.U32 R4, RZ, RZ, UR4 ;  /* 0x00000004ff047e24 */ /* 0x000fe2000f8e00ff */
[----:B------:R0:W1:Y:S01]  /*5ab0*/  LDC.64 R2, c[0x4][R0] ;  /* 0x0100000000027b82 */ /* 0x0000620000000a00 */
[----:B------:R-:W-:Y:S01]  /*5ac0*/  IMAD.U32 R5, RZ, RZ, UR5 ;  /* 0x00000005ff057e24 */ /* 0x000fe2000f8e00ff */
[----:B------:R-:W-:Y:S01]  /*5ad0*/  ULDC.64 UR4, c[0x4][0x150] ;  /* 0x0100540000047ab9 */ /* 0x000fe20000000a00 */
[----:B------:R-:W-:Y:S01]  /*5ae0*/  IMAD.U32 R10, RZ, RZ, UR6 ;  /* 0x00000006ff0a7e24 */ /* 0x000fe2000f8e00ff */
[----:B------:R-:W-:Y:S01]  /*5af0*/  MOV R11, UR7 ;  /* 0x00000007000b7c02 */ /* 0x000fe20008000f00 */
[----:B------:R-:W-:Y:S02]  /*5b00*/  IMAD.U32 R6, RZ, RZ, UR4 ;  /* 0x00000004ff067e24 */ /* 0x000fe4000f8e00ff */
[----:B------:R-:W-:-:S02]  /*5b10*/  IMAD.U32 R7, RZ, RZ, UR5 ;  /* 0x00000005ff077e24 */ /* 0x000fc4000f8e00ff */
[----:B------:R-:W-:Y:S02]  /*5b20*/  IMAD.MOV.U32 R8, RZ, RZ, 0x4e ;  /* 0x0000004eff087424 */ /* 0x000fe400078e00ff */
[----:B------:R-:W-:Y:S02]  /*5b30*/  IMAD.MOV.U32 R12, RZ, RZ, 0x1 ;  /* 0x00000001ff0c7424 */ /* 0x000fe400078e00ff */
[----:B0-----:R-:W-:-:S07]  /*5b40*/  IMAD.MOV.U32 R13, RZ, RZ, RZ ;  /* 0x000000ffff0d7224 */ /* 0x001fce00078e00ff */
[----:B------:R-:W-:-:S07]  /*5b50*/  LEPC R20, `(.L_x_4212) ;  /* 0x000000001014794e */ /* 0x000fce0000000000 */
[----:B-1----:R-:W-:Y:S05]  /*5b60*/  CALL.ABS.NOINC R2 ;  /* 0x0000000002007343 */ /* 0x002fea0003c00000 */
.L_x_4212:
[----:B------:R-:W-:Y:S01]  /*5b70*/  CS2R R2, SRZ ;  /* 0x0000000000027805 */ /* 0x000fe2000001ff00 */
[----:B------:R-:W-:Y:S06]  /*5b80*/  BRA `(.L_x_4189) ;  /* 0x00000000001c7947 */ /* 0x000fec0003800000 */
.L_x_4209:
[----:B------:R-:W2:Y:S01]  /*5b90*/  LDG.E.64 R4, desc[UR36][R4.64] ;  /* 0x0000002404047981 */ /* 0x000ea2000c1e1b00 */
[----:B------:R-:W-:Y:S01]  /*5ba0*/  IMAD.MOV.U32 R3, RZ, RZ, RZ ;  /* 0x000000ffff037224 */ /* 0x000fe200078e00ff */
[----:B--2---:R0:W1:Y:S01]  /*5bb0*/  I2F.U64 R2, R4 ;  /* 0x0000000400027312 */ /* 0x0040620000301000 */
[----:B------:R-:W-:Y:S05]  /*5bc0*/  BRA `(.L_x_4189) ;  /* 0x00000000000c7947 */ /* 0x000fea0003800000 */
.L_x_4208:
[----:B------:R-:W2:Y:S01]  /*5bd0*/  LDG.E R2, desc[UR36][R4.64] ;  /* 0x0000002404027981 */ /* 0x000ea2000c1e1900 */
[----:B------:R-:W-:Y:S01]  /*5be0*/  IMAD.MOV.U32 R3, RZ, RZ, RZ ;  /* 0x000000ffff037224 */ /* 0x000fe200078e00ff */
[----:B--2---:R-:W-:-:S07]  /*5bf0*/  I2FP.F32.U32 R2, R2 ;  /* 0x0000000200027245 */ /* 0x004fce0000201000 */
.L_x_4189:
[----:B------:R-:W-:Y:S05]  /*5c00*/  BSYNC B7 ;  /* 0x0000000000077941 */ /* 0x000fea0003800000 */
.L_x_4183:
[----:B01-3-5:R-:W-:Y:S01]  /*5c10*/  FADD.FTZ R12, R2, 1 ;  /* 0x3f800000020c7421 */ /* 0x02bfe20000010000 */
[C---:B--2-4-:R-:W-:Y:S01]  /*5c20*/  FADD.FTZ R5, |R3|.reuse, -RZ ;  /* 0x800000ff03057221 */ /* 0x054fe20000010200 */
[----:B------:R-:W-:Y:S02]  /*5c30*/  BSSY B1, `(.L_x_4213) ;  /* 0x0000010000017945 */ /* 0x000fe40003800000 */
[----:B------:R-:W-:Y:S01]  /*5c40*/  FADD.FTZ R4, |R12|, -RZ ;  /* 0x800000ff0c047221 */ /* 0x000fe20000010200 */
[----:B------:R-:W-:-:S04]  /*5c50*/  FSETP.GT.FTZ.AND P5, PT, |R3|, |R12|, PT ;  /* 0x4000000c0300720b */ /* 0x000fc80003fb4200 */
[----:B------:R-:W-:Y:S02]  /*5c60*/  FSEL R13, R5, R4, P5 ;  /* 0x00000004050d7208 */ /* 0x000fe40002800000 */
[----:B------:R-:W-:Y:S02]  /*5c70*/  FSEL R11, R4, R5, P5 ;  /* 0x00000005040b7208 */ /* 0x000fe40002800000 */
[----:B------:R-:W0:Y:S08]  /*5c80*/  MUFU.RCP R0, R13 ;  /* 0x0000000d00007308 */ /* 0x000e300000001000 */
[----:B------:R-:W1:Y:S01]  /*5c90*/  FCHK P0, R11, R13 ;  /* 0x0000000d0b007302 */ /* 0x000e620000000000 */
[----:B0-----:R-:W-:-:S04]  /*5ca0*/  FFMA R7, -R13, R0, 1 ;  /* 0x3f8000000d077423 */ /* 0x001fc80000000100 */
[----:B------:R-:W-:-:S04]  /*5cb0*/  FFMA R0, R0, R7, R0 ;  /* 0x0000000700007223 */ /* 0x000fc80000000000 */
[----:B------:R-:W-:-:S04]  /*5cc0*/  FFMA R7, R11, R0, RZ ;  /* 0x000000000b077223 */ /* 0x000fc800000000ff */
[----:B------:R-:W-:-:S04]  /*5cd0*/  FFMA R6, -R13, R7, R11 ;  /* 0x000000070d067223 */ /* 0x000fc8000000010b */
[----:B------:R-:W-:Y:S01]  /*5ce0*/  FFMA R0, R0, R6, R7 ;  /* 0x0000000600007223 */ /* 0x000fe20000000007 */
[----:B-1----:R-:W-:Y:S06]  /*5cf0*/  @!P0 BRA `(.L_x_4214) ;  /* 0x00000000000c8947 */ /* 0x002fec0003800000 */
[----:B------:R-:W-:Y:S01]  /*5d00*/  IMAD.MOV.U32 R0, RZ, RZ, R13 ;  /* 0x000000ffff007224 */ /* 0x000fe200078e000d */
[----:B------:R-:W-:-:S07]  /*5d10*/  MOV R6, 0x5d30 ;  /* 0x00005d3000067802 */ /* 0x000fce0000000f00 */
[----:B------:R-:W-:Y:S05]  /*5d20*/  CALL.REL.NOINC `($__internal_0_$__cuda_sm3x_div_rn_ftz_f32_slowpath) ;  /* 0x0000008400947944 */ /* 0x000fea0003c00000 */
.L_x_4214:
[----:B------:R-:W-:Y:S05]  /*5d30*/  BSYNC B1 ;  /* 0x0000000000017941 */ /* 0x000fea0003800000 */
.L_x_4213:
        /* <DEDUP_REMOVED lines=15> */
[----:B------:R-:W-:-:S10]  /*5e30*/  HFMA2.MMA R7, -RZ, RZ, 1.9599609375, 20144 ;  /* 0x3fd774ebff077435 */ /* 0x000fd400000001ff */
[----:B------:R-:W-:Y:S01]  /*5e40*/  FFMA.FTZ R0, R7, 1.8663789033889770508, -R0 ;  /* 0x3feee58107007823 */ /* 0x000fe20000010800 */
[----:B------:R-:W-:Y:S06]  /*5e50*/  BRA `(.L_x_4217) ;  /* 0x0000000000107947 */ /* 0x000fec0003800000 */
.L_x_4216:
[----:B------:R-:W-:Y:S01]  /*5e60*/  ISETP.GE.AND P0, PT, R12, RZ, PT ;  /* 0x000000ff0c00720c */ /* 0x000fe20003f06270 */
[----:B------:R-:W-:-:S12]  /*5e70*/  IMAD.MOV.U32 R7, RZ, RZ, 0x3fd774eb ;  /* 0x3fd774ebff077424 */ /* 0x000fd800078e00ff */
[----:B------:R-:W-:-:S04]  /*5e80*/  @P0 FFMA.FTZ R0, R7, 0.93318945169448852539, -R0 ;  /* 0x3f6ee58107000823 */ /* 0x000fc80000010800 */
[----:B------:R-:W-:-:S07]  /*5e90*/  @!P0 FFMA.FTZ R0, R7, 0.93318945169448852539, R0 ;  /* 0x3f6ee58107008823 */ /* 0x000fce0000010000 */
.L_x_4217:
[----:B------:R-:W-:Y:S05]  /*5ea0*/  BSYNC B0 ;  /* 0x0000000000007941 */ /* 0x000fea0003800000 */
.L_x_4215:
        /* <DEDUP_REMOVED lines=45> */
.L_x_4219:
[----:B------:R-:W-:-:S04]  /*6180*/  FADD.FTZ R5, R2, 2 ;  /* 0x4000000002057421 */ /* 0x000fc80000010000 */
[----:B------:R-:W-:-:S04]  /*6190*/  FMUL.FTZ R0, R2, R5 ;  /* 0x0000000502007220 */ /* 0x000fc80000410000 */
[----:B------:R-:W-:-:S05]  /*61a0*/  FFMA.FTZ R5, R3, R3, R0 ;  /* 0x0000000303057223 */ /* 0x000fca0000010000 */
[----:B------:R-:W-:-:S13]  /*61b0*/  FSETP.NEU.FTZ.AND P0, PT, R5, RZ, PT ;  /* 0x000000ff0500720b */ /* 0x000fda0003f1d000 */
[----:B------:R-:W-:Y:S05]  /*61c0*/  @!P0 BRA `(.L_x_4220) ;  /* 0x00000000006c8947 */ /* 0x000fea0003800000 */
[C---:B------:R-:W-:Y:S01]  /*61d0*/  FADD.FTZ.RZ R0, R5.reuse, 1 ;  /* 0x3f80000005007421 */ /* 0x040fe2000001c000 */
[----:B------:R-:W-:Y:S01]  /*61e0*/  IMAD.MOV.U32 R4, RZ, RZ, 0x3e800000 ;  /* 0x3e800000ff047424 */ /* 0x000fe200078e00ff */
[C---:B------:R-:W-:Y:S01]  /*61f0*/  ISETP.GE.AND P0, PT, R5.reuse, -0x407fffff, PT ;  /* 0xbf8000010500780c */ /* 0x040fe20003f06270 */
[----:B------:R-:W-:Y:S02]  /*6200*/  IMAD.MOV.U32 R9, RZ, RZ, 0x3d39bf78 ;  /* 0x3d39bf78ff097424 */ /* 0x000fe400078e00ff */
[----:B------:R-:W-:Y:S01]  /*6210*/  VIADD R0, R0, 0xc0c00000 ;  /* 0xc0c0000000007836 */ /* 0x000fe20000000000 */
[----:B------:R-:W-:-:S04]  /*6220*/  ISETP.LT.U32.OR P0, PT, R5, 0x7f800000, !P0 ;  /* 0x7f8000000500780c */ /* 0x000fc80004701470 */
        /* <DEDUP_REMOVED lines=21> */
.L_x_4220:
[----:B------:R-:W-:Y:S05]  /*6380*/  BSYNC B0 ;  /* 0x0000000000007941 */ /* 0x000fea0003800000 */
.L_x_4218:
        /* <DEDUP_REMOVED lines=15> */
.L_x_4224:
[----:B------:R-:W0:Y:S02]  /*6480*/  F2I.S64.TRUNC R2, R2 ;  /* 0x0000000200027311 */ /* 0x000e24000020d900 */
[----:B0-----:R-:W-:-:S05]  /*6490*/  MOV R5, R2 ;  /* 0x0000000200057202 */ /* 0x001fca0000000f00 */
[----:B------:R4:W-:Y:S01]  /*64a0*/  STG.E.U8 desc[UR36][R16.64], R5 ;  /* 0x0000000510007986 */ /* 0x0009e2000c101124 */
[----:B------:R-:W-:Y:S05]  /*64b0*/  BRA `(.L_x_4226) ;  /* 0x0000000c00487947 */ /* 0x000fea0003800000 */
.L_x_4223:
        /* <DEDUP_REMOVED lines=9> */
.L_x_4228:
[----:B------:R-:W0:Y:S02]  /*6550*/  F2I.FTZ.TRUNC.NTZ R3, R2 ;  /* 0x0000000200037305 */ /* 0x000e24000021f100 */
[----:B0-----:R2:W-:Y:S01]  /*6560*/  STG.E desc[UR36][R16.64], R3 ;  /* 0x0000000310007986 */ /* 0x0015e2000c101924 */
[----:B------:R-:W-:Y:S05]  /*6570*/  BRA `(.L_x_4226) ;  /* 0x0000000c00187947 */ /* 0x000fea0003800000 */
.L_x_4227:
[----:B------:R-:W0:Y:S02]  /*6580*/  F2I.FTZ.TRUNC.NTZ R3, R2 ;  /* 0x0000000200037305 */ /* 0x000e24000021f100 */
[----:B0-----:R0:W-:Y:S01]  /*6590*/  STG.E.U16 desc[UR36][R16.64], R3 ;  /* 0x0000000310007986 */ /* 0x0011e2000c101524 */
[----:B------:R-:W-:Y:S05]  /*65a0*/  BRA `(.L_x_4226) ;  /* 0x0000000c000c7947 */ /* 0x000fea0003800000 */
.L_x_4222:
        /* <DEDUP_REMOVED lines=8> */
.L_x_4230:
[----:B------:R-:W-:-:S05]  /*6630*/  F2FP.F16.F32.PACK_AB R2, RZ, R2 ;  /* 0x00000002ff02723e */ /* 0x000fca00000000ff */
[----:B------:R0:W-:Y:S01]  /*6640*/  STG.E.U16 desc[UR36][R16.64], R2 ;  /* 0x0000000210007986 */ /* 0x0001e2000c101524 */
[----:B------:R-:W-:Y:S05]  /*6650*/  BRA `(.L_x_4226) ;  /* 0x0000000800e07947 */ /* 0x000fea0003800000 */
.L_x_4229:
        /* <DEDUP_REMOVED lines=9> */
.L_x_4232:
[----:B------:R-:W-:-:S05]  /*66f0*/  F2FP.F16.F32.PACK_AB R7, R7, R2 ;  /* 0x000000020707723e */ /* 0x000fca00000000ff */
[----:B------:R0:W-:Y:S01]  /*6700*/  STG.E desc[UR36][R16.64], R7 ;  /* 0x0000000710007986 */ /* 0x0001e2000c101924 */
[----:B------:R-:W-:Y:S05]  /*6710*/  BRA `(.L_x_4226) ;  /* 0x0000000800b07947 */ /* 0x000fea0003800000 */
.L_x_4231:
[----:B------:R-:W-:-:S06]  /*6720*/  FMUL.FTZ R2, R2, 1 ;  /* 0x3f80000002027820 */ /* 0x000fcc0000410000 */
[----:B------:R-:W0:Y:S02]  /*6730*/  F2F.F64.F32 R2, R2 ;  /* 0x0000000200027310 */ /* 0x000e240000201800 */
[----:B0-----:R0:W-:Y:S01]  /*6740*/  STG.E.64 desc[UR36][R16.64], R2 ;  /* 0x0000000210007986 */ /* 0x0011e2000c101b24 */
[----:B------:R-:W-:Y:S05]  /*6750*/  BRA `(.L_x_4226) ;  /* 0x0000000800a07947 */ /* 0x000fea0003800000 */
.L_x_4221:
        /* <DEDUP_REMOVED lines=14> */
.L_x_4235:
[----:B------:R-:W-:Y:S01]  /*6840*/  FMUL.FTZ R7, R7, 1 ;  /* 0x3f80000007077820 */ /* 0x000fe20000410000 */
[----:B------:R-:W-:-:S05]  /*6850*/  FMUL.FTZ R4, R2, 1 ;  /* 0x3f80000002047820 */ /* 0x000fca0000410000 */
[----:B------:R-:W-:Y:S08]  /*6860*/  F2F.F64.F32 R6, R7 ;  /* 0x0000000700067310 */ /* 0x000ff00000201800 */
[----:B------:R-:W0:Y:S02]  /*6870*/  F2F.F64.F32 R4, R4 ;  /* 0x0000000400047310 */ /* 0x000e240000201800 */
[----:B0-----:R0:W-:Y:S01]  /*6880*/  STG.E.128 desc[UR36][R16.64], R4 ;  /* 0x0000000410007986 */ /* 0x0011e2000c101d24 */
[----:B------:R-:W-:Y:S05]  /*6890*/  BRA `(.L_x_4226) ;  /* 0x0000000800507947 */ /* 0x000fea0003800000 */
.L_x_4234:
        /* <DEDUP_REMOVED lines=20> */
.L_x_4239:
[----:B------:R-:W-:Y:S05]  /*69e0*/  BSYNC B0 ;  /* 0x0000000000007941 */ /* 0x000fea0003800000 */
.L_x_4238:
[----:B------:R-:W-:-:S05]  /*69f0*/  LOP3.LUT R5, R0, R5, RZ, 0xfc, !PT ;  /* 0x0000000500057212 */ /* 0x000fca00078efcff */
[----:B------:R0:W-:Y:S01]  /*6a00*/  STG.E.U8 desc[UR36][R16.64], R5 ;  /* 0x0000000510007986 */ /* 0x0001e2000c101124 */
[----:B------:R-:W-:Y:S05]  /*6a10*/  BRA `(.L_x_4226) ;  /* 0x0000000400f07947 */ /* 0x000fea0003800000 */
.L_x_4237:
        /* <DEDUP_REMOVED lines=12> */
.L_x_4241:
[----:B------:R-:W-:Y:S01]  /*6ae0*/  IMAD.MOV.U32 R0, RZ, RZ, 0x7f ;  /* 0x0000007fff007424 */ /* 0x000fe200078e00ff */
[----:B------:R-:W-:-:S04]  /*6af0*/  ISETP.GT.U32.AND P0, PT, R4, 0x7f800000, PT ;  /* 0x7f8000000400780c */ /* 0x000fc80003f04070 */
[----:B------:R-:W-:-:S09]  /*6b00*/  SEL R0, R0, 0x7c, P0 ;  /* 0x0000007c00007807 */ /* 0x000fd20000000000 */
.L_x_4242:
[----:B------:R-:W-:Y:S05]  /*6b10*/  BSYNC B0 ;  /* 0x0000000000007941 */ /* 0x000fea0003800000 */
.L_x_4240:
[----:B------:R-:W-:-:S04]  /*6b20*/  LOP3.LUT R2, R2, 0x80000000, RZ, 0xc0, !PT ;  /* 0x8000000002027812 */ /* 0x000fc800078ec0ff */
[----:B------:R-:W-:-:S04]  /*6b30*/  SHF.R.U32.HI R3, RZ, 0x18, R2 ;  /* 0x00000018ff037819 */ /* 0x000fc80000011602 */
[----:B------:R-:W-:-:S05]  /*6b40*/  LOP3.LUT R3, R0, R3, RZ, 0xfc, !PT ;  /* 0x0000000300037212 */ /* 0x000fca00078efcff */
[----:B------:R0:W-:Y:S01]  /*6b50*/  STG.E.U8 desc[UR36][R16.64], R3 ;  /* 0x0000000310007986 */ /* 0x0001e2000c101124 */
[----:B------:R-:W-:Y:S05]  /*6b60*/  BRA `(.L_x_4226) ;  /* 0x00000004009c7947 */ /* 0x000fea0003800000 */
.L_x_4236:
[----:B------:R-:W-:-:S05]  /*6b70*/  F2FP.BF16.F32.PACK_AB R2, RZ, R2 ;  /* 0x00000002ff02723e */ /* 0x000fca00000010ff */
[----:B------:R0:W-:Y:S01]  /*6b80*/  STG.E.U16 desc[UR36][R16.64], R2 ;  /* 0x0000000210007986 */ /* 0x0001e2000c101524 */
[----:B------:R-:W-:Y:S05]  /*6b90*/  BRA `(.L_x_4226) ;  /* 0x0000000400907947 */ /* 0x000fea0003800000 */
.L_x_4233:
        /* <DEDUP_REMOVED lines=11> */
.L_x_4245:
        /* <DEDUP_REMOVED lines=16> */
.L_x_4248:
[----:B------:R-:W-:-:S04]  /*6d50*/  LOP3.LUT R2, R2, 0x80000000, RZ, 0xc0, !PT ;  /* 0x8000000002027812 */ /* 0x000fc800078ec0ff */
[----:B------:R-:W-:-:S04]  /*6d60*/  SHF.R.U32.HI R3, RZ, 0x18, R2 ;  /* 0x00000018ff037819 */ /* 0x000fc80000011602 */
[----:B------:R-:W-:-:S04]  /*6d70*/  LOP3.LUT R0, R0, R3, RZ, 0xfc, !PT ;  /* 0x0000000300007212 */ /* 0x000fc800078efcff */
[----:B------:R-:W-:-:S07]  /*6d80*/  PRMT R8, R0, 0x7610, R8 ;  /* 0x0000761000087816 */ /* 0x000fce0000000008 */
.L_x_4247:
[----:B------:R-:W-:Y:S05]  /*6d90*/  BSYNC B0 ;  /* 0x0000000000007941 */ /* 0x000fea0003800000 */
.L_x_4246:
[----:B------:R0:W-:Y:S01]  /*6da0*/  STG.E.U8 desc[UR36][R16.64], R8 ;  /* 0x0000000810007986 */ /* 0x0001e2000c101124 */
[----:B------:R-:W-:Y:S05]  /*6db0*/  BRA `(.L_x_4226) ;  /* 0x0000000400087947 */ /* 0x000fea0003800000 */
.L_x_4244:
        /* <DEDUP_REMOVED lines=16> */
.L_x_4251:
[----:B------:R-:W-:-:S04]  /*6ec0*/  LOP3.LUT R2, R2, 0x80000000, RZ, 0xc0, !PT ;  /* 0x8000000002027812 */ /* 0x000fc800078ec0ff */
[----:B------:R-:W-:-:S04]  /*6ed0*/  SHF.R.U32.HI R3, RZ, 0x18, R2 ;  /* 0x00000018ff037819 */ /* 0x000fc80000011602 */
[----:B------:R-:W-:-:S04]  /*6ee0*/  LOP3.LUT R0, R0, R3, RZ, 0xfc, !PT ;  /* 0x0000000300007212 */ /* 0x000fc800078efcff */
[----:B------:R-:W-:-:S07]  /*6ef0*/  PRMT R8, R0, 0x7610, R8 ;  /* 0x0000761000087816 */ /* 0x000fce0000000008 */
.L_x_4250:
[----:B------:R-:W-:Y:S05]  /*6f00*/  BSYNC B0 ;  /* 0x0000000000007941 */ /* 0x000fea0003800000 */
.L_x_4249:
[----:B------:R0:W-:Y:S01]  /*6f10*/  STG.E.U8 desc[UR36][R16.64], R8 ;  /* 0x0000000810007986 */ /* 0x0001e2000c101124 */
[----:B------:R-:W-:Y:S05]  /*6f20*/  BRA `(.L_x_4226) ;  /* 0x0000000000ac7947 */ /* 0x000fea0003800000 */
.L_x_4243:
        /* <DEDUP_REMOVED lines=11> */
[----:B------:R-:W-:Y:S01]  /*6fe0*/  HFMA2.MMA R3, -RZ, RZ, 0, 1.5199184417724609375e-05 ;  /* 0x000000ffff037435 */ /* 0x000fe200000001ff */
        /* <DEDUP_REMOVED lines=9> */
.L_x_4225:
        /* <DEDUP_REMOVED lines=16> */
.L_x_4254:
[----:B------:R-:W-:Y:S05]  /*7180*/  BRA `(.L_x_4226) ;  /* 0x0000000000147947 */ /* 0x000fea0003800000 */
.L_x_4253:
[----:B------:R-:W0:Y:S02]  /*7190*/  F2I.U64.TRUNC R2, R2 ;  /* 0x0000000200027311 */ /* 0x000e24000020d800 */
[----:B0-----:R0:W-:Y:S01]  /*71a0*/  STG.E.64 desc[UR36][R16.64], R2 ;  /* 0x0000000210007986 */ /* 0x0011e2000c101b24 */
[----:B------:R-:W-:Y:S05]  /*71b0*/  BRA `(.L_x_4226) ;  /* 0x0000000000087947 */ /* 0x000fea0003800000 */
.L_x_4252:
[----:B------:R-:W0:Y:S02]  /*71c0*/  F2I.FTZ.U32.TRUNC.NTZ R3, R2 ;  /* 0x0000000200037305 */ /* 0x000e24000021f000 */
[----:B0-----:R0:W-:Y:S02]  /*71d0*/  STG.E desc[UR36][R16.64], R3 ;  /* 0x0000000310007986 */ /* 0x0011e4000c101924 */
.L_x_4226:
[----:B------:R-:W-:-:S07]  /*71e0*/  VIADD R19, R19, 0x80 ;  /* 0x0000008013137836 */ /* 0x000fce0000000000 */
.L_x_4181:
[----:B------:R-:W-:Y:S05]  /*71f0*/  BSYNC B6 ;  /* 0x0000000000067941 */ /* 0x000fea0003800000 */
.L_x_4180:
        /* <DEDUP_REMOVED lines=307> */
.L_x_4257:
        /* <DEDUP_REMOVED lines=21> */
[----:B--2---:R-:W3:Y:S01]  /*8680*/  I2F.S16 R2, R2 ;  /* 0x0000000200027306 */ /* 0x004ee20000101400 */
[----:B------:R-:W-:Y:S05]  /*8690*/  BRA `(.L_x_4264) ;  /* 0x0000000c008c7947 */ /* 0x000fea0003800000 */
.L_x_4262:
[----:B------:R-:W2:Y:S01]  /*86a0*/  LDG.E.U8 R2, desc[UR36][R4.64] ;  /* 0x0000002404027981 */ /* 0x000ea2000c1e1100 */
[----:B------:R-:W-:Y:S01]  /*86b0*/  IMAD.MOV.U32 R3, RZ, RZ, RZ ;  /* 0x000000ffff037224 */ /* 0x000fe200078e00ff */
[----:B--2---:R-:W-:Y:S01]  /*86c0*/  I2FP.F32.U32 R2, R2 ;  /* 0x0000000200027245 */ /* 0x004fe20000201000 */
[----:B------:R-:W-:Y:S06]  /*86d0*/  BRA `(.L_x_4264) ;  /* 0x0000000c007c7947 */ /* 0x000fec0003800000 */
.L_x_4261:
        /* <DEDUP_REMOVED lines=8> */
[----:B--2---:R1:W2:Y:S01]  /*8760*/  I2F.S64 R2, R4 ;  /* 0x0000000400027312 */ /* 0x0042a20000301400 */
[----:B------:R-:W-:Y:S05]  /*8770*/  BRA `(.L_x_4264) ;  /* 0x0000000c00547947 */ /* 0x000fea0003800000 */
.L_x_4266:
[----:B------:R-:W2:Y:S01]  /*8780*/  LDG.E R2, desc[UR36][R4.64] ;  /* 0x0000002404027981 */ /* 0x000ea2000c1e1900 */
[----:B------:R-:W-:Y:S01]  /*8790*/  IMAD.MOV.U32 R3, RZ, RZ, RZ ;  /* 0x000000ffff037224 */ /* 0x000fe200078e00ff */
[----:B--2---:R-:W-:Y:S01]  /*87a0*/  I2FP.F32.S32 R2, R2 ;  /* 0x0000000200027245 */ /* 0x004fe20000201400 */
[----:B------:R-:W-:Y:S06]  /*87b0*/  BRA `(.L_x_4264) ;  /* 0x0000000c00447947 */ /* 0x000fec0003800000 */
.L_x_4265:
[----:B------:R-:W2:Y:S01]  /*87c0*/  LDG.E.U16 R2, desc[UR36][R4.64] ;  /* 0x0000002404027981 */ /* 0x000ea2000c1e1500 */
[----:B------:R-:W-:Y:S01]  /*87d0*/  MOV R3, RZ ;  /* 0x000000ff00037202 */ /* 0x000fe20000000f00 */
[----:B--2---:R-:W0:Y:S01]  /*87e0*/  I2F.S16 R2, R2 ;  /* 0x0000000200027306 */ /* 0x004e220000101400 */
[----:B------:R-:W-:Y:S05]  /*87f0*/  BRA `(.L_x_4264) ;  /* 0x0000000c00347947 */ /* 0x000fea0003800000 */
.L_x_4260:
        /* <DEDUP_REMOVED lines=9> */
.L_x_4268:
[----:B------:R-:W2:Y:S01]  /*8890*/  LDG.E.U16 R2, desc[UR36][R4.64] ;  /* 0x0000002404027981 */ /* 0x000ea2000c1e1500 */
[----:B------:R-:W-:Y:S02]  /*88a0*/  IMAD.MOV.U32 R3, RZ, RZ, RZ ;  /* 0x000000ffff037224 */ /* 0x000fe400078e00ff */
[----:B--2---:R-:W-:Y:S01]  /*88b0*/  HADD2.F32 R2, -RZ, R2.H0_H0 ;  /* 0x20000002ff027230 */ /* 0x004fe20000004100 */
[----:B------:R-:W-:Y:S06]  /*88c0*/  BRA `(.L_x_4264) ;  /* 0x0000000c00007947 */ /* 0x000fec0003800000 */
.L_x_4267:
        /* <DEDUP_REMOVED lines=8> */
.L_x_4270:
[----:B------:R-:W2:Y:S02]  /*8950*/  LDG.E R2, desc[UR36][R4.64] ;  /* 0x0000002404027981 */ /* 0x000ea4000c1e1900 */
[--C-:B--2---:R-:W-:Y:S02]  /*8960*/  HADD2.F32 R3, -RZ, R2.reuse.H1_H1 ;  /* 0x30000002ff037230 */ /* 0x104fe40000004100 */
[----:B------:R-:W-:Y:S01]  /*8970*/  HADD2.F32 R2, -RZ, R2.H0_H0 ;  /* 0x20000002ff027230 */ /* 0x000fe20000004100 */
[----:B------:R-:W-:Y:S06]  /*8980*/  BRA `(.L_x_4264) ;  /* 0x0000000800d07947 */ /* 0x000fec0003800000 */
.L_x_4269:
        /* <DEDUP_REMOVED lines=8> */
.L_x_4259:
        /* <DEDUP_REMOVED lines=13> */
.L_x_4273:
        /* <DEDUP_REMOVED lines=10> */
.L_x_4272:
        /* <DEDUP_REMOVED lines=11> */
[----:B------:R-:W-:-:S04]  /*8c30*/  IADD3 R6, R0, 0x1000000, RZ ;  /* 0x0100000000067810 */ /* 0x000fc80007ffe0ff */
        /* <DEDUP_REMOVED lines=15> */
.L_x_4275:
[----:B------:R-:W2:Y:S01]  /*8d30*/  LDG.E.U8 R4, desc[UR36][R4.64] ;  /* 0x0000002404047981 */ /* 0x000ea2000c1e1100 */
[----:B------:R-:W-:Y:S02]  /*8d40*/  IMAD.MOV.U32 R3, RZ, RZ, RZ ;  /* 0x000000ffff037224 */ /* 0x000fe400078e00ff */
        /* <DEDUP_REMOVED lines=12> */
.L_x_4274:
[----:B------:R-:W2:Y:S01]  /*8e10*/  LDG.E.U16 R2, desc[UR36][R4.64] ;  /* 0x0000002404027981 */ /* 0x000ea2000c1e1500 */
[----:B------:R-:W-:Y:S01]  /*8e20*/  MOV R3, RZ ;  /* 0x000000ff00037202 */ /* 0x000fe20000000f00 */
[----:B--2---:R-:W-:Y:S01]  /*8e30*/  IMAD.U32 R2, R2, 0x10000, RZ ;  /* 0x0001000002027824 */ /* 0x004fe200078e00ff */
[----:B------:R-:W-:Y:S06]  /*8e40*/  BRA `(.L_x_4264) ;  /* 0x0000000400a07947 */ /* 0x000fec0003800000 */
.L_x_4271:
        /* <DEDUP_REMOVED lines=12> */
.L_x_4278:
        /* <DEDUP_REMOVED lines=20> */
.L_x_4280:
[----:B------:R-:W-:Y:S05]  /*9050*/  BSYNC B0 ;  /* 0x0000000000007941 */ /* 0x000fea0003800000 */
.L_x_4279:
[----:B------:R-:W-:Y:S01]  /*9060*/  IMAD.SHL.U32 R2, R2, 0x100000, RZ ;  /* 0x0010000002027824 */ /* 0x000fe200078e00ff */
[----:B------:R-:W-:-:S04]  /*9070*/  LEA R5, R0, 0x3b800000, 0x17 ;  /* 0x3b80000000057811 */ /* 0x000fc800078eb8ff */
[----:B------:R-:W-:Y:S01]  /*9080*/  LOP3.LUT R2, R5, R2, R6, 0xfe, !PT ;  /* 0x0000000205027212 */ /* 0x000fe200078efe06 */
[----:B------:R-:W-:Y:S06]  /*9090*/  BRA `(.L_x_4264) ;  /* 0x00000004000c7947 */ /* 0x000fec0003800000 */
.L_x_4277:
        /* <DEDUP_REMOVED lines=20> */
.L_x_4282:
[----:B------:R-:W-:Y:S05]  /*91e0*/  BSYNC B0 ;  /* 0x0000000000007941 */ /* 0x000fea0003800000 */
.L_x_4281:
[----:B------:R-:W-:Y:S01]  /*91f0*/  IMAD.SHL.U32 R2, R2, 0x200000, RZ ;  /* 0x0020000002027824 */ /* 0x000fe200078e00ff */
[----:B------:R-:W-:-:S04]  /*9200*/  LEA R5, R0, 0x37800000, 0x17 ;  /* 0x3780000000057811 */ /* 0x000fc800078eb8ff */
[----:B------:R-:W-:Y:S01]  /*9210*/  LOP3.LUT R2, R5, R2, R6, 0xfe, !PT ;  /* 0x0000000205027212 */ /* 0x000fe200078efe06 */
[----:B------:R-:W-:Y:S06]  /*9220*/  BRA `(.L_x_4264) ;  /* 0x0000000000a87947 */ /* 0x000fec0003800000 */
.L_x_4276:
        /* <DEDUP_REMOVED lines=14> */
.L_x_4286:
[----:B------:R-:W-:Y:S05]  /*9310*/  BSYNC B0 ;  /* 0x0000000000007941 */ /* 0x000fea0003800000 */
.L_x_4285:
[----:B------:R-:W-:Y:S01]  /*9320*/  IMAD.MOV.U32 R3, RZ, RZ, RZ ;  /* 0x000000ffff037224 */ /* 0x000fe200078e00ff */
[----:B------:R-:W-:Y:S06]  /*9330*/  BRA `(.L_x_4264) ;  /* 0x0000000000647947 */ /* 0x000fec0003800000 */
.L_x_4263:
[----:B------:R-:W-:Y:S01]  /*9340*/  MOV R0, 0x0 ;  /* 0x0000000000007802 */ /* 0x000fe20000000f00 */
[----:B------:R-:W-:Y:S01]  /*9350*/  ULDC.64 UR4, c[0x4][0x148] ;  /* 0x0100520000047ab9 */ /* 0x000fe20000000a00 */
[----:B------:R-:W-:Y:S01]  /*9360*/  ULDC.64 UR6, c[0x4][0x58] ;  /* 0x0100160000067ab9 */ /* 0x000fe20000000a00 */
[----:B------:R-:W-:Y:S01]  /*9370*/  IMAD.U32 R4, RZ, RZ, UR4 ;  /* 0x00000004ff047e24 */ /* 0x000fe2000f8e00ff */
[----:B------:R0:W1:Y:S01]  /*9380*/  LDC.64 R2, c[0x4][R0] ;  /* 0x0100000000027b82 */ /* 0x0000620000000a00 */
[----:B------:R-:W-:Y:S01]  /*9390*/  MOV R5, UR5 ;  /* 0x0000000500057c02 */ /* 0x000fe20008000f00 */
        /* <DEDUP_REMOVED lines=10> */
.L_x_4287:
[----:B------:R-:W-:Y:S01]  /*9440*/  CS2R R2, SRZ ;  /* 0x0000000000027805 */ /* 0x000fe2000001ff00 */
[----:B------:R-:W-:Y:S06]  /*9450*/  BRA `(.L_x_4264) ;  /* 0x00000000001c7947 */ /* 0x000fec0003800000 */
.L_x_4284:
[----:B------:R-:W2:Y:S01]  /*9460*/  LDG.E.64 R4, desc[UR36][R4.64] ;  /* 0x0000002404047981 */ /* 0x000ea2000c1e1b00 */
[----:B------:R-:W-:Y:S01]  /*9470*/  HFMA2.MMA R3, -RZ, RZ, 0, 0 ;  /* 0x00000000ff037435 */ /* 0x000fe200000001ff */
[----:B--2---:R0:W1:Y:S01]  /*9480*/  I2F.U64 R2, R4 ;  /* 0x0000000400027312 */ /* 0x0040620000301000 */
[----:B------:R-:W-:Y:S09]  /*9490*/  BRA `(.L_x_4264) ;  /* 0x00000000000c7947 */ /* 0x000ff20003800000 */
.L_x_4283:
[----:B------:R-:W2:Y:S01]  /*94a0*/  LDG.E R2, desc[UR36][R4.64] ;  /* 0x0000002404027981 */ /* 0x000ea2000c1e1900 */
[----:B------:R-:W-:Y:S01]  /*94b0*/  IMAD.MOV.U32 R3, RZ, RZ, RZ ;  /* 0x000000ffff037224 */ /* 0x000fe200078e00ff */
[----:B--2---:R-:W-:-:S07]  /*94c0*/  I2FP.F32.U32 R2, R2 ;  /* 0x0000000200027245 */ /* 0x004fce0000201000 */
.L_x_4264:
[----:B------:R-:W-:Y:S05]  /*94d0*/  BSYNC B7 ;  /* 0x0000000000077941 */ /* 0x000fea0003800000 */
.L_x_4258:
[----:B0123-5:R-:W-:Y:S01]  /*94e0*/  FADD.FTZ R12, R2, 1 ;  /* 0x3f800000020c7421 */ /* 0x02ffe20000010000 */
[C---:B----4-:R-:W-:Y:S01]  /*94f0*/  FADD.FTZ R5, |R3|.reuse, -RZ ;  /* 0x800000ff03057221 */ /* 0x050fe20000010200 */
        /* <DEDUP_REMOVED lines=16> */
.L_x_4289:
[----:B------:R-:W-:Y:S05]  /*9600*/  BSYNC B1 ;  /* 0x0000000000017941 */ /* 0x000fea0003800000 */
.L_x_4288:
        /* <DEDUP_REMOVED lines=18> */
.L_x_4291:
[----:B------:R-:W-:Y:S01]  /*9730*/  ISETP.GE.AND P0, PT, R12, RZ, PT ;  /* 0x000000ff0c00720c */ /* 0x000fe20003f06270 */
[----:B------:R-:W-:-:S12]  /*9740*/  IMAD.MOV.U32 R7, RZ, RZ, 0x3fd774eb ;  /* 0x3fd774ebff077424 */ /* 0x000fd800078e00ff */
[----:B------:R-:W-:-:S04]  /*9750*/  @P0 FFMA.FTZ R0, R7, 0.93318945169448852539, -R0 ;  /* 0x3f6ee58107000823 */ /* 0x000fc80000010800 */
[----:B------:R-:W-:-:S07]  /*9760*/  @!P0 FFMA.FTZ R0, R7, 0.93318945169448852539, R0 ;  /* 0x3f6ee58107008823 */ /* 0x000fce0000010000 */
.L_x_4292:
[----:B------:R-:W-:Y:S05]  /*9770*/  BSYNC B0 ;  /* 0x0000000000007941 */ /* 0x000fea0003800000 */
.L_x_4290:
        /* <DEDUP_REMOVED lines=45> */
.L_x_4294:
        /* <DEDUP_REMOVED lines=32> */
.L_x_4295:
[----:B------:R-:W-:Y:S05]  /*9c50*/  BSYNC B0 ;  /* 0x0000000000007941 */ /* 0x000fea0003800000 */
.L_x_4293:
        /* <DEDUP_REMOVED lines=15> */
.L_x_4299:
[----:B------:R-:W0:Y:S02]  /*9d50*/  F2I.S64.TRUNC R2, R2 ;  /* 0x0000000200027311 */ /* 0x000e24000020d900 */
[----:B0-----:R-:W-:-:S05]  /*9d60*/  IMAD.MOV.U32 R5, RZ, RZ, R2 ;  /* 0x000000ffff057224 */ /* 0x001fca00078e0002 */
[----:B------:R0:W-:Y:S01]  /*9d70*/  STG.E.U8 desc[UR36][R16.64], R5 ;  /* 0x0000000510007986 */ /* 0x0001e2000c101124 */
[----:B------:R-:W-:Y:S05]  /*9d80*/  BRA `(.L_x_4301) ;  /* 0x0000000c00487947 */ /* 0x000fea0003800000 */
.L_x_4298:
        /* <DEDUP_REMOVED lines=9> */
.L_x_4303:
[----:B------:R-:W0:Y:S02]  /*9e20*/  F2I.FTZ.TRUNC.NTZ R3, R2 ;  /* 0x0000000200037305 */ /* 0x000e24000021f100 */
[----:B0-----:R0:W-:Y:S01]  /*9e30*/  STG.E desc[UR36][R16.64], R3 ;  /* 0x0000000310007986 */ /* 0x0011e2000c101924 */
[----:B------:R-:W-:Y:S05]  /*9e40*/  BRA `(.L_x_4301) ;  /* 0x0000000c00187947 */ /* 0x000fea0003800000 */
.L_x_4302:
[----:B------:R-:W0:Y:S02]  /*9e50*/  F2I.FTZ.TRUNC.NTZ R3, R2 ;  /* 0x0000000200037305 */ /* 0x000e24000021f100 */
[----:B0-----:R0:W-:Y:S01]  /*9e60*/  STG.E.U16 desc[UR36][R16.64], R3 ;  /* 0x0000000310007986 */ /* 0x0011e2000c101524 */
[----:B------:R-:W-:Y:S05]  /*9e70*/  BRA `(.L_x_4301) ;  /* 0x0000000c000c7947 */ /* 0x000fea0003800000 */
.L_x_4297:
        /* <DEDUP_REMOVED lines=8> */
.L_x_4305:
[----:B------:R-:W-:-:S05]  /*9f00*/  F2FP.F16.F32.PACK_AB R2, RZ, R2 ;  /* 0x00000002ff02723e */ /* 0x000fca00000000ff */
[----:B------:R0:W-:Y:S01]  /*9f10*/  STG.E.U16 desc[UR36][R16.64], R2 ;  /* 0x0000000210007986 */ /* 0x0001e2000c101524 */
[----:B------:R-:W-:Y:S05]  /*9f20*/  BRA `(.L_x_4301) ;  /* 0x0000000800e07947 */ /* 0x000fea0003800000 */
.L_x_4304:
        /* <DEDUP_REMOVED lines=9> */
.L_x_4307:
[----:B------:R-:W-:-:S05]  /*9fc0*/  F2FP.F16.F32.PACK_AB R7, R7, R2 ;  /* 0x000000020707723e */ /* 0x000fca00000000ff */
[----:B------:R0:W-:Y:S01]  /*9fd0*/  STG.E desc[UR36][R16.64], R7 ;  /* 0x0000000710007986 */ /* 0x0001e2000c101924 */
[----:B------:R-:W-:Y:S05]  /*9fe0*/  BRA `(.L_x_4301) ;  /* 0x0000000800b07947 */ /* 0x000fea0003800000 */
.L_x_4306:
[----:B------:R-:W-:-:S06]  /*9ff0*/  FMUL.FTZ R2, R2, 1 ;  /* 0x3f80000002027820 */ /* 0x000fcc0000410000 */
[----:B------:R-:W0:Y:S02]  /*a000*/  F2F.F64.F32 R2, R2 ;  /* 0x0000000200027310 */ /* 0x000e240000201800 */
[----:B0-----:R0:W-:Y:S01]  /*a010*/  STG.E.64 desc[UR36][R16.64], R2 ;  /* 0x0000000210007986 */ /* 0x0011e2000c101b24 */
[----:B------:R-:W-:Y:S05]  /*a020*/  BRA `(.L_x_4301) ;  /* 0x0000000800a07947 */ /* 0x000fea0003800000 */
.L_x_4296:
        /* <DEDUP_REMOVED lines=14> */
.L_x_4310:
[----:B------:R-:W-:Y:S01]  /*a110*/  FMUL.FTZ R7, R7, 1 ;  /* 0x3f80000007077820 */ /* 0x000fe20000410000 */
[----:B------:R-:W-:-:S05]  /*a120*/  FMUL.FTZ R4, R2, 1 ;  /* 0x3f80000002047820 */ /* 0x000fca0000410000 */
[----:B------:R-:W-:Y:S08]  /*a130*/  F2F.F64.F32 R6, R7 ;  /* 0x0000000700067310 */ /* 0x000ff00000201800 */
[----:B------:R-:W0:Y:S02]  /*a140*/  F2F.F64.F32 R4, R4 ;  /* 0x0000000400047310 */ /* 0x000e240000201800 */
[----:B0-----:R0:W-:Y:S01]  /*a150*/  STG.E.128 desc[UR36][R16.64], R4 ;  /* 0x0000000410007986 */ /* 0x0011e2000c101d24 */
[----:B------:R-:W-:Y:S05]  /*a160*/  BRA `(.L_x_4301) ;  /* 0x0000000800507947 */ /* 0x000fea0003800000 */
.L_x_4309:
        /* <DEDUP_REMOVED lines=20> */
.L_x_4314:
[----:B------:R-:W-:Y:S05]  /*a2b0*/  BSYNC B0 ;  /* 0x0000000000007941 */ /* 0x000fea0003800000 */
.L_x_4313:
[----:B------:R-:W-:-:S05]  /*a2c0*/  LOP3.LUT R5, R0, R5, RZ, 0xfc, !PT ;  /* 0x0000000500057212 */ /* 0x000fca00078efcff */
[----:B------:R0:W-:Y:S01]  /*a2d0*/  STG.E.U8 desc[UR36][R16.64], R5 ;  /* 0x0000000510007986 */ /* 0x0001e2000c101124 */
[----:B------:R-:W-:Y:S05]  /*a2e0*/  BRA `(.L_x_4301) ;  /* 0x0000000400f07947 */ /* 0x000fea0003800000 */
.L_x_4312:
        /* <DEDUP_REMOVED lines=9> */
[----:B------:R-:W-:Y:S02]  /*a380*/  @P0 SHF.R.U32.HI R0, RZ, 0x15, R0 ;  /* 0x00000015ff000819 */ /* 0x000fe40000011600 */
[----:B------:R-:W-:Y:S01]  /*a390*/  @!P0 IADD3 R0, R3, -0x43000000, RZ ;  /* 0xbd00000003008810 */ /* 0x000fe20007ffe0ff */
[----:B------:R-:W-:Y:S06]  /*a3a0*/  BRA `(.L_x_4317) ;  /* 0x00000000000c7947 */ /* 0x000fec0003800000 */
.L_x_4316:
[----:B------:R-:W-:Y:S01]  /*a3b0*/  IMAD.MOV.U32 R0, RZ, RZ, 0x7f ;  /* 0x0000007fff007424 */ /* 0x000fe200078e00ff */
[----:B------:R-:W-:-:S04]  /*a3c0*/  ISETP.GT.U32.AND P0, PT, R4, 0x7f800000, PT ;  /* 0x7f8000000400780c */ /* 0x000fc80003f04070 */
[----:B------:R-:W-:-:S09]  /*a3d0*/  SEL R0, R0, 0x7c, P0 ;  /* 0x0000007c00007807 */ /* 0x000fd20000000000 */
.L_x_4317:
[----:B------:R-:W-:Y:S05]  /*a3e0*/  BSYNC B0 ;  /* 0x0000000000007941 */ /* 0x000fea0003800000 */
.L_x_4315:
[----:B------:R-:W-:-:S04]  /*a3f0*/  LOP3.LUT R2, R2, 0x80000000, RZ, 0xc0, !PT ;  /* 0x8000000002027812 */ /* 0x000fc800078ec0ff */
[----:B------:R-:W-:-:S04]  /*a400*/  SHF.R.U32.HI R3, RZ, 0x18, R2 ;  /* 0x00000018ff037819 */ /* 0x000fc80000011602 */
[----:B------:R-:W-:-:S05]  /*a410*/  LOP3.LUT R3, R0, R3, RZ, 0xfc, !PT ;  /* 0x0000000300037212 */ /* 0x000fca00078efcff */
[----:B------:R0:W-:Y:S01]  /*a420*/  STG.E.U8 desc[UR36][R16.64], R3 ;  /* 0x0000000310007986 */ /* 0x0001e2000c101124 */
[----:B------:R-:W-:Y:S05]  /*a430*/  BRA `(.L_x_4301) ;  /* 0x00000004009c7947 */ /* 0x000fea0003800000 */
.L_x_4311:
[----:B------:R-:W-:-:S05]  /*a440*/  F2FP.BF16.F32.PACK_AB R2, RZ, R2 ;  /* 0x00000002ff02723e */ /* 0x000fca00000010ff */
[----:B------:R0:W-:Y:S01]  /*a450*/  STG.E.U16 desc[UR36][R16.64], R2 ;  /* 0x0000000210007986 */ /* 0x0001e2000c101524 */
[----:B------:R-:W-:Y:S05]  /*a460*/  BRA `(.L_x_4301) ;  /* 0x0000000400907947 */ /* 0x000fea0003800000 */
.L_x_4308:
        /* <DEDUP_REMOVED lines=11> */
.L_x_4320:
        /* <DEDUP_REMOVED lines=16> */
.L_x_4323:
[----:B------:R-:W-:-:S04]  /*a620*/  LOP3.LUT R2, R2, 0x80000000, RZ, 0xc0, !PT ;  /* 0x8000000002027812 */ /* 0x000fc800078ec0ff */
[----:B------:R-:W-:-:S04]  /*a630*/  SHF.R.U32.HI R3, RZ, 0x18, R2 ;  /* 0x00000018ff037819 */ /* 0x000fc80000011602 */
[----:B------:R-:W-:-:S04]  /*a640*/  LOP3.LUT R0, R0, R3, RZ, 0xfc, !PT ;  /* 0x0000000300007212 */ /* 0x000fc800078efcff */
[----:B------:R-:W-:-:S07]  /*a650*/  PRMT R8, R0, 0x7610, R8 ;  /* 0x0000761000087816 */ /* 0x000fce0000000008 */
.L_x_4322:
[----:B------:R-:W-:Y:S05]  /*a660*/  BSYNC B0 ;  /* 0x0000000000007941 */ /* 0x000fea0003800000 */
.L_x_4321:
[----:B------:R0:W-:Y:S01]  /*a670*/  STG.E.U8 desc[UR36][R16.64], R8 ;  /* 0x0000000810007986 */ /* 0x0001e2000c101124 */
[----:B------:R-:W-:Y:S05]  /*a680*/  BRA `(.L_x_4301) ;  /* 0x0000000400087947 */ /* 0x000fea0003800000 */
.L_x_4319:
        /* <DEDUP_REMOVED lines=16> */
.L_x_4326:
[----:B------:R-:W-:-:S04]  /*a790*/  LOP3.LUT R2, R2, 0x80000000, RZ, 0xc0, !PT ;  /* 0x8000000002027812 */ /* 0x000fc800078ec0ff */
[----:B------:R-:W-:-:S04]  /*a7a0*/  SHF.R.U32.HI R3, RZ, 0x18, R2 ;  /* 0x00000018ff037819 */ /* 0x000fc80000011602 */
[----:B------:R-:W-:-:S04]  /*a7b0*/  LOP3.LUT R0, R0, R3, RZ, 0xfc, !PT ;  /* 0x0000000300007212 */ /* 0x000fc800078efcff */
[----:B------:R-:W-:-:S07]  /*a7c0*/  PRMT R8, R0, 0x7610, R8 ;  /* 0x0000761000087816 */ /* 0x000fce0000000008 */
.L_x_4325:
[----:B------:R-:W-:Y:S05]  /*a7d0*/  BSYNC B0 ;  /* 0x0000000000007941 */ /* 0x000fea0003800000 */
.L_x_4324:
[----:B------:R3:W-:Y:S01]  /*a7e0*/  STG.E.U8 desc[UR36][R16.64], R8 ;  /* 0x0000000810007986 */ /* 0x0007e2000c101124 */
[----:B------:R-:W-:Y:S05]  /*a7f0*/  BRA `(.L_x_4301) ;  /* 0x0000000000ac7947 */ /* 0x000fea0003800000 */
.L_x_4318:
        /* <DEDUP_REMOVED lines=21> */
.L_x_4300:
[----:B------:R-:W-:Y:S01]  /*a950*/  MOV R0, 0x0 ;  /* 0x0000000000007802 */ /* 0x000fe20000000f00 */
[----:B------:R-:W-:Y:S01]  /*a960*/  ULDC.64 UR4, c[0x4][0x148] ;  /* 0x0100520000047ab9 */ /* 0x000fe20000000a00 */
[----:B------:R-:W-:Y:S01]  /*a970*/  ULDC.64 UR6, c[0x4][0x60] ;  /* 0x0100180000067ab9 */ /* 0x000fe20000000a00 */
[----:B------:R-:W-:Y:S01]  /*a980*/  MOV R4, UR4 ;  /* 0x0000000400047c02 */ /* 0x000fe20008000f00 */
        /* <DEDUP_REMOVED lines=12> */
.L_x_4329:
[----:B------:R-:W-:Y:S05]  /*aa50*/  BRA `(.L_x_4301) ;  /* 0x0000000000147947 */ /* 0x000fea0003800000 */
.L_x_4328:
[----:B------:R-:W0:Y:S02]  /*aa60*/  F2I.U64.TRUNC R2, R2 ;  /* 0x0000000200027311 */ /* 0x000e24000020d800 */
[----:B0-----:R1:W-:Y:S01]  /*aa70*/  STG.E.64 desc[UR36][R16.64], R2 ;  /* 0x0000000210007986 */ /* 0x0013e2000c101b24 */
[----:B------:R-:W-:Y:S05]  /*aa80*/  BRA `(.L_x_4301) ;  /* 0x0000000000087947 */ /* 0x000fea0003800000 */
.L_x_4327:
[----:B------:R-:W0:Y:S02]  /*aa90*/  F2I.FTZ.U32.TRUNC.NTZ R3, R2 ;  /* 0x0000000200037305 */ /* 0x000e24000021f000 */
[----:B0-----:R0:W-:Y:S02]  /*aaa0*/  STG.E desc[UR36][R16.64], R3 ;  /* 0x0000000310007986 */ /* 0x0011e4000c101924 */
.L_x_4301:
[----:B------:R-:W-:-:S07]  /*aab0*/  VIADD R19, R19, 0x80 ;  /* 0x0000008013137836 */ /* 0x000fce0000000000 */
.L_x_4256:
[----:B------:R-:W-:Y:S05]  /*aac0*/  BSYNC B6 ;  /* 0x0000000000067941 */ /* 0x000fea0003800000 */
.L_x_4255:
        /* <DEDUP_REMOVED lines=306> */
.L_x_4330:
        /* <DEDUP_REMOVED lines=21> */
[----:B--2---:R-:W2:Y:S01]  /*bf40*/  I2F.S16 R2, R2 ;  /* 0x0000000200027306 */ /* 0x004ea20000101400 */
[----:B------:R-:W-:Y:S05]  /*bf50*/  BRA `(.L_x_4337) ;  /* 0x0000000c008c7947 */ /* 0x000fea0003800000 */
.L_x_4335:
[----:B------:R-:W2:Y:S01]  /*bf60*/  LDG.E.U8 R2, desc[UR36][R4.64] ;  /* 0x0000002404027981 */ /* 0x000ea2000c1e1100 */
[----:B------:R-:W-:Y:S01]  /*bf70*/  IMAD.MOV.U32 R3, RZ, RZ, RZ ;  /* 0x000000ffff037224 */ /* 0x000fe200078e00ff */
[----:B--2---:R-:W-:Y:S01]  /*bf80*/  I2FP.F32.U32 R2, R2 ;  /* 0x0000000200027245 */ /* 0x004fe20000201000 */
[----:B------:R-:W-:Y:S06]  /*bf90*/  BRA `(.L_x_4337) ;  /* 0x0000000c007c7947 */ /* 0x000fec0003800000 */
.L_x_4334:
        /* <DEDUP_REMOVED lines=8> */
[----:B--2---:R3:W4:Y:S01]  /*c020*/  I2F.S64 R2, R4 ;  /* 0x0000000400027312 */ /* 0x0047220000301400 */
[----:B------:R-:W-:Y:S05]  /*c030*/  BRA `(.L_x_4337) ;  /* 0x0000000c00547947 */ /* 0x000fea0003800000 */
.L_x_4339:
[----:B------:R-:W2:Y:S01]  /*c040*/  LDG.E R2, desc[UR36][R4.64] ;  /* 0x0000002404027981 */ /* 0x000ea2000c1e1900 */
[----:B------:R-:W-:Y:S01]  /*c050*/  IMAD.MOV.U32 R3, RZ, RZ, RZ ;  /* 0x000000ffff037224 */ /* 0x000fe200078e00ff */
[----:B--2---:R-:W-:Y:S01]  /*c060*/  I2FP.F32.S32 R2, R2 ;  /* 0x0000000200027245 */ /* 0x004fe20000201400 */
[----:B------:R-:W-:Y:S06]  /*c070*/  BRA `(.L_x_4337) ;  /* 0x0000000c00447947 */ /* 0x000fec0003800000 */
.L_x_4338:
[----:B------:R-:W2:Y:S01]  /*c080*/  LDG.E.U16 R2, desc[UR36][R4.64] ;  /* 0x0000002404027981 */ /* 0x000ea2000c1e1500 */
[----:B------:R-:W-:Y:S01]  /*c090*/  IMAD.MOV.U32 R3, RZ, RZ, RZ ;  /* 0x000000ffff037224 */ /* 0x000fe200078e00ff */
[----:B--2---:R-:W0:Y:S01]  /*c0a0*/  I2F.S16 R2, R2 ;  /* 0x0000000200027306 */ /* 0x004e220000101400 */
[----:B------:R-:W-:Y:S05]  /*c0b0*/  BRA `(.L_x_4337) ;  /* 0x0000000c00347947 */ /* 0x000fea0003800000 */
.L_x_4333:
        /* <DEDUP_REMOVED lines=9> */
.L_x_4341:
[----:B------:R-:W2:Y:S01]  /*c150*/  LDG.E.U16 R2, desc[UR36][R4.64] ;  /* 0x0000002404027981 */ /* 0x000ea2000c1e1500 */
[----:B------:R-:W-:Y:S02]  /*c160*/  IMAD.MOV.U32 R3, RZ, RZ, RZ ;  /* 0x000000ffff037224 */ /* 0x000fe400078e00ff */
[----:B--2---:R-:W-:Y:S01]  /*c170*/  HADD2.F32 R2, -RZ, R2.H0_H0 ;  /* 0x20000002ff027230 */ /* 0x004fe20000004100 */
[----:B------:R-:W-:Y:S06]  /*c180*/  BRA `(.L_x_4337) ;  /* 0x0000000c00007947 */ /* 0x000fec0003800000 */
.L_x_4340:
        /* <DEDUP_REMOVED lines=8> */
.L_x_4343:
[----:B------:R-:W2:Y:S02]  /*c210*/  LDG.E R2, desc[UR36][R4.64] ;  /* 0x0000002404027981 */ /* 0x000ea4000c1e1900 */
[--C-:B--2---:R-:W-:Y:S02]  /*c220*/  HADD2.F32 R3, -RZ, R2.reuse.H1_H1 ;  /* 0x30000002ff037230 */ /* 0x104fe40000004100 */
[----:B------:R-:W-:Y:S01]  /*c230*/  HADD2.F32 R2, -RZ, R2.H0_H0 ;  /* 0x20000002ff027230 */ /* 0x000fe20000004100 */
[----:B------:R-:W-:Y:S06]  /*c240*/  BRA `(.L_x_4337) ;  /* 0x0000000800d07947 */ /* 0x000fec0003800000 */
.L_x_4342:
        /* <DEDUP_REMOVED lines=8> */
.L_x_4332:
        /* <DEDUP_REMOVED lines=13> */
.L_x_4346:
        /* <DEDUP_REMOVED lines=10> */
.L_x_4345:
        /* <DEDUP_REMOVED lines=27> */
.L_x_4348:
        /* <DEDUP_REMOVED lines=14> */
.L_x_4347:
[----:B------:R-:W2:Y:S01]  /*c6d0*/  LDG.E.U16 R2, desc[UR36][R4.64] ;  /* 0x0000002404027981 */ /* 0x000ea2000c1e1500 */
[----:B------:R-:W-:Y:S02]  /*c6e0*/  IMAD.MOV.U32 R3, RZ, RZ, RZ ;  /* 0x000000ffff037224 */ /* 0x000fe400078e00ff */
[----:B--2---:R-:W-:Y:S01]  /*c6f0*/  IMAD.U32 R2, R2, 0x10000, RZ ;  /* 0x0001000002027824 */ /* 0x004fe200078e00ff */
[----:B------:R-:W-:Y:S06]  /*c700*/  BRA `(.L_x_4337) ;  /* 0x0000000400a07947 */ /* 0x000fec0003800000 */
.L_x_4344:
        /* <DEDUP_REMOVED lines=12> */
.L_x_4351:
        /* <DEDUP_REMOVED lines=20> */
.L_x_4353:
[----:B------:R-:W-:Y:S05]  /*c910*/  BSYNC B0 ;  /* 0x0000000000007941 */ /* 0x000fea0003800000 */
.L_x_4352:
[----:B------:R-:W-:Y:S01]  /*c920*/  IMAD.SHL.U32 R2, R2, 0x100000, RZ ;  /* 0x0010000002027824 */ /* 0x000fe200078e00ff */
[----:B------:R-:W-:-:S04]  /*c930*/  LEA R5, R0, 0x3b800000, 0x17 ;  /* 0x3b80000000057811 */ /* 0x000fc800078eb8ff */
[----:B------:R-:W-:Y:S01]  /*c940*/  LOP3.LUT R2, R5, R2, R6, 0xfe, !PT ;  /* 0x0000000205027212 */ /* 0x000fe200078efe06 */
[----:B------:R-:W-:Y:S06]  /*c950*/  BRA `(.L_x_4337) ;  /* 0x00000004000c7947 */ /* 0x000fec0003800000 */
.L_x_4350:
        /* <DEDUP_REMOVED lines=20> */
.L_x_4355:
[----:B------:R-:W-:Y:S05]  /*caa0*/  BSYNC B0 ;  /* 0x0000000000007941 */ /* 0x000fea0003800000 */
.L_x_4354:
[----:B------:R-:W-:Y:S01]  /*cab0*/  IMAD.SHL.U32 R2, R2, 0x200000, RZ ;  /* 0x0020000002027824 */ /* 0x000fe200078e00ff */
[----:B------:R-:W-:-:S04]  /*cac0*/  LEA R5, R0, 0x37800000, 0x17 ;  /* 0x3780000000057811 */ /* 0x000fc800078eb8ff */
[----:B------:R-:W-:Y:S01]  /*cad0*/  LOP3.LUT R2, R5, R2, R6, 0xfe, !PT ;  /* 0x0000000205027212 */ /* 0x000fe200078efe06 */
[----:B------:R-:W-:Y:S06]  /*cae0*/  BRA `(.L_x_4337) ;  /* 0x0000000000a87947 */ /* 0x000fec0003800000 */
.L_x_4349:
        /* <DEDUP_REMOVED lines=14> */
.L_x_4359:
[----:B------:R-:W-:Y:S05]  /*cbd0*/  BSYNC B0 ;  /* 0x0000000000007941 */ /* 0x000fea0003800000 */
.L_x_4358:
[----:B------:R-:W-:Y:S01]  /*cbe0*/  IMAD.MOV.U32 R3, RZ, RZ, RZ ;  /* 0x000000ffff037224 */ /* 0x000fe200078e00ff */
[----:B------:R-:W-:Y:S06]  /*cbf0*/  BRA `(.L_x_4337) ;  /* 0x0000000000647947 */ /* 0x000fec0003800000 */
.L_x_4336:
        /* <DEDUP_REMOVED lines=16> */
.L_x_4360:
[----:B------:R-:W-:Y:S01]  /*cd00*/  CS2R R2, SRZ ;  /* 0x0000000000027805 */ /* 0x000fe2000001ff00 */
[----:B------:R-:W-:Y:S06]  /*cd10*/  BRA `(.L_x_4337) ;  /* 0x00000000001c7947 */ /* 0x000fec0003800000 */
.L_x_4357:
[----:B------:R-:W2:Y:S01]  /*cd20*/  LDG.E.64 R4, desc[UR36][R4.64] ;  /* 0x0000002404047981 */ /* 0x000ea2000c1e1b00 */
[----:B------:R-:W-:Y:S01]  /*cd30*/  IMAD.MOV.U32 R3, RZ, RZ, RZ ;  /* 0x000000ffff037224 */ /* 0x000fe200078e00ff */
[----:B--2---:R0:W1:Y:S01]  /*cd40*/  I2F.U64 R2, R4 ;  /* 0x0000000400027312 */ /* 0x0040620000301000 */
[----:B------:R-:W-:Y:S05]  /*cd50*/  BRA `(.L_x_4337) ;  /* 0x00000000000c7947 */ /* 0x000fea0003800000 */
.L_x_4356:
[----:B------:R-:W2:Y:S01]  /*cd60*/  LDG.E R2, desc[UR36][R4.64] ;  /* 0x0000002404027981 */ /* 0x000ea2000c1e1900 */
[----:B------:R-:W-:Y:S01]  /*cd70*/  IMAD.MOV.U32 R3, RZ, RZ, RZ ;  /* 0x000000ffff037224 */ /* 0x000fe200078e00ff */
[----:B--2---:R-:W-:-:S07]  /*cd80*/  I2FP.F32.U32 R2, R2 ;  /* 0x0000000200027245 */ /* 0x004fce0000201000 */
.L_x_4337:
[----:B------:R-:W-:Y:S05]  /*cd90*/  BSYNC B6 ;  /* 0x0000000000067941 */ /* 0x000fea0003800000 */
.L_x_4331:
[----:B012-45:R-:W-:Y:S01]  /*cda0*/  FADD.FTZ R12, R2, 1 ;  /* 0x3f800000020c7421 */ /* 0x037fe20000010000 */
[C---:B---3--:R-:W-:Y:S01]  /*cdb0*/  FADD.FTZ R5, |R3|.reuse, -RZ ;  /* 0x800000ff03057221 */ /* 0x048fe20000010200 */
        /* <DEDUP_REMOVED lines=16> */
.L_x_4362:
[----:B------:R-:W-:Y:S05]  /*cec0*/  BSYNC B1 ;  /* 0x0000000000017941 */ /* 0x000fea0003800000 */
.L_x_4361:
        /* <DEDUP_REMOVED lines=18> */
.L_x_4364:
[----:B------:R-:W-:Y:S01]  /*cff0*/  ISETP.GE.AND P0, PT, R12, RZ, PT ;  /* 0x000000ff0c00720c */ /* 0x000fe20003f06270 */
[----:B------:R-:W-:-:S12]  /*d000*/  IMAD.MOV.U32 R7, RZ, RZ, 0x3fd774eb ;  /* 0x3fd774ebff077424 */ /* 0x000fd800078e00ff */
[----:B------:R-:W-:-:S04]  /*d010*/  @P0 FFMA.FTZ R0, R7, 0.93318945169448852539, -R0 ;  /* 0x3f6ee58107000823 */ /* 0x000fc80000010800 */
[----:B------:R-:W-:-:S07]  /*d020*/  @!P0 FFMA.FTZ R0, R7, 0.93318945169448852539, R0 ;  /* 0x3f6ee58107008823 */ /* 0x000fce0000010000 */
.L_x_4365:
[----:B------:R-:W-:Y:S05]  /*d030*/  BSYNC B0 ;  /* 0x0000000000007941 */ /* 0x000fea0003800000 */
.L_x_4363:
        /* <DEDUP_REMOVED lines=45> */
.L_x_4367:
        /* <DEDUP_REMOVED lines=32> */
.L_x_4368:
[----:B------:R-:W-:Y:S05]  /*d510*/  BSYNC B0 ;  /* 0x0000000000007941 */ /* 0x000fea0003800000 */
.L_x_4366:
        /* <DEDUP_REMOVED lines=15> */
.L_x_4372:
[----:B------:R-:W0:Y:S02]  /*d610*/  F2I.S64.TRUNC R2, R2 ;  /* 0x0000000200027311 */ /* 0x000e24000020d900 */
[----:B0-----:R-:W-:-:S05]  /*d620*/  MOV R5, R2 ;  /* 0x0000000200057202 */ /* 0x001fca0000000f00 */
[----:B------:R-:W-:Y:S01]  /*d630*/  STG.E.U8 desc[UR36][R16.64], R5 ;  /* 0x0000000510007986 */ /* 0x000fe2000c101124 */
[----:B------:R-:W-:Y:S05]  /*d640*/  EXIT ;  /* 0x000000000000794d */ /* 0x000fea0003800000 */
.L_x_4371:
        /* <DEDUP_REMOVED lines=9> */
.L_x_4375:
[----:B------:R-:W0:Y:S02]  /*d6e0*/  F2I.FTZ.TRUNC.NTZ R3, R2 ;  /* 0x0000000200037305 */ /* 0x000e24000021f100 */
[----:B0-----:R-:W-:Y:S01]  /*d6f0*/  STG.E desc[UR36][R16.64], R3 ;  /* 0x0000000310007986 */ /* 0x001fe2000c101924 */
[----:B------:R-:W-:Y:S05]  /*d700*/  EXIT ;  /* 0x000000000000794d */ /* 0x000fea0003800000 */
.L_x_4374:
[----:B------:R-:W0:Y:S02]  /*d710*/  F2I.FTZ.TRUNC.NTZ R3, R2 ;  /* 0x0000000200037305 */ /* 0x000e24000021f100 */
[----:B0-----:R-:W-:Y:S01]  /*d720*/  STG.E.U16 desc[UR36][R16.64], R3 ;  /* 0x0000000310007986 */ /* 0x001fe2000c101524 */
[----:B------:R-:W-:Y:S05]  /*d730*/  EXIT ;  /* 0x000000000000794d */ /* 0x000fea0003800000 */
.L_x_4370:
        /* <DEDUP_REMOVED lines=8> */
.L_x_4377:
[----:B------:R-:W-:-:S05]  /*d7c0*/  F2FP.F16.F32.PACK_AB R2, RZ, R2 ;  /* 0x00000002ff02723e */ /* 0x000fca00000000ff */
[----:B------:R-:W-:Y:S01]  /*d7d0*/  STG.E.U16 desc[UR36][R16.64], R2 ;  /* 0x0000000210007986 */ /* 0x000fe2000c101524 */
[----:B------:R-:W-:Y:S05]  /*d7e0*/  EXIT ;  /* 0x000000000000794d */ /* 0x000fea0003800000 */
.L_x_4376:
[----:B------:R-:W-:-:S13]  /*d7f0*/  ISETP.NE.AND P0, PT, R0, 0x7, PT ;  /* 0x000000070000780c */ /* 0x000fda0003f05270 */
[----:B------:R-:W-:Y:S05]  /*d800*/  @!P0 BRA `(.L_x_4378) ;  /* 0x0000000000288947 */ /* 0x000fea0003800000 */
[----:B------:R-:W-:-:S13]  /*d810*/  ISETP.NE.AND P0, PT, R0, 0x8, PT ;  /* 0x000000080000780c */ /* 0x000fda0003f05270 */
[----:B------:R-:W-:Y:S05]  /*d820*/  @!P0 BRA `(.L_x_4379) ;  /* 0x0000000000148947 */ /* 0x000fea0003800000 */
[----:B------:R-:W-:-:S13]  /*d830*/  ISETP.NE.AND P0, PT, R0, 0x9, PT ;  /* 0x000000090000780c */ /* 0x000fda0003f05270 */
[----:B------:R-:W-:Y:S05]  /*d840*/  @P0 BRA `(.L_x_4373) ;  /* 0x0000000800700947 */ /* 0x000fea0003800000 */
[----:B------:R-:W-:-:S05]  /*d850*/  IMAD.MOV.U32 R6, RZ, RZ, R2 ;  /* 0x000000ffff067224 */ /* 0x000fca00078e0002 */
[----:B------:R-:W-:Y:S01]  /*d860*/  STG.E.64 desc[UR36][R16.64], R6 ;  /* 0x0000000610007986 */ /* 0x000fe2000c101b24 */
[----:B------:R-:W-:Y:S05]  /*d870*/  EXIT ;  /* 0x000000000000794d */ /* 0x000fea0003800000 */
.L_x_4379:
[----:B------:R-:W-:-:S05]  /*d880*/  F2FP.F16.F32.PACK_AB R7, R7, R2 ;  /* 0x000000020707723e */ /* 0x000fca00000000ff */
[----:B------:R-:W-:Y:S01]  /*d890*/  STG.E desc[UR36][R16.64], R7 ;  /* 0x0000000710007986 */ /* 0x000fe2000c101924 */
[----:B------:R-:W-:Y:S05]  /*d8a0*/  EXIT ;  /* 0x000000000000794d */ /* 0x000fea0003800000 */
.L_x_4378:
[----:B------:R-:W-:-:S06]  /*d8b0*/  FMUL.FTZ R2, R2, 1 ;  /* 0x3f80000002027820 */ /* 0x000fcc0000410000 */
[----:B------:R-:W0:Y:S02]  /*d8c0*/  F2F.F64.F32 R2, R2 ;  /* 0x0000000200027310 */ /* 0x000e240000201800 */
[----:B0-----:R-:W-:Y:S01]  /*d8d0*/  STG.E.64 desc[UR36][R16.64], R2 ;  /* 0x0000000210007986 */ /* 0x001fe2000c101b24 */
[----:B------:R-:W-:Y:S05]  /*d8e0*/  EXIT ;  /* 0x000000000000794d */ /* 0x000fea0003800000 */
.L_x_4369:
        /* <DEDUP_REMOVED lines=12> */
[----:B------:R-:W-:Y:S01]  /*d9b0*/  STG.E.U8 desc[UR36][R16.64], R3 ;  /* 0x0000000310007986 */ /* 0x000fe2000c101124 */
[----:B------:R-:W-:Y:S05]  /*d9c0*/  EXIT ;  /* 0x000000000000794d */ /* 0x000fea0003800000 */
.L_x_4382:
[----:B------:R-:W-:Y:S01]  /*d9d0*/  FMUL.FTZ R7, R7, 1 ;  /* 0x3f80000007077820 */ /* 0x000fe20000410000 */
[----:B------:R-:W-:-:S05]  /*d9e0*/  FMUL.FTZ R4, R2, 1 ;  /* 0x3f80000002047820 */ /* 0x000fca0000410000 */
[----:B------:R-:W-:Y:S08]  /*d9f0*/  F2F.F64.F32 R6, R7 ;  /* 0x0000000700067310 */ /* 0x000ff00000201800 */
[----:B------:R-:W0:Y:S02]  /*da00*/  F2F.F64.F32 R4, R4 ;  /* 0x0000000400047310 */ /* 0x000e240000201800 */
[----:B0-----:R-:W-:Y:S01]  /*da10*/  STG.E.128 desc[UR36][R16.64], R4 ;  /* 0x0000000410007986 */ /* 0x001fe2000c101d24 */
[----:B------:R-:W-:Y:S05]  /*da20*/  EXIT ;  /* 0x000000000000794d */ /* 0x000fea0003800000 */
.L_x_4381:
        /* <DEDUP_REMOVED lines=20> */
.L_x_4386:
[----:B------:R-:W-:Y:S05]  /*db70*/  BSYNC B0 ;  /* 0x0000000000007941 */ /* 0x000fea0003800000 */
.L_x_4385:
[----:B------:R-:W-:-:S05]  /*db80*/  LOP3.LUT R5, R0, R5, RZ, 0xfc, !PT ;  /* 0x0000000500057212 */ /* 0x000fca00078efcff */
[----:B------:R-:W-:Y:S01]  /*db90*/  STG.E.U8 desc[UR36][R16.64], R5 ;  /* 0x0000000510007986 */ /* 0x000fe2000c101124 */
[----:B------:R-:W-:Y:S05]  /*dba0*/  EXIT ;  /* 0x000000000000794d */ /* 0x000fea0003800000 */
.L_x_4384:
        /* <DEDUP_REMOVED lines=12> */
.L_x_4388:
[----:B------:R-:W-:Y:S01]  /*dc70*/  IMAD.MOV.U32 R0, RZ, RZ, 0x7f ;  /* 0x0000007fff007424 */ /* 0x000fe200078e00ff */
[----:B------:R-:W-:-:S04]  /*dc80*/  ISETP.GT.U32.AND P0, PT, R4, 0x7f800000, PT ;  /* 0x7f8000000400780c */ /* 0x000fc80003f04070 */
[----:B------:R-:W-:-:S09]  /*dc90*/  SEL R0, R0, 0x7c, P0 ;  /* 0x0000007c00007807 */ /* 0x000fd20000000000 */
.L_x_4389:
[----:B------:R-:W-:Y:S05]  /*dca0*/  BSYNC B0 ;  /* 0x0000000000007941 */ /* 0x000fea0003800000 */
.L_x_4387:
[----:B------:R-:W-:-:S04]  /*dcb0*/  LOP3.LUT R2, R2, 0x80000000, RZ, 0xc0, !PT ;  /* 0x8000000002027812 */ /* 0x000fc800078ec0ff */
[----:B------:R-:W-:-:S04]  /*dcc0*/  SHF.R.U32.HI R3, RZ, 0x18, R2 ;  /* 0x00000018ff037819 */ /* 0x000fc80000011602 */
[----:B------:R-:W-:-:S05]  /*dcd0*/  LOP3.LUT R3, R0, R3, RZ, 0xfc, !PT ;  /* 0x0000000300037212 */ /* 0x000fca00078efcff */
[----:B------:R-:W-:Y:S01]  /*dce0*/  STG.E.U8 desc[UR36][R16.64], R3 ;  /* 0x0000000310007986 */ /* 0x000fe2000c101124 */
[----:B------:R-:W-:Y:S05]  /*dcf0*/  EXIT ;  /* 0x000000000000794d */ /* 0x000fea0003800000 */
.L_x_4383:
[----:B------:R-:W-:-:S05]  /*dd00*/  F2FP.BF16.F32.PACK_AB R2, RZ, R2 ;  /* 0x00000002ff02723e */ /* 0x000fca00000010ff */
[----:B------:R-:W-:Y:S01]  /*dd10*/  STG.E.U16 desc[UR36][R16.64], R2 ;  /* 0x0000000210007986 */ /* 0x000fe2000c101524 */
[----:B------:R-:W-:Y:S05]  /*dd20*/  EXIT ;  /* 0x000000000000794d */ /* 0x000fea0003800000 */
.L_x_4380:
        /* <DEDUP_REMOVED lines=11> */
.L_x_4392:
        /* <DEDUP_REMOVED lines=16> */
.L_x_4395:
[----:B------:R-:W-:-:S04]  /*dee0*/  LOP3.LUT R2, R2, 0x80000000, RZ, 0xc0, !PT ;  /* 0x8000000002027812 */ /* 0x000fc800078ec0ff */
[----:B------:R-:W-:-:S04]  /*def0*/  SHF.R.U32.HI R3, RZ, 0x18, R2 ;  /* 0x00000018ff037819 */ /* 0x000fc80000011602 */
[----:B------:R-:W-:-:S04]  /*df00*/  LOP3.LUT R0, R0, R3, RZ, 0xfc, !PT ;  /* 0x0000000300007212 */ /* 0x000fc800078efcff */
[----:B------:R-:W-:-:S07]  /*df10*/  PRMT R8, R0, 0x7610, R8 ;  /* 0x0000761000087816 */ /* 0x000fce0000000008 */
.L_x_4394:
[----:B------:R-:W-:Y:S05]  /*df20*/  BSYNC B0 ;  /* 0x0000000000007941 */ /* 0x000fea0003800000 */
.L_x_4393:
[----:B------:R-:W-:Y:S01]  /*df30*/  STG.E.U8 desc[UR36][R16.64], R8 ;  /* 0x0000000810007986 */ /* 0x000fe2000c101124 */
[----:B------:R-:W-:Y:S05]  /*df40*/  EXIT ;  /* 0x000000000000794d */ /* 0x000fea0003800000 */
.L_x_4391:
        /* <DEDUP_REMOVED lines=16> */
.L_x_4398:
[----:B------:R-:W-:-:S04]  /*e050*/  LOP3.LUT R2, R2, 0x80000000, RZ, 0xc0, !PT ;  /* 0x8000000002027812 */ /* 0x000fc800078ec0ff */
[----:B------:R-:W-:-:S04]  /*e060*/  SHF.R.U32.HI R3, RZ, 0x18, R2 ;  /* 0x00000018ff037819 */ /* 0x000fc80000011602 */
[----:B------:R-:W-:-:S04]  /*e070*/  LOP3.LUT R0, R0, R3, RZ, 0xfc, !PT ;  /* 0x0000000300007212 */ /* 0x000fc800078efcff */
[----:B------:R-:W-:-:S07]  /*e080*/  PRMT R8, R0, 0x7610, R8 ;  /* 0x0000761000087816 */ /* 0x000fce0000000008 */
.L_x_4397:
[----:B------:R-:W-:Y:S05]  /*e090*/  BSYNC B0 ;  /* 0x0000000000007941 */ /* 0x000fea0003800000 */
.L_x_4396:
[----:B------:R-:W-:Y:S01]  /*e0a0*/  STG.E.U8 desc[UR36][R16.64], R8 ;  /* 0x0000000810007986 */ /* 0x000fe2000c101124 */
[----:B------:R-:W-:Y:S05]  /*e0b0*/  EXIT ;  /* 0x000000000000794d */ /* 0x000fea0003800000 */
.L_x_4390:
        /* <DEDUP_REMOVED lines=21> */
.L_x_4373:
        /* <DEDUP_REMOVED lines=16> */
.L_x_4401:
[----:B------:R-:W-:Y:S05]  /*e310*/  EXIT ;  /* 0x000000000000794d */ /* 0x000fea0003800000 */
.L_x_4400:
[----:B------:R-:W0:Y:S02]  /*e320*/  F2I.U64.TRUNC R2, R2 ;  /* 0x0000000200027311 */ /* 0x000e24000020d800 */
[----:B0-----:R-:W-:Y:S01]  /*e330*/  STG.E.64 desc[UR36][R16.64], R2 ;  /* 0x0000000210007986 */ /* 0x001fe2000c101b24 */
[----:B------:R-:W-:Y:S05]  /*e340*/  EXIT ;  /* 0x000000000000794d */ /* 0x000fea0003800000 */
.L_x_4399:
[----:B------:R-:W0:Y:S02]  /*e350*/  F2I.FTZ.U32.TRUNC.NTZ R3, R2 ;  /* 0x0000000200037305 */ /* 0x000e24000021f000 */
[----:B0-----:R-:W-:Y:S01]  /*e360*/  STG.E desc[UR36][R16.64], R3 ;  /* 0x0000000310007986 */ /* 0x001fe2000c101924 */
[----:B------:R-:W-:Y:S05]  /*e370*/  EXIT ;  /* 0x000000000000794d */ /* 0x000fea0003800000 */
        .weak           $__internal_0_$__cuda_sm3x_div_rn_ftz_f32_slowpath
        .type           $__internal_0_$__cuda_sm3x_div_rn_ftz_f32_slowpath,@function
        .size           $__internal_0_$__cuda_sm3x_div_rn_ftz_f32_slowpath,(.L_x_13230 - $__internal_0_$__cuda_sm3x_div_rn_ftz_f32_slowpath)
$__internal_0_$__cuda_sm3x_div_rn_ftz_f32_slowpath:
[----:B------:R-:W-:Y:S01]  /*e380*/  SHF.R.U32.HI R7, RZ, 0x17, R0 ;  /* 0x00000017ff077819 */ /* 0x000fe20000011600 */
[----:B------:R-:W-:Y:S01]  /*e390*/  BSSY B0, `(.L_x_4402) ;  /* 0x0000046000007945 */ /* 0x000fe20003800000 */
[----:B------:R-:W-:-:S03]  /*e3a0*/  SHF.R.U32.HI R8, RZ, 0x17, R11 ;  /* 0x00000017ff087819 */ /* 0x000fc6000001160b */
[----:B------:R-:W-:Y:S01]  /*e3b0*/  BSSY B2, `(.L_x_4403) ;  /* 0x000001d000027945 */ /* 0x000fe20003800000 */
[----:B------:R-:W-:Y:S02]  /*e3c0*/  LOP3.LUT R7, R7, 0xff, RZ, 0xc0, !PT ;  /* 0x000000ff07077812 */ /* 0x000fe400078ec0ff */
[----:B------:R-:W-:-:S03]  /*e3d0*/  LOP3.LUT R8, R8, 0xff, RZ, 0xc0, !PT ;  /* 0x000000ff08087812 */ /* 0x000fc600078ec0ff */
[----:B------:R-:W-:Y:S02]  /*e3e0*/  VIADD R9, R7, 0xffffffff ;  /* 0xffffffff07097836 */ /* 0x000fe40000000000 */
[----:B------:R-:W-:-:S03]  /*e3f0*/  VIADD R10, R8, 0xffffffff ;  /* 0xffffffff080a7836 */ /* 0x000fc60000000000 */
[----:B------:R-:W-:-:S04]  /*e400*/  ISETP.GT.U32.AND P0, PT, R9, 0xfd, PT ;  /* 0x000000fd0900780c */ /* 0x000fc80003f04070 */
[----:B------:R-:W-:-:S13]  /*e410*/  ISETP.GT.U32.OR P0, PT, R10, 0xfd, P0 ;  /* 0x000000fd0a00780c */ /* 0x000fda0000704470 */
[----:B------:R-:W-:Y:S05]  /*e420*/  @!P0 BRA `(.L_x_4404) ;  /* 0x0000000000548947 */ /* 0x000fea0003800000 */
[----:B------:R-:W-:Y:S02]  /*e430*/  FSETP.GTU.FTZ.AND P0, PT, |R11|, +INF , PT ;  /* 0x7f8000000b00780b */ /* 0x000fe40003f1c200 */
[----:B------:R-:W-:-:S04]  /*e440*/  FSETP.GTU.FTZ.AND P1, PT, |R0|, +INF , PT ;  /* 0x7f8000000000780b */ /* 0x000fc80003f3c200 */
[----:B------:R-:W-:-:S13]  /*e450*/  PLOP3.LUT P0, PT, P0, P1, PT, 0xa8, 0x0 ;  /* 0x000000000000781c */ /* 0x000fda0000703570 */
[----:B------:R-:W-:Y:S05]  /*e460*/  @P0 BREAK B2 ;  /* 0x0000000000020942 */ /* 0x000fea0003800000 */
[----:B------:R-:W-:Y:S05]  /*e470*/  @P0 BRA `(.L_x_4405) ;  /* 0x0000000000d80947 */ /* 0x000fea0003800000 */
[C---:B------:R-:W-:Y:S02]  /*e480*/  FSETP.NEU.FTZ.AND P0, PT, R11.reuse, RZ, PT ;  /* 0x000000ff0b00720b */ /* 0x040fe40003f1d000 */
[----:B------:R-:W-:Y:S02]  /*e490*/  FSETP.NEU.FTZ.AND P1, PT, R0, RZ, PT ;  /* 0x000000ff0000720b */ /* 0x000fe40003f3d000 */
[----:B------:R-:W-:-:S11]  /*e4a0*/  FSETP.NEU.FTZ.AND P6, PT, R11, RZ, PT ;  /* 0x000000ff0b00720b */ /* 0x000fd60003fdd000 */
[----:B------:R-:W-:Y:S05]  /*e4b0*/  @!P1 BREAK !P0, B2 ;  /* 0x0000000000029942 */ /* 0x000fea0004000000 */
[----:B------:R-:W-:Y:S05]  /*e4c0*/  @!P1 BRA !P0, `(.L_x_4406) ;  /* 0x0000000000bc9947 */ /* 0x000fea0004000000 */
[C---:B------:R-:W-:Y:S02]  /*e4d0*/  FSETP.NEU.FTZ.AND P3, PT, |R11|.reuse, +INF , PT ;  /* 0x7f8000000b00780b */ /* 0x040fe40003f7d200 */
[----:B------:R-:W-:Y:S02]  /*e4e0*/  FSETP.NEU.FTZ.AND P0, PT, |R0|, +INF , PT ;  /* 0x7f8000000000780b */ /* 0x000fe40003f1d200 */
[----:B------:R-:W-:-:S11]  /*e4f0*/  FSETP.NEU.FTZ.AND P2, PT, |R11|, +INF , PT ;  /* 0x7f8000000b00780b */ /* 0x000fd60003f5d200 */
[----:B------:R-:W-:Y:S05]  /*e500*/  @!P0 BREAK !P3, B2 ;  /* 0x0000000000028942 */ /* 0x000fea0005800000 */
[----:B------:R-:W-:Y:S05]  /*e510*/  @!P0 BRA !P3, `(.L_x_4406) ;  /* 0x0000000000a88947 */ /* 0x000fea0005800000 */
[----:B------:R-:W-:-:S13]  /*e520*/  PLOP3.LUT P6, PT, P0, P6, PT, 0x2a, 0x0 ;  /* 0x000000000000781c */ /* 0x000fda00007cc572 */
[----:B------:R-:W-:Y:S05]  /*e530*/  @P6 BREAK B2 ;  /* 0x0000000000026942 */ /* 0x000fea0003800000 */
[----:B------:R-:W-:Y:S05]  /*e540*/  @P6 BRA `(.L_x_4407) ;  /* 0x0000000000946947 */ /* 0x000fea0003800000 */
[----:B------:R-:W-:-:S13]  /*e550*/  PLOP3.LUT P2, PT, P2, P1, PT, 0x2a, 0x0 ;  /* 0x000000000000781c */ /* 0x000fda0001742572 */
[----:B------:R-:W-:Y:S05]  /*e560*/  @P2 BREAK B2 ;  /* 0x0000000000022942 */ /* 0x000fea0003800000 */
[----:B------:R-:W-:Y:S05]  /*e570*/  @P2 BRA `(.L_x_4408) ;  /* 0x00000000007c2947 */ /* 0x000fea0003800000 */
.L_x_4404:
[----:B------:R-:W-:Y:S05]  /*e580*/  BSYNC B2 ;  /* 0x0000000000027941 */ /* 0x000fea0003800000 */
.L_x_4403:
[----:B------:R-:W-:Y:S01]  /*e590*/  VIADD R7, R7, 0xffffff81 ;  /* 0xffffff8107077836 */ /* 0x000fe20000000000 */
[----:B------:R-:W-:Y:S01]  /*e5a0*/  IADD3 R8, R8, -0x7f, RZ ;  /* 0xffffff8108087810 */ /* 0x000fe20007ffe0ff */
[----:B------:R-:W-:Y:S02]  /*e5b0*/  BSSY B2, `(.L_x_4409) ;  /* 0x000001a000027945 */ /* 0x000fe40003800000 */
[----:B------:R-:W-:Y:S02]  /*e5c0*/  IMAD R18, R7, -0x800000, R0 ;  /* 0xff80000007127824 */ /* 0x000fe400078e0200 */
[----:B------:R-:W-:Y:S02]  /*e5d0*/  IMAD R0, R8, -0x800000, R11 ;  /* 0xff80000008007824 */ /* 0x000fe400078e020b */
[----:B------:R-:W0:Y:S01]  /*e5e0*/  MUFU.RCP R10, R18 ;  /* 0x00000012000a7308 */ /* 0x000e220000001000 */
[----:B------:R-:W-:Y:S01]  /*e5f0*/  FADD.FTZ R9, -R18, -RZ ;  /* 0x800000ff12097221 */ /* 0x000fe20000010100 */
[----:B------:R-:W-:-:S03]  /*e600*/  IMAD.IADD R8, R8, 0x1, -R7 ;  /* 0x0000000108087824 */ /* 0x000fc600078e0a07 */
[----:B0-----:R-:W-:-:S04]  /*e610*/  FFMA R15, R10, R9, 1 ;  /* 0x3f8000000a0f7423 */ /* 0x001fc80000000009 */
[----:B------:R-:W-:-:S04]  /*e620*/  FFMA R11, R10, R15, R10 ;  /* 0x0000000f0a0b7223 */ /* 0x000fc8000000000a */
[----:B------:R-:W-:-:S04]  /*e630*/  FFMA R10, R0, R11, RZ ;  /* 0x0000000b000a7223 */ /* 0x000fc800000000ff */
[----:B------:R-:W-:-:S04]  /*e640*/  FFMA R15, R9, R10, R0 ;  /* 0x0000000a090f7223 */ /* 0x000fc80000000000 */
[----:B------:R-:W-:-:S04]  /*e650*/  FFMA R15, R11, R15, R10 ;  /* 0x0000000f0b0f7223 */ /* 0x000fc8000000000a */
[----:B------:R-:W-:-:S04]  /*e660*/  FFMA R0, R9, R15, R0 ;  /* 0x0000000f09007223 */ /* 0x000fc80000000000 */
[----:B------:R-:W-:-:S05]  /*e670*/  FFMA.FTZ R11, R11, R0, R15 ;  /* 0x000000000b0b7223 */ /* 0x000fca000001000f */
[----:B------:R-:W-:-:S04]  /*e680*/  SHF.R.U32.HI R0, RZ, 0x17, R11 ;  /* 0x00000017ff007819 */ /* 0x000fc8000001160b */
[----:B------:R-:W-:-:S05]  /*e690*/  LOP3.LUT R7, R0, 0xff, RZ, 0xc0, !PT ;  /* 0x000000ff00077812 */ /* 0x000fca00078ec0ff */
[----:B------:R-:W-:-:S04]  /*e6a0*/  IMAD.IADD R0, R7, 0x1, R8 ;  /* 0x0000000107007824 */ /* 0x000fc800078e0208 */
[----:B------:R-:W-:-:S05]  /*e6b0*/  VIADD R7, R0, 0xffffffff ;  /* 0xffffffff00077836 */ /* 0x000fca0000000000 */
[----:B------:R-:W-:-:S13]  /*e6c0*/  ISETP.GE.U32.AND P0, PT, R7, 0xfe, PT ;  /* 0x000000fe0700780c */ /* 0x000fda0003f06070 */
[----:B------:R-:W-:Y:S05]  /*e6d0*/  @!P0 BRA `(.L_x_4410) ;  /* 0x0000000000188947 */ /* 0x000fea0003800000 */
[----:B------:R-:W-:Y:S02]  /*e6e0*/  ISETP.GT.AND P0, PT, R0, 0xfe, PT ;  /* 0x000000fe0000780c */ /* 0x000fe40003f04270 */
[----:B------:R-:W-:-:S11]  /*e6f0*/  LOP3.LUT R8, R11, 0x80000000, RZ, 0xc0, !PT ;  /* 0x800000000b087812 */ /* 0x000fd600078ec0ff */
[----:B------:R-:W-:-:S04]  /*e700*/  @!P0 ISETP.GE.AND P1, PT, R0, 0x1, PT ;  /* 0x000000010000880c */ /* 0x000fc80003f26270 */
[C---:B------:R-:W-:Y:S02]  /*e710*/  @!P0 SEL R11, R8.reuse, R11, !P1 ;  /* 0x0000000b080b8207 */ /* 0x040fe40004800000 */
[----:B------:R-:W-:Y:S01]  /*e720*/  @P0 LOP3.LUT R11, R8, 0x7f800000, RZ, 0xfc, !PT ;  /* 0x7f800000080b0812 */ /* 0x000fe200078efcff */
[----:B------:R-:W-:Y:S06]  /*e730*/  BRA `(.L_x_4411) ;  /* 0x0000000000047947 */ /* 0x000fec0003800000 */
.L_x_4410:
[----:B------:R-:W-:-:S07]  /*e740*/  IMAD R11, R8, 0x800000, R11 ;  /* 0x00800000080b7824 */ /* 0x000fce00078e020b */
.L_x_4411:
[----:B------:R-:W-:Y:S05]  /*e750*/  BSYNC B2 ;  /* 0x0000000000027941 */ /* 0x000fea0003800000 */
.L_x_4409:
[----:B------:R-:W-:Y:S05]  /*e760*/  BRA `(.L_x_4412) ;  /* 0x0000000000207947 */ /* 0x000fea0003800000 */
.L_x_4408:
[----:B------:R-:W-:-:S04]  /*e770*/  LOP3.LUT R11, R0, 0x80000000, R11, 0x48, !PT ;  /* 0x80000000000b7812 */ /* 0x000fc800078e480b */
[----:B------:R-:W-:Y:S01]  /*e780*/  LOP3.LUT R11, R11, 0x7f800000, RZ, 0xfc, !PT ;  /* 0x7f8000000b0b7812 */ /* 0x000fe200078efcff */
[----:B------:R-:W-:Y:S06]  /*e790*/  BRA `(.L_x_4412) ;  /* 0x0000000000147947 */ /* 0x000fec0003800000 */
.L_x_4407:
[----:B------:R-:W-:Y:S01]  /*e7a0*/  LOP3.LUT R11, R0, 0x80000000, R11, 0x48, !PT ;  /* 0x80000000000b7812 */ /* 0x000fe200078e480b */
[----:B------:R-:W-:Y:S06]  /*e7b0*/  BRA `(.L_x_4412) ;  /* 0x00000000000c7947 */ /* 0x000fec0003800000 */
.L_x_4406:
[----:B------:R-:W0:Y:S01]  /*e7c0*/  MUFU.RSQ R11, -QNAN ;  /* 0xffc00000000b7908 */ /* 0x000e220000001400 */
[----:B------:R-:W-:Y:S05]  /*e7d0*/  BRA `(.L_x_4412) ;  /* 0x0000000000047947 */ /* 0x000fea0003800000 */
.L_x_4405:
[----:B------:R-:W-:-:S07]  /*e7e0*/  FADD.FTZ R11, R11, R0 ;  /* 0x000000000b0b7221 */ /* 0x000fce0000010000 */
.L_x_4412:
[----:B------:R-:W-:Y:S05]  /*e7f0*/  BSYNC B0 ;  /* 0x0000000000007941 */ /* 0x000fea0003800000 */
.L_x_4402:
[----:B------:R-:W-:Y:S02]  /*e800*/  IMAD.MOV.U32 R7, RZ, RZ, 0x0 ;  /* 0x00000000ff077424 */ /* 0x000fe400078e00ff */
[----:B0-----:R-:W-:Y:S02]  /*e810*/  IMAD.MOV.U32 R0, RZ, RZ, R11 ;  /* 0x000000ffff007224 */ /* 0x001fe400078e000b */
[----:B------:R-:W-:Y:S05]  /*e820*/  RET.REL.NODEC R6 `(_ZN2at6native18elementwise_kernelILi128ELi4EZNS0_15gpu_kernel_implIZZZNS0_17log1p_kernel_cudaERNS_18TensorIteratorBaseEENKUlvE_clEvENKUlvE2_clEvEUlN3c107complexIfEEE_EEvS4_RKT_EUliE_EEviT1_) ;  /* 0xffffff1406f47950 */ /* 0x000fea0003c3ffff */
.L_x_4413:
        /* <DEDUP_REMOVED lines=13> */
.L_x_13230:


//--------------------- .text._ZN2at6native27unrolled_elementwise_kernelIZZZNS0_17log1p_kernel_cudaERNS_18TensorIteratorBaseEENKUlvE_clEvENKUlvE2_clEvEUlN3c107complexIfEEE_St5arrayIPcLm2EELi4E23TrivialOffsetCalculatorILi1EjESE_NS0_6memory12LoadWithCastILi1EEENSF_13StoreWithCastILi1EEEEEviT_T0_T2_T3_T4_T5_ --------------------------
	.section	.text._ZN2at6native27unrolled_elementwise_kernelIZZZNS0_17log1p_kernel_cudaERNS_18TensorIteratorBaseEENKUlvE_clEvENKUlvE2_clEvEUlN3c107complexIfEEE_St5arrayIPcLm2EELi4E23TrivialOffsetCalculatorILi1EjESE_NS0_6memory12LoadWithCastILi1EEENSF_13StoreWithCastILi1EEEEEviT_T0_T2_T3_T4_T5_,"ax",@progbits
	.align	128
        .global         _ZN2at6native27unrolled_elementwise_kernelIZZZNS0_17log1p_kernel_cudaERNS_18TensorIteratorBaseEENKUlvE_clEvENKUlvE2_clEvEUlN3c107complexIfEEE_St5arrayIPcLm2EELi4E23TrivialOffsetCalculatorILi1EjESE_NS0_6memory12LoadWithCastILi1EEENSF_13StoreWithCastILi1EEEEEviT_T0_T2_T3_T4_T5_
        .type           _ZN2at6native27unrolled_elementwise_kernelIZZZNS0_17log1p_kernel_cudaERNS_18TensorIteratorBaseEENKUlvE_clEvENKUlvE2_clEvEUlN3c107complexIfEEE_St5arrayIPcLm2EELi4E23TrivialOffsetCalculatorILi1EjESE_NS0_6memory12LoadWithCastILi1EEENSF_13StoreWithCastILi1EEEEEviT_T0_T2_T3_T4_T5_,@function
        .size           _ZN2at6native27unrolled_elementwise_kernelIZZZNS0_17log1p_kernel_cudaERNS_18TensorIteratorBaseEENKUlvE_clEvENKUlvE2_clEvEUlN3c107complexIfEEE_St5arrayIPcLm2EELi4E23TrivialOffsetCalculatorILi1EjESE_NS0_6memory12LoadWithCastILi1EEENSF_13StoreWithCastILi1EEEEEviT_T0_T2_T3_T4_T5_,(.L_x_13231 - _ZN2at6native27unrolled_elementwise_kernelIZZZNS0_17log1p_kernel_cudaERNS_18TensorIteratorBaseEENKUlvE_clEvENKUlvE2_clEvEUlN3c107complexIfEEE_St5arrayIPcLm2EELi4E23TrivialOffsetCalculatorILi1EjESE_NS0_6memory12LoadWithCastILi1EEENSF_13StoreWithCastILi1EEEEEviT_T0_T2_T3_T4_T5_)
        .other          _ZN2at6native27unrolled_elementwise_kernelIZZZNS0_17log1p_kernel_cudaERNS_18TensorIteratorBaseEENKUlvE_clEvENKUlvE2_clEvEUlN3c107complexIfEEE_St5arrayIPcLm2EELi4E23TrivialOffsetCalculatorILi1EjESE_NS0_6memory12LoadWithCastILi1EEENSF_13StoreWithCastILi1EEEEEviT_T0_T2_T3_T4_T5_,@"STO_CUDA_ENTRY STV_DEFAULT"
_ZN2at6native27unrolled_elementwise_kernelIZZZNS0_17log1p_kernel_cudaERNS_18TensorIteratorBaseEENKUlvE_clEvENKUlvE2_clEvEUlN3c107complexIfEEE_St5arrayIPcLm2EELi4E23TrivialOffsetCalculatorILi1EjESE_NS0_6memory12LoadWithCastILi1EEENSF_13StoreWithCastILi1EEEEEviT_T0_T2_T3_T4_T5_:
.text._ZN2at6native27unrolled_elementwise_kernelIZZZNS0_17log1p_kernel_cudaERNS_18TensorIteratorBaseEENKUlvE_clEvENKUlvE2_clEvEUlN3c107complexIfEEE_St5arrayIPcLm2EELi4E23TrivialOffsetCalculatorILi1EjESE_NS0_6memory12LoadWithCastILi1EEENSF_13StoreWithCastILi1EEEEEviT_T0_T2_T3_T4_T5_:
[----:B------:R-:W0:Y:S01]  /*0000*/  LDC R1, c[0x0][0x28] ;  /* 0x00000a00ff017b82 */ /* 0x000e220000000800 */
[----:B------:R-:W1:Y:S07]  /*0010*/  S2R R2, SR_CTAID.X ;  /* 0x0000000000027919 */ /* 0x000e6e0000002500 */
[----:B------:R-:W1:Y:S01]  /*0020*/  LDC R3, c[0x0][0x210] ;  /* 0x00008400ff037b82 */ /* 0x000e620000000800 */
[----:B------:R-:W-:Y:S01]  /*0030*/  ULDC.64 UR36, c[0x0][0x208] ;  /* 0x0000820000247ab9 */ /* 0x000fe20000000a00 */
[----:B------:R-:W-:Y:S01]  /*0040*/  BSSY B7, `(.L_x_4414) ;  /* 0x0000105000077945 */ /* 0x000fe20003800000 */
[----:B------:R-:W2:Y:S01]  /*0050*/  S2R R29, SR_TID.X ;  /* 0x00000000001d7919 */ /* 0x000ea20000002100 */
[----:B------:R-:W-:Y:S01]  /*0060*/  IMAD.MOV.U32 R27, RZ, RZ, RZ ;  /* 0x000000ffff1b7224 */ /* 0x000fe200078e00ff */
[----:B------:R-:W-:-:S03]  /*0070*/  CS2R R24, SRZ ;  /* 0x0000000000187805 */ /* 0x000fc6000001ff00 */
[----:B------:R-:W3:Y:S01]  /*0080*/  LDC.U8 R17, c[0x0][0x22c] ;  /* 0x00008b00ff117b82 */ /* 0x000ee20000000000 */
[----:B-1----:R-:W-:-:S05]  /*0090*/  IMAD R28, R2, -0x200, R3 ;  /* 0xfffffe00021c7824 */ /* 0x002fca00078e0203 */
[----:B--2---:R-:W-:-:S04]  /*00a0*/  ISETP.GE.AND P0, PT, R29, R28, PT ;  /* 0x0000001c1d00720c */ /* 0x004fc80003f06270 */
[----:B------:R-:W-:-:S09]  /*00b0*/  P2R R16, PR, RZ, 0x1 ;  /* 0x00000001ff107803 */ /* 0x000fd20000000000 */
[----:B0--3--:R-:W-:Y:S05]  /*00c0*/  @P0 BRA `(.L_x_4415) ;  /* 0x0000000c00f00947 */ /* 0x009fea0003800000 */
[----:B------:R-:W0:Y:S01]  /*00d0*/  LDC.64 R4, c[0x0][0x220] ;  /* 0x00008800ff047b82 */ /* 0x000e220000000a00 */
        /* <DEDUP_REMOVED lines=20> */
[----:B--2---:R4:W0:Y:S01]  /*0220*/  I2F.S16 R24, R4 ;  /* 0x0000000400187306 */ /* 0x0048220000101400 */
[----:B------:R-:W-:Y:S05]  /*0230*/  BRA `(.L_x_4422) ;  /* 0x0000000c008c7947 */ /* 0x000fea0003800000 */
.L_x_4420:
[----:B------:R-:W2:Y:S01]  /*0240*/  LDG.E.U8 R4, desc[UR36][R4.64] ;  /* 0x0000002404047981 */ /* 0x000ea2000c1e1100 */
[----:B------:R-:W-:Y:S01]  /*0250*/  IMAD.MOV.U32 R25, RZ, RZ, RZ ;  /* 0x000000ffff197224 */ /* 0x000fe200078e00ff */
[----:B--2---:R-:W-:Y:S01]  /*0260*/  I2FP.F32.U32 R24, R4 ;  /* 0x0000000400187245 */ /* 0x004fe20000201000 */
[----:B------:R-:W-:Y:S06]  /*0270*/  BRA `(.L_x_4422) ;  /* 0x0000000c007c7947 */ /* 0x000fec0003800000 */
.L_x_4419:
        /* <DEDUP_REMOVED lines=8> */
[----:B--2---:R0:W1:Y:S01]  /*0300*/  I2F.S64 R24, R4 ;  /* 0x0000000400187312 */ /* 0x0040620000301400 */
[----:B------:R-:W-:Y:S05]  /*0310*/  BRA `(.L_x_4422) ;  /* 0x0000000c00547947 */ /* 0x000fea0003800000 */
.L_x_4424:
[----:B------:R-:W2:Y:S01]  /*0320*/  LDG.E R4, desc[UR36][R4.64] ;  /* 0x0000002404047981 */ /* 0x000ea2000c1e1900 */
[----:B------:R-:W-:Y:S01]  /*0330*/  IMAD.MOV.U32 R25, RZ, RZ, RZ ;  /* 0x000000ffff197224 */ /* 0x000fe200078e00ff */
[----:B--2---:R-:W-:Y:S01]  /*0340*/  I2FP.F32.S32 R24, R4 ;  /* 0x0000000400187245 */ /* 0x004fe20000201400 */
[----:B------:R-:W-:Y:S06]  /*0350*/  BRA `(.L_x_4422) ;  /* 0x0000000c00447947 */ /* 0x000fec0003800000 */
.L_x_4423:
[----:B------:R-:W2:Y:S01]  /*0360*/  LDG.E.U16 R4, desc[UR36][R4.64] ;  /* 0x0000002404047981 */ /* 0x000ea2000c1e1500 */
[----:B------:R-:W-:Y:S01]  /*0370*/  IMAD.MOV.U32 R25, RZ, RZ, RZ ;  /* 0x000000ffff197224 */ /* 0x000fe200078e00ff */
[----:B--2---:R2:W3:Y:S01]  /*0380*/  I2F.S16 R24, R4 ;  /* 0x0000000400187306 */ /* 0x0044e20000101400 */
[----:B------:R-:W-:Y:S05]  /*0390*/  BRA `(.L_x_4422) ;  /* 0x0000000c00347947 */ /* 0x000fea0003800000 */
.L_x_4418:
        /* <DEDUP_REMOVED lines=9> */
.L_x_4426:
[----:B------:R-:W2:Y:S01]  /*0430*/  LDG.E.U16 R4, desc[UR36][R4.64] ;  /* 0x0000002404047981 */ /* 0x000ea2000c1e1500 */
[----:B------:R-:W-:Y:S02]  /*0440*/  IMAD.MOV.U32 R25, RZ, RZ, RZ ;  /* 0x000000ffff197224 */ /* 0x000fe400078e00ff */
[----:B--2---:R-:W-:Y:S01]  /*0450*/  HADD2.F32 R24, -RZ, R4.H0_H0 ;  /* 0x20000004ff187230 */ /* 0x004fe20000004100 */
[----:B------:R-:W-:Y:S06]  /*0460*/  BRA `(.L_x_4422) ;  /* 0x0000000c00007947 */ /* 0x000fec0003800000 */
.L_x_4425:
        /* <DEDUP_REMOVED lines=8> */
.L_x_4428:
[----:B------:R-:W2:Y:S02]  /*04f0*/  LDG.E R4, desc[UR36][R4.64] ;  /* 0x0000002404047981 */ /* 0x000ea4000c1e1900 */
[--C-:B--2---:R-:W-:Y:S02]  /*0500*/  HADD2.F32 R25, -RZ, R4.reuse.H1_H1 ;  /* 0x30000004ff197230 */ /* 0x104fe40000004100 */
[----:B------:R-:W-:Y:S01]  /*0510*/  HADD2.F32 R24, -RZ, R4.H0_H0 ;  /* 0x20000004ff187230 */ /* 0x000fe20000004100 */
[----:B------:R-:W-:Y:S06]  /*0520*/  BRA `(.L_x_4422) ;  /* 0x0000000800d07947 */ /* 0x000fec0003800000 */
.L_x_4427:
        /* <DEDUP_REMOVED lines=8> */
.L_x_4417:
        /* <DEDUP_REMOVED lines=13> */
.L_x_4431:
        /* <DEDUP_REMOVED lines=10> */
.L_x_4430:
        /* <DEDUP_REMOVED lines=8> */
[----:B------:R-:W-:Y:S02]  /*07a0*/  IMAD.MOV.U32 R25, RZ, RZ, RZ ;  /* 0x000000ffff197224 */ /* 0x000fe400078e00ff */
        /* <DEDUP_REMOVED lines=18> */
.L_x_4433:
[----:B------:R-:W2:Y:S01]  /*08d0*/  LDG.E.U8 R4, desc[UR36][R4.64] ;  /* 0x0000002404047981 */ /* 0x000ea2000c1e1100 */
[----:B------:R-:W-:Y:S02]  /*08e0*/  IMAD.MOV.U32 R25, RZ, RZ, RZ ;  /* 0x000000ffff197224 */ /* 0x000fe400078e00ff */
        /* <DEDUP_REMOVED lines=12> */
.L_x_4432:
[----:B------:R-:W2:Y:S01]  /*09b0*/  LDG.E.U16 R4, desc[UR36][R4.64] ;  /* 0x0000002404047981 */ /* 0x000ea2000c1e1500 */
[----:B------:R-:W-:Y:S02]  /*09c0*/  IMAD.MOV.U32 R25, RZ, RZ, RZ ;  /* 0x000000ffff197224 */ /* 0x000fe400078e00ff */
[----:B--2---:R-:W-:Y:S01]  /*09d0*/  IMAD.U32 R24, R4, 0x10000, RZ ;  /* 0x0001000004187824 */ /* 0x004fe200078e00ff */
[----:B------:R-:W-:Y:S06]  /*09e0*/  BRA `(.L_x_4422) ;  /* 0x0000000400a07947 */ /* 0x000fec0003800000 */
.L_x_4429:
        /* <DEDUP_REMOVED lines=12> */
.L_x_4436:
        /* <DEDUP_REMOVED lines=20> */
.L_x_4438:
[----:B------:R-:W-:Y:S05]  /*0bf0*/  BSYNC B0 ;  /* 0x0000000000007941 */ /* 0x000fea0003800000 */
.L_x_4437:
[----:B------:R-:W-:Y:S01]  /*0c00*/  IMAD.SHL.U32 R3, R3, 0x100000, RZ ;  /* 0x0010000003037824 */ /* 0x000fe200078e00ff */
[----:B------:R-:W-:-:S04]  /*0c10*/  LEA R5, R0, 0x3b800000, 0x17 ;  /* 0x3b80000000057811 */ /* 0x000fc800078eb8ff */
[----:B------:R-:W-:Y:S01]  /*0c20*/  LOP3.LUT R24, R5, R3, R24, 0xfe, !PT ;  /* 0x0000000305187212 */ /* 0x000fe200078efe18 */
[----:B------:R-:W-:Y:S06]  /*0c30*/  BRA `(.L_x_4422) ;  /* 0x00000004000c7947 */ /* 0x000fec0003800000 */
.L_x_4435:
        /* <DEDUP_REMOVED lines=20> */
.L_x_4440:
[----:B------:R-:W-:Y:S05]  /*0d80*/  BSYNC B0 ;  /* 0x0000000000007941 */ /* 0x000fea0003800000 */
.L_x_4439:
[----:B------:R-:W-:Y:S01]  /*0d90*/  IMAD.SHL.U32 R3, R3, 0x200000, RZ ;  /* 0x0020000003037824 */ /* 0x000fe200078e00ff */
[----:B------:R-:W-:-:S04]  /*0da0*/  LEA R5, R0, 0x37800000, 0x17 ;  /* 0x3780000000057811 */ /* 0x000fc800078eb8ff */
[----:B------:R-:W-:Y:S01]  /*0db0*/  LOP3.LUT R24, R5, R3, R24, 0xfe, !PT ;  /* 0x0000000305187212 */ /* 0x000fe200078efe18 */
[----:B------:R-:W-:Y:S06]  /*0dc0*/  BRA `(.L_x_4422) ;  /* 0x0000000000a87947 */ /* 0x000fec0003800000 */
.L_x_4434:
        /* <DEDUP_REMOVED lines=14> */
.L_x_4444:
[----:B------:R-:W-:Y:S05]  /*0eb0*/  BSYNC B0 ;  /* 0x0000000000007941 */ /* 0x000fea0003800000 */
.L_x_4443:
[----:B------:R-:W-:Y:S01]  /*0ec0*/  IMAD.MOV.U32 R25, RZ, RZ, RZ ;  /* 0x000000ffff197224 */ /* 0x000fe200078e00ff */
[----:B------:R-:W-:Y:S06]  /*0ed0*/  BRA `(.L_x_4422) ;  /* 0x0000000000647947 */ /* 0x000fec0003800000 */
.L_x_4421:
        /* <DEDUP_REMOVED lines=16> */
.L_x_4445:
[----:B------:R-:W-:Y:S01]  /*0fe0*/  CS2R R24, SRZ ;  /* 0x0000000000187805 */ /* 0x000fe2000001ff00 */
[----:B------:R-:W-:Y:S06]  /*0ff0*/  BRA `(.L_x_4422) ;  /* 0x00000000001c7947 */ /* 0x000fec0003800000 */
.L_x_4442:
[----:B------:R-:W2:Y:S01]  /*1000*/  LDG.E.64 R4, desc[UR36][R4.64] ;  /* 0x0000002404047981 */ /* 0x000ea2000c1e1b00 */
[----:B------:R-:W-:Y:S01]  /*1010*/  IMAD.MOV.U32 R25, RZ, RZ, RZ ;  /* 0x000000ffff197224 */ /* 0x000fe200078e00ff */
[----:B--2---:R0:W1:Y:S01]  /*1020*/  I2F.U64 R24, R4 ;  /* 0x0000000400187312 */ /* 0x0040620000301000 */
[----:B------:R-:W-:Y:S05]  /*1030*/  BRA `(.L_x_4422) ;  /* 0x00000000000c7947 */ /* 0x000fea0003800000 */
.L_x_4441:
[----:B------:R-:W2:Y:S01]  /*1040*/  LDG.E R4, desc[UR36][R4.64] ;  /* 0x0000002404047981 */ /* 0x000ea2000c1e1900 */
[----:B------:R-:W-:Y:S01]  /*1050*/  IMAD.MOV.U32 R25, RZ, RZ, RZ ;  /* 0x000000ffff197224 */ /* 0x000fe200078e00ff */
[----:B--2---:R-:W-:-:S07]  /*1060*/  I2FP.F32.U32 R24, R4 ;  /* 0x0000000400187245 */ /* 0x004fce0000201000 */
.L_x_4422:
[----:B------:R-:W-:Y:S05]  /*1070*/  BSYNC B6 ;  /* 0x0000000000067941 */ /* 0x000fea0003800000 */
.L_x_4416:
[----:B------:R-:W-:-:S07]  /*1080*/  VIADD R29, R29, 0x80 ;  /* 0x000000801d1d7836 */ /* 0x000fce0000000000 */
.L_x_4415:
[----:B------:R-:W-:Y:S05]  /*1090*/  BSYNC B7 ;  /* 0x0000000000077941 */ /* 0x000fea0003800000 */
.L_x_4414:
[----:B------:R-:W-:Y:S01]  /*10a0*/  ISETP.GE.AND P0, PT, R29, R28, PT ;  /* 0x0000001c1d00720c */ /* 0x000fe20003f06270 */
[----:B------:R-:W-:Y:S01]  /*10b0*/  BSSY B7, `(.L_x_4446) ;  /* 0x00000ff000077945 */ /* 0x000fe20003800000 */
[----:B------:R-:W-:-:S11]  /*10c0*/  IMAD.MOV.U32 R26, RZ, RZ, RZ ;  /* 0x000000ffff1a7224 */ /* 0x000fd600078e00ff */
[----:B------:R-:W-:Y:S05]  /*10d0*/  @P0 BRA `(.L_x_4447) ;  /* 0x0000000c00f00947 */ /* 0x000fea0003800000 */
[----:B0-2-4-:R-:W0:Y:S01]  /*10e0*/  LDC.64 R4, c[0x0][0x220] ;  /* 0x00008800ff047b82 */ /* 0x015e220000000a00 */
        /* <DEDUP_REMOVED lines=20> */
[----:B--2---:R0:W2:Y:S01]  /*1230*/  I2F.S16 R26, R4 ;  /* 0x00000004001a7306 */ /* 0x0040a20000101400 */
[----:B------:R-:W-:Y:S05]  /*1240*/  BRA `(.L_x_4454) ;  /* 0x0000000c008c7947 */ /* 0x000fea0003800000 */
.L_x_4452:
[----:B------:R-:W2:Y:S01]  /*1250*/  LDG.E.U8 R4, desc[UR36][R4.64] ;  /* 0x0000002404047981 */ /* 0x000ea2000c1e1100 */
[----:B------:R-:W-:Y:S01]  /*1260*/  IMAD.MOV.U32 R27, RZ, RZ, RZ ;  /* 0x000000ffff1b7224 */ /* 0x000fe200078e00ff */
[----:B--2---:R-:W-:Y:S01]  /*1270*/  I2FP.F32.U32 R26, R4 ;  /* 0x00000004001a7245 */ /* 0x004fe20000201000 */
[----:B------:R-:W-:Y:S06]  /*1280*/  BRA `(.L_x_4454) ;  /* 0x0000000c007c7947 */ /* 0x000fec0003800000 */
.L_x_4451:
        /* <DEDUP_REMOVED lines=10> */
.L_x_4456:
[----:B------:R-:W2:Y:S01]  /*1330*/  LDG.E R4, desc[UR36][R4.64] ;  /* 0x0000002404047981 */ /* 0x000ea2000c1e1900 */
[----:B------:R-:W-:Y:S01]  /*1340*/  IMAD.MOV.U32 R27, RZ, RZ, RZ ;  /* 0x000000ffff1b7224 */ /* 0x000fe200078e00ff */
[----:B--2---:R-:W-:Y:S01]  /*1350*/  I2FP.F32.S32 R26, R4 ;  /* 0x00000004001a7245 */ /* 0x004fe20000201400 */
[----:B------:R-:W-:Y:S06]  /*1360*/  BRA `(.L_x_4454) ;  /* 0x0000000c00447947 */ /* 0x000fec0003800000 */
.L_x_4455:
[----:B------:R-:W2:Y:S01]  /*1370*/  LDG.E.U16 R4, desc[UR36][R4.64] ;  /* 0x0000002404047981 */ /* 0x000ea2000c1e1500 */
[----:B------:R-:W-:Y:S01]  /*1380*/  IMAD.MOV.U32 R27, RZ, RZ, RZ ;  /* 0x000000ffff1b7224 */ /* 0x000fe200078e00ff */
[----:B--2---:R4:W0:Y:S01]  /*1390*/  I2F.S16 R26, R4 ;  /* 0x00000004001a7306 */ /* 0x0048220000101400 */
[----:B------:R-:W-:Y:S05]  /*13a0*/  BRA `(.L_x_4454) ;  /* 0x0000000c00347947 */ /* 0x000fea0003800000 */
.L_x_4450:
        /* <DEDUP_REMOVED lines=9> */
.L_x_4458:
[----:B------:R-:W2:Y:S01]  /*1440*/  LDG.E.U16 R4, desc[UR36][R4.64] ;  /* 0x0000002404047981 */ /* 0x000ea2000c1e1500 */
[----:B------:R-:W-:Y:S02]  /*1450*/  IMAD.MOV.U32 R27, RZ, RZ, RZ ;  /* 0x000000ffff1b7224 */ /* 0x000fe400078e00ff */
[----:B--2---:R-:W-:Y:S01]  /*1460*/  HADD2.F32 R26, -RZ, R4.H0_H0 ;  /* 0x20000004ff1a7230 */ /* 0x004fe20000004100 */
[----:B------:R-:W-:Y:S06]  /*1470*/  BRA `(.L_x_4454) ;  /* 0x0000000c00007947 */ /* 0x000fec0003800000 */
.L_x_4457:
        /* <DEDUP_REMOVED lines=8> */
.L_x_4460:
[----:B------:R-:W2:Y:S02]  /*1500*/  LDG.E R4, desc[UR36][R4.64] ;  /* 0x0000002404047981 */ /* 0x000ea4000c1e1900 */
[--C-:B--2---:R-:W-:Y:S02]  /*1510*/  HADD2.F32 R27, -RZ, R4.reuse.H1_H1 ;  /* 0x30000004ff1b7230 */ /* 0x104fe40000004100 */
[----:B------:R-:W-:Y:S01]  /*1520*/  HADD2.F32 R26, -RZ, R4.H0_H0 ;  /* 0x20000004ff1a7230 */ /* 0x000fe20000004100 */
[----:B------:R-:W-:Y:S06]  /*1530*/  BRA `(.L_x_4454) ;  /* 0x0000000800d07947 */ /* 0x000fec0003800000 */
.L_x_4459:
        /* <DEDUP_REMOVED lines=8> */
.L_x_4449:
        /* <DEDUP_REMOVED lines=13> */
.L_x_4463:
[----:B------:R-:W2:Y:S01]  /*1690*/  LDG.E.128 R4, desc[UR36][R4.64] ;  /* 0x0000002404047981 */ /* 0x000ea2000c1e1d00 */
[----:B------:R-:W-:Y:S01]  /*16a0*/  UMOV UR4, 0xf0000000 ;  /* 0xf000000000047882 */ /* 0x000fe20000000000 */
[----:B------:R-:W-:Y:S01]  /*16b0*/  UMOV UR5, 0x380fffff ;  /* 0x380fffff00057882 */ /* 0x000fe20000000000 */
[----:B--2---:R-:W0:Y:S01]  /*16c0*/  F2F.F32.F64 R27, R6 ;  /* 0x00000006001b7310 */ /* 0x004e220000301000 */
[----:B------:R-:W-:Y:S02]  /*16d0*/  DSETP.GEU.AND P0, PT, |R6|, UR4, PT ;  /* 0x0000000406007e2a */ /* 0x000fe4000bf0e200 */
[----:B------:R-:W-:-:S05]  /*16e0*/  DSETP.GEU.AND P1, PT, |R4|, UR4, PT ;  /* 0x0000000404007e2a */ /* 0x000fca000bf2e200 */
[----:B------:R-:W2:Y:S07]  /*16f0*/  F2F.F32.F64 R26, R4 ;  /* 0x00000004001a7310 */ /* 0x000eae0000301000 */
[----:B0-----:R-:W-:Y:S02]  /*1700*/  @!P0 FMUL R27, R27, 1.175494350822287508e-38 ;  /* 0x008000001b1b8820 */ /* 0x001fe40000400000 */
[----:B--2---:R-:W-:Y:S01]  /*1710*/  @!P1 FMUL R26, R26, 1.175494350822287508e-38 ;  /* 0x008000001a1a9820 */ /* 0x004fe20000400000 */
[----:B------:R-:W-:Y:S06]  /*1720*/  BRA `(.L_x_4454) ;  /* 0x0000000800547947 */ /* 0x000fec0003800000 */
.L_x_4462:
        /* <DEDUP_REMOVED lines=27> */
.L_x_4465:
        /* <DEDUP_REMOVED lines=14> */
.L_x_4464:
[----:B------:R-:W2:Y:S01]  /*19c0*/  LDG.E.U16 R4, desc[UR36][R4.64] ;  /* 0x0000002404047981 */ /* 0x000ea2000c1e1500 */
[----:B------:R-:W-:Y:S02]  /*19d0*/  IMAD.MOV.U32 R27, RZ, RZ, RZ ;  /* 0x000000ffff1b7224 */ /* 0x000fe400078e00ff */
[----:B--2---:R-:W-:Y:S01]  /*19e0*/  IMAD.U32 R26, R4, 0x10000, RZ ;  /* 0x00010000041a7824 */ /* 0x004fe200078e00ff */
[----:B------:R-:W-:Y:S06]  /*19f0*/  BRA `(.L_x_4454) ;  /* 0x0000000400a07947 */ /* 0x000fec0003800000 */
.L_x_4461:
        /* <DEDUP_REMOVED lines=12> */
.L_x_4468:
        /* <DEDUP_REMOVED lines=20> */
.L_x_4470:
[----:B------:R-:W-:Y:S05]  /*1c00*/  BSYNC B0 ;  /* 0x0000000000007941 */ /* 0x000fea0003800000 */
.L_x_4469:
[----:B------:R-:W-:Y:S01]  /*1c10*/  IMAD.SHL.U32 R3, R3, 0x100000, RZ ;  /* 0x0010000003037824 */ /* 0x000fe200078e00ff */
[----:B------:R-:W-:-:S04]  /*1c20*/  LEA R5, R0, 0x3b800000, 0x17 ;  /* 0x3b80000000057811 */ /* 0x000fc800078eb8ff */
[----:B------:R-:W-:Y:S01]  /*1c30*/  LOP3.LUT R26, R5, R3, R26, 0xfe, !PT ;  /* 0x00000003051a7212 */ /* 0x000fe200078efe1a */
[----:B------:R-:W-:Y:S06]  /*1c40*/  BRA `(.L_x_4454) ;  /* 0x00000004000c7947 */ /* 0x000fec0003800000 */
.L_x_4467:
        /* <DEDUP_REMOVED lines=20> */
.L_x_4472:
[----:B------:R-:W-:Y:S05]  /*1d90*/  BSYNC B0 ;  /* 0x0000000000007941 */ /* 0x000fea0003800000 */
.L_x_4471:
[----:B------:R-:W-:Y:S01]  /*1da0*/  IMAD.SHL.U32 R3, R3, 0x200000, RZ ;  /* 0x0020000003037824 */ /* 0x000fe200078e00ff */
[----:B------:R-:W-:-:S04]  /*1db0*/  LEA R5, R0, 0x37800000, 0x17 ;  /* 0x3780000000057811 */ /* 0x000fc800078eb8ff */
[----:B------:R-:W-:Y:S01]  /*1dc0*/  LOP3.LUT R26, R5, R3, R26, 0xfe, !PT ;  /* 0x00000003051a7212 */ /* 0x000fe200078efe1a */
[----:B------:R-:W-:Y:S06]  /*1dd0*/  BRA `(.L_x_4454) ;  /* 0x0000000000a87947 */ /* 0x000fec0003800000 */
.L_x_4466:
        /* <DEDUP_REMOVED lines=14> */
.L_x_4476:
[----:B------:R-:W-:Y:S05]  /*1ec0*/  BSYNC B0 ;  /* 0x0000000000007941 */ /* 0x000fea0003800000 */
.L_x_4475:
[----:B------:R-:W-:Y:S01]  /*1ed0*/  IMAD.MOV.U32 R27, RZ, RZ, RZ ;  /* 0x000000ffff1b7224 */ /* 0x000fe200078e00ff */
[----:B------:R-:W-:Y:S06]  /*1ee0*/  BRA `(.L_x_4454) ;  /* 0x0000000000647947 */ /* 0x000fec0003800000 */
.L_x_4453:
        /* <DEDUP_REMOVED lines=16> */
.L_x_4477:
[----:B------:R-:W-:Y:S01]  /*1ff0*/  CS2R R26, SRZ ;  /* 0x00000000001a7805 */ /* 0x000fe2000001ff00 */
[----:B------:R-:W-:Y:S06]  /*2000*/  BRA `(.L_x_4454) ;  /* 0x00000000001c7947 */ /* 0x000fec0003800000 */
.L_x_4474:
[----:B------:R-:W2:Y:S01]  /*2010*/  LDG.E.64 R4, desc[UR36][R4.64] ;  /* 0x0000002404047981 */ /* 0x000ea2000c1e1b00 */
[----:B------:R-:W-:Y:S01]  /*2020*/  IMAD.MOV.U32 R27, RZ, RZ, RZ ;  /* 0x000000ffff1b7224 */ /* 0x000fe200078e00ff */
[----:B--2---:R0:W2:Y:S01]  /*2030*/  I2F.U64 R26, R4 ;  /* 0x00000004001a7312 */ /* 0x0040a20000301000 */
[----:B------:R-:W-:Y:S05]  /*2040*/  BRA `(.L_x_4454) ;  /* 0x00000000000c7947 */ /* 0x000fea0003800000 */
.L_x_4473:
[----:B------:R-:W2:Y:S01]  /*2050*/  LDG.E R4, desc[UR36][R4.64] ;  /* 0x0000002404047981 */ /* 0x000ea2000c1e1900 */
[----:B------:R-:W-:Y:S01]  /*2060*/  IMAD.MOV.U32 R27, RZ, RZ, RZ ;  /* 0x000000ffff1b7224 */ /* 0x000fe200078e00ff */
[----:B--2---:R-:W-:-:S07]  /*2070*/  I2FP.F32.U32 R26, R4 ;  /* 0x00000004001a7245 */ /* 0x004fce0000201000 */
.L_x_4454:
[----:B------:R-:W-:Y:S05]  /*2080*/  BSYNC B6 ;  /* 0x0000000000067941 */ /* 0x000fea0003800000 */
.L_x_4448:
[----:B------:R-:W-:-:S07]  /*2090*/  VIADD R29, R29, 0x80 ;  /* 0x000000801d1d7836 */ /* 0x000fce0000000000 */
.L_x_4447:
[----:B------:R-:W-:Y:S05]  /*20a0*/  BSYNC B7 ;  /* 0x0000000000077941 */ /* 0x000fea0003800000 */
.L_x_4446:
[----:B------:R-:W-:Y:S01]  /*20b0*/  ISETP.GE.AND P0, PT, R29, R28, PT ;  /* 0x0000001c1d00720c */ /* 0x000fe20003f06270 */
[----:B------:R-:W-:Y:S01]  /*20c0*/  BSSY B7, `(.L_x_4478) ;  /* 0x0000100000077945 */ /* 0x000fe20003800000 */
[----:B------:R-:W-:Y:S01]  /*20d0*/  IMAD.MOV.U32 R19, RZ, RZ, RZ ;  /* 0x000000ffff137224 */ /* 0x000fe200078e00ff */
[----:B------:R-:W-:-:S10]  /*20e0*/  CS2R R22, SRZ ;  /* 0x0000000000167805 */ /* 0x000fd4000001ff00 */
        /* <DEDUP_REMOVED lines=24> */
.L_x_4484:
[----:B------:R-:W2:Y:S01]  /*2270*/  LDG.E.U8 R4, desc[UR36][R4.64] ;  /* 0x0000002404047981 */ /* 0x000ea2000c1e1100 */
[----:B------:R-:W-:Y:S01]  /*2280*/  IMAD.MOV.U32 R23, RZ, RZ, RZ ;  /* 0x000000ffff177224 */ /* 0x000fe200078e00ff */
[----:B--2---:R-:W-:Y:S01]  /*2290*/  I2FP.F32.U32 R22, R4 ;  /* 0x0000000400167245 */ /* 0x004fe20000201000 */
[----:B------:R-:W-:Y:S06]  /*22a0*/  BRA `(.L_x_4486) ;  /* 0x0000000c007c7947 */ /* 0x000fec0003800000 */
.L_x_4483:
        /* <DEDUP_REMOVED lines=10> */
.L_x_4488:
[----:B------:R-:W2:Y:S01]  /*2350*/  LDG.E R4, desc[UR36][R4.64] ;  /* 0x0000002404047981 */ /* 0x000ea2000c1e1900 */
[----:B------:R-:W-:Y:S01]  /*2360*/  IMAD.MOV.U32 R23, RZ, RZ, RZ ;  /* 0x000000ffff177224 */ /* 0x000fe200078e00ff */
[----:B--2---:R-:W-:Y:S01]  /*2370*/  I2FP.F32.S32 R22, R4 ;  /* 0x0000000400167245 */ /* 0x004fe20000201400 */
[----:B------:R-:W-:Y:S06]  /*2380*/  BRA `(.L_x_4486) ;  /* 0x0000000c00447947 */ /* 0x000fec0003800000 */
.L_x_4487:
[----:B------:R-:W2:Y:S01]  /*2390*/  LDG.E.U16 R4, desc[UR36][R4.64] ;  /* 0x0000002404047981 */ /* 0x000ea2000c1e1500 */
[----:B------:R-:W-:Y:S01]  /*23a0*/  IMAD.MOV.U32 R23, RZ, RZ, RZ ;  /* 0x000000ffff177224 */ /* 0x000fe200078e00ff */
[----:B--2---:R0:W2:Y:S01]  /*23b0*/  I2F.S16 R22, R4 ;  /* 0x0000000400167306 */ /* 0x0040a20000101400 */
[----:B------:R-:W-:Y:S05]  /*23c0*/  BRA `(.L_x_4486) ;  /* 0x0000000c00347947 */ /* 0x000fea0003800000 */
.L_x_4482:
        /* <DEDUP_REMOVED lines=9> */
.L_x_4490:
[----:B------:R-:W2:Y:S01]  /*2460*/  LDG.E.U16 R4, desc[UR36][R4.64] ;  /* 0x0000002404047981 */ /* 0x000ea2000c1e1500 */
[----:B------:R-:W-:Y:S02]  /*2470*/  IMAD.MOV.U32 R23, RZ, RZ, RZ ;  /* 0x000000ffff177224 */ /* 0x000fe400078e00ff */
[----:B--2---:R-:W-:Y:S01]  /*2480*/  HADD2.F32 R22, -RZ, R4.H0_H0 ;  /* 0x20000004ff167230 */ /* 0x004fe20000004100 */
[----:B------:R-:W-:Y:S06]  /*2490*/  BRA `(.L_x_4486) ;  /* 0x0000000c00007947 */ /* 0x000fec0003800000 */
.L_x_4489:
        /* <DEDUP_REMOVED lines=8> */
.L_x_4492:
[----:B------:R-:W2:Y:S02]  /*2520*/  LDG.E R4, desc[UR36][R4.64] ;  /* 0x0000002404047981 */ /* 0x000ea4000c1e1900 */
[--C-:B--2---:R-:W-:Y:S02]  /*2530*/  HADD2.F32 R23, -RZ, R4.reuse.H1_H1 ;  /* 0x30000004ff177230 */ /* 0x104fe40000004100 */
[----:B------:R-:W-:Y:S01]  /*2540*/  HADD2.F32 R22, -RZ, R4.H0_H0 ;  /* 0x20000004ff167230 */ /* 0x000fe20000004100 */
[----:B------:R-:W-:Y:S06]  /*2550*/  BRA `(.L_x_4486) ;  /* 0x0000000800d07947 */ /* 0x000fec0003800000 */
.L_x_4491:
        /* <DEDUP_REMOVED lines=8> */
.L_x_4481:
        /* <DEDUP_REMOVED lines=13> */
.L_x_4495:
        /* <DEDUP_REMOVED lines=10> */
.L_x_4494:
        /* <DEDUP_REMOVED lines=27> */
.L_x_4497:
        /* <DEDUP_REMOVED lines=14> */
.L_x_4496:
[----:B------:R-:W2:Y:S01]  /*29e0*/  LDG.E.U16 R4, desc[UR36][R4.64] ;  /* 0x0000002404047981 */ /* 0x000ea2000c1e1500 */
[----:B------:R-:W-:Y:S02]  /*29f0*/  IMAD.MOV.U32 R23, RZ, RZ, RZ ;  /* 0x000000ffff177224 */ /* 0x000fe400078e00ff */
[----:B--2---:R-:W-:Y:S01]  /*2a00*/  IMAD.U32 R22, R4, 0x10000, RZ ;  /* 0x0001000004167824 */ /* 0x004fe200078e00ff */
[----:B------:R-:W-:Y:S06]  /*2a10*/  BRA `(.L_x_4486) ;  /* 0x0000000400a07947 */ /* 0x000fec0003800000 */
.L_x_4493:
        /* <DEDUP_REMOVED lines=12> */
.L_x_4500:
        /* <DEDUP_REMOVED lines=20> */
.L_x_4502:
[----:B------:R-:W-:Y:S05]  /*2c20*/  BSYNC B0 ;  /* 0x0000000000007941 */ /* 0x000fea0003800000 */
.L_x_4501:
[----:B------:R-:W-:Y:S01]  /*2c30*/  IMAD.SHL.U32 R3, R3, 0x100000, RZ ;  /* 0x0010000003037824 */ /* 0x000fe200078e00ff */
[----:B------:R-:W-:-:S04]  /*2c40*/  LEA R5, R0, 0x3b800000, 0x17 ;  /* 0x3b80000000057811 */ /* 0x000fc800078eb8ff */
[----:B------:R-:W-:Y:S01]  /*2c50*/  LOP3.LUT R22, R5, R3, R22, 0xfe, !PT ;  /* 0x0000000305167212 */ /* 0x000fe200078efe16 */
[----:B------:R-:W-:Y:S06]  /*2c60*/  BRA `(.L_x_4486) ;  /* 0x00000004000c7947 */ /* 0x000fec0003800000 */
.L_x_4499:
        /* <DEDUP_REMOVED lines=20> */
.L_x_4504:
[----:B------:R-:W-:Y:S05]  /*2db0*/  BSYNC B0 ;  /* 0x0000000000007941 */ /* 0x000fea0003800000 */
.L_x_4503:
[----:B------:R-:W-:Y:S01]  /*2dc0*/  IMAD.SHL.U32 R3, R3, 0x200000, RZ ;  /* 0x0020000003037824 */ /* 0x000fe200078e00ff */
[----:B------:R-:W-:-:S04]  /*2dd0*/  LEA R5, R0, 0x37800000, 0x17 ;  /* 0x3780000000057811 */ /* 0x000fc800078eb8ff */
[----:B------:R-:W-:Y:S01]  /*2de0*/  LOP3.LUT R22, R5, R3, R22, 0xfe, !PT ;  /* 0x0000000305167212 */ /* 0x000fe200078efe16 */
[----:B------:R-:W-:Y:S06]  /*2df0*/  BRA `(.L_x_4486) ;  /* 0x0000000000a87947 */ /* 0x000fec0003800000 */
.L_x_4498:
        /* <DEDUP_REMOVED lines=14> */
.L_x_4508:
[----:B------:R-:W-:Y:S05]  /*2ee0*/  BSYNC B0 ;  /* 0x0000000000007941 */ /* 0x000fea0003800000 */
.L_x_4507:
[----:B------:R-:W-:Y:S01]  /*2ef0*/  IMAD.MOV.U32 R23, RZ, RZ, RZ ;  /* 0x000000ffff177224 */ /* 0x000fe200078e00ff */
[----:B------:R-:W-:Y:S06]  /*2f00*/  BRA `(.L_x_4486) ;  /* 0x0000000000647947 */ /* 0x000fec0003800000 */
.L_x_4485:
        /* <DEDUP_REMOVED lines=16> */
.L_x_4509:
[----:B------:R-:W-:Y:S01]  /*3010*/  CS2R R22, SRZ ;  /* 0x0000000000167805 */ /* 0x000fe2000001ff00 */
[----:B------:R-:W-:Y:S06]  /*3020*/  BRA `(.L_x_4486) ;  /* 0x00000000001c7947 */ /* 0x000fec0003800000 */
.L_x_4506:
[----:B------:R-:W2:Y:S01]  /*3030*/  LDG.E.64 R4, desc[UR36][R4.64] ;  /* 0x0000002404047981 */ /* 0x000ea2000c1e1b00 */
[----:B------:R-:W-:Y:S01]  /*3040*/  IMAD.MOV.U32 R23, RZ, RZ, RZ ;  /* 0x000000ffff177224 */ /* 0x000fe200078e00ff */
[----:B--2---:R0:W2:Y:S01]  /*3050*/  I2F.U64 R22, R4 ;  /* 0x0000000400167312 */ /* 0x0040a20000301000 */
[----:B------:R-:W-:Y:S05]  /*3060*/  BRA `(.L_x_4486) ;  /* 0x00000000000c7947 */ /* 0x000fea0003800000 */
.L_x_4505:
[----:B------:R-:W2:Y:S01]  /*3070*/  LDG.E R4, desc[UR36][R4.64] ;  /* 0x0000002404047981 */ /* 0x000ea2000c1e1900 */
[----:B------:R-:W-:Y:S01]  /*3080*/  IMAD.MOV.U32 R23, RZ, RZ, RZ ;  /* 0x000000ffff177224 */ /* 0x000fe200078e00ff */
[----:B--2---:R-:W-:-:S07]  /*3090*/  I2FP.F32.U32 R22, R4 ;  /* 0x0000000400167245 */ /* 0x004fce0000201000 */
.L_x_4486:
[----:B------:R-:W-:Y:S05]  /*30a0*/  BSYNC B6 ;  /* 0x0000000000067941 */ /* 0x000fea0003800000 */
.L_x_4480:
[----:B------:R-:W-:-:S07]  /*30b0*/  VIADD R29, R29, 0x80 ;  /* 0x000000801d1d7836 */ /* 0x000fce0000000000 */
.L_x_4479:
[----:B------:R-:W-:Y:S05]  /*30c0*/  BSYNC B7 ;  /* 0x0000000000077941 */ /* 0x000fea0003800000 */
.L_x_4478:
[----:B------:R-:W-:Y:S01]  /*30d0*/  ISETP.GE.AND P0, PT, R29, R28, PT ;  /* 0x0000001c1d00720c */ /* 0x000fe20003f06270 */
[----:B------:R-:W-:Y:S01]  /*30e0*/  BSSY B6, `(.L_x_4510) ;  /* 0x00000fb000067945 */ /* 0x000fe20003800000 */
[----:B------:R-:W-:-:S11]  /*30f0*/  IMAD.MOV.U32 R18, RZ, RZ, RZ ;  /* 0x000000ffff127224 */ /* 0x000fd600078e00ff */
        /* <DEDUP_REMOVED lines=22> */
.L_x_4515:
[----:B------:R-:W2:Y:S01]  /*3260*/  LDG.E.U8 R4, desc[UR36][R4.64] ;  /* 0x0000002404047981 */ /* 0x000ea2000c1e1100 */
[----:B------:R-:W-:Y:S01]  /*3270*/  IMAD.MOV.U32 R19, RZ, RZ, RZ ;  /* 0x000000ffff137224 */ /* 0x000fe200078e00ff */
[----:B--2---:R-:W-:Y:S01]  /*3280*/  I2FP.F32.U32 R18, R4 ;  /* 0x0000000400127245 */ /* 0x004fe20000201000 */
[----:B------:R-:W-:Y:S06]  /*3290*/  BRA `(.L_x_4511) ;  /* 0x0000000c007c7947 */ /* 0x000fec0003800000 */
.L_x_4514:
        /* <DEDUP_REMOVED lines=10> */
.L_x_4518:
[----:B------:R-:W2:Y:S01]  /*3340*/  LDG.E R4, desc[UR36][R4.64] ;  /* 0x0000002404047981 */ /* 0x000ea2000c1e1900 */
[----:B------:R-:W-:Y:S01]  /*3350*/  IMAD.MOV.U32 R19, RZ, RZ, RZ ;  /* 0x000000ffff137224 */ /* 0x000fe200078e00ff */
[----:B--2---:R-:W-:Y:S01]  /*3360*/  I2FP.F32.S32 R18, R4 ;  /* 0x0000000400127245 */ /* 0x004fe20000201400 */
[----:B------:R-:W-:Y:S06]  /*3370*/  BRA `(.L_x_4511) ;  /* 0x0000000c00447947 */ /* 0x000fec0003800000 */
.L_x_4517:
[----:B------:R-:W2:Y:S01]  /*3380*/  LDG.E.U16 R4, desc[UR36][R4.64] ;  /* 0x0000002404047981 */ /* 0x000ea2000c1e1500 */
[----:B------:R-:W-:Y:S01]  /*3390*/  IMAD.MOV.U32 R19, RZ, RZ, RZ ;  /* 0x000000ffff137224 */ /* 0x000fe200078e00ff */
[----:B--2---:R0:W2:Y:S01]  /*33a0*/  I2F.S16 R18, R4 ;  /* 0x0000000400127306 */ /* 0x0040a20000101400 */
[----:B------:R-:W-:Y:S05]  /*33b0*/  BRA `(.L_x_4511) ;  /* 0x0000000c00347947 */ /* 0x000fea0003800000 */
.L_x_4513:
        /* <DEDUP_REMOVED lines=9> */
.L_x_4520:
[----:B------:R-:W2:Y:S01]  /*3450*/  LDG.E.U16 R4, desc[UR36][R4.64] ;  /* 0x0000002404047981 */ /* 0x000ea2000c1e1500 */
[----:B------:R-:W-:Y:S02]  /*3460*/  IMAD.MOV.U32 R19, RZ, RZ, RZ ;  /* 0x000000ffff137224 */ /* 0x000fe400078e00ff */
[----:B--2---:R-:W-:Y:S01]  /*3470*/  HADD2.F32 R18, -RZ, R4.H0_H0 ;  /* 0x20000004ff127230 */ /* 0x004fe20000004100 */
[----:B------:R-:W-:Y:S06]  /*3480*/  BRA `(.L_x_4511) ;  /* 0x0000000c00007947 */ /* 0x000fec0003800000 */
.L_x_4519:
        /* <DEDUP_REMOVED lines=8> */
.L_x_4522:
[----:B------:R-:W2:Y:S02]  /*3510*/  LDG.E R4, desc[UR36][R4.64] ;  /* 0x0000002404047981 */ /* 0x000ea4000c1e1900 */
[--C-:B--2---:R-:W-:Y:S02]  /*3520*/  HADD2.F32 R19, -RZ, R4.reuse.H1_H1 ;  /* 0x30000004ff137230 */ /* 0x104fe40000004100 */
[----:B------:R-:W-:Y:S01]  /*3530*/  HADD2.F32 R18, -RZ, R4.H0_H0 ;  /* 0x20000004ff127230 */ /* 0x000fe20000004100 */
[----:B------:R-:W-:Y:S06]  /*3540*/  BRA `(.L_x_4511) ;  /* 0x0000000800d07947 */ /* 0x000fec0003800000 */
.L_x_4521:
        /* <DEDUP_REMOVED lines=8> */
.L_x_4512:
        /* <DEDUP_REMOVED lines=13> */
.L_x_4525:
        /* <DEDUP_REMOVED lines=10> */
.L_x_4524:
        /* <DEDUP_REMOVED lines=27> */
.L_x_4527:
        /* <DEDUP_REMOVED lines=14> */
.L_x_4526:
[----:B------:R-:W2:Y:S01]  /*39d0*/  LDG.E.U16 R4, desc[UR36][R4.64] ;  /* 0x0000002404047981 */ /* 0x000ea2000c1e1500 */
[----:B------:R-:W-:Y:S02]  /*39e0*/  IMAD.MOV.U32 R19, RZ, RZ, RZ ;  /* 0x000000ffff137224 */ /* 0x000fe400078e00ff */
[----:B--2---:R-:W-:Y:S01]  /*39f0*/  IMAD.U32 R18, R4, 0x10000, RZ ;  /* 0x0001000004127824 */ /* 0x004fe200078e00ff */
[----:B------:R-:W-:Y:S06]  /*3a00*/  BRA `(.L_x_4511) ;  /* 0x0000000400a07947 */ /* 0x000fec0003800000 */
.L_x_4523:
        /* <DEDUP_REMOVED lines=12> */
.L_x_4530:
        /* <DEDUP_REMOVED lines=20> */
.L_x_4532:
[----:B------:R-:W-:Y:S05]  /*3c10*/  BSYNC B0 ;  /* 0x0000000000007941 */ /* 0x000fea0003800000 */
.L_x_4531:
[----:B------:R-:W-:Y:S01]  /*3c20*/  IMAD.SHL.U32 R3, R3, 0x100000, RZ ;  /* 0x0010000003037824 */ /* 0x000fe200078e00ff */
[----:B------:R-:W-:-:S04]  /*3c30*/  LEA R5, R0, 0x3b800000, 0x17 ;  /* 0x3b80000000057811 */ /* 0x000fc800078eb8ff */
[----:B------:R-:W-:Y:S01]  /*3c40*/  LOP3.LUT R18, R5, R3, R18, 0xfe, !PT ;  /* 0x0000000305127212 */ /* 0x000fe200078efe12 */
[----:B------:R-:W-:Y:S06]  /*3c50*/  BRA `(.L_x_4511) ;  /* 0x00000004000c7947 */ /* 0x000fec0003800000 */
.L_x_4529:
        /* <DEDUP_REMOVED lines=20> */
.L_x_4534:
[----:B------:R-:W-:Y:S05]  /*3da0*/  BSYNC B0 ;  /* 0x0000000000007941 */ /* 0x000fea0003800000 */
.L_x_4533:
[----:B------:R-:W-:Y:S01]  /*3db0*/  IMAD.SHL.U32 R3, R3, 0x200000, RZ ;  /* 0x0020000003037824 */ /* 0x000fe200078e00ff */
[----:B------:R-:W-:-:S04]  /*3dc0*/  LEA R5, R0, 0x37800000, 0x17 ;  /* 0x3780000000057811 */ /* 0x000fc800078eb8ff */
[----:B------:R-:W-:Y:S01]  /*3dd0*/  LOP3.LUT R18, R5, R3, R18, 0xfe, !PT ;  /* 0x0000000305127212 */ /* 0x000fe200078efe12 */
[----:B------:R-:W-:Y:S06]  /*3de0*/  BRA `(.L_x_4511) ;  /* 0x0000000000a87947 */ /* 0x000fec0003800000 */
.L_x_4528:
        /* <DEDUP_REMOVED lines=14> */
.L_x_4538:
[----:B------:R-:W-:Y:S05]  /*3ed0*/  BSYNC B0 ;  /* 0x0000000000007941 */ /* 0x000fea0003800000 */
.L_x_4537:
[----:B------:R-:W-:Y:S01]  /*3ee0*/  IMAD.MOV.U32 R19, RZ, RZ, RZ ;  /* 0x000000ffff137224 */ /* 0x000fe200078e00ff */
[----:B------:R-:W-:Y:S06]  /*3ef0*/  BRA `(.L_x_4511) ;  /* 0x0000000000647947 */ /* 0x000fec0003800000 */
.L_x_4516:
        /* <DEDUP_REMOVED lines=16> */
.L_x_4539:
[----:B------:R-:W-:Y:S01]  /*4000*/  CS2R R18, SRZ ;  /* 0x0000000000127805 */ /* 0x000fe2000001ff00 */
[----:B------:R-:W-:Y:S06]  /*4010*/  BRA `(.L_x_4511) ;  /* 0x00000000001c7947 */ /* 0x000fec0003800000 */
.L_x_4536:
[----:B------:R-:W2:Y:S01]  /*4020*/  LDG.E.64 R4, desc[UR36][R4.64] ;  /* 0x0000002404047981 */ /* 0x000ea2000c1e1b00 */
[----:B------:R-:W-:Y:S01]  /*4030*/  IMAD.MOV.U32 R19, RZ, RZ, RZ ;  /* 0x000000ffff137224 */ /* 0x000fe200078e00ff */
[----:B--2---:R0:W2:Y:S01]  /*4040*/  I2F.U64 R18, R4 ;  /* 0x0000000400127312 */ /* 0x0040a20000301000 */
[----:B------:R-:W-:Y:S05]  /*4050*/  BRA `(.L_x_4511) ;  /* 0x00000000000c7947 */ /* 0x000fea0003800000 */
.L_x_4535:
[----:B------:R-:W2:Y:S01]  /*4060*/  LDG.E R4, desc[UR36][R4.64] ;  /* 0x0000002404047981 */ /* 0x000ea2000c1e1900 */
[----:B------:R-:W-:Y:S01]  /*4070*/  IMAD.MOV.U32 R19, RZ, RZ, RZ ;  /* 0x000000ffff137224 */ /* 0x000fe200078e00ff */
[----:B--2---:R-:W-:-:S07]  /*4080*/  I2FP.F32.U32 R18, R4 ;  /* 0x0000000400127245 */ /* 0x004fce0000201000 */
.L_x_4511:
[----:B------:R-:W-:Y:S05]  /*4090*/  BSYNC B6 ;  /* 0x0000000000067941 */ /* 0x000fea0003800000 */
.L_x_4510:
[----:B------:R-:W-:Y:S01]  /*40a0*/  ISETP.NE.AND P0, PT, R16, RZ, PT ;  /* 0x000000ff1000720c */ /* 0x000fe20003f05270 */
[----:B------:R-:W-:Y:S01]  /*40b0*/  BSSY B1, `(.L_x_4540) ;  /* 0x000007b000017945 */ /* 0x000fe20003800000 */
[----:B------:R-:W-:Y:S01]  /*40c0*/  IMAD.MOV.U32 R17, RZ, RZ, RZ ;  /* 0x000000ffff117224 */ /* 0x000fe200078e00ff */
[----:B0-2-4-:R-:W-:-:S10]  /*40d0*/  CS2R R4, SRZ ;  /* 0x0000000000047805 */ /* 0x015fd4000001ff00 */
[----:B------:R-:W-:Y:S05]  /*40e0*/  @P0 BRA `(.L_x_4541) ;  /* 0x0000000400dc0947 */ /* 0x000fea0003800000 */
[----:B-1-3-5:R-:W-:Y:S01]  /*40f0*/  FADD.FTZ R12, R24, 1 ;  /* 0x3f800000180c7421 */ /* 0x02afe20000010000 */
[C---:B------:R-:W-:Y:S01]  /*4100*/  FADD.FTZ R13, |R25|.reuse, -RZ ;  /* 0x800000ff190d7221 */ /* 0x040fe20000010200 */
        /* <DEDUP_REMOVED lines=15> */
[----:B------:R-:W-:Y:S05]  /*4200*/  CALL.REL.NOINC `($__internal_1_$__cuda_sm3x_div_rn_ftz_f32_slowpath) ;  /* 0x0000005800b87944 */ /* 0x000fea0003c00000 */
.L_x_4543:
[----:B------:R-:W-:Y:S05]  /*4210*/  BSYNC B2 ;  /* 0x0000000000027941 */ /* 0x000fea0003800000 */
.L_x_4542:
        /* <DEDUP_REMOVED lines=18> */
.L_x_4545:
[----:B------:R-:W-:Y:S01]  /*4340*/  ISETP.GE.AND P0, PT, R12, RZ, PT ;  /* 0x000000ff0c00720c */ /* 0x000fe20003f06270 */
[----:B------:R-:W-:-:S12]  /*4350*/  IMAD.MOV.U32 R0, RZ, RZ, 0x3fd774eb ;  /* 0x3fd774ebff007424 */ /* 0x000fd800078e00ff */
[----:B------:R-:W-:-:S04]  /*4360*/  @P0 FFMA.FTZ R3, R0, 0.93318945169448852539, -R3 ;  /* 0x3f6ee58100030823 */ /* 0x000fc80000010803 */
[----:B------:R-:W-:-:S07]  /*4370*/  @!P0 FFMA.FTZ R3, R0, 0.93318945169448852539, R3 ;  /* 0x3f6ee58100038823 */ /* 0x000fce0000010003 */
.L_x_4546:
[----:B------:R-:W-:Y:S05]  /*4380*/  BSYNC B0 ;  /* 0x0000000000007941 */ /* 0x000fea0003800000 */
.L_x_4544:
[----:B------:R-:W-:Y:S01]  /*4390*/  FADD.FTZ R6, |R24|, -RZ ;  /* 0x800000ff18067221 */ /* 0x000fe20000010200 */
[----:B------:R-:W-:Y:S02]  /*43a0*/  FSETP.NEU.FTZ.AND P1, PT, |R12|, |R25|, PT ;  /* 0x400000190c00720b */ /* 0x000fe40003f3d200 */
[----:B------:R-:W-:Y:S01]  /*43b0*/  FSETP.NEU.FTZ.AND P0, PT, R5, RZ, PT ;  /* 0x000000ff0500720b */ /* 0x000fe20003f1d000 */
[----:B------:R-:W-:Y:S01]  /*43c0*/  IMAD.MOV.U32 R5, RZ, RZ, 0x4016cbe4 ;  /* 0x4016cbe4ff057424 */ /* 0x000fe200078e00ff */
        /* <DEDUP_REMOVED lines=8> */
[----:B------:R-:W-:Y:S02]  /*4450*/  FMUL.FTZ R9, R0, R9 ;  /* 0x0000000900097220 */ /* 0x000fe40000410000 */
[----:B------:R-:W-:Y:S01]  /*4460*/  @!P1 FSEL R3, R5, 0.78539818525314331055, !P3 ;  /* 0x3f490fdb05039808 */ /* 0x000fe20005800000 */
[----:B------:R-:W-:Y:S01]  /*4470*/  FMUL.FTZ R8, R8, R8 ;  /* 0x0000000808087220 */ /* 0x000fe20000410000 */
[----:B------:R-:W-:Y:S01]  /*4480*/  FADD.FTZ R5, |R12|, |R25| ;  /* 0x400000190c057221 */ /* 0x000fe20000010200 */
[----:B------:R-:W-:-:S02]  /*4490*/  @!P0 FSEL R3, RZ, 3.1415927410125732422, P3 ;  /* 0x40490fdbff038808 */ /* 0x000fc40001800000 */
[----:B------:R-:W-:Y:S02]  /*44a0*/  FFMA.FTZ R8, R9, R9, R8 ;  /* 0x0000000909087223 */ /* 0x000fe40000010008 */
[----:B------:R-:W-:-:S04]  /*44b0*/  FSETP.GTU.FTZ.AND P0, PT, |R5|, +INF , PT ;  /* 0x7f8000000500780b */ /* 0x000fc80003f1c200 */
        /* <DEDUP_REMOVED lines=12> */
[C---:B------:R-:W-:Y:S02]  /*4580*/  IADD3 R7, -R3.reuse, 0x7e800000, RZ ;  /* 0x7e80000003077810 */ /* 0x040fe40007ffe1ff */
[----:B------:R-:W-:-:S03]  /*4590*/  LOP3.LUT R3, R3, 0x800000, RZ, 0xfc, !PT ;  /* 0x0080000003037812 */ /* 0x000fc600078efcff */
[-C--:B------:R-:W-:Y:S01]  /*45a0*/  FMUL.FTZ R6, R4, R7.reuse ;  /* 0x0000000704067220 */ /* 0x080fe20000410000 */
[----:B------:R-:W-:-:S03]  /*45b0*/  FMUL.FTZ R7, R0, R7 ;  /* 0x0000000700077220 */ /* 0x000fc60000410000 */
[----:B------:R-:W-:-:S04]  /*45c0*/  FMUL.FTZ R6, R6, R6 ;  /* 0x0000000606067220 */ /* 0x000fc80000410000 */
[----:B------:R-:W-:-:S06]  /*45d0*/  FFMA.FTZ R6, R7, R7, R6 ;  /* 0x0000000707067223 */ /* 0x000fcc0000010006 */
[----:B------:R-:W0:Y:S02]  /*45e0*/  MUFU.SQRT R6, R6 ;  /* 0x0000000600067308 */ /* 0x000e240000002000 */
[----:B0-----:R-:W-:Y:S01]  /*45f0*/  @P0 FMUL.FTZ R0, R6, R3 ;  /* 0x0000000306000220 */ /* 0x001fe20000410000 */
[----:B------:R-:W-:-:S04]  /*4600*/  FSETP.NEU.FTZ.AND P0, PT, R4, +INF , PT ;  /* 0x7f8000000400780b */ /* 0x000fc80003f1d000 */
[----:B------:R-:W-:-:S06]  /*4610*/  FSEL R0, R0, +INF , P0 ;  /* 0x7f80000000007808 */ /* 0x000fcc0000000000 */
[----:B------:R-:W0:Y:S02]  /*4620*/  MUFU.LG2 R0, R0 ;  /* 0x0000000000007308 */ /* 0x000e240000000c00 */
[----:B0-----:R-:W-:Y:S01]  /*4630*/  FMUL.FTZ R4, R0, 0.69314718246459960938 ;  /* 0x3f31721800047820 */ /* 0x001fe20000410000 */
[----:B------:R-:W-:Y:S06]  /*4640*/  BRA `(.L_x_4541) ;  /* 0x0000000000847947 */ /* 0x000fec0003800000 */
.L_x_4547:
[----:B------:R-:W-:Y:S01]  /*4650*/  FADD.FTZ R3, R24, 2 ;  /* 0x4000000018037421 */ /* 0x000fe20000010000 */
[----:B------:R-:W-:-:S03]  /*4660*/  IMAD.MOV.U32 R4, RZ, RZ, R24 ;  /* 0x000000ffff047224 */ /* 0x000fc600078e0018 */
        /* <DEDUP_REMOVED lines=31> */
.L_x_4541:
[----:B------:R-:W-:Y:S05]  /*4860*/  BSYNC B1 ;  /* 0x0000000000017941 */ /* 0x000fea0003800000 */
.L_x_4540:
[----:B------:R-:W0:Y:S01]  /*4870*/  S2R R29, SR_TID.X ;  /* 0x00000000001d7919 */ /* 0x000e220000002100 */
[----:B------:R-:W-:Y:S01]  /*4880*/  BSSY B1, `(.L_x_4548) ;  /* 0x000007c000017945 */ /* 0x000fe20003800000 */
[----:B------:R-:W-:Y:S02]  /*4890*/  IMAD.MOV.U32 R16, RZ, RZ, RZ ;  /* 0x000000ffff107224 */ /* 0x000fe400078e00ff */
[----:B0-----:R-:W-:-:S05]  /*48a0*/  VIADD R3, R29, 0x80 ;  /* 0x000000801d037836 */ /* 0x001fca0000000000 */
[----:B------:R-:W-:-:S13]  /*48b0*/  ISETP.GE.AND P0, PT, R3, R28, PT ;  /* 0x0000001c0300720c */ /* 0x000fda0003f06270 */
[----:B------:R-:W-:Y:S05]  /*48c0*/  @P0 BRA `(.L_x_4549) ;  /* 0x0000000400dc0947 */ /* 0x000fea0003800000 */
[----:B-----5:R-:W-:Y:S01]  /*48d0*/  FADD.FTZ R16, R26, 1 ;  /* 0x3f8000001a107421 */ /* 0x020fe20000010000 */
[C---:B------:R-:W-:Y:S01]  /*48e0*/  FADD.FTZ R13, |R27|.reuse, -RZ ;  /* 0x800000ff1b0d7221 */ /* 0x040fe20000010200 */
[----:B------:R-:W-:Y:S02]  /*48f0*/  BSSY B2, `(.L_x_4550) ;  /* 0x0000010000027945 */ /* 0x000fe40003800000 */
[----:B------:R-:W-:Y:S01]  /*4900*/  FADD.FTZ R12, |R16|, -RZ ;  /* 0x800000ff100c7221 */ /* 0x000fe20000010200 */
[----:B------:R-:W-:-:S04]  /*4910*/  FSETP.GT.FTZ.AND P5, PT, |R27|, |R16|, PT ;  /* 0x400000101b00720b */ /* 0x000fc80003fb4200 */
[----:B------:R-:W-:Y:S02]  /*4920*/  FSEL R14, R13, R12, P5 ;  /* 0x0000000c0d0e7208 */ /* 0x000fe40002800000 */
[----:B------:R-:W-:Y:S02]  /*4930*/  FSEL R11, R12, R13, P5 ;  /* 0x0000000d0c0b7208 */ /* 0x000fe40002800000 */
[----:B------:R-:W0:Y:S08]  /*4940*/  MUFU.RCP R3, R14 ;  /* 0x0000000e00037308 */ /* 0x000e300000001000 */
[----:B------:R-:W2:Y:S01]  /*4950*/  FCHK P0, R11, R14 ;  /* 0x0000000e0b007302 */ /* 0x000ea20000000000 */
[----:B0-----:R-:W-:-:S04]  /*4960*/  FFMA R0, -R14, R3, 1 ;  /* 0x3f8000000e007423 */ /* 0x001fc80000000103 */
[----:B------:R-:W-:-:S04]  /*4970*/  FFMA R0, R3, R0, R3 ;  /* 0x0000000003007223 */ /* 0x000fc80000000003 */
[----:B------:R-:W-:-:S04]  /*4980*/  FFMA R3, R11, R0, RZ ;  /* 0x000000000b037223 */ /* 0x000fc800000000ff */
[----:B------:R-:W-:-:S04]  /*4990*/  FFMA R6, -R14, R3, R11 ;  /* 0x000000030e067223 */ /* 0x000fc8000000010b */
[----:B------:R-:W-:Y:S01]  /*49a0*/  FFMA R0, R0, R6, R3 ;  /* 0x0000000600007223 */ /* 0x000fe20000000003 */
[----:B--2---:R-:W-:Y:S06]  /*49b0*/  @!P0 BRA `(.L_x_4551) ;  /* 0x00000000000c8947 */ /* 0x004fec0003800000 */
[----:B------:R-:W-:Y:S01]  /*49c0*/  IMAD.MOV.U32 R15, RZ, RZ, R14 ;  /* 0x000000ffff0f7224 */ /* 0x000fe200078e000e */
[----:B------:R-:W-:-:S07]  /*49d0*/  MOV R6, 0x49f0 ;  /* 0x000049f000067802 */ /* 0x000fce0000000f00 */
[----:B-1-3--:R-:W-:Y:S05]  /*49e0*/  CALL.REL.NOINC `($__internal_1_$__cuda_sm3x_div_rn_ftz_f32_slowpath) ;  /* 0x0000005000c07944 */ /* 0x00afea0003c00000 */
.L_x_4551:
[----:B------:R-:W-:Y:S05]  /*49f0*/  BSYNC B2 ;  /* 0x0000000000027941 */ /* 0x000fea0003800000 */
.L_x_4550:
        /* <DEDUP_REMOVED lines=18> */
.L_x_4553:
[----:B------:R-:W-:Y:S01]  /*4b20*/  ISETP.GE.AND P0, PT, R16, RZ, PT ;  /* 0x000000ff1000720c */ /* 0x000fe20003f06270 */
[----:B------:R-:W-:-:S12]  /*4b30*/  IMAD.MOV.U32 R0, RZ, RZ, 0x3fd774eb ;  /* 0x3fd774ebff007424 */ /* 0x000fd800078e00ff */
[----:B------:R-:W-:-:S04]  /*4b40*/  @P0 FFMA.FTZ R3, R0, 0.93318945169448852539, -R3 ;  /* 0x3f6ee58100030823 */ /* 0x000fc80000010803 */
[----:B------:R-:W-:-:S07]  /*4b50*/  @!P0 FFMA.FTZ R3, R0, 0.93318945169448852539, R3 ;  /* 0x3f6ee58100038823 */ /* 0x000fce0000010003 */
.L_x_4554:
[----:B------:R-:W-:Y:S05]  /*4b60*/  BSYNC B0 ;  /* 0x0000000000007941 */ /* 0x000fea0003800000 */
.L_x_4552:
[----:B------:R-:W-:Y:S01]  /*4b70*/  FADD.FTZ R6, |R26|, -RZ ;  /* 0x800000ff1a067221 */ /* 0x000fe20000010200 */
[----:B------:R-:W-:Y:S02]  /*4b80*/  FSETP.NEU.FTZ.AND P0, PT, |R16|, |R27|, PT ;  /* 0x4000001b1000720b */ /* 0x000fe40003f1d200 */
[----:B------:R-:W-:Y:S02]  /*4b90*/  FSETP.NEU.FTZ.AND P1, PT, R14, RZ, PT ;  /* 0x000000ff0e00720b */ /* 0x000fe40003f3d000 */
        /* <DEDUP_REMOVED lines=9> */
[----:B------:R-:W-:Y:S02]  /*4c30*/  FADD.FTZ R16, |R16|, |R27| ;  /* 0x4000001b10107221 */ /* 0x000fe40000010200 */
[----:B------:R-:W-:-:S04]  /*4c40*/  FMUL.FTZ R8, R8, R8 ;  /* 0x0000000808087220 */ /* 0x000fc80000410000 */
[----:B------:R-:W-:Y:S01]  /*4c50*/  FFMA.FTZ R8, R9, R9, R8 ;  /* 0x0000000909087223 */ /* 0x000fe20000010008 */
[----:B------:R-:W-:-:S05]  /*4c60*/  IMAD.MOV.U32 R9, RZ, RZ, 0x4016cbe4 ;  /* 0x4016cbe4ff097424 */ /* 0x000fca00078e00ff */
[----:B------:R-:W0:Y:S01]  /*4c70*/  MUFU.SQRT R8, R8 ;  /* 0x0000000800087308 */ /* 0x000e220000002000 */
[----:B------:R-:W-:Y:S02]  /*4c80*/  @!P0 FSEL R3, R9, 0.78539818525314331055, !P3 ;  /* 0x3f490fdb09038808 */ /* 0x000fe40005800000 */
[----:B------:R-:W-:Y:S02]  /*4c90*/  @!P1 FSEL R3, RZ, 3.1415927410125732422, P3 ;  /* 0x40490fdbff039808 */ /* 0x000fe40001800000 */
[----:B------:R-:W-:Y:S02]  /*4ca0*/  FSETP.GTU.FTZ.AND P0, PT, |R16|, +INF , PT ;  /* 0x7f8000001000780b */ /* 0x000fe40003f1c200 */
[----:B------:R-:W-:-:S04]  /*4cb0*/  LOP3.LUT R3, R3, 0x80000000, R27, 0xb8, !PT ;  /* 0x8000000003037812 */ /* 0x000fc800078eb81b */
[----:B------:R-:W-:Y:S01]  /*4cc0*/  FSEL R17, R16, R3, P0 ;  /* 0x0000000310117208 */ /* 0x000fe20000000000 */
[----:B0-----:R-:W-:Y:S01]  /*4cd0*/  @P2 FMUL.FTZ R0, R7, R8 ;  /* 0x0000000807002220 */ /* 0x001fe20000410000 */
[----:B------:R-:W-:-:S04]  /*4ce0*/  FSETP.NEU.FTZ.AND P2, PT, R6, +INF , PT ;  /* 0x7f8000000600780b */ /* 0x000fc80003f5d000 */
[----:B------:R-:W-:-:S04]  /*4cf0*/  FSEL R0, R0, +INF , P2 ;  /* 0x7f80000000007808 */ /* 0x000fc80001000000 */
[----:B------:R-:W-:-:S13]  /*4d00*/  FSETP.GEU.FTZ.AND P1, PT, R0, 0.5, PT ;  /* 0x3f0000000000780b */ /* 0x000fda0003f3e000 */
        /* <DEDUP_REMOVED lines=18> */
.L_x_4555:
        /* <DEDUP_REMOVED lines=33> */
.L_x_4549:
[----:B------:R-:W-:Y:S05]  /*5040*/  BSYNC B1 ;  /* 0x0000000000017941 */ /* 0x000fea0003800000 */
.L_x_4548:
[----:B------:R-:W-:Y:S01]  /*5050*/  VIADD R3, R29, 0x100 ;  /* 0x000001001d037836 */ /* 0x000fe20000000000 */
[----:B------:R-:W-:Y:S01]  /*5060*/  BSSY B1, `(.L_x_4556) ;  /* 0x000007b000017945 */ /* 0x000fe20003800000 */
[----:B-----5:R-:W-:Y:S01]  /*5070*/  IMAD.MOV.U32 R27, RZ, RZ, RZ ;  /* 0x000000ffff1b7224 */ /* 0x020fe200078e00ff */
[----:B-1-3--:R-:W-:Y:S02]  /*5080*/  CS2R R24, SRZ ;  /* 0x0000000000187805 */ /* 0x00afe4000001ff00 */
[----:B------:R-:W-:-:S13]  /*5090*/  ISETP.GE.AND P0, PT, R3, R28, PT ;  /* 0x0000001c0300720c */ /* 0x000fda0003f06270 */
[----:B------:R-:W-:Y:S05]  /*50a0*/  @P0 BRA `(.L_x_4557) ;  /* 0x0000000400d80947 */ /* 0x000fea0003800000 */
[----:B------:R-:W-:Y:S01]  /*50b0*/  FADD.FTZ R14, R22, 1 ;  /* 0x3f800000160e7421 */ /* 0x000fe20000010000 */
        /* <DEDUP_REMOVED lines=14> */
[----:B------:R-:W-:-:S07]  /*51a0*/  MOV R6, 0x51c0 ;  /* 0x000051c000067802 */ /* 0x000fce0000000f00 */
[----:B------:R-:W-:Y:S05]  /*51b0*/  CALL.REL.NOINC `($__internal_1_$__cuda_sm3x_div_rn_ftz_f32_slowpath) ;  /* 0x0000004800cc7944 */ /* 0x000fea0003c00000 */
.L_x_4559:
[----:B------:R-:W-:Y:S05]  /*51c0*/  BSYNC B2 ;  /* 0x0000000000027941 */ /* 0x000fea0003800000 */
.L_x_4558:
        /* <DEDUP_REMOVED lines=18> */
.L_x_4561:
[----:B------:R-:W-:Y:S01]  /*52f0*/  ISETP.GE.AND P0, PT, R14, RZ, PT ;  /* 0x000000ff0e00720c */ /* 0x000fe20003f06270 */
[----:B------:R-:W-:-:S12]  /*5300*/  IMAD.MOV.U32 R0, RZ, RZ, 0x3fd774eb ;  /* 0x3fd774ebff007424 */ /* 0x000fd800078e00ff */
[----:B------:R-:W-:-:S04]  /*5310*/  @P0 FFMA.FTZ R3, R0, 0.93318945169448852539, -R3 ;  /* 0x3f6ee58100030823 */ /* 0x000fc80000010803 */
[----:B------:R-:W-:-:S07]  /*5320*/  @!P0 FFMA.FTZ R3, R0, 0.93318945169448852539, R3 ;  /* 0x3f6ee58100038823 */ /* 0x000fce0000010003 */
.L_x_4562:
[----:B------:R-:W-:Y:S05]  /*5330*/  BSYNC B0 ;  /* 0x0000000000007941 */ /* 0x000fea0003800000 */
.L_x_4560:
        /* <DEDUP_REMOVED lines=44> */
.L_x_4563:
        /* <DEDUP_REMOVED lines=33> */
.L_x_4557:
[----:B------:R-:W-:Y:S05]  /*5810*/  BSYNC B1 ;  /* 0x0000000000017941 */ /* 0x000fea0003800000 */
.L_x_4556:
[----:B------:R-:W-:Y:S01]  /*5820*/  VIADD R3, R29, 0x180 ;  /* 0x000001801d037836 */ /* 0x000fe20000000000 */
[----:B------:R-:W-:Y:S01]  /*5830*/  BSSY B1, `(.L_x_4564) ;  /* 0x000007b000017945 */ /* 0x000fe20003800000 */
[----:B------:R-:W-:-:S03]  /*5840*/  IMAD.MOV.U32 R26, RZ, RZ, RZ ;  /* 0x000000ffff1a7224 */ /* 0x000fc600078e00ff */
        /* <DEDUP_REMOVED lines=20> */
.L_x_4567:
[----:B------:R-:W-:Y:S05]  /*5990*/  BSYNC B2 ;  /* 0x0000000000027941 */ /* 0x000fea0003800000 */
.L_x_4566:
        /* <DEDUP_REMOVED lines=18> */
.L_x_4569:
[----:B------:R-:W-:Y:S01]  /*5ac0*/  ISETP.GE.AND P0, PT, R22, RZ, PT ;  /* 0x000000ff1600720c */ /* 0x000fe20003f06270 */
[----:B------:R-:W-:-:S12]  /*5ad0*/  IMAD.MOV.U32 R0, RZ, RZ, 0x3fd774eb ;  /* 0x3fd774ebff007424 */ /* 0x000fd800078e00ff */
[----:B------:R-:W-:-:S04]  /*5ae0*/  @P0 FFMA.FTZ R3, R0, 0.93318945169448852539, -R3 ;  /* 0x3f6ee58100030823 */ /* 0x000fc80000010803 */
[----:B------:R-:W-:-:S07]  /*5af0*/  @!P0 FFMA.FTZ R3, R0, 0.93318945169448852539, R3 ;  /* 0x3f6ee58100038823 */ /* 0x000fce0000010003 */
.L_x_4570:
[----:B------:R-:W-:Y:S05]  /*5b00*/  BSYNC B0 ;  /* 0x0000000000007941 */ /* 0x000fea0003800000 */
.L_x_4568:
        /* <DEDUP_REMOVED lines=44> */
.L_x_4571:
        /* <DEDUP_REMOVED lines=33> */
.L_x_4565:
[----:B------:R-:W-:Y:S05]  /*5fe0*/  BSYNC B1 ;  /* 0x0000000000017941 */ /* 0x000fea0003800000 */
.L_x_4564:
[----:B------:R-:W0:Y:S01]  /*5ff0*/  LDC.U8 R18, c[0x0][0x234] ;  /* 0x00008d00ff127b82 */ /* 0x000e220000000000 */
[----:B------:R-:W-:Y:S01]  /*6000*/  ISETP.GE.AND P0, PT, R29, R28, PT ;  /* 0x0000001c1d00720c */ /* 0x000fe20003f06270 */
[----:B------:R-:W-:Y:S04]  /*6010*/  BSSY B7, `(.L_x_4572) ;  /* 0x00002e1000077945 */ /* 0x000fe80003800000 */
[----:B------:R-:W-:Y:S08]  /*6020*/  BSSY B6, `(.L_x_4573) ;  /* 0x00001f4000067945 */ /* 0x000ff00003800000 */
[----:B------:R-:W-:Y:S05]  /*6030*/  @P0 BRA `(.L_x_4574) ;  /* 0x0000001c00bc0947 */ /* 0x000fea0003800000 */
[----:B------:R-:W1:Y:S01]  /*6040*/  S2R R29, SR_TID.X ;  /* 0x00000000001d7919 */ /* 0x000e620000002100 */
[----:B------:R-:W2:Y:S01]  /*6050*/  LDC.64 R8, c[0x0][0x218] ;  /* 0x00008600ff087b82 */ /* 0x000ea20000000a00 */
[----:B0-----:R-:W-:Y:S01]  /*6060*/  PRMT R6, R18, 0x9910, RZ ;  /* 0x0000991012067816 */ /* 0x001fe200000000ff */
[----:B------:R-:W-:Y:S01]  /*6070*/  ULDC UR4, c[0x0][0x238] ;  /* 0x00008e0000047ab9 */ /* 0x000fe20000000800 */
[----:B-1----:R-:W-:-:S04]  /*6080*/  IMAD R0, R2, 0x200, R29 ;  /* 0x0000020002007824 */ /* 0x002fc800078e021d */
[----:B------:R-:W-:Y:S02]  /*6090*/  IMAD R3, R0, UR4, RZ ;  /* 0x0000000400037c24 */ /* 0x000fe4000f8e02ff */
[----:B------:R-:W-:-:S03]  /*60a0*/  IMAD.MOV.U32 R0, RZ, RZ, R6 ;  /* 0x000000ffff007224 */ /* 0x000fc600078e0006 */
[----:B--2---:R-:W-:Y:S02]  /*60b0*/  IADD3 R8, P1, R3, R8, RZ ;  /* 0x0000000803087210 */ /* 0x004fe40007f3e0ff */
[----:B------:R-:W-:-:S03]  /*60c0*/  ISETP.GT.AND P0, PT, R0, 0x9, PT ;  /* 0x000000090000780c */ /* 0x000fc60003f04270 */
[----:B------:R-:W-:-:S10]  /*60d0*/  IMAD.X R9, RZ, RZ, R9, P1 ;  /* 0x000000ffff097224 */ /* 0x000fd400008e0609 */
        /* <DEDUP_REMOVED lines=10> */
[----:B------:R-:W-:Y:S01]  /*6180*/  VIADD R29, R29, 0x80 ;  /* 0x000000801d1d7836 */ /* 0x000fe20000000000 */
[----:B0-----:R4:W-:Y:S01]  /*6190*/  STG.E.U8 desc[UR36][R8.64], R3 ;  /* 0x0000000308007986 */ /* 0x0019e2000c101124 */
[----:B------:R-:W-:Y:S05]  /*61a0*/  BRA `(.L_x_4580) ;  /* 0x0000000c00a87947 */ /* 0x000fea0003800000 */
.L_x_4578:
[----:B------:R-:W0:Y:S01]  /*61b0*/  F2I.S64.TRUNC R4, R4 ;  /* 0x0000000400047311 */ /* 0x000e22000020d900 */
[----:B------:R-:W-:Y:S02]  /*61c0*/  VIADD R29, R29, 0x80 ;  /* 0x000000801d1d7836 */ /* 0x000fe40000000000 */
[----:B0-----:R-:W-:-:S05]  /*61d0*/  IMAD.MOV.U32 R3, RZ, RZ, R4 ;  /* 0x000000ffff037224 */ /* 0x001fca00078e0004 */
[----:B------:R3:W-:Y:S01]  /*61e0*/  STG.E.U8 desc[UR36][R8.64], R3 ;  /* 0x0000000308007986 */ /* 0x0007e2000c101124 */
[----:B------:R-:W-:Y:S05]  /*61f0*/  BRA `(.L_x_4580) ;  /* 0x0000000c00947947 */ /* 0x000fea0003800000 */
.L_x_4577:
[----:B------:R-:W-:-:S13]  /*6200*/  ISETP.NE.AND P0, PT, R0, 0x2, PT ;  /* 0x000000020000780c */ /* 0x000fda0003f05270 */
[----:B------:R-:W-:Y:S05]  /*6210*/  @!P0 BRA `(.L_x_4581) ;  /* 0x0000000000308947 */ /* 0x000fea0003800000 */
[----:B------:R-:W-:-:S13]  /*6220*/  ISETP.NE.AND P0, PT, R0, 0x3, PT ;  /* 0x000000030000780c */ /* 0x000fda0003f05270 */
[----:B------:R-:W-:Y:S05]  /*6230*/  @!P0 BRA `(.L_x_4582) ;  /* 0x0000000000188947 */ /* 0x000fea0003800000 */
[----:B------:R-:W-:-:S13]  /*6240*/  ISETP.NE.AND P0, PT, R0, 0x4, PT ;  /* 0x000000040000780c */ /* 0x000fda0003f05270 */
[----:B------:R-:W-:Y:S05]  /*6250*/  @P0 BRA `(.L_x_4579) ;  /* 0x0000000c00180947 */ /* 0x000fea0003800000 */
[----:B------:R-:W0:Y:S01]  /*6260*/  F2I.S64.TRUNC R4, R4 ;  /* 0x0000000400047311 */ /* 0x000e22000020d900 */
[----:B------:R-:W-:Y:S01]  /*6270*/  VIADD R29, R29, 0x80 ;  /* 0x000000801d1d7836 */ /* 0x000fe20000000000 */
[----:B0-----:R1:W-:Y:S01]  /*6280*/  STG.E.64 desc[UR36][R8.64], R4 ;  /* 0x0000000408007986 */ /* 0x0013e2000c101b24 */
[----:B------:R-:W-:Y:S05]  /*6290*/  BRA `(.L_x_4580) ;  /* 0x0000000c006c7947 */ /* 0x000fea0003800000 */
.L_x_4582:
[----:B------:R-:W0:Y:S01]  /*62a0*/  F2I.FTZ.TRUNC.NTZ R3, R4 ;  /* 0x0000000400037305 */ /* 0x000e22000021f100 */
[----:B------:R-:W-:Y:S01]  /*62b0*/  VIADD R29, R29, 0x80 ;  /* 0x000000801d1d7836 */ /* 0x000fe20000000000 */
[----:B0-----:R2:W-:Y:S01]  /*62c0*/  STG.E desc[UR36][R8.64], R3 ;  /* 0x0000000308007986 */ /* 0x0015e2000c101924 */
[----:B------:R-:W-:Y:S05]  /*62d0*/  BRA `(.L_x_4580) ;  /* 0x0000000c005c7947 */ /* 0x000fea0003800000 */
.L_x_4581:
[----:B------:R-:W0:Y:S01]  /*62e0*/  F2I.FTZ.TRUNC.NTZ R3, R4 ;  /* 0x0000000400037305 */ /* 0x000e22000021f100 */
[----:B------:R-:W-:Y:S01]  /*62f0*/  VIADD R29, R29, 0x80 ;  /* 0x000000801d1d7836 */ /* 0x000fe20000000000 */
[----:B0-----:R0:W-:Y:S01]  /*6300*/  STG.E.U16 desc[UR36][R8.64], R3 ;  /* 0x0000000308007986 */ /* 0x0011e2000c101524 */
[----:B------:R-:W-:Y:S05]  /*6310*/  BRA `(.L_x_4580) ;  /* 0x0000000c004c7947 */ /* 0x000fea0003800000 */
.L_x_4576:
[----:B------:R-:W-:-:S13]  /*6320*/  ISETP.GT.AND P0, PT, R0, 0x6, PT ;  /* 0x000000060000780c */ /* 0x000fda0003f04270 */
[----:B------:R-:W-:Y:S05]  /*6330*/  @P0 BRA `(.L_x_4583) ;  /* 0x00000000002c0947 */ /* 0x000fea0003800000 */
[----:B------:R-:W-:-:S13]  /*6340*/  ISETP.NE.AND P0, PT, R0, 0x5, PT ;  /* 0x000000050000780c */ /* 0x000fda0003f05270 */
[----:B------:R-:W-:Y:S05]  /*6350*/  @!P0 BRA `(.L_x_4584) ;  /* 0x0000000000148947 */ /* 0x000fea0003800000 */
[----:B------:R-:W-:-:S13]  /*6360*/  ISETP.NE.AND P0, PT, R0, 0x6, PT ;  /* 0x000000060000780c */ /* 0x000fda0003f05270 */
[----:B------:R-:W-:Y:S05]  /*6370*/  @P0 BRA `(.L_x_4579) ;  /* 0x0000000800d00947 */ /* 0x000fea0003800000 */
[----:B------:R0:W-:Y:S01]  /*6380*/  STG.E desc[UR36][R8.64], R4 ;  /* 0x0000000408007986 */ /* 0x0001e2000c101924 */
[----:B------:R-:W-:Y:S01]  /*6390*/  VIADD R29, R29, 0x80 ;  /* 0x000000801d1d7836 */ /* 0x000fe20000000000 */
[----:B------:R-:W-:Y:S06]  /*63a0*/  BRA `(.L_x_4580) ;  /* 0x0000000c00287947 */ /* 0x000fec0003800000 */
.L_x_4584:
[----:B------:R-:W-:Y:S01]  /*63b0*/  F2FP.F16.F32.PACK_AB R4, RZ, R4 ;  /* 0x00000004ff04723e */ /* 0x000fe200000000ff */
[----:B------:R-:W-:-:S04]  /*63c0*/  VIADD R29, R29, 0x80 ;  /* 0x000000801d1d7836 */ /* 0x000fc80000000000 */
[----:B------:R0:W-:Y:S01]  /*63d0*/  STG.E.U16 desc[UR36][R8.64], R4 ;  /* 0x0000000408007986 */ /* 0x0001e2000c101524 */
[----:B------:R-:W-:Y:S05]  /*63e0*/  BRA `(.L_x_4580) ;  /* 0x0000000c00187947 */ /* 0x000fea0003800000 */
.L_x_4583:
[----:B------:R-:W-:-:S13]  /*63f0*/  ISETP.NE.AND P0, PT, R0, 0x7, PT ;  /* 0x000000070000780c */ /* 0x000fda0003f05270 */
[----:B------:R-:W-:Y:S05]  /*6400*/  @!P0 BRA `(.L_x_4585) ;  /* 0x00000000002c8947 */ /* 0x000fea0003800000 */
[----:B------:R-:W-:-:S13]  /*6410*/  ISETP.NE.AND P0, PT, R0, 0x8, PT ;  /* 0x000000080000780c */ /* 0x000fda0003f05270 */
[----:B------:R-:W-:Y:S05]  /*6420*/  @!P0 BRA `(.L_x_4586) ;  /* 0x0000000000148947 */ /* 0x000fea0003800000 */
[----:B------:R-:W-:-:S13]  /*6430*/  ISETP.NE.AND P0, PT, R0, 0x9, PT ;  /* 0x000000090000780c */ /* 0x000fda0003f05270 */
[----:B------:R-:W-:Y:S05]  /*6440*/  @P0 BRA `(.L_x_4579) ;  /* 0x00000008009c0947 */ /* 0x000fea0003800000 */
[----:B------:R0:W-:Y:S01]  /*6450*/  STG.E.64 desc[UR36][R8.64], R4 ;  /* 0x0000000408007986 */ /* 0x0001e2000c101b24 */
[----:B------:R-:W-:Y:S01]  /*6460*/  VIADD R29, R29, 0x80 ;  /* 0x000000801d1d7836 */ /* 0x000fe20000000000 */
[----:B------:R-:W-:Y:S06]  /*6470*/  BRA `(.L_x_4580) ;  /* 0x0000000800f47947 */ /* 0x000fec0003800000 */
.L_x_4586:
[----:B------:R-:W-:Y:S01]  /*6480*/  F2FP.F16.F32.PACK_AB R5, R5, R4 ;  /* 0x000000040505723e */ /* 0x000fe200000000ff */
[----:B------:R-:W-:-:S04]  /*6490*/  VIADD R29, R29, 0x80 ;  /* 0x000000801d1d7836 */ /* 0x000fc80000000000 */
[----:B------:R0:W-:Y:S01]  /*64a0*/  STG.E desc[UR36][R8.64], R5 ;  /* 0x0000000508007986 */ /* 0x0001e2000c101924 */
[----:B------:R-:W-:Y:S05]  /*64b0*/  BRA `(.L_x_4580) ;  /* 0x0000000800e47947 */ /* 0x000fea0003800000 */
.L_x_4585:
[----:B------:R-:W-:Y:S01]  /*64c0*/  FMUL.FTZ R4, R4, 1 ;  /* 0x3f80000004047820 */ /* 0x000fe20000410000 */
[----:B------:R-:W-:-:S05]  /*64d0*/  VIADD R29, R29, 0x80 ;  /* 0x000000801d1d7836 */ /* 0x000fca0000000000 */
[----:B------:R-:W0:Y:S02]  /*64e0*/  F2F.F64.F32 R4, R4 ;  /* 0x0000000400047310 */ /* 0x000e240000201800 */
[----:B0-----:R0:W-:Y:S01]  /*64f0*/  STG.E.64 desc[UR36][R8.64], R4 ;  /* 0x0000000408007986 */ /* 0x0011e2000c101b24 */
[----:B------:R-:W-:Y:S05]  /*6500*/  BRA `(.L_x_4580) ;  /* 0x0000000800d07947 */ /* 0x000fea0003800000 */
.L_x_4575:
        /* <DEDUP_REMOVED lines=9> */
[----:B------:R-:W-:Y:S01]  /*65a0*/  VIADD R29, R29, 0x80 ;  /* 0x000000801d1d7836 */ /* 0x000fe20000000000 */
[----:B------:R-:W-:-:S04]  /*65b0*/  FSETP.NEU.FTZ.AND P1, PT, R5, RZ, PT ;  /* 0x000000ff0500720b */ /* 0x000fc80003f3d000 */
[----:B------:R-:W-:-:S04]  /*65c0*/  PLOP3.LUT P0, PT, P0, P1, PT, 0xa8, 0x0 ;  /* 0x000000000000781c */ /* 0x000fc80000703570 */
[----:B------:R-:W-:-:S05]  /*65d0*/  SEL R3, RZ, 0x1, !P0 ;  /* 0x00000001ff037807 */ /* 0x000fca0004000000 */
[----:B------:R0:W-:Y:S01]  /*65e0*/  STG.E.U8 desc[UR36][R8.64], R3 ;  /* 0x0000000308007986 */ /* 0x0001e2000c101124 */
[----:B------:R-:W-:Y:S05]  /*65f0*/  BRA `(.L_x_4580) ;  /* 0x0000000800947947 */ /* 0x000fea0003800000 */
.L_x_4589:
[----:B------:R-:W-:Y:S01]  /*6600*/  FMUL.FTZ R6, R5, 1 ;  /* 0x3f80000005067820 */ /* 0x000fe20000410000 */
[----:B------:R-:W-:Y:S01]  /*6610*/  FMUL.FTZ R4, R4, 1 ;  /* 0x3f80000004047820 */ /* 0x000fe20000410000 */
[----:B------:R-:W-:-:S04]  /*6620*/  VIADD R29, R29, 0x80 ;  /* 0x000000801d1d7836 */ /* 0x000fc80000000000 */
[----:B------:R-:W-:Y:S08]  /*6630*/  F2F.F64.F32 R6, R6 ;  /* 0x0000000600067310 */ /* 0x000ff00000201800 */
[----:B------:R-:W0:Y:S02]  /*6640*/  F2F.F64.F32 R4, R4 ;  /* 0x0000000400047310 */ /* 0x000e240000201800 */
[----:B0-----:R0:W-:Y:S01]  /*6650*/  STG.E.128 desc[UR36][R8.64], R4 ;  /* 0x0000000408007986 */ /* 0x0011e2000c101d24 */
[----:B------:R-:W-:Y:S05]  /*6660*/  BRA `(.L_x_4580) ;  /* 0x0000000800787947 */ /* 0x000fea0003800000 */
.L_x_4588:
        /* <DEDUP_REMOVED lines=20> */
.L_x_4593:
[----:B------:R-:W-:Y:S05]  /*67b0*/  BSYNC B0 ;  /* 0x0000000000007941 */ /* 0x000fea0003800000 */
.L_x_4592:
[----:B------:R-:W-:Y:S01]  /*67c0*/  LOP3.LUT R5, R0, R5, RZ, 0xfc, !PT ;  /* 0x0000000500057212 */ /* 0x000fe200078efcff */
[----:B------:R-:W-:-:S04]  /*67d0*/  VIADD R29, R29, 0x80 ;  /* 0x000000801d1d7836 */ /* 0x000fc80000000000 */
[----:B------:R0:W-:Y:S01]  /*67e0*/  STG.E.U8 desc[UR36][R8.64], R5 ;  /* 0x0000000508007986 */ /* 0x0001e2000c101124 */
[----:B------:R-:W-:Y:S05]  /*67f0*/  BRA `(.L_x_4580) ;  /* 0x0000000800147947 */ /* 0x000fea0003800000 */
.L_x_4591:
        /* <DEDUP_REMOVED lines=12> */
.L_x_4595:
[----:B------:R-:W-:Y:S01]  /*68c0*/  IMAD.MOV.U32 R0, RZ, RZ, 0x7f ;  /* 0x0000007fff007424 */ /* 0x000fe200078e00ff */
[----:B------:R-:W-:-:S04]  /*68d0*/  ISETP.GT.U32.AND P0, PT, R5, 0x7f800000, PT ;  /* 0x7f8000000500780c */ /* 0x000fc80003f04070 */
[----:B------:R-:W-:-:S09]  /*68e0*/  SEL R0, R0, 0x7c, P0 ;  /* 0x0000007c00007807 */ /* 0x000fd20000000000 */
.L_x_4596:
[----:B------:R-:W-:Y:S05]  /*68f0*/  BSYNC B0 ;  /* 0x0000000000007941 */ /* 0x000fea0003800000 */
.L_x_4594:
[----:B------:R-:W-:Y:S01]  /*6900*/  LOP3.LUT R4, R4, 0x80000000, RZ, 0xc0, !PT ;  /* 0x8000000004047812 */ /* 0x000fe200078ec0ff */
[----:B------:R-:W-:-:S03]  /*6910*/  VIADD R29, R29, 0x80 ;  /* 0x000000801d1d7836 */ /* 0x000fc60000000000 */
[----:B------:R-:W-:-:S04]  /*6920*/  SHF.R.U32.HI R3, RZ, 0x18, R4 ;  /* 0x00000018ff037819 */ /* 0x000fc80000011604 */
[----:B------:R-:W-:-:S05]  /*6930*/  LOP3.LUT R3, R0, R3, RZ, 0xfc, !PT ;  /* 0x0000000300037212 */ /* 0x000fca00078efcff */
[----:B------:R0:W-:Y:S01]  /*6940*/  STG.E.U8 desc[UR36][R8.64], R3 ;  /* 0x0000000308007986 */ /* 0x0001e2000c101124 */
[----:B------:R-:W-:Y:S05]  /*6950*/  BRA `(.L_x_4580) ;  /* 0x0000000400bc7947 */ /* 0x000fea0003800000 */
.L_x_4590:
[----:B------:R-:W-:Y:S01]  /*6960*/  F2FP.BF16.F32.PACK_AB R4, RZ, R4 ;  /* 0x00000004ff04723e */ /* 0x000fe200000010ff */
[----:B------:R-:W-:-:S04]  /*6970*/  VIADD R29, R29, 0x80 ;  /* 0x000000801d1d7836 */ /* 0x000fc80000000000 */
[----:B------:R0:W-:Y:S01]  /*6980*/  STG.E.U16 desc[UR36][R8.64], R4 ;  /* 0x0000000408007986 */ /* 0x0001e2000c101524 */
[----:B------:R-:W-:Y:S05]  /*6990*/  BRA `(.L_x_4580) ;  /* 0x0000000400ac7947 */ /* 0x000fea0003800000 */
.L_x_4587:
        /* <DEDUP_REMOVED lines=9> */
[----:B------:R-:W-:Y:S01]  /*6a30*/  VIADD R29, R29, 0x80 ;  /* 0x000000801d1d7836 */ /* 0x000fe20000000000 */
[----:B0-----:R0:W-:Y:S01]  /*6a40*/  STG.E.U16 desc[UR36][R8.64], R3 ;  /* 0x0000000308007986 */ /* 0x0011e2000c101524 */
[----:B------:R-:W-:Y:S05]  /*6a50*/  BRA `(.L_x_4580) ;  /* 0x00000004007c7947 */ /* 0x000fea0003800000 */
.L_x_4599:
        /* <DEDUP_REMOVED lines=16> */
.L_x_4602:
[----:B------:R-:W-:-:S04]  /*6b60*/  LOP3.LUT R4, R4, 0x80000000, RZ, 0xc0, !PT ;  /* 0x8000000004047812 */ /* 0x000fc800078ec0ff */
[----:B------:R-:W-:-:S04]  /*6b70*/  SHF.R.U32.HI R4, RZ, 0x18, R4 ;  /* 0x00000018ff047819 */ /* 0x000fc80000011604 */
[----:B------:R-:W-:-:S04]  /*6b80*/  LOP3.LUT R3, R3, R4, RZ, 0xfc, !PT ;  /* 0x0000000403037212 */ /* 0x000fc800078efcff */
[----:B------:R-:W-:-:S07]  /*6b90*/  PRMT R0, R3, 0x7610, R0 ;  /* 0x0000761003007816 */ /* 0x000fce0000000000 */
.L_x_4601:
[----:B------:R-:W-:Y:S05]  /*6ba0*/  BSYNC B0 ;  /* 0x0000000000007941 */ /* 0x000fea0003800000 */
.L_x_4600:
[----:B------:R0:W-:Y:S01]  /*6bb0*/  STG.E.U8 desc[UR36][R8.64], R0 ;  /* 0x0000000008007986 */ /* 0x0001e2000c101124 */
[----:B------:R-:W-:Y:S01]  /*6bc0*/  VIADD R29, R29, 0x80 ;  /* 0x000000801d1d7836 */ /* 0x000fe20000000000 */
[----:B------:R-:W-:Y:S06]  /*6bd0*/  BRA `(.L_x_4580) ;  /* 0x00000004001c7947 */ /* 0x000fec0003800000 */
.L_x_4598:
        /* <DEDUP_REMOVED lines=16> */
.L_x_4605:
[----:B------:R-:W-:-:S04]  /*6ce0*/  LOP3.LUT R4, R4, 0x80000000, RZ, 0xc0, !PT ;  /* 0x8000000004047812 */ /* 0x000fc800078ec0ff */
[----:B------:R-:W-:-:S04]  /*6cf0*/  SHF.R.U32.HI R4, RZ, 0x18, R4 ;  /* 0x00000018ff047819 */ /* 0x000fc80000011604 */
[----:B------:R-:W-:-:S04]  /*6d00*/  LOP3.LUT R3, R3, R4, RZ, 0xfc, !PT ;  /* 0x0000000403037212 */ /* 0x000fc800078efcff */
[----:B------:R-:W-:-:S07]  /*6d10*/  PRMT R0, R3, 0x7610, R0 ;  /* 0x0000761003007816 */ /* 0x000fce0000000000 */
.L_x_4604:
[----:B------:R-:W-:Y:S05]  /*6d20*/  BSYNC B0 ;  /* 0x0000000000007941 */ /* 0x000fea0003800000 */
.L_x_4603:
[----:B------:R0:W-:Y:S01]  /*6d30*/  STG.E.U8 desc[UR36][R8.64], R0 ;  /* 0x0000000008007986 */ /* 0x0001e2000c101124 */
[----:B------:R-:W-:Y:S01]  /*6d40*/  VIADD R29, R29, 0x80 ;  /* 0x000000801d1d7836 */ /* 0x000fe20000000000 */
[----:B------:R-:W-:Y:S06]  /*6d50*/  BRA `(.L_x_4580) ;  /* 0x0000000000bc7947 */ /* 0x000fec0003800000 */
.L_x_4597:
[----:B------:R-:W-:-:S13]  /*6d60*/  ISETP.NE.AND P0, PT, R0, 0x1c, PT ;  /* 0x0000001c0000780c */ /* 0x000fda0003f05270 */
[----:B------:R-:W-:Y:S05]  /*6d70*/  @!P0 BRA `(.L_x_4606) ;  /* 0x0000000000a88947 */ /* 0x000fea0003800000 */
[----:B------:R-:W-:-:S13]  /*6d80*/  ISETP.NE.AND P0, PT, R0, 0x1d, PT ;  /* 0x0000001d0000780c */ /* 0x000fda0003f05270 */
[----:B------:R-:W-:Y:S05]  /*6d90*/  @!P0 BRA `(.L_x_4607) ;  /* 0x0000000000908947 */ /* 0x000fea0003800000 */
[----:B------:R-:W-:-:S13]  /*6da0*/  ISETP.NE.AND P0, PT, R0, 0x2c, PT ;  /* 0x0000002c0000780c */ /* 0x000fda0003f05270 */
[----:B------:R-:W-:Y:S05]  /*6db0*/  @P0 BRA `(.L_x_4579) ;  /* 0x0000000000400947 */ /* 0x000fea0003800000 */
[----:B------:R-:W-:Y:S01]  /*6dc0*/  SHF.R.U32.HI R5, RZ, 0x17, R4 ;  /* 0x00000017ff057819 */ /* 0x000fe20000011604 */
[----:B------:R-:W-:-:S03]  /*6dd0*/  VIADD R29, R29, 0x80 ;  /* 0x000000801d1d7836 */ /* 0x000fc60000000000 */
        /* <DEDUP_REMOVED lines=14> */
.L_x_4579:
        /* <DEDUP_REMOVED lines=16> */
.L_x_4608:
[----:B------:R-:W-:Y:S01]  /*6fc0*/  VIADD R29, R29, 0x80 ;  /* 0x000000801d1d7836 */ /* 0x000fe20000000000 */
[----:B------:R-:W-:Y:S06]  /*6fd0*/  BRA `(.L_x_4580) ;  /* 0x00000000001c7947 */ /* 0x000fec0003800000 */
.L_x_4607:
[----:B------:R-:W0:Y:S01]  /*6fe0*/  F2I.U64.TRUNC R4, R4 ;  /* 0x0000000400047311 */ /* 0x000e22000020d800 */
[----:B------:R-:W-:Y:S01]  /*6ff0*/  VIADD R29, R29, 0x80 ;  /* 0x000000801d1d7836 */ /* 0x000fe20000000000 */
[----:B0-----:R0:W-:Y:S01]  /*7000*/  STG.E.64 desc[UR36][R8.64], R4 ;  /* 0x0000000408007986 */ /* 0x0011e2000c101b24 */
[----:B------:R-:W-:Y:S05]  /*7010*/  BRA `(.L_x_4580) ;  /* 0x00000000000c7947 */ /* 0x000fea0003800000 */
.L_x_4606:
[----:B------:R-:W0:Y:S01]  /*7020*/  F2I.FTZ.U32.TRUNC.NTZ R3, R4 ;  /* 0x0000000400037305 */ /* 0x000e22000021f000 */
[----:B------:R-:W-:Y:S01]  /*7030*/  VIADD R29, R29, 0x80 ;  /* 0x000000801d1d7836 */ /* 0x000fe20000000000 */
[----:B0-----:R0:W-:Y:S06]  /*7040*/  STG.E desc[UR36][R8.64], R3 ;  /* 0x0000000308007986 */ /* 0x0011ec000c101924 */
.L_x_4580:
[----:B------:R-:W-:-:S13]  /*7050*/  ISETP.GE.AND P0, PT, R29, R28, PT ;  /* 0x0000001c1d00720c */ /* 0x000fda0003f06270 */
[----:B------:R-:W-:Y:S05]  /*7060*/  @P0 BREAK B6 ;  /* 0x0000000000060942 */ /* 0x000fea0003800000 */
        /* <DEDUP_REMOVED lines=22> */
.L_x_4613:
[----:B------:R-:W0:Y:S02]  /*71d0*/  F2I.S64.TRUNC R16, R16 ;  /* 0x0000001000107311 */ /* 0x000e24000020d900 */
[----:B0-----:R-:W-:-:S05]  /*71e0*/  IMAD.MOV.U32 R3, RZ, RZ, R16 ;  /* 0x000000ffff037224 */ /* 0x001fca00078e0010 */
[----:B------:R0:W-:Y:S01]  /*71f0*/  STG.E.U8 desc[UR36][R8.64], R3 ;  /* 0x0000000308007986 */ /* 0x0001e2000c101124 */
[----:B------:R-:W-:Y:S05]  /*7200*/  BRA `(.L_x_4615) ;  /* 0x0000000c00447947 */ /* 0x000fea0003800000 */
.L_x_4612:
        /* <DEDUP_REMOVED lines=9> */
.L_x_4617:
[----:B------:R-:W0:Y:S02]  /*72a0*/  F2I.FTZ.TRUNC.NTZ R3, R16 ;  /* 0x0000001000037305 */ /* 0x000e24000021f100 */
[----:B0-----:R0:W-:Y:S01]  /*72b0*/  STG.E desc[UR36][R8.64], R3 ;  /* 0x0000000308007986 */ /* 0x0011e2000c101924 */
[----:B------:R-:W-:Y:S05]  /*72c0*/  BRA `(.L_x_4615) ;  /* 0x0000000c00147947 */ /* 0x000fea0003800000 */
.L_x_4616:
[----:B------:R-:W0:Y:S02]  /*72d0*/  F2I.FTZ.TRUNC.NTZ R3, R16 ;  /* 0x0000001000037305 */ /* 0x000e24000021f100 */
[----:B0-----:R0:W-:Y:S01]  /*72e0*/  STG.E.U16 desc[UR36][R8.64], R3 ;  /* 0x0000000308007986 */ /* 0x0011e2000c101524 */
[----:B------:R-:W-:Y:S05]  /*72f0*/  BRA `(.L_x_4615) ;  /* 0x0000000c00087947 */ /* 0x000fea0003800000 */
.L_x_4611:
        /* <DEDUP_REMOVED lines=8> */
.L_x_4619:
[----:B------:R-:W-:-:S05]  /*7380*/  F2FP.F16.F32.PACK_AB R16, RZ, R16 ;  /* 0x00000010ff10723e */ /* 0x000fca00000000ff */
[----:B------:R0:W-:Y:S01]  /*7390*/  STG.E.U16 desc[UR36][R8.64], R16 ;  /* 0x0000001008007986 */ /* 0x0001e2000c101524 */
[----:B------:R-:W-:Y:S05]  /*73a0*/  BRA `(.L_x_4615) ;  /* 0x0000000800dc7947 */ /* 0x000fea0003800000 */
.L_x_4618:
[----:B------:R-:W-:-:S13]  /*73b0*/  ISETP.NE.AND P0, PT, R0, 0x7, PT ;  /* 0x000000070000780c */ /* 0x000fda0003f05270 */
[----:B------:R-:W-:Y:S05]  /*73c0*/  @!P0 BRA `(.L_x_4620) ;  /* 0x0000000000248947 */ /* 0x000fea0003800000 */
[----:B------:R-:W-:-:S13]  /*73d0*/  ISETP.NE.AND P0, PT, R0, 0x8, PT ;  /* 0x000000080000780c */ /* 0x000fda0003f05270 */
[----:B------:R-:W-:Y:S05]  /*73e0*/  @!P0 BRA `(.L_x_4621) ;  /* 0x0000000000108947 */ /* 0x000fea0003800000 */
[----:B------:R-:W-:-:S13]  /*73f0*/  ISETP.NE.AND P0, PT, R0, 0x9, PT ;  /* 0x000000090000780c */ /* 0x000fda0003f05270 */
[----:B------:R-:W-:Y:S05]  /*7400*/  @P0 BRA `(.L_x_4614) ;  /* 0x00000008006c0947 */ /* 0x000fea0003800000 */
[----:B------:R0:W-:Y:S01]  /*7410*/  STG.E.64 desc[UR36][R8.64], R16 ;  /* 0x0000001008007986 */ /* 0x0001e2000c101b24 */
[----:B------:R-:W-:Y:S05]  /*7420*/  BRA `(.L_x_4615) ;  /* 0x0000000800bc7947 */ /* 0x000fea0003800000 */
.L_x_4621:
[----:B------:R-:W-:-:S05]  /*7430*/  F2FP.F16.F32.PACK_AB R17, R17, R16 ;  /* 0x000000101111723e */ /* 0x000fca00000000ff */
[----:B------:R0:W-:Y:S01]  /*7440*/  STG.E desc[UR36][R8.64], R17 ;  /* 0x0000001108007986 */ /* 0x0001e2000c101924 */
[----:B------:R-:W-:Y:S05]  /*7450*/  BRA `(.L_x_4615) ;  /* 0x0000000800b07947 */ /* 0x000fea0003800000 */
.L_x_4620:
[----:B------:R-:W-:-:S06]  /*7460*/  FMUL.FTZ R4, R16, 1 ;  /* 0x3f80000010047820 */ /* 0x000fcc0000410000 */
[----:B------:R-:W0:Y:S02]  /*7470*/  F2F.F64.F32 R4, R4 ;  /* 0x0000000400047310 */ /* 0x000e240000201800 */
[----:B0-----:R0:W-:Y:S01]  /*7480*/  STG.E.64 desc[UR36][R8.64], R4 ;  /* 0x0000000408007986 */ /* 0x0011e2000c101b24 */
[----:B------:R-:W-:Y:S05]  /*7490*/  BRA `(.L_x_4615) ;  /* 0x0000000800a07947 */ /* 0x000fea0003800000 */
.L_x_4610:
        /* <DEDUP_REMOVED lines=14> */
.L_x_4624:
[----:B------:R-:W-:Y:S01]  /*7580*/  FMUL.FTZ R6, R17, 1 ;  /* 0x3f80000011067820 */ /* 0x000fe20000410000 */
[----:B------:R-:W-:-:S05]  /*7590*/  FMUL.FTZ R4, R16, 1 ;  /* 0x3f80000010047820 */ /* 0x000fca0000410000 */
[----:B------:R-:W-:Y:S08]  /*75a0*/  F2F.F64.F32 R6, R6 ;  /* 0x0000000600067310 */ /* 0x000ff00000201800 */
[----:B------:R-:W0:Y:S02]  /*75b0*/  F2F.F64.F32 R4, R4 ;  /* 0x0000000400047310 */ /* 0x000e240000201800 */
[----:B0-----:R0:W-:Y:S01]  /*75c0*/  STG.E.128 desc[UR36][R8.64], R4 ;  /* 0x0000000408007986 */ /* 0x0011e2000c101d24 */
[----:B------:R-:W-:Y:S05]  /*75d0*/  BRA `(.L_x_4615) ;  /* 0x0000000800507947 */ /* 0x000fea0003800000 */
.L_x_4623:
        /* <DEDUP_REMOVED lines=20> */
.L_x_4628:
[----:B------:R-:W-:Y:S05]  /*7720*/  BSYNC B0 ;  /* 0x0000000000007941 */ /* 0x000fea0003800000 */
.L_x_4627:
[----:B------:R-:W-:-:S05]  /*7730*/  LOP3.LUT R5, R0, R5, RZ, 0xfc, !PT ;  /* 0x0000000500057212 */ /* 0x000fca00078efcff */
[----:B------:R0:W-:Y:S01]  /*7740*/  STG.E.U8 desc[UR36][R8.64], R5 ;  /* 0x0000000508007986 */ /* 0x0001e2000c101124 */
[----:B------:R-:W-:Y:S05]  /*7750*/  BRA `(.L_x_4615) ;  /* 0x0000000400f07947 */ /* 0x000fea0003800000 */
.L_x_4626:
        /* <DEDUP_REMOVED lines=12> */
.L_x_4630:
[----:B------:R-:W-:Y:S01]  /*7820*/  IMAD.MOV.U32 R0, RZ, RZ, 0x7f ;  /* 0x0000007fff007424 */ /* 0x000fe200078e00ff */
[----:B------:R-:W-:-:S04]  /*7830*/  ISETP.GT.U32.AND P0, PT, R4, 0x7f800000, PT ;  /* 0x7f8000000400780c */ /* 0x000fc80003f04070 */
[----:B------:R-:W-:-:S09]  /*7840*/  SEL R0, R0, 0x7c, P0 ;  /* 0x0000007c00007807 */ /* 0x000fd20000000000 */
.L_x_4631:
[----:B------:R-:W-:Y:S05]  /*7850*/  BSYNC B0 ;  /* 0x0000000000007941 */ /* 0x000fea0003800000 */
.L_x_4629:
[----:B------:R-:W-:-:S04]  /*7860*/  LOP3.LUT R16, R16, 0x80000000, RZ, 0xc0, !PT ;  /* 0x8000000010107812 */ /* 0x000fc800078ec0ff */
[----:B------:R-:W-:-:S04]  /*7870*/  SHF.R.U32.HI R3, RZ, 0x18, R16 ;  /* 0x00000018ff037819 */ /* 0x000fc80000011610 */
[----:B------:R-:W-:-:S05]  /*7880*/  LOP3.LUT R3, R0, R3, RZ, 0xfc, !PT ;  /* 0x0000000300037212 */ /* 0x000fca00078efcff */
[----:B------:R0:W-:Y:S01]  /*7890*/  STG.E.U8 desc[UR36][R8.64], R3 ;  /* 0x0000000308007986 */ /* 0x0001e2000c101124 */
[----:B------:R-:W-:Y:S05]  /*78a0*/  BRA `(.L_x_4615) ;  /* 0x00000004009c7947 */ /* 0x000fea0003800000 */
.L_x_4625:
[----:B------:R-:W-:-:S05]  /*78b0*/  F2FP.BF16.F32.PACK_AB R16, RZ, R16 ;  /* 0x00000010ff10723e */ /* 0x000fca00000010ff */
[----:B------:R0:W-:Y:S01]  /*78c0*/  STG.E.U16 desc[UR36][R8.64], R16 ;  /* 0x0000001008007986 */ /* 0x0001e2000c101524 */
[----:B------:R-:W-:Y:S05]  /*78d0*/  BRA `(.L_x_4615) ;  /* 0x0000000400907947 */ /* 0x000fea0003800000 */
.L_x_4622:
        /* <DEDUP_REMOVED lines=11> */
.L_x_4634:
        /* <DEDUP_REMOVED lines=16> */
.L_x_4637:
[----:B------:R-:W-:-:S04]  /*7a90*/  LOP3.LUT R16, R16, 0x80000000, RZ, 0xc0, !PT ;  /* 0x8000000010107812 */ /* 0x000fc800078ec0ff */
[----:B------:R-:W-:-:S04]  /*7aa0*/  SHF.R.U32.HI R3, RZ, 0x18, R16 ;  /* 0x00000018ff037819 */ /* 0x000fc80000011610 */
[----:B------:R-:W-:-:S04]  /*7ab0*/  LOP3.LUT R0, R0, R3, RZ, 0xfc, !PT ;  /* 0x0000000300007212 */ /* 0x000fc800078efcff */
[----:B------:R-:W-:-:S07]  /*7ac0*/  PRMT R4, R0, 0x7610, R4 ;  /* 0x0000761000047816 */ /* 0x000fce0000000004 */
.L_x_4636:
[----:B------:R-:W-:Y:S05]  /*7ad0*/  BSYNC B0 ;  /* 0x0000000000007941 */ /* 0x000fea0003800000 */
.L_x_4635:
[----:B------:R3:W-:Y:S01]  /*7ae0*/  STG.E.U8 desc[UR36][R8.64], R4 ;  /* 0x0000000408007986 */ /* 0x0007e2000c101124 */
[----:B------:R-:W-:Y:S05]  /*7af0*/  BRA `(.L_x_4615) ;  /* 0x0000000400087947 */ /* 0x000fea0003800000 */
.L_x_4633:
        /* <DEDUP_REMOVED lines=16> */
.L_x_4640:
[----:B------:R-:W-:-:S04]  /*7c00*/  LOP3.LUT R16, R16, 0x80000000, RZ, 0xc0, !PT ;  /* 0x8000000010107812 */ /* 0x000fc800078ec0ff */
[----:B------:R-:W-:-:S04]  /*7c10*/  SHF.R.U32.HI R3, RZ, 0x18, R16 ;  /* 0x00000018ff037819 */ /* 0x000fc80000011610 */
[----:B------:R-:W-:-:S04]  /*7c20*/  LOP3.LUT R0, R0, R3, RZ, 0xfc, !PT ;  /* 0x0000000300007212 */ /* 0x000fc800078efcff */
[----:B------:R-:W-:-:S07]  /*7c30*/  PRMT R4, R0, 0x7610, R4 ;  /* 0x0000761000047816 */ /* 0x000fce0000000004 */
.L_x_4639:
[----:B------:R-:W-:Y:S05]  /*7c40*/  BSYNC B0 ;  /* 0x0000000000007941 */ /* 0x000fea0003800000 */
.L_x_4638:
[----:B------:R0:W-:Y:S01]  /*7c50*/  STG.E.U8 desc[UR36][R8.64], R4 ;  /* 0x0000000408007986 */ /* 0x0001e2000c101124 */
[----:B------:R-:W-:Y:S05]  /*7c60*/  BRA `(.L_x_4615) ;  /* 0x0000000000ac7947 */ /* 0x000fea0003800000 */
.L_x_4632:
        /* <DEDUP_REMOVED lines=21> */
.L_x_4614:
        /* <DEDUP_REMOVED lines=16> */
.L_x_4643:
[----:B------:R-:W-:Y:S05]  /*7ec0*/  BRA `(.L_x_4615) ;  /* 0x0000000000147947 */ /* 0x000fea0003800000 */
.L_x_4642:
[----:B------:R-:W0:Y:S02]  /*7ed0*/  F2I.U64.TRUNC R16, R16 ;  /* 0x0000001000107311 */ /* 0x000e24000020d800 */
[----:B0-----:R2:W-:Y:S01]  /*7ee0*/  STG.E.64 desc[UR36][R8.64], R16 ;  /* 0x0000001008007986 */ /* 0x0015e2000c101b24 */
[----:B------:R-:W-:Y:S05]  /*7ef0*/  BRA `(.L_x_4615) ;  /* 0x0000000000087947 */ /* 0x000fea0003800000 */
.L_x_4641:
[----:B------:R-:W0:Y:S02]  /*7f00*/  F2I.FTZ.U32.TRUNC.NTZ R3, R16 ;  /* 0x0000001000037305 */ /* 0x000e24000021f000 */
[----:B0-----:R0:W-:Y:S02]  /*7f10*/  STG.E desc[UR36][R8.64], R3 ;  /* 0x0000000308007986 */ /* 0x0011e4000c101924 */
.L_x_4615:
[----:B------:R-:W-:-:S07]  /*7f20*/  VIADD R29, R29, 0x80 ;  /* 0x000000801d1d7836 */ /* 0x000fce0000000000 */
.L_x_4574:
[----:B------:R-:W-:-:S13]  /*7f30*/  ISETP.GE.AND P0, PT, R29, R28, PT ;  /* 0x0000001c1d00720c */ /* 0x000fda0003f06270 */
[----:B------:R-:W-:Y:S05]  /*7f40*/  @P0 BREAK B6 ;  /* 0x0000000000060942 */ /* 0x000fea0003800000 */
[----:B------:R-:W-:Y:S05]  /*7f50*/  @P0 BRA `(.L_x_4609) ;  /* 0x0000000c00b00947 */ /* 0x000fea0003800000 */
[----:B------:R-:W-:Y:S05]  /*7f60*/  BSYNC B6 ;  /* 0x0000000000067941 */ /* 0x000fea0003800000 */
.L_x_4573:
        /* <DEDUP_REMOVED lines=21> */
.L_x_4647:
[----:B------:R-:W0:Y:S02]  /*80c0*/  F2I.S64.TRUNC R24, R24 ;  /* 0x0000001800187311 */ /* 0x000e24000020d900 */
[----:B0-----:R-:W-:-:S05]  /*80d0*/  IMAD.MOV.U32 R3, RZ, RZ, R24 ;  /* 0x000000ffff037224 */ /* 0x001fca00078e0018 */
[----:B------:R3:W-:Y:S01]  /*80e0*/  STG.E.U8 desc[UR36][R8.64], R3 ;  /* 0x0000000308007986 */ /* 0x0007e2000c101124 */
[----:B------:R-:W-:Y:S05]  /*80f0*/  BRA `(.L_x_4649) ;  /* 0x0000000c00447947 */ /* 0x000fea0003800000 */
.L_x_4646:
        /* <DEDUP_REMOVED lines=9> */
.L_x_4651:
[----:B------:R-:W0:Y:S02]  /*8190*/  F2I.FTZ.TRUNC.NTZ R3, R24 ;  /* 0x0000001800037305 */ /* 0x000e24000021f100 */
[----:B0-----:R2:W-:Y:S01]  /*81a0*/  STG.E desc[UR36][R8.64], R3 ;  /* 0x0000000308007986 */ /* 0x0015e2000c101924 */
[----:B------:R-:W-:Y:S05]  /*81b0*/  BRA `(.L_x_4649) ;  /* 0x0000000c00147947 */ /* 0x000fea0003800000 */
.L_x_4650:
[----:B------:R-:W0:Y:S02]  /*81c0*/  F2I.FTZ.TRUNC.NTZ R3, R24 ;  /* 0x0000001800037305 */ /* 0x000e24000021f100 */
[----:B0-----:R0:W-:Y:S01]  /*81d0*/  STG.E.U16 desc[UR36][R8.64], R3 ;  /* 0x0000000308007986 */ /* 0x0011e2000c101524 */
[----:B------:R-:W-:Y:S05]  /*81e0*/  BRA `(.L_x_4649) ;  /* 0x0000000c00087947 */ /* 0x000fea0003800000 */
.L_x_4645:
        /* <DEDUP_REMOVED lines=8> */
.L_x_4653:
[----:B------:R-:W-:-:S05]  /*8270*/  F2FP.F16.F32.PACK_AB R24, RZ, R24 ;  /* 0x00000018ff18723e */ /* 0x000fca00000000ff */
[----:B------:R0:W-:Y:S01]  /*8280*/  STG.E.U16 desc[UR36][R8.64], R24 ;  /* 0x0000001808007986 */ /* 0x0001e2000c101524 */
[----:B------:R-:W-:Y:S05]  /*8290*/  BRA `(.L_x_4649) ;  /* 0x0000000800dc7947 */ /* 0x000fea0003800000 */
.L_x_4652:
        /* <DEDUP_REMOVED lines=8> */
.L_x_4655:
[----:B------:R-:W-:-:S05]  /*8320*/  F2FP.F16.F32.PACK_AB R25, R25, R24 ;  /* 0x000000181919723e */ /* 0x000fca00000000ff */
[----:B------:R0:W-:Y:S01]  /*8330*/  STG.E desc[UR36][R8.64], R25 ;  /* 0x0000001908007986 */ /* 0x0001e2000c101924 */
[----:B------:R-:W-:Y:S05]  /*8340*/  BRA `(.L_x_4649) ;  /* 0x0000000800b07947 */ /* 0x000fea0003800000 */
.L_x_4654:
[----:B------:R-:W-:-:S06]  /*8350*/  FMUL.FTZ R4, R24, 1 ;  /* 0x3f80000018047820 */ /* 0x000fcc0000410000 */
[----:B------:R-:W0:Y:S02]  /*8360*/  F2F.F64.F32 R4, R4 ;  /* 0x0000000400047310 */ /* 0x000e240000201800 */
[----:B0-----:R0:W-:Y:S01]  /*8370*/  STG.E.64 desc[UR36][R8.64], R4 ;  /* 0x0000000408007986 */ /* 0x0011e2000c101b24 */
[----:B------:R-:W-:Y:S05]  /*8380*/  BRA `(.L_x_4649) ;  /* 0x0000000800a07947 */ /* 0x000fea0003800000 */
.L_x_4644:
        /* <DEDUP_REMOVED lines=14> */
.L_x_4658:
[----:B------:R-:W-:Y:S01]  /*8470*/  FMUL.FTZ R6, R25, 1 ;  /* 0x3f80000019067820 */ /* 0x000fe20000410000 */
[----:B------:R-:W-:-:S05]  /*8480*/  FMUL.FTZ R4, R24, 1 ;  /* 0x3f80000018047820 */ /* 0x000fca0000410000 */
[----:B------:R-:W-:Y:S08]  /*8490*/  F2F.F64.F32 R6, R6 ;  /* 0x0000000600067310 */ /* 0x000ff00000201800 */
[----:B------:R-:W0:Y:S02]  /*84a0*/  F2F.F64.F32 R4, R4 ;  /* 0x0000000400047310 */ /* 0x000e240000201800 */
[----:B0-----:R0:W-:Y:S01]  /*84b0*/  STG.E.128 desc[UR36][R8.64], R4 ;  /* 0x0000000408007986 */ /* 0x0011e2000c101d24 */
[----:B------:R-:W-:Y:S05]  /*84c0*/  BRA `(.L_x_4649) ;  /* 0x0000000800507947 */ /* 0x000fea0003800000 */
.L_x_4657:
        /* <DEDUP_REMOVED lines=20> */
.L_x_4662:
[----:B------:R-:W-:Y:S05]  /*8610*/  BSYNC B0 ;  /* 0x0000000000007941 */ /* 0x000fea0003800000 */
.L_x_4661:
[----:B------:R-:W-:-:S05]  /*8620*/  LOP3.LUT R5, R0, R5, RZ, 0xfc, !PT ;  /* 0x0000000500057212 */ /* 0x000fca00078efcff */
[----:B------:R0:W-:Y:S01]  /*8630*/  STG.E.U8 desc[UR36][R8.64], R5 ;  /* 0x0000000508007986 */ /* 0x0001e2000c101124 */
[----:B------:R-:W-:Y:S05]  /*8640*/  BRA `(.L_x_4649) ;  /* 0x0000000400f07947 */ /* 0x000fea0003800000 */
.L_x_4660:
        /* <DEDUP_REMOVED lines=12> */
.L_x_4664:
[----:B------:R-:W-:Y:S01]  /*8710*/  IMAD.MOV.U32 R0, RZ, RZ, 0x7f ;  /* 0x0000007fff007424 */ /* 0x000fe200078e00ff */
[----:B------:R-:W-:-:S04]  /*8720*/  ISETP.GT.U32.AND P0, PT, R4, 0x7f800000, PT ;  /* 0x7f8000000400780c */ /* 0x000fc80003f04070 */
[----:B------:R-:W-:-:S09]  /*8730*/  SEL R0, R0, 0x7c, P0 ;  /* 0x0000007c00007807 */ /* 0x000fd20000000000 */
.L_x_4665:
[----:B------:R-:W-:Y:S05]  /*8740*/  BSYNC B0 ;  /* 0x0000000000007941 */ /* 0x000fea0003800000 */
.L_x_4663:
[----:B------:R-:W-:-:S04]  /*8750*/  LOP3.LUT R24, R24, 0x80000000, RZ, 0xc0, !PT ;  /* 0x8000000018187812 */ /* 0x000fc800078ec0ff */
[----:B------:R-:W-:-:S04]  /*8760*/  SHF.R.U32.HI R3, RZ, 0x18, R24 ;  /* 0x00000018ff037819 */ /* 0x000fc80000011618 */
[----:B------:R-:W-:-:S05]  /*8770*/  LOP3.LUT R3, R0, R3, RZ, 0xfc, !PT ;  /* 0x0000000300037212 */ /* 0x000fca00078efcff */
[----:B------:R0:W-:Y:S01]  /*8780*/  STG.E.U8 desc[UR36][R8.64], R3 ;  /* 0x0000000308007986 */ /* 0x0001e2000c101124 */
[----:B------:R-:W-:Y:S05]  /*8790*/  BRA `(.L_x_4649) ;  /* 0x00000004009c7947 */ /* 0x000fea0003800000 */
.L_x_4659:
[----:B------:R-:W-:-:S05]  /*87a0*/  F2FP.BF16.F32.PACK_AB R24, RZ, R24 ;  /* 0x00000018ff18723e */ /* 0x000fca00000010ff */
[----:B------:R0:W-:Y:S01]  /*87b0*/  STG.E.U16 desc[UR36][R8.64], R24 ;  /* 0x0000001808007986 */ /* 0x0001e2000c101524 */
[----:B------:R-:W-:Y:S05]  /*87c0*/  BRA `(.L_x_4649) ;  /* 0x0000000400907947 */ /* 0x000fea0003800000 */
.L_x_4656:
        /* <DEDUP_REMOVED lines=11> */
.L_x_4668:
        /* <DEDUP_REMOVED lines=16> */
.L_x_4671:
[----:B------:R-:W-:-:S04]  /*8980*/  LOP3.LUT R24, R24, 0x80000000, RZ, 0xc0, !PT ;  /* 0x8000000018187812 */ /* 0x000fc800078ec0ff */
[----:B------:R-:W-:-:S04]  /*8990*/  SHF.R.U32.HI R3, RZ, 0x18, R24 ;  /* 0x00000018ff037819 */ /* 0x000fc80000011618 */
[----:B------:R-:W-:-:S04]  /*89a0*/  LOP3.LUT R0, R0, R3, RZ, 0xfc, !PT ;  /* 0x0000000300007212 */ /* 0x000fc800078efcff */
[----:B------:R-:W-:-:S07]  /*89b0*/  PRMT R4, R0, 0x7610, R4 ;  /* 0x0000761000047816 */ /* 0x000fce0000000004 */
.L_x_4670:
[----:B------:R-:W-:Y:S05]  /*89c0*/  BSYNC B0 ;  /* 0x0000000000007941 */ /* 0x000fea0003800000 */
.L_x_4669:
[----:B------:R0:W-:Y:S01]  /*89d0*/  STG.E.U8 desc[UR36][R8.64], R4 ;  /* 0x0000000408007986 */ /* 0x0001e2000c101124 */
[----:B------:R-:W-:Y:S05]  /*89e0*/  BRA `(.L_x_4649) ;  /* 0x0000000400087947 */ /* 0x000fea0003800000 */
.L_x_4667:
        /* <DEDUP_REMOVED lines=16> */
.L_x_4674:
[----:B------:R-:W-:-:S04]  /*8af0*/  LOP3.LUT R24, R24, 0x80000000, RZ, 0xc0, !PT ;  /* 0x8000000018187812 */ /* 0x000fc800078ec0ff */
[----:B------:R-:W-:-:S04]  /*8b00*/  SHF.R.U32.HI R3, RZ, 0x18, R24 ;  /* 0x00000018ff037819 */ /* 0x000fc80000011618 */
[----:B------:R-:W-:-:S04]  /*8b10*/  LOP3.LUT R0, R0, R3, RZ, 0xfc, !PT ;  /* 0x0000000300007212 */ /* 0x000fc800078efcff */
[----:B------:R-:W-:-:S07]  /*8b20*/  PRMT R4, R0, 0x7610, R4 ;  /* 0x0000761000047816 */ /* 0x000fce0000000004 */
.L_x_4673:
[----:B------:R-:W-:Y:S05]  /*8b30*/  BSYNC B0 ;  /* 0x0000000000007941 */ /* 0x000fea0003800000 */
.L_x_4672:
[----:B------:R0:W-:Y:S01]  /*8b40*/  STG.E.U8 desc[UR36][R8.64], R4 ;  /* 0x0000000408007986 */ /* 0x0001e2000c101124 */
[----:B------:R-:W-:Y:S05]  /*8b50*/  BRA `(.L_x_4649) ;  /* 0x0000000000ac7947 */ /* 0x000fea0003800000 */
.L_x_4666:
        /* <DEDUP_REMOVED lines=21> */
.L_x_4648:
        /* <DEDUP_REMOVED lines=16> */
.L_x_4677:
[----:B------:R-:W-:Y:S05]  /*8db0*/  BRA `(.L_x_4649) ;  /* 0x0000000000147947 */ /* 0x000fea0003800000 */
.L_x_4676:
[----:B------:R-:W0:Y:S02]  /*8dc0*/  F2I.U64.TRUNC R24, R24 ;  /* 0x0000001800187311 */ /* 0x000e24000020d800 */
[----:B0-----:R0:W-:Y:S01]  /*8dd0*/  STG.E.64 desc[UR36][R8.64], R24 ;  /* 0x0000001808007986 */ /* 0x0011e2000c101b24 */
[----:B------:R-:W-:Y:S05]  /*8de0*/  BRA `(.L_x_4649) ;  /* 0x0000000000087947 */ /* 0x000fea0003800000 */
.L_x_4675:
[----:B------:R-:W0:Y:S02]  /*8df0*/  F2I.FTZ.U32.TRUNC.NTZ R3, R24 ;  /* 0x0000001800037305 */ /* 0x000e24000021f000 */
[----:B0-----:R0:W-:Y:S02]  /*8e00*/  STG.E desc[UR36][R8.64], R3 ;  /* 0x0000000308007986 */ /* 0x0011e4000c101924 */
.L_x_4649:
[----:B------:R-:W-:-:S07]  /*8e10*/  VIADD R29, R29, 0x80 ;  /* 0x000000801d1d7836 */ /* 0x000fce0000000000 */
.L_x_4609:
[----:B------:R-:W-:Y:S05]  /*8e20*/  BSYNC B7 ;  /* 0x0000000000077941 */ /* 0x000fea0003800000 */
.L_x_4572:
[----:B------:R-:W-:-:S13]  /*8e30*/  ISETP.GE.AND P0, PT, R29, R28, PT ;  /* 0x0000001c1d00720c */ /* 0x000fda0003f06270 */
[----:B------:R-:W-:Y:S05]  /*8e40*/  @P0 EXIT ;  /* 0x000000000000094d */ /* 0x000fea0003800000 */
[----:B01-3--:R-:W0:Y:S01]  /*8e50*/  LDC.64 R4, c[0x0][0x218] ;  /* 0x00008600ff047b82 */ /* 0x00be220000000a00 */
[----:B------:R-:W-:Y:S01]  /*8e60*/  PRMT R0, R18, 0x9910, RZ ;  /* 0x0000991012007816 */ /* 0x000fe200000000ff */
[----:B------:R-:W-:Y:S01]  /*8e70*/  IMAD R2, R2, 0x200, R29 ;  /* 0x0000020002027824 */ /* 0x000fe200078e021d */
[----:B------:R-:W-:Y:S02]  /*8e80*/  ULDC UR4, c[0x0][0x238] ;  /* 0x00008e0000047ab9 */ /* 0x000fe40000000800 */
[----:B------:R-:W-:Y:S01]  /*8e90*/  ISETP.GT.AND P1, PT, R0, 0x9, PT ;  /* 0x000000090000780c */ /* 0x000fe20003f24270 */
[----:B--2-4-:R-:W-:-:S05]  /*8ea0*/  IMAD R3, R2, UR4, RZ ;  /* 0x0000000402037c24 */ /* 0x014fca000f8e02ff */
        /* <DEDUP_REMOVED lines=14> */
.L_x_4681:
[----:B------:R-:W0:Y:S02]  /*8f90*/  F2I.S64.TRUNC R26, R26 ;  /* 0x0000001a001a7311 */ /* 0x000e24000020d900 */
[----:B0-----:R-:W-:-:S05]  /*8fa0*/  IMAD.MOV.U32 R5, RZ, RZ, R26 ;  /* 0x000000ffff057224 */ /* 0x001fca00078e001a */
[----:B------:R-:W-:Y:S01]  /*8fb0*/  STG.E.U8 desc[UR36][R2.64], R5 ;  /* 0x0000000502007986 */ /* 0x000fe2000c101124 */
[----:B------:R-:W-:Y:S05]  /*8fc0*/  EXIT ;  /* 0x000000000000794d */ /* 0x000fea0003800000 */
.L_x_4680:
        /* <DEDUP_REMOVED lines=9> */
.L_x_4684:
[----:B------:R-:W0:Y:S02]  /*9060*/  F2I.FTZ.TRUNC.NTZ R5, R26 ;  /* 0x0000001a00057305 */ /* 0x000e24000021f100 */
[----:B0-----:R-:W-:Y:S01]  /*9070*/  STG.E desc[UR36][R2.64], R5 ;  /* 0x0000000502007986 */ /* 0x001fe2000c101924 */
[----:B------:R-:W-:Y:S05]  /*9080*/  EXIT ;  /* 0x000000000000794d */ /* 0x000fea0003800000 */
.L_x_4683:
[----:B------:R-:W0:Y:S02]  /*9090*/  F2I.FTZ.TRUNC.NTZ R5, R26 ;  /* 0x0000001a00057305 */ /* 0x000e24000021f100 */
[----:B0-----:R-:W-:Y:S01]  /*90a0*/  STG.E.U16 desc[UR36][R2.64], R5 ;  /* 0x0000000502007986 */ /* 0x001fe2000c101524 */
[----:B------:R-:W-:Y:S05]  /*90b0*/  EXIT ;  /* 0x000000000000794d */ /* 0x000fea0003800000 */
.L_x_4679:
        /* <DEDUP_REMOVED lines=8> */
.L_x_4686:
[----:B------:R-:W-:-:S05]  /*9140*/  F2FP.F16.F32.PACK_AB R26, RZ, R26 ;  /* 0x0000001aff1a723e */ /* 0x000fca00000000ff */
[----:B------:R-:W-:Y:S01]  /*9150*/  STG.E.U16 desc[UR36][R2.64], R26 ;  /* 0x0000001a02007986 */ /* 0x000fe2000c101524 */
[----:B------:R-:W-:Y:S05]  /*9160*/  EXIT ;  /* 0x000000000000794d */ /* 0x000fea0003800000 */
.L_x_4685:
[----:B------:R-:W-:-:S13]  /*9170*/  ISETP.NE.AND P0, PT, R0, 0x7, PT ;  /* 0x000000070000780c */ /* 0x000fda0003f05270 */
[----:B------:R-:W-:Y:S05]  /*9180*/  @!P0 BRA `(.L_x_4687) ;  /* 0x0000000000248947 */ /* 0x000fea0003800000 */
[----:B------:R-:W-:-:S13]  /*9190*/  ISETP.NE.AND P0, PT, R0, 0x8, PT ;  /* 0x000000080000780c */ /* 0x000fda0003f05270 */
[----:B------:R-:W-:Y:S05]  /*91a0*/  @!P0 BRA `(.L_x_4688) ;  /* 0x0000000000108947 */ /* 0x000fea0003800000 */
[----:B------:R-:W-:-:S13]  /*91b0*/  ISETP.NE.AND P0, PT, R0, 0x9, PT ;  /* 0x000000090000780c */ /* 0x000fda0003f05270 */
[----:B------:R-:W-:Y:S05]  /*91c0*/  @P0 BRA `(.L_x_4682) ;  /* 0x00000008006c0947 */ /* 0x000fea0003800000 */
[----:B------:R-:W-:Y:S01]  /*91d0*/  STG.E.64 desc[UR36][R2.64], R26 ;  /* 0x0000001a02007986 */ /* 0x000fe2000c101b24 */
[----:B------:R-:W-:Y:S05]  /*91e0*/  EXIT ;  /* 0x000000000000794d */ /* 0x000fea0003800000 */
.L_x_4688:
[----:B------:R-:W-:-:S05]  /*91f0*/  F2FP.F16.F32.PACK_AB R27, R27, R26 ;  /* 0x0000001a1b1b723e */ /* 0x000fca00000000ff */
[----:B------:R-:W-:Y:S01]  /*9200*/  STG.E desc[UR36][R2.64], R27 ;  /* 0x0000001b02007986 */ /* 0x000fe2000c101924 */
[----:B------:R-:W-:Y:S05]  /*9210*/  EXIT ;  /* 0x000000000000794d */ /* 0x000fea0003800000 */
.L_x_4687:
[----:B------:R-:W-:-:S06]  /*9220*/  FMUL.FTZ R4, R26, 1 ;  /* 0x3f8000001a047820 */ /* 0x000fcc0000410000 */
[----:B------:R-:W0:Y:S02]  /*9230*/  F2F.F64.F32 R4, R4 ;  /* 0x0000000400047310 */ /* 0x000e240000201800 */
[----:B0-----:R-:W-:Y:S01]  /*9240*/  STG.E.64 desc[UR36][R2.64], R4 ;  /* 0x0000000402007986 */ /* 0x001fe2000c101b24 */
[----:B------:R-:W-:Y:S05]  /*9250*/  EXIT ;  /* 0x000000000000794d */ /* 0x000fea0003800000 */
.L_x_4678:
        /* <DEDUP_REMOVED lines=14> */
.L_x_4691:
[----:B------:R-:W-:Y:S01]  /*9340*/  FMUL.FTZ R6, R27, 1 ;  /* 0x3f8000001b067820 */ /* 0x000fe20000410000 */
[----:B------:R-:W-:-:S05]  /*9350*/  FMUL.FTZ R4, R26, 1 ;  /* 0x3f8000001a047820 */ /* 0x000fca0000410000 */
[----:B------:R-:W-:Y:S08]  /*9360*/  F2F.F64.F32 R6, R6 ;  /* 0x0000000600067310 */ /* 0x000ff00000201800 */
[----:B------:R-:W0:Y:S02]  /*9370*/  F2F.F64.F32 R4, R4 ;  /* 0x0000000400047310 */ /* 0x000e240000201800 */
[----:B0-----:R-:W-:Y:S01]  /*9380*/  STG.E.128 desc[UR36][R2.64], R4 ;  /* 0x0000000402007986 */ /* 0x001fe2000c101d24 */
[----:B------:R-:W-:Y:S05]  /*9390*/  EXIT ;  /* 0x000000000000794d */ /* 0x000fea0003800000 */
.L_x_4690:
        /* <DEDUP_REMOVED lines=20> */
.L_x_4695:
[----:B------:R-:W-:Y:S05]  /*94e0*/  BSYNC B0 ;  /* 0x0000000000007941 */ /* 0x000fea0003800000 */
.L_x_4694:
[----:B------:R-:W-:-:S05]  /*94f0*/  LOP3.LUT R7, R0, R7, RZ, 0xfc, !PT ;  /* 0x0000000700077212 */ /* 0x000fca00078efcff */
[----:B------:R-:W-:Y:S01]  /*9500*/  STG.E.U8 desc[UR36][R2.64], R7 ;  /* 0x0000000702007986 */ /* 0x000fe2000c101124 */
[----:B------:R-:W-:Y:S05]  /*9510*/  EXIT ;  /* 0x000000000000794d */ /* 0x000fea0003800000 */
.L_x_4693:
[----:B------:R-:W-:Y:S01]  /*9520*/  LOP3.LUT R4, R26, 0x7fffffff, RZ, 0xc0, !PT ;  /* 0x7fffffff1a047812 */ /* 0x000fe200078ec0ff */
        /* <DEDUP_REMOVED lines=11> */
.L_x_4697:
[----:B------:R-:W-:Y:S01]  /*95e0*/  IMAD.MOV.U32 R0, RZ, RZ, 0x7f ;  /* 0x0000007fff007424 */ /* 0x000fe200078e00ff */
[----:B------:R-:W-:-:S04]  /*95f0*/  ISETP.GT.U32.AND P0, PT, R4, 0x7f800000, PT ;  /* 0x7f8000000400780c */ /* 0x000fc80003f04070 */
[----:B------:R-:W-:-:S09]  /*9600*/  SEL R0, R0, 0x7c, P0 ;  /* 0x0000007c00007807 */ /* 0x000fd20000000000 */
.L_x_4698:
[----:B------:R-:W-:Y:S05]  /*9610*/  BSYNC B0 ;  /* 0x0000000000007941 */ /* 0x000fea0003800000 */
.L_x_4696:
[----:B------:R-:W-:-:S04]  /*9620*/  LOP3.LUT R26, R26, 0x80000000, RZ, 0xc0, !PT ;  /* 0x800000001a1a7812 */ /* 0x000fc800078ec0ff */
[----:B------:R-:W-:-:S04]  /*9630*/  SHF.R.U32.HI R5, RZ, 0x18, R26 ;  /* 0x00000018ff057819 */ /* 0x000fc8000001161a */
[----:B------:R-:W-:-:S05]  /*9640*/  LOP3.LUT R5, R0, R5, RZ, 0xfc, !PT ;  /* 0x0000000500057212 */ /* 0x000fca00078efcff */
[----:B------:R-:W-:Y:S01]  /*9650*/  STG.E.U8 desc[UR36][R2.64], R5 ;  /* 0x0000000502007986 */ /* 0x000fe2000c101124 */
[----:B------:R-:W-:Y:S05]  /*9660*/  EXIT ;  /* 0x000000000000794d */ /* 0x000fea0003800000 */
.L_x_4692:
[----:B------:R-:W-:-:S05]  /*9670*/  F2FP.BF16.F32.PACK_AB R26, RZ, R26 ;  /* 0x0000001aff1a723e */ /* 0x000fca00000010ff */
[----:B------:R-:W-:Y:S01]  /*9680*/  STG.E.U16 desc[UR36][R2.64], R26 ;  /* 0x0000001a02007986 */ /* 0x000fe2000c101524 */
[----:B------:R-:W-:Y:S05]  /*9690*/  EXIT ;  /* 0x000000000000794d */ /* 0x000fea0003800000 */
.L_x_4689:
        /* <DEDUP_REMOVED lines=11> */
.L_x_4701:
        /* <DEDUP_REMOVED lines=16> */
.L_x_4704:
[----:B------:R-:W-:-:S04]  /*9850*/  LOP3.LUT R26, R26, 0x80000000, RZ, 0xc0, !PT ;  /* 0x800000001a1a7812 */ /* 0x000fc800078ec0ff */
[----:B------:R-:W-:-:S04]  /*9860*/  SHF.R.U32.HI R5, RZ, 0x18, R26 ;  /* 0x00000018ff057819 */ /* 0x000fc8000001161a */
[----:B------:R-:W-:-:S04]  /*9870*/  LOP3.LUT R4, R4, R5, RZ, 0xfc, !PT ;  /* 0x0000000504047212 */ /* 0x000fc800078efcff */
[----:B------:R-:W-:-:S07]  /*9880*/  PRMT R0, R4, 0x7610, R0 ;  /* 0x0000761004007816 */ /* 0x000fce0000000000 */
.L_x_4703:
[----:B------:R-:W-:Y:S05]  /*9890*/  BSYNC B0 ;  /* 0x0000000000007941 */ /* 0x000fea0003800000 */
.L_x_4702:
[----:B------:R-:W-:Y:S01]  /*98a0*/  STG.E.U8 desc[UR36][R2.64], R0 ;  /* 0x0000000002007986 */ /* 0x000fe2000c101124 */
[----:B------:R-:W-:Y:S05]  /*98b0*/  EXIT ;  /* 0x000000000000794d */ /* 0x000fea0003800000 */
.L_x_4700:
        /* <DEDUP_REMOVED lines=16> */
.L_x_4707:
[----:B------:R-:W-:-:S04]  /*99c0*/  LOP3.LUT R26, R26, 0x80000000, RZ, 0xc0, !PT ;  /* 0x800000001a1a7812 */ /* 0x000fc800078ec0ff */
[----:B------:R-:W-:-:S04]  /*99d0*/  SHF.R.U32.HI R5, RZ, 0x18, R26 ;  /* 0x00000018ff057819 */ /* 0x000fc8000001161a */
[----:B------:R-:W-:-:S04]  /*99e0*/  LOP3.LUT R4, R4, R5, RZ, 0xfc, !PT ;  /* 0x0000000504047212 */ /* 0x000fc800078efcff */
[----:B------:R-:W-:-:S07]  /*99f0*/  PRMT R0, R4, 0x7610, R0 ;  /* 0x0000761004007816 */ /* 0x000fce0000000000 */
.L_x_4706:
[----:B------:R-:W-:Y:S05]  /*9a00*/  BSYNC B0 ;  /* 0x0000000000007941 */ /* 0x000fea0003800000 */
.L_x_4705:
[----:B------:R-:W-:Y:S01]  /*9a10*/  STG.E.U8 desc[UR36][R2.64], R0 ;  /* 0x0000000002007986 */ /* 0x000fe2000c101124 */
[----:B------:R-:W-:Y:S05]  /*9a20*/  EXIT ;  /* 0x000000000000794d */ /* 0x000fea0003800000 */
.L_x_4699:
        /* <DEDUP_REMOVED lines=21> */
.L_x_4682:
        /* <DEDUP_REMOVED lines=16> */
.L_x_4710:
[----:B------:R-:W-:Y:S05]  /*9c80*/  EXIT ;  /* 0x000000000000794d */ /* 0x000fea0003800000 */
.L_x_4709:
[----:B------:R-:W0:Y:S02]  /*9c90*/  F2I.U64.TRUNC R26, R26 ;  /* 0x0000001a001a7311 */ /* 0x000e24000020d800 */
[----:B0-----:R-:W-:Y:S01]  /*9ca0*/  STG.E.64 desc[UR36][R2.64], R26 ;  /* 0x0000001a02007986 */ /* 0x001fe2000c101b24 */
[----:B------:R-:W-:Y:S05]  /*9cb0*/  EXIT ;  /* 0x000000000000794d */ /* 0x000fea0003800000 */
.L_x_4708:
[----:B------:R-:W0:Y:S02]  /*9cc0*/  F2I.FTZ.U32.TRUNC.NTZ R5, R26 ;  /* 0x0000001a00057305 */ /* 0x000e24000021f000 */
[----:B0-----:R-:W-:Y:S01]  /*9cd0*/  STG.E desc[UR36][R2.64], R5 ;  /* 0x0000000502007986 */ /* 0x001fe2000c101924 */
[----:B------:R-:W-:Y:S05]  /*9ce0*/  EXIT ;  /* 0x000000000000794d */ /* 0x000fea0003800000 */
        .weak           $__internal_1_$__cuda_sm3x_div_rn_ftz_f32_slowpath
        .type           $__internal_1_$__cuda_sm3x_div_rn_ftz_f32_slowpath,@function
        .size           $__internal_1_$__cuda_sm3x_div_rn_ftz_f32_slowpath,(.L_x_13231 - $__internal_1_$__cuda_sm3x_div_rn_ftz_f32_slowpath)
$__internal_1_$__cuda_sm3x_div_rn_ftz_f32_slowpath:
        /* <DEDUP_REMOVED lines=16> */
[----:B------:R-:W-:Y:S02]  /*9df0*/  FSETP.NEU.FTZ.AND P0, PT, R11, RZ, PT ;  /* 0x000000ff0b00720b */ /* 0x000fe40003f1d000 */
[----:B------:R-:W-:Y:S02]  /*9e00*/  FSETP.NEU.FTZ.AND P1, PT, R15, RZ, PT ;  /* 0x000000ff0f00720b */ /* 0x000fe40003f3d000 */
[----:B------:R-:W-:-:S11]  /*9e10*/  FSETP.NEU.FTZ.AND P6, PT, R11, RZ, PT ;  /* 0x000000ff0b00720b */ /* 0x000fd60003fdd000 */
[----:B------:R-:W-:Y:S05]  /*9e20*/  @!P1 BREAK !P0, B3 ;  /* 0x0000000000039942 */ /* 0x000fea0004000000 */
[----:B------:R-:W-:Y:S05]  /*9e30*/  @!P1 BRA !P0, `(.L_x_4715) ;  /* 0x0000000000bc9947 */ /* 0x000fea0004000000 */
[----:B------:R-:W-:Y:S02]  /*9e40*/  FSETP.NEU.FTZ.AND P3, PT, |R11|, +INF , PT ;  /* 0x7f8000000b00780b */ /* 0x000fe40003f7d200 */
        /* <DEDUP_REMOVED lines=10> */
.L_x_4713:
[----:B------:R-:W-:Y:S05]  /*9ef0*/  BSYNC B3 ;  /* 0x0000000000037941 */ /* 0x000fea0003800000 */
.L_x_4712:
[----:B------:R-:W-:Y:S01]  /*9f00*/  VIADD R3, R3, 0xffffff81 ;  /* 0xffffff8103037836 */ /* 0x000fe20000000000 */
[----:B------:R-:W-:Y:S01]  /*9f10*/  BSSY B3, `(.L_x_4718) ;  /* 0x000001b000037945 */ /* 0x000fe20003800000 */
[----:B------:R-:W-:Y:S02]  /*9f20*/  VIADD R8, R8, 0xffffff81 ;  /* 0xffffff8108087836 */ /* 0x000fe40000000000 */
        /* <DEDUP_REMOVED lines=24> */
.L_x_4719:
[----:B------:R-:W-:-:S07]  /*a0b0*/  IMAD R0, R3, 0x800000, R0 ;  /* 0x0080000003007824 */ /* 0x000fce00078e0200 */
.L_x_4720:
[----:B------:R-:W-:Y:S05]  /*a0c0*/  BSYNC B3 ;  /* 0x0000000000037941 */ /* 0x000fea0003800000 */
.L_x_4718:
[----:B------:R-:W-:Y:S05]  /*a0d0*/  BRA `(.L_x_4721) ;  /* 0x0000000000207947 */ /* 0x000fea0003800000 */
.L_x_4717:
[----:B------:R-:W-:-:S04]  /*a0e0*/  LOP3.LUT R11, R15, 0x80000000, R11, 0x48, !PT ;  /* 0x800000000f0b7812 */ /* 0x000fc800078e480b */
[----:B------:R-:W-:Y:S01]  /*a0f0*/  LOP3.LUT R0, R11, 0x7f800000, RZ, 0xfc, !PT ;  /* 0x7f8000000b007812 */ /* 0x000fe200078efcff */
[----:B------:R-:W-:Y:S06]  /*a100*/  BRA `(.L_x_4721) ;  /* 0x0000000000147947 */ /* 0x000fec0003800000 */
.L_x_4716:
[----:B------:R-:W-:Y:S01]  /*a110*/  LOP3.LUT R0, R15, 0x80000000, R11, 0x48, !PT ;  /* 0x800000000f007812 */ /* 0x000fe200078e480b */
[----:B------:R-:W-:Y:S06]  /*a120*/  BRA `(.L_x_4721) ;  /* 0x00000000000c7947 */ /* 0x000fec0003800000 */
.L_x_4715:
[----:B------:R-:W0:Y:S01]  /*a130*/  MUFU.RSQ R0, -QNAN ;  /* 0xffc0000000007908 */ /* 0x000e220000001400 */
[----:B------:R-:W-:Y:S05]  /*a140*/  BRA `(.L_x_4721) ;  /* 0x0000000000047947 */ /* 0x000fea0003800000 */
.L_x_4714:
[----:B------:R-:W-:-:S07]  /*a150*/  FADD.FTZ R0, R11, R15 ;  /* 0x0000000f0b007221 */ /* 0x000fce0000010000 */
.L_x_4721:
[----:B------:R-:W-:Y:S05]  /*a160*/  BSYNC B0 ;  /* 0x0000000000007941 */ /* 0x000fea0003800000 */
.L_x_4711:
[----:B------:R-:W-:-:S04]  /*a170*/  IMAD.MOV.U32 R7, RZ, RZ, 0x0 ;  /* 0x00000000ff077424 */ /* 0x000fc800078e00ff */
[----:B0-----:R-:W-:Y:S05]  /*a180*/  RET.REL.NODEC R6 `(_ZN2at6native27unrolled_elementwise_kernelIZZZNS0_17log1p_kernel_cudaERNS_18TensorIteratorBaseEENKUlvE_clEvENKUlvE2_clEvEUlN3c107complexIfEEE_St5arrayIPcLm2EELi4E23TrivialOffsetCalculatorILi1EjESE_NS0_6memory12LoadWithCastILi1EEENSF_13StoreWithCastILi1EEEEEviT_T0_T2_T3_T4_T5_) ;  /* 0xffffff5c069c7950 */ /* 0x001fea0003c3ffff */
.L_x_4722:
        /* <DEDUP_REMOVED lines=15> */
.L_x_13231:


//--------------------- .text._ZN2at6native18elementwise_kernelILi128ELi2EZNS0_22gpu_kernel_impl_nocastIZZZNS0_17log1p_kernel_cudaERNS_18TensorIteratorBaseEENKUlvE_clEvENKUlvE2_clEvEUlN3c107complexIfEEE_EEvS4_RKT_EUliE_EEviT1_ --------------------------
	.section	.text._ZN2at6native18elementwise_kernelILi128ELi2EZNS0_22gpu_kernel_impl_nocastIZZZNS0_17log1p_kernel_cudaERNS_18TensorIteratorBaseEENKUlvE_clEvENKUlvE2_clEvEUlN3c107complexIfEEE_EEvS4_RKT_EUliE_EEviT1_,"ax",@progbits
	.align	128
        .global         _ZN2at6native18elementwise_kernelILi128ELi2EZNS0_22gpu_kernel_impl_nocastIZZZNS0_17log1p_kernel_cudaERNS_18TensorIteratorBaseEENKUlvE_clEvENKUlvE2_clEvEUlN3c107complexIfEEE_EEvS4_RKT_EUliE_EEviT1_
        .type           _ZN2at6native18elementwise_kernelILi128ELi2EZNS0_22gpu_kernel_impl_nocastIZZZNS0_17log1p_kernel_cudaERNS_18TensorIteratorBaseEENKUlvE_clEvENKUlvE2_clEvEUlN3c107complexIfEEE_EEvS4_RKT_EUliE_EEviT1_,@function
        .size           _ZN2at6native18elementwise_kernelILi128ELi2EZNS0_22gpu_kernel_impl_nocastIZZZNS0_17log1p_kernel_cudaERNS_18TensorIteratorBaseEENKUlvE_clEvENKUlvE2_clEvEUlN3c107complexIfEEE_EEvS4_RKT_EUliE_EEviT1_,(.L_x_13232 - _ZN2at6native18elementwise_kernelILi128ELi2EZNS0_22gpu_kernel_impl_nocastIZZZNS0_17log1p_kernel_cudaERNS_18TensorIteratorBaseEENKUlvE_clEvENKUlvE2_clEvEUlN3c107complexIfEEE_EEvS4_RKT_EUliE_EEviT1_)
        .other          _ZN2at6native18elementwise_kernelILi128ELi2EZNS0_22gpu_kernel_impl_nocastIZZZNS0_17log1p_kernel_cudaERNS_18TensorIteratorBaseEENKUlvE_clEvENKUlvE2_clEvEUlN3c107complexIfEEE_EEvS4_RKT_EUliE_EEviT1_,@"STO_CUDA_ENTRY STV_DEFAULT"
_ZN2at6native18elementwise_kernelILi128ELi2EZNS0_22gpu_kernel_impl_nocastIZZZNS0_17log1p_kernel_cudaERNS_18TensorIteratorBaseEENKUlvE_clEvENKUlvE2_clEvEUlN3c107complexIfEEE_EEvS4_RKT_EUliE_EEviT1_:
.text._ZN2at6native18elementwise_kernelILi128ELi2EZNS0_22gpu_kernel_impl_nocastIZZZNS0_17log1p_kernel_cudaERNS_18TensorIteratorBaseEENKUlvE_clEvENKUlvE2_clEvEUlN3c107complexIfEEE_EEvS4_RKT_EUliE_EEviT1_:
[----:B------:R-:W-:Y:S01]  /*0000*/  LDC R1, c[0x0][0x28] ;  /* 0x00000a00ff017b82 */ /* 0x000fe20000000800 */
[----:B------:R-:W0:Y:S01]  /*0010*/  S2R R8, SR_CTAID.X ;  /* 0x0000000000087919 */ /* 0x000e220000002500 */
[----:B------:R-:W-:Y:S01]  /*0020*/  ULDC UR4, c[0x0][0x210] ;  /* 0x0000840000047ab9 */ /* 0x000fe20000000800 */
[----:B------:R-:W-:Y:S01]  /*0030*/  BSSY B0, `(.L_x_4723) ;  /* 0x00001b8000007945 */ /* 0x000fe20003800000 */
[----:B------:R-:W0:Y:S02]  /*0040*/  S2R R9, SR_TID.X ;  /* 0x0000000000097919 */ /* 0x000e240000002100 */
[----:B0-----:R-:W-:-:S04]  /*0050*/  LEA R5, R8, R9, 0x8 ;  /* 0x0000000908057211 */ /* 0x001fc800078e40ff */
[----:B------:R-:W-:Y:S01]  /*0060*/  ISETP.GE.AND P0, PT, R5, UR4, PT ;  /* 0x0000000405007c0c */ /* 0x000fe2000bf06270 */
[----:B------:R-:W-:-:S12]  /*0070*/  ULDC.64 UR4, c[0x0][0x208] ;  /* 0x0000820000047ab9 */ /* 0x000fd80000000a00 */
[----:B------:R-:W-:Y:S05]  /*0080*/  @P0 BRA `(.L_x_4724) ;  /* 0x0000001800c80947 */ /* 0x000fea0003800000 */
[----:B------:R-:W0:Y:S01]  /*0090*/  LDC R6, c[0x0][0x218] ;  /* 0x00008600ff067b82 */ /* 0x000e220000000800 */
[----:B------:R-:W-:Y:S01]  /*00a0*/  HFMA2.MMA R0, -RZ, RZ, 0, 0 ;  /* 0x00000000ff007435 */ /* 0x000fe200000001ff */
[----:B------:R-:W-:Y:S02]  /*00b0*/  MOV R7, RZ ;  /* 0x000000ff00077202 */ /* 0x000fe40000000f00 */
[----:B0-----:R-:W-:-:S13]  /*00c0*/  ISETP.NE.AND P0, PT, R6, RZ, PT ;  /* 0x000000ff0600720c */ /* 0x001fda0003f05270 */
        /* <DEDUP_REMOVED lines=288> */
[----:B------:R-:W1:Y:S08]  /*12d0*/  @P0 LDC R17, c[0x0][0x33c] ;  /* 0x0000cf00ff110b82 */ /* 0x000e700000000800 */
[----:B------:R-:W2:Y:S01]  /*12e0*/  @P0 LDC.64 R4, c[0x0][0x408] ;  /* 0x00010200ff040b82 */ /* 0x000ea20000000a00 */
[----:B0-----:R-:W-:-:S05]  /*12f0*/  @P0 IMAD.HI.U32 R2, R11, R14, R10 ;  /* 0x0000000e0b020227 */ /* 0x001fca00078e000a */
[----:B------:R-:W-:Y:S01]  /*1300*/  @P0 SHF.R.U32.HI R6, RZ, R15, R2 ;  /* 0x0000000fff060219 */ /* 0x000fe20000011602 */
[----:B------:R-:W-:-:S03]  /*1310*/  IMAD R2, R13, UR8, R3 ;  /* 0x000000080d027c24 */ /* 0x000fc6000f8e0203 */
[----:B------:R-:W-:Y:S01]  /*1320*/  @P0 IADD3 R10, -R6, RZ, RZ ;  /* 0x000000ff060a0210 */ /* 0x000fe20007ffe1ff */
[C---:B------:R-:W-:Y:S02]  /*1330*/  IMAD R7, R2.reuse, UR6, R7 ;  /* 0x0000000602077c24 */ /* 0x040fe4000f8e0207 */
[----:B------:R-:W-:Y:S02]  /*1340*/  IMAD R0, R2, UR7, R0 ;  /* 0x0000000702007c24 */ /* 0x000fe4000f8e0200 */
[----:B-1----:R-:W-:-:S04]  /*1350*/  @P0 IMAD R10, R10, R17, R11 ;  /* 0x000000110a0a0224 */ /* 0x002fc800078e020b */
[C---:B--2---:R-:W-:Y:S02]  /*1360*/  @P0 IMAD R7, R10.reuse, R4, R7 ;  /* 0x000000040a070224 */ /* 0x044fe400078e0207 */
[----:B------:R-:W-:-:S07]  /*1370*/  @P0 IMAD R0, R10, R5, R0 ;  /* 0x000000050a000224 */ /* 0x000fce00078e0200 */
.L_x_4725:
[----:B------:R-:W-:Y:S02]  /*1380*/  ULDC.64 UR6, c[0x0][0x418] ;  /* 0x0001060000067ab9 */ /* 0x000fe40000000a00 */
[----:B------:R-:W-:-:S04]  /*1390*/  IADD3 R4, P0, R0, UR6, RZ ;  /* 0x0000000600047c10 */ /* 0x000fc8000ff1e0ff */
[----:B------:R-:W-:Y:S01]  /*13a0*/  IADD3.X R5, RZ, UR7, RZ, P0, !PT ;  /* 0x00000007ff057c10 */ /* 0x000fe200087fe4ff */
[----:B------:R-:W-:-:S05]  /*13b0*/  ULDC.64 UR6, c[0x0][0x410] ;  /* 0x0001040000067ab9 */ /* 0x000fca0000000a00 */
[----:B------:R-:W2:Y:S01]  /*13c0*/  LDG.E.64 R4, desc[UR4][R4.64] ;  /* 0x0000000404047981 */ /* 0x000ea2000c1e1b00 */
[----:B------:R-:W-:Y:S01]  /*13d0*/  IADD3 R6, P1, R7, UR6, RZ ;  /* 0x0000000607067c10 */ /* 0x000fe2000ff3e0ff */
[----:B------:R-:W-:Y:S04]  /*13e0*/  BSSY B2, `(.L_x_4726) ;  /* 0x0000013000027945 */ /* 0x000fe80003800000 */
[----:B------:R-:W-:Y:S02]  /*13f0*/  IMAD.X R7, RZ, RZ, UR7, P1 ;  /* 0x00000007ff077e24 */ /* 0x000fe400088e06ff */
[----:B--2---:R-:W-:Y:S01]  /*1400*/  FADD.FTZ R12, R4, 1 ;  /* 0x3f800000040c7421 */ /* 0x004fe20000010000 */
[----:B------:R-:W-:-:S03]  /*1410*/  FADD.FTZ R10, |R5|, -RZ ;  /* 0x800000ff050a7221 */ /* 0x000fc60000010200 */
        /* <DEDUP_REMOVED lines=13> */
[----:B------:R-:W-:Y:S05]  /*14f0*/  CALL.REL.NOINC `($__internal_2_$__cuda_sm3x_div_rn_ftz_f32_slowpath) ;  /* 0x0000002000847944 */ /* 0x000fea0003c00000 */
[----:B------:R-:W-:-:S07]  /*1500*/  MOV R2, R0 ;  /* 0x0000000000027202 */ /* 0x000fce0000000f00 */
.L_x_4727:
[----:B------:R-:W-:Y:S05]  /*1510*/  BSYNC B2 ;  /* 0x0000000000027941 */ /* 0x000fea0003800000 */
.L_x_4726:
[----:B------:R-:W-:Y:S01]  /*1520*/  HFMA2.MMA R3, -RZ, RZ, 0.89990234375, 10328 ;  /* 0x3b33710bff037435 */ /* 0x000fe200000001ff */
[----:B------:R-:W-:Y:S01]  /*1530*/  FMUL.FTZ R0, R2, R2 ;  /* 0x0000000202007220 */ /* 0x000fe20000410000 */
[----:B------:R-:W-:Y:S08]  /*1540*/  BSSY B1, `(.L_x_4728) ;  /* 0x0000014000017945 */ /* 0x000ff00003800000 */
        /* <DEDUP_REMOVED lines=12> */
[----:B------:R-:W-:-:S05]  /*1610*/  MOV R3, 0x3fd774eb ;  /* 0x3fd774eb00037802 */ /* 0x000fca0000000f00 */
[----:B------:R-:W-:Y:S01]  /*1620*/  FFMA.FTZ R2, R3, 1.8663789033889770508, -R2 ;  /* 0x3feee58103027823 */ /* 0x000fe20000010802 */
[----:B------:R-:W-:Y:S06]  /*1630*/  BRA `(.L_x_4730) ;  /* 0x0000000000107947 */ /* 0x000fec0003800000 */
.L_x_4729:
[----:B------:R-:W-:Y:S02]  /*1640*/  ISETP.GE.AND P0, PT, R12, RZ, PT ;  /* 0x000000ff0c00720c */ /* 0x000fe40003f06270 */
[----:B------:R-:W-:-:S11]  /*1650*/  MOV R3, 0x3fd774eb ;  /* 0x3fd774eb00037802 */ /* 0x000fd60000000f00 */
[----:B------:R-:W-:-:S04]  /*1660*/  @P0 FFMA.FTZ R2, R3, 0.93318945169448852539, -R2 ;  /* 0x3f6ee58103020823 */ /* 0x000fc80000010802 */
[----:B------:R-:W-:-:S07]  /*1670*/  @!P0 FFMA.FTZ R2, R3, 0.93318945169448852539, R2 ;  /* 0x3f6ee58103028823 */ /* 0x000fce0000010002 */
.L_x_4730:
[----:B------:R-:W-:Y:S05]  /*1680*/  BSYNC B1 ;  /* 0x0000000000017941 */ /* 0x000fea0003800000 */
.L_x_4728:
[----:B------:R-:W-:Y:S01]  /*1690*/  FADD.FTZ R3, |R4|, -RZ ;  /* 0x800000ff04037221 */ /* 0x000fe20000010200 */
[----:B------:R-:W-:Y:S01]  /*16a0*/  FSETP.NEU.FTZ.AND P1, PT, |R12|, |R5|, PT ;  /* 0x400000050c00720b */ /* 0x000fe20003f3d200 */
[----:B------:R-:W-:Y:S01]  /*16b0*/  BSSY B1, `(.L_x_4731) ;  /* 0x000004b000017945 */ /* 0x000fe20003800000 */
[----:B------:R-:W-:Y:S01]  /*16c0*/  FSETP.NEU.FTZ.AND P0, PT, R13, RZ, PT ;  /* 0x000000ff0d00720b */ /* 0x000fe20003f1d000 */
[----:B------:R-:W-:Y:S01]  /*16d0*/  HFMA2.MMA R13, -RZ, RZ, 2.04296875, -15.78125 ;  /* 0x4016cbe4ff0d7435 */ /* 0x000fe200000001ff */
        /* <DEDUP_REMOVED lines=11> */
[----:B------:R-:W-:-:S03]  /*1790*/  @!P0 FSEL R2, RZ, 3.1415927410125732422, P3 ;  /* 0x40490fdbff028808 */ /* 0x000fc60001800000 */
[----:B------:R-:W-:Y:S01]  /*17a0*/  FFMA.FTZ R16, R15, R15, R16 ;  /* 0x0000000f0f107223 */ /* 0x000fe20000010010 */
[----:B------:R-:W-:-:S03]  /*17b0*/  LOP3.LUT R2, R2, 0x80000000, R5, 0xb8, !PT ;  /* 0x8000000002027812 */ /* 0x000fc600078eb805 */
[----:B------:R-:W0:Y:S02]  /*17c0*/  MUFU.SQRT R15, R16 ;  /* 0x00000010000f7308 */ /* 0x000e240000002000 */
[----:B0-----:R-:W-:Y:S01]  /*17d0*/  @P2 FMUL.FTZ R0, R14, R15 ;  /* 0x0000000f0e002220 */ /* 0x001fe20000410000 */
[----:B------:R-:W-:Y:S01]  /*17e0*/  FSETP.NEU.FTZ.AND P2, PT, R3, +INF , PT ;  /* 0x7f8000000300780b */ /* 0x000fe20003f5d000 */
[----:B------:R-:W-:-:S03]  /*17f0*/  FADD.FTZ R3, |R5|, |R12| ;  /* 0x4000000c05037221 */ /* 0x000fc60000010200 */
[----:B------:R-:W-:Y:S02]  /*1800*/  FSEL R0, R0, +INF , P2 ;  /* 0x7f80000000007808 */ /* 0x000fe40001000000 */
[C---:B------:R-:W-:Y:S02]  /*1810*/  FSETP.GTU.FTZ.AND P0, PT, |R3|.reuse, +INF , PT ;  /* 0x7f8000000300780b */ /* 0x040fe40003f1c200 */
[----:B------:R-:W-:Y:S02]  /*1820*/  FSETP.GEU.FTZ.AND P1, PT, R0, 0.5, PT ;  /* 0x3f0000000000780b */ /* 0x000fe40003f3e000 */
[----:B------:R-:W-:-:S11]  /*1830*/  FSEL R3, R3, R2, P0 ;  /* 0x0000000203037208 */ /* 0x000fd60000000000 */
        /* <DEDUP_REMOVED lines=18> */
.L_x_4732:
[----:B------:R-:W-:-:S04]  /*1960*/  FADD.FTZ R11, R4, 2 ;  /* 0x40000000040b7421 */ /* 0x000fc80000010000 */
[----:B------:R-:W-:-:S04]  /*1970*/  FMUL.FTZ R0, R4, R11 ;  /* 0x0000000b04007220 */ /* 0x000fc80000410000 */
[----:B------:R-:W-:-:S05]  /*1980*/  FFMA.FTZ R5, R5, R5, R0 ;  /* 0x0000000505057223 */ /* 0x000fca0000010000 */
[----:B------:R-:W-:-:S13]  /*1990*/  FSETP.NEU.FTZ.AND P0, PT, R5, RZ, PT ;  /* 0x000000ff0500720b */ /* 0x000fda0003f1d000 */
[----:B------:R-:W-:Y:S05]  /*19a0*/  @!P0 BRA `(.L_x_4733) ;  /* 0x00000000006c8947 */ /* 0x000fea0003800000 */
[C---:B------:R-:W-:Y:S01]  /*19b0*/  FADD.FTZ.RZ R0, R5.reuse, 1 ;  /* 0x3f80000005007421 */ /* 0x040fe2000001c000 */
[----:B------:R-:W-:Y:S01]  /*19c0*/  MOV R11, 0x3e800000 ;  /* 0x3e800000000b7802 */ /* 0x000fe20000000f00 */
[----:B------:R-:W-:Y:S01]  /*19d0*/  HFMA2.MMA R13, -RZ, RZ, 1.3056640625, -1.8671875 ;  /* 0x3d39bf78ff0d7435 */ /* 0x000fe200000001ff */
[C---:B------:R-:W-:Y:S02]  /*19e0*/  ISETP.GE.AND P0, PT, R5.reuse, -0x407fffff, PT ;  /* 0xbf8000010500780c */ /* 0x040fe40003f06270 */
[----:B------:R-:W-:Y:S02]  /*19f0*/  IADD3 R0, R0, -0x3f400000, RZ ;  /* 0xc0c0000000007810 */ /* 0x000fe40007ffe0ff */
        /* <DEDUP_REMOVED lines=18> */
[----:B------:R-:W-:-:S03]  /*1b20*/  @!P0 MOV R2, 0x7f800000 ;  /* 0x7f80000000028802 */ /* 0x000fc60000000f00 */
[----:B------:R-:W-:Y:S02]  /*1b30*/  FFMA.FTZ R0, R0, 0.69314718246459960938, R11 ;  /* 0x3f31721800007823 */ /* 0x000fe4000001000b */
[----:B------:R-:W-:-:S04]  /*1b40*/  @!P0 FFMA.FTZ R0, R5, R2, +INF ;  /* 0x7f80000005008423 */ /* 0x000fc80000010002 */
[----:B------:R-:W-:-:S07]  /*1b50*/  FMUL.FTZ R4, R0, 0.5 ;  /* 0x3f00000000047820 */ /* 0x000fce0000410000 */
.L_x_4733:
[----:B------:R-:W-:Y:S05]  /*1b60*/  BSYNC B1 ;  /* 0x0000000000017941 */ /* 0x000fea0003800000 */
.L_x_4731:
[----:B------:R-:W-:Y:S02]  /*1b70*/  MOV R2, R4 ;  /* 0x0000000400027202 */ /* 0x000fe40000000f00 */
[----:B------:R-:W-:-:S03]  /*1b80*/  LEA R5, R8, R9, 0x8 ;  /* 0x0000000908057211 */ /* 0x000fc600078e40ff */
[----:B------:R0:W-:Y:S01]  /*1b90*/  STG.E.64 desc[UR4][R6.64], R2 ;  /* 0x0000000206007986 */ /* 0x0001e2000c101b04 */
[----:B------:R-:W-:-:S07]  /*1ba0*/  IADD3 R5, R5, 0x80, RZ ;  /* 0x0000008005057810 */ /* 0x000fce0007ffe0ff */
.L_x_4724:
[----:B------:R-:W-:Y:S05]  /*1bb0*/  BSYNC B0 ;  /* 0x0000000000007941 */ /* 0x000fea0003800000 */
.L_x_4723:
[----:B------:R-:W-:Y:S02]  /*1bc0*/  ULDC UR6, c[0x0][0x210] ;  /* 0x0000840000067ab9 */ /* 0x000fe40000000800 */
[----:B------:R-:W-:-:S13]  /*1bd0*/  ISETP.GE.AND P0, PT, R5, UR6, PT ;  /* 0x0000000605007c0c */ /* 0x000fda000bf06270 */
[----:B------:R-:W-:Y:S05]  /*1be0*/  @P0 EXIT ;  /* 0x000000000000094d */ /* 0x000fea0003800000 */
[----:B0-----:R-:W0:Y:S01]  /*1bf0*/  LDC R6, c[0x0][0x218] ;  /* 0x00008600ff067b82 */ /* 0x001e220000000800 */
[----:B------:R-:W-:Y:S01]  /*1c00*/  HFMA2.MMA R0, -RZ, RZ, 0, 0 ;  /* 0x00000000ff007435 */ /* 0x000fe200000001ff */
[----:B------:R-:W-:Y:S02]  /*1c10*/  MOV R7, RZ ;  /* 0x000000ff00077202 */ /* 0x000fe40000000f00 */
[----:B0-----:R-:W-:-:S13]  /*1c20*/  ISETP.NE.AND P0, PT, R6, RZ, PT ;  /* 0x000000ff0600720c */ /* 0x001fda0003f05270 */
[----:B------:R-:W-:Y:S05]  /*1c30*/  @!P0 BRA `(.L_x_4734) ;  /* 0x0000001000a88947 */ /* 0x000fea0003800000 */
[----:B------:R-:W-:Y:S01]  /*1c40*/  MOV R3, R5 ;  /* 0x0000000500037202 */ /* 0x000fe20000000f00 */
        /* <DEDUP_REMOVED lines=283> */
[----:B------:R-:W-:Y:S01]  /*2e00*/  @P0 IMAD.MOV.U32 R4, RZ, RZ, RZ ;  /* 0x000000ffff040224 */ /* 0x000fe200078e00ff */
        /* <DEDUP_REMOVED lines=13> */
.L_x_4734:
[----:B------:R-:W-:Y:S02]  /*2ee0*/  ULDC.64 UR6, c[0x0][0x418] ;  /* 0x0001060000067ab9 */ /* 0x000fe40000000a00 */
[----:B------:R-:W-:-:S04]  /*2ef0*/  IADD3 R4, P0, R0, UR6, RZ ;  /* 0x0000000600047c10 */ /* 0x000fc8000ff1e0ff */
[----:B------:R-:W-:Y:S01]  /*2f00*/  IADD3.X R5, RZ, UR7, RZ, P0, !PT ;  /* 0x00000007ff057c10 */ /* 0x000fe200087fe4ff */
[----:B------:R-:W-:-:S05]  /*2f10*/  ULDC.64 UR6, c[0x0][0x410] ;  /* 0x0001040000067ab9 */ /* 0x000fca0000000a00 */
[----:B------:R-:W2:Y:S01]  /*2f20*/  LDG.E.64 R4, desc[UR4][R4.64] ;  /* 0x0000000404047981 */ /* 0x000ea2000c1e1b00 */
[----:B------:R-:W-:Y:S01]  /*2f30*/  IADD3 R6, P1, R7, UR6, RZ ;  /* 0x0000000607067c10 */ /* 0x000fe2000ff3e0ff */
[----:B------:R-:W-:Y:S03]  /*2f40*/  BSSY B0, `(.L_x_4735) ;  /* 0x0000014000007945 */ /* 0x000fe60003800000 */
[----:B------:R-:W-:Y:S01]  /*2f50*/  IADD3.X R7, RZ, UR7, RZ, P1, !PT ;  /* 0x00000007ff077c10 */ /* 0x000fe20008ffe4ff */
        /* <DEDUP_REMOVED lines=14> */
[----:B------:R-:W-:Y:S02]  /*3040*/  MOV R13, R11 ;  /* 0x0000000b000d7202 */ /* 0x000fe40000000f00 */
[----:B------:R-:W-:-:S07]  /*3050*/  MOV R2, 0x3070 ;  /* 0x0000307000027802 */ /* 0x000fce0000000f00 */
[----:B------:R-:W-:Y:S05]  /*3060*/  CALL.REL.NOINC `($__internal_2_$__cuda_sm3x_div_rn_ftz_f32_slowpath) ;  /* 0x0000000400a87944 */ /* 0x000fea0003c00000 */
[----:B------:R-:W-:-:S07]  /*3070*/  MOV R2, R0 ;  /* 0x0000000000027202 */ /* 0x000fce0000000f00 */
.L_x_4736:
[----:B------:R-:W-:Y:S05]  /*3080*/  BSYNC B0 ;  /* 0x0000000000007941 */ /* 0x000fea0003800000 */
.L_x_4735:
        /* <DEDUP_REMOVED lines=18> */
.L_x_4738:
[----:B------:R-:W-:Y:S02]  /*31b0*/  ISETP.GE.AND P0, PT, R10, RZ, PT ;  /* 0x000000ff0a00720c */ /* 0x000fe40003f06270 */
[----:B------:R-:W-:-:S11]  /*31c0*/  MOV R3, 0x3fd774eb ;  /* 0x3fd774eb00037802 */ /* 0x000fd60000000f00 */
[----:B------:R-:W-:-:S04]  /*31d0*/  @P0 FFMA.FTZ R2, R3, 0.93318945169448852539, -R2 ;  /* 0x3f6ee58103020823 */ /* 0x000fc80000010802 */
[----:B------:R-:W-:-:S07]  /*31e0*/  @!P0 FFMA.FTZ R2, R3, 0.93318945169448852539, R2 ;  /* 0x3f6ee58103028823 */ /* 0x000fce0000010002 */
.L_x_4739:
[----:B------:R-:W-:Y:S05]  /*31f0*/  BSYNC B0 ;  /* 0x0000000000007941 */ /* 0x000fea0003800000 */
.L_x_4737:
[----:B------:R-:W-:Y:S01]  /*3200*/  FADD.FTZ R3, |R4|, -RZ ;  /* 0x800000ff04037221 */ /* 0x000fe20000010200 */
[----:B------:R-:W-:Y:S01]  /*3210*/  FSETP.NEU.FTZ.AND P1, PT, |R10|, |R5|, PT ;  /* 0x400000050a00720b */ /* 0x000fe20003f3d200 */
[----:B------:R-:W-:Y:S01]  /*3220*/  BSSY B0, `(.L_x_4740) ;  /* 0x000004b000007945 */ /* 0x000fe20003800000 */
        /* <DEDUP_REMOVED lines=10> */
[----:B------:R-:W-:Y:S02]  /*32d0*/  MOV R11, 0x4016cbe4 ;  /* 0x4016cbe4000b7802 */ /* 0x000fe40000000f00 */
[----:B------:R-:W-:Y:S02]  /*32e0*/  FMUL.FTZ R14, R14, R14 ;  /* 0x0000000e0e0e7220 */ /* 0x000fe40000410000 */
[----:B------:R-:W-:-:S02]  /*32f0*/  @!P1 FSEL R2, R11, 0.78539818525314331055, !P3 ;  /* 0x3f490fdb0b029808 */ /* 0x000fc40005800000 */
[----:B------:R-:W-:Y:S01]  /*3300*/  FFMA.FTZ R14, R13, R13, R14 ;  /* 0x0000000d0d0e7223 */ /* 0x000fe2000001000e */
[----:B------:R-:W-:-:S03]  /*3310*/  @!P0 FSEL R2, RZ, 3.1415927410125732422, P3 ;  /* 0x40490fdbff028808 */ /* 0x000fc60001800000 */
[----:B------:R-:W0:Y:S01]  /*3320*/  MUFU.SQRT R13, R14 ;  /* 0x0000000e000d7308 */ /* 0x000e220000002000 */
[----:B------:R-:W-:Y:S01]  /*3330*/  LOP3.LUT R2, R2, 0x80000000, R5, 0xb8, !PT ;  /* 0x8000000002027812 */ /* 0x000fe200078eb805 */
        /* <DEDUP_REMOVED lines=25> */
.L_x_4741:
[----:B------:R-:W-:-:S04]  /*34d0*/  FADD.FTZ R9, R4, 2 ;  /* 0x4000000004097421 */ /* 0x000fc80000010000 */
[----:B------:R-:W-:-:S04]  /*34e0*/  FMUL.FTZ R0, R4, R9 ;  /* 0x0000000904007220 */ /* 0x000fc80000410000 */
[----:B------:R-:W-:-:S05]  /*34f0*/  FFMA.FTZ R9, R5, R5, R0 ;  /* 0x0000000505097223 */ /* 0x000fca0000010000 */
[----:B------:R-:W-:-:S13]  /*3500*/  FSETP.NEU.FTZ.AND P0, PT, R9, RZ, PT ;  /* 0x000000ff0900720b */ /* 0x000fda0003f1d000 */
[----:B------:R-:W-:Y:S05]  /*3510*/  @!P0 BRA `(.L_x_4742) ;  /* 0x00000000006c8947 */ /* 0x000fea0003800000 */
[C---:B------:R-:W-:Y:S01]  /*3520*/  FADD.FTZ.RZ R0, R9.reuse, 1 ;  /* 0x3f80000009007421 */ /* 0x040fe2000001c000 */
[----:B------:R-:W-:Y:S01]  /*3530*/  HFMA2.MMA R5, -RZ, RZ, 1.625, 0 ;  /* 0x3e800000ff057435 */ /* 0x000fe200000001ff */
[----:B------:R-:W-:Y:S02]  /*3540*/  MOV R11, 0x3d39bf78 ;  /* 0x3d39bf78000b7802 */ /* 0x000fe40000000f00 */
[C---:B------:R-:W-:Y:S02]  /*3550*/  ISETP.GE.AND P0, PT, R9.reuse, -0x407fffff, PT ;  /* 0xbf8000010900780c */ /* 0x040fe40003f06270 */
[----:B------:R-:W-:Y:S02]  /*3560*/  IADD3 R0, R0, -0x3f400000, RZ ;  /* 0xc0c0000000007810 */ /* 0x000fe40007ffe0ff */
[----:B------:R-:W-:Y:S02]  /*3570*/  ISETP.LT.U32.OR P0, PT, R9, 0x7f800000, !P0 ;  /* 0x7f8000000900780c */ /* 0x000fe40004701470 */
        /* <DEDUP_REMOVED lines=21> */
.L_x_4742:
[----:B------:R-:W-:Y:S05]  /*36d0*/  BSYNC B0 ;  /* 0x0000000000007941 */ /* 0x000fea0003800000 */
.L_x_4740:
[----:B------:R-:W-:-:S05]  /*36e0*/  MOV R2, R4 ;  /* 0x0000000400027202 */ /* 0x000fca0000000f00 */
[----:B------:R-:W-:Y:S01]  /*36f0*/  STG.E.64 desc[UR4][R6.64], R2 ;  /* 0x0000000206007986 */ /* 0x000fe2000c101b04 */
[----:B------:R-:W-:Y:S05]  /*3700*/  EXIT ;  /* 0x000000000000794d */ /* 0x000fea0003800000 */
        .weak           $__internal_2_$__cuda_sm3x_div_rn_ftz_f32_slowpath
        .type           $__internal_2_$__cuda_sm3x_div_rn_ftz_f32_slowpath,@function
        .size           $__internal_2_$__cuda_sm3x_div_rn_ftz_f32_slowpath,(.L_x_13232 - $__internal_2_$__cuda_sm3x_div_rn_ftz_f32_slowpath)
$__internal_2_$__cuda_sm3x_div_rn_ftz_f32_slowpath:
[----:B------:R-:W-:Y:S01]  /*3710*/  SHF.R.U32.HI R14, RZ, 0x17, R13 ;  /* 0x00000017ff0e7819 */ /* 0x000fe2000001160d */
[----:B------:R-:W-:Y:S01]  /*3720*/  BSSY B1, `(.L_x_4743) ;  /* 0x0000046000017945 */ /* 0x000fe20003800000 */
[----:B------:R-:W-:-:S03]  /*3730*/  SHF.R.U32.HI R3, RZ, 0x17, R0 ;  /* 0x00000017ff037819 */ /* 0x000fc60000011600 */
[----:B------:R-:W-:Y:S01]  /*3740*/  BSSY B3, `(.L_x_4744) ;  /* 0x000001d000037945 */ /* 0x000fe20003800000 */
[----:B------:R-:W-:Y:S02]  /*3750*/  LOP3.LUT R15, R14, 0xff, RZ, 0xc0, !PT ;  /* 0x000000ff0e0f7812 */ /* 0x000fe400078ec0ff */
[----:B------:R-:W-:-:S03]  /*3760*/  LOP3.LUT R14, R3, 0xff, RZ, 0xc0, !PT ;  /* 0x000000ff030e7812 */ /* 0x000fc600078ec0ff */
[----:B------:R-:W-:Y:S01]  /*3770*/  VIADD R16, R15, 0xffffffff ;  /* 0xffffffff0f107836 */ /* 0x000fe20000000000 */
[----:B------:R-:W-:-:S04]  /*3780*/  IADD3 R3, R14, -0x1, RZ ;  /* 0xffffffff0e037810 */ /* 0x000fc80007ffe0ff */
        /* <DEDUP_REMOVED lines=24> */
.L_x_4745:
[----:B------:R-:W-:Y:S05]  /*3910*/  BSYNC B3 ;  /* 0x0000000000037941 */ /* 0x000fea0003800000 */
.L_x_4744:
[----:B------:R-:W-:Y:S01]  /*3920*/  IADD3 R3, R15, -0x7f, RZ ;  /* 0xffffff810f037810 */ /* 0x000fe20007ffe0ff */
[----:B------:R-:W-:Y:S01]  /*3930*/  BSSY B3, `(.L_x_4750) ;  /* 0x000001b000037945 */ /* 0x000fe20003800000 */
[----:B------:R-:W-:-:S03]  /*3940*/  IADD3 R14, R14, -0x7f, RZ ;  /* 0xffffff810e0e7810 */ /* 0x000fc60007ffe0ff */
[----:B------:R-:W-:Y:S01]  /*3950*/  IMAD R16, R3, -0x800000, R13 ;  /* 0xff80000003107824 */ /* 0x000fe200078e020d */
[C---:B------:R-:W-:Y:S01]  /*3960*/  IADD3 R3, R14.reuse, -R3, RZ ;  /* 0x800000030e037210 */ /* 0x040fe20007ffe0ff */
[----:B------:R-:W-:Y:S02]  /*3970*/  IMAD R0, R14, -0x800000, R0 ;  /* 0xff8000000e007824 */ /* 0x000fe400078e0200 */
[----:B------:R-:W0:Y:S01]  /*3980*/  MUFU.RCP R18, R16 ;  /* 0x0000001000127308 */ /* 0x000e220000001000 */
[----:B------:R-:W-:-:S04]  /*3990*/  FADD.FTZ R15, -R16, -RZ ;  /* 0x800000ff100f7221 */ /* 0x000fc80000010100 */
        /* <DEDUP_REMOVED lines=8> */
[----:B------:R-:W-:-:S04]  /*3a20*/  LOP3.LUT R0, R0, 0xff, RZ, 0xc0, !PT ;  /* 0x000000ff00007812 */ /* 0x000fc800078ec0ff */
[----:B------:R-:W-:-:S04]  /*3a30*/  IADD3 R0, R0, R3, RZ ;  /* 0x0000000300007210 */ /* 0x000fc80007ffe0ff */
[----:B------:R-:W-:-:S04]  /*3a40*/  IADD3 R14, R0, -0x1, RZ ;  /* 0xffffffff000e7810 */ /* 0x000fc80007ffe0ff */
        /* <DEDUP_REMOVED lines=8> */
.L_x_4751:
[----:B------:R-:W-:-:S07]  /*3ad0*/  LEA R0, R3, R17, 0x17 ;  /* 0x0000001103007211 */ /* 0x000fce00078eb8ff */
.L_x_4752:
[----:B------:R-:W-:Y:S05]  /*3ae0*/  BSYNC B3 ;  /* 0x0000000000037941 */ /* 0x000fea0003800000 */
.L_x_4750:
[----:B------:R-:W-:Y:S05]  /*3af0*/  BRA `(.L_x_4753) ;  /* 0x0000000000207947 */ /* 0x000fea0003800000 */
.L_x_4749:
[----:B------:R-:W-:-:S04]  /*3b00*/  LOP3.LUT R0, R13, 0x80000000, R0, 0x48, !PT ;  /* 0x800000000d007812 */ /* 0x000fc800078e4800 */
[----:B------:R-:W-:Y:S01]  /*3b10*/  LOP3.LUT R0, R0, 0x7f800000, RZ, 0xfc, !PT ;  /* 0x7f80000000007812 */ /* 0x000fe200078efcff */
[----:B------:R-:W-:Y:S06]  /*3b20*/  BRA `(.L_x_4753) ;  /* 0x0000000000147947 */ /* 0x000fec0003800000 */
.L_x_4748:
[----:B------:R-:W-:Y:S01]  /*3b30*/  LOP3.LUT R0, R13, 0x80000000, R0, 0x48, !PT ;  /* 0x800000000d007812 */ /* 0x000fe200078e4800 */
[----:B------:R-:W-:Y:S06]  /*3b40*/  BRA `(.L_x_4753) ;  /* 0x00000000000c7947 */ /* 0x000fec0003800000 */
.L_x_4747:
[----:B------:R-:W0:Y:S01]  /*3b50*/  MUFU.RSQ R0, -QNAN ;  /* 0xffc0000000007908 */ /* 0x000e220000001400 */
[----:B------:R-:W-:Y:S05]  /*3b60*/  BRA `(.L_x_4753) ;  /* 0x0000000000047947 */ /* 0x000fea0003800000 */
.L_x_4746:
[----:B------:R-:W-:-:S07]  /*3b70*/  FADD.FTZ R0, R0, R13 ;  /* 0x0000000d00007221 */ /* 0x000fce0000010000 */
.L_x_4753:
[----:B------:R-:W-:Y:S05]  /*3b80*/  BSYNC B1 ;  /* 0x0000000000017941 */ /* 0x000fea0003800000 */
.L_x_4743:
[----:B------:R-:W-:-:S06]  /*3b90*/  HFMA2.MMA R3, -RZ, RZ, 0, 0 ;  /* 0x00000000ff037435 */ /* 0x000fcc00000001ff */
[----:B0-----:R-:W-:Y:S05]  /*3ba0*/  RET.REL.NODEC R2 `(_ZN2at6native18elementwise_kernelILi128ELi2EZNS0_22gpu_kernel_impl_nocastIZZZNS0_17log1p_kernel_cudaERNS_18TensorIteratorBaseEENKUlvE_clEvENKUlvE2_clEvEUlN3c107complexIfEEE_EEvS4_RKT_EUliE_EEviT1_) ;  /* 0xffffffc402147950 */ /* 0x001fea0003c3ffff */
.L_x_4754:
        /* <DEDUP_REMOVED lines=13> */
.L_x_13232:


//--------------------- .text._ZN2at6native27unrolled_elementwise_kernelIZZZNS0_17log1p_kernel_cudaERNS_18TensorIteratorBaseEENKUlvE_clEvENKUlvE2_clEvEUlN3c107complexIfEEE_St5arrayIPcLm2EELi4E23TrivialOffsetCalculatorILi1EjESE_NS0_6memory15LoadWithoutCastENSF_16StoreWithoutCastEEEviT_T0_T2_T3_T4_T5_ --------------------------
	.section	.text._ZN2at6native27unrolled_elementwise_kernelIZZZNS0_17log1p_kernel_cudaERNS_18TensorIteratorBaseEENKUlvE_clEvENKUlvE2_clEvEUlN3c107complexIfEEE_St5arrayIPcLm2EELi4E23TrivialOffsetCalculatorILi1EjESE_NS0_6memory15LoadWithoutCastENSF_16StoreWithoutCastEEEviT_T0_T2_T3_T4_T5_,"ax",@progbits
	.align	128
        .global         _ZN2at6native27unrolled_elementwise_kernelIZZZNS0_17log1p_kernel_cudaERNS_18TensorIteratorBaseEENKUlvE_clEvENKUlvE2_clEvEUlN3c107complexIfEEE_St5arrayIPcLm2EELi4E23TrivialOffsetCalculatorILi1EjESE_NS0_6memory15LoadWithoutCastENSF_16StoreWithoutCastEEEviT_T0_T2_T3_T4_T5_
        .type           _ZN2at6native27unrolled_elementwise_kernelIZZZNS0_17log1p_kernel_cudaERNS_18TensorIteratorBaseEENKUlvE_clEvENKUlvE2_clEvEUlN3c107complexIfEEE_St5arrayIPcLm2EELi4E23TrivialOffsetCalculatorILi1EjESE_NS0_6memory15LoadWithoutCastENSF_16StoreWithoutCastEEEviT_T0_T2_T3_T4_T5_,@function
        .size           _ZN2at6native27unrolled_elementwise_kernelIZZZNS0_17log1p_kernel_cudaERNS_18TensorIteratorBaseEENKUlvE_clEvENKUlvE2_clEvEUlN3c107complexIfEEE_St5arrayIPcLm2EELi4E23TrivialOffsetCalculatorILi1EjESE_NS0_6memory15LoadWithoutCastENSF_16StoreWithoutCastEEEviT_T0_T2_T3_T4_T5_,(.L_x_13233 - _ZN2at6native27unrolled_elementwise_kernelIZZZNS0_17log1p_kernel_cudaERNS_18TensorIteratorBaseEENKUlvE_clEvENKUlvE2_clEvEUlN3c107complexIfEEE_St5arrayIPcLm2EELi4E23TrivialOffsetCalculatorILi1EjESE_NS0_6memory15LoadWithoutCastENSF_16StoreWithoutCastEEEviT_T0_T2_T3_T4_T5_)
        .other          _ZN2at6native27unrolled_elementwise_kernelIZZZNS0_17log1p_kernel_cudaERNS_18TensorIteratorBaseEENKUlvE_clEvENKUlvE2_clEvEUlN3c107complexIfEEE_St5arrayIPcLm2EELi4E23TrivialOffsetCalculatorILi1EjESE_NS0_6memory15LoadWithoutCastENSF_16StoreWithoutCastEEEviT_T0_T2_T3_T4_T5_,@"STO_CUDA_ENTRY STV_DEFAULT"
_ZN2at6native27unrolled_elementwise_kernelIZZZNS0_17log1p_kernel_cudaERNS_18TensorIteratorBaseEENKUlvE_clEvENKUlvE2_clEvEUlN3c107complexIfEEE_St5arrayIPcLm2EELi4E23TrivialOffsetCalculatorILi1EjESE_NS0_6memory15LoadWithoutCastENSF_16StoreWithoutCastEEEviT_T0_T2_T3_T4_T5_:
.text._ZN2at6native27unrolled_elementwise_kernelIZZZNS0_17log1p_kernel_cudaERNS_18TensorIteratorBaseEENKUlvE_clEvENKUlvE2_clEvEUlN3c107complexIfEEE_St5arrayIPcLm2EELi4E23TrivialOffsetCalculatorILi1EjESE_NS0_6memory15LoadWithoutCastENSF_16StoreWithoutCastEEEviT_T0_T2_T3_T4_T5_:
[----:B------:R-:W-:Y:S01]  /*0000*/  LDC R1, c[0x0][0x28] ;  /* 0x00000a00ff017b82 */ /* 0x000fe20000000800 */
[----:B------:R-:W0:Y:S07]  /*0010*/  S2R R3, SR_CTAID.X ;  /* 0x0000000000037919 */ /* 0x000e2e0000002500 */
[----:B------:R-:W0:Y:S01]  /*0020*/  LDC R2, c[0x0][0x210] ;  /* 0x00008400ff027b82 */ /* 0x000e220000000800 */
[----:B------:R-:W-:Y:S02]  /*0030*/  CS2R R18, SRZ ;  /* 0x0000000000127805 */ /* 0x000fe4000001ff00 */
[----:B------:R-:W-:Y:S01]  /*0040*/  CS2R R20, SRZ ;  /* 0x0000000000147805 */ /* 0x000fe2000001ff00 */
[----:B------:R-:W1:Y:S01]  /*0050*/  S2R R0, SR_TID.X ;  /* 0x0000000000007919 */ /* 0x000e620000002100 */
[----:B------:R-:W-:Y:S01]  /*0060*/  ULDC.64 UR4, c[0x0][0x208] ;  /* 0x0000820000047ab9 */ /* 0x000fe20000000a00 */
[----:B0-----:R-:W-:-:S05]  /*0070*/  IMAD R2, R3, -0x200, R2 ;  /* 0xfffffe0003027824 */ /* 0x001fca00078e0202 */
[----:B-1----:R-:W-:-:S13]  /*0080*/  ISETP.GE.AND P2, PT, R0, R2, PT ;  /* 0x000000020000720c */ /* 0x002fda0003f46270 */
        /* <DEDUP_REMOVED lines=9> */
[----:B------:R0:W5:Y:S07]  /*0120*/  @!P2 LDG.E.64 R18, desc[UR4][R4.64] ;  /* 0x000000040412a981 */ /* 0x00016e000c1e1b00 */
[----:B------:R-:W-:Y:S01]  /*0130*/  @!P3 LEA R23, R3, R0, 0x9 ;  /* 0x000000000317b211 */ /* 0x000fe200078e48ff */
[----:B------:R-:W2:Y:S01]  /*0140*/  @!P3 LDC.64 R10, c[0x0][0x220] ;  /* 0x00008800ff0abb82 */ /* 0x000ea20000000a00 */
[----:B------:R-:W-:-:S04]  /*0150*/  @!P3 IADD3 R0, R0, 0x80, RZ ;  /* 0x000000800000b810 */ /* 0x000fc80007ffe0ff */
[----:B------:R-:W-:Y:S01]  /*0160*/  ISETP.GE.AND P1, PT, R0, R2, PT ;  /* 0x000000020000720c */ /* 0x000fe20003f26270 */
[----:B-1----:R-:W-:Y:S01]  /*0170*/  @!P0 IMAD.WIDE.U32 R8, R17, 0x8, R6 ;  /* 0x0000000811088825 */ /* 0x002fe200078e0006 */
[----:B------:R-:W-:-:S04]  /*0180*/  CS2R R16, SRZ ;  /* 0x0000000000107805 */ /* 0x000fc8000001ff00 */
[----:B------:R0:W5:Y:S07]  /*0190*/  @!P0 LDG.E.64 R20, desc[UR4][R8.64] ;  /* 0x0000000408148981 */ /* 0x00016e000c1e1b00 */
[----:B------:R-:W1:Y:S01]  /*01a0*/  @!P1 LDC.64 R12, c[0x0][0x220] ;  /* 0x00008800ff0c9b82 */ /* 0x000e620000000a00 */
[----:B------:R-:W-:Y:S01]  /*01b0*/  @!P1 LEA R15, R3, R0, 0x9 ;  /* 0x00000000030f9211 */ /* 0x000fe200078e48ff */
[----:B--2---:R-:W-:Y:S01]  /*01c0*/  @!P3 IMAD.WIDE.U32 R22, R23, 0x8, R10 ;  /* 0x000000081716b825 */ /* 0x004fe200078e000a */
[----:B------:R-:W-:-:S06]  /*01d0*/  CS2R R10, SRZ ;  /* 0x00000000000a7805 */ /* 0x000fcc000001ff00 */
[----:B------:R0:W5:Y:S01]  /*01e0*/  @!P3 LDG.E.64 R10, desc[UR4][R22.64] ;  /* 0x00000004160ab981 */ /* 0x000162000c1e1b00 */
[----:B-1----:R-:W-:-:S05]  /*01f0*/  @!P1 IMAD.WIDE.U32 R6, R15, 0x8, R12 ;  /* 0x000000080f069825 */ /* 0x002fca00078e000c */
[----:B------:R0:W5:Y:S01]  /*0200*/  @!P1 LDG.E.64 R16, desc[UR4][R6.64] ;  /* 0x0000000406109981 */ /* 0x000162000c1e1b00 */
[----:B------:R-:W-:Y:S01]  /*0210*/  BSSY B1, `(.L_x_4755) ;  /* 0x000007b000017945 */ /* 0x000fe20003800000 */
[----:B------:R-:W-:Y:S01]  /*0220*/  IMAD.MOV.U32 R13, RZ, RZ, RZ ;  /* 0x000000ffff0d7224 */ /* 0x000fe200078e00ff */
[----:B------:R-:W-:Y:S02]  /*0230*/  CS2R R14, SRZ ;  /* 0x00000000000e7805 */ /* 0x000fe4000001ff00 */
[----:B------:R-:W-:Y:S05]  /*0240*/  @P2 BRA `(.L_x_4756) ;  /* 0x0000000400dc2947 */ /* 0x000fea0003800000 */
[----:B-----5:R-:W-:Y:S01]  /*0250*/  FADD.FTZ R26, R18, 1 ;  /* 0x3f800000121a7421 */ /* 0x020fe20000010000 */
[C---:B0-----:R-:W-:Y:S01]  /*0260*/  FADD.FTZ R23, |R19|.reuse, -RZ ;  /* 0x800000ff13177221 */ /* 0x041fe20000010200 */
        /* <DEDUP_REMOVED lines=15> */
[----:B------:R-:W-:Y:S05]  /*0360*/  CALL.REL.NOINC `($__internal_3_$__cuda_sm3x_div_rn_ftz_f32_slowpath) ;  /* 0x0000002000047944 */ /* 0x000fea0003c00000 */
.L_x_4758:
[----:B------:R-:W-:Y:S05]  /*0370*/  BSYNC B2 ;  /* 0x0000000000027941 */ /* 0x000fea0003800000 */
.L_x_4757:
        /* <DEDUP_REMOVED lines=18> */
.L_x_4760:
[----:B------:R-:W-:Y:S01]  /*04a0*/  ISETP.GE.AND P0, PT, R26, RZ, PT ;  /* 0x000000ff1a00720c */ /* 0x000fe20003f06270 */
[----:B------:R-:W-:-:S12]  /*04b0*/  IMAD.MOV.U32 R0, RZ, RZ, 0x3fd774eb ;  /* 0x3fd774ebff007424 */ /* 0x000fd800078e00ff */
[----:B------:R-:W-:-:S04]  /*04c0*/  @P0 FFMA.FTZ R5, R0, 0.93318945169448852539, -R5 ;  /* 0x3f6ee58100050823 */ /* 0x000fc80000010805 */
[----:B------:R-:W-:-:S07]  /*04d0*/  @!P0 FFMA.FTZ R5, R0, 0.93318945169448852539, R5 ;  /* 0x3f6ee58100058823 */ /* 0x000fce0000010005 */
.L_x_4761:
[----:B------:R-:W-:Y:S05]  /*04e0*/  BSYNC B0 ;  /* 0x0000000000007941 */ /* 0x000fea0003800000 */
.L_x_4759:
[----:B------:R-:W-:Y:S01]  /*04f0*/  FADD.FTZ R4, |R18|, -RZ ;  /* 0x800000ff12047221 */ /* 0x000fe20000010200 */
[----:B------:R-:W-:Y:S01]  /*0500*/  FSETP.NEU.FTZ.AND P1, PT, |R26|, |R19|, PT ;  /* 0x400000131a00720b */ /* 0x000fe20003f3d200 */
[----:B------:R-:W-:Y:S01]  /*0510*/  HFMA2.MMA R9, -RZ, RZ, 2.04296875, -15.78125 ;  /* 0x4016cbe4ff097435 */ /* 0x000fe200000001ff */
[----:B------:R-:W-:Y:S01]  /*0520*/  FSETP.NEU.FTZ.AND P0, PT, R14, RZ, PT ;  /* 0x000000ff0e00720b */ /* 0x000fe20003f1d000 */
[----:B------:R-:W-:Y:S01]  /*0530*/  FADD.FTZ R15, |R26|, |R19| ;  /* 0x400000131a0f7221 */ /* 0x000fe20000010200 */
        /* <DEDUP_REMOVED lines=39> */
.L_x_4762:
[----:B------:R-:W-:Y:S01]  /*07b0*/  FADD.FTZ R5, R18, 2 ;  /* 0x4000000012057421 */ /* 0x000fe20000010000 */
[----:B------:R-:W-:-:S03]  /*07c0*/  MOV R14, R18 ;  /* 0x00000012000e7202 */ /* 0x000fc60000000f00 */
[----:B------:R-:W-:-:S04]  /*07d0*/  FMUL.FTZ R0, R5, R18 ;  /* 0x0000001205007220 */ /* 0x000fc80000410000 */
[----:B------:R-:W-:-:S05]  /*07e0*/  FFMA.FTZ R19, R19, R19, R0 ;  /* 0x0000001313137223 */ /* 0x000fca0000010000 */
[----:B------:R-:W-:-:S13]  /*07f0*/  FSETP.NEU.FTZ.AND P0, PT, R19, RZ, PT ;  /* 0x000000ff1300720b */ /* 0x000fda0003f1d000 */
[----:B------:R-:W-:Y:S05]  /*0800*/  @!P0 BRA `(.L_x_4756) ;  /* 0x00000000006c8947 */ /* 0x000fea0003800000 */
[C---:B------:R-:W-:Y:S01]  /*0810*/  FADD.FTZ.RZ R0, R19.reuse, 1 ;  /* 0x3f80000013007421 */ /* 0x040fe2000001c000 */
[----:B------:R-:W-:Y:S01]  /*0820*/  IMAD.MOV.U32 R6, RZ, RZ, 0x3e800000 ;  /* 0x3e800000ff067424 */ /* 0x000fe200078e00ff */
        /* <DEDUP_REMOVED lines=25> */
.L_x_4756:
[----:B------:R-:W-:Y:S05]  /*09c0*/  BSYNC B1 ;  /* 0x0000000000017941 */ /* 0x000fea0003800000 */
.L_x_4755:
[----:B0-----:R-:W0:Y:S01]  /*09d0*/  S2R R23, SR_TID.X ;  /* 0x0000000000177919 */ /* 0x001e220000002100 */
[----:B------:R-:W-:Y:S01]  /*09e0*/  BSSY B1, `(.L_x_4763) ;  /* 0x000007c000017945 */ /* 0x000fe20003800000 */
[----:B------:R-:W-:Y:S01]  /*09f0*/  HFMA2.MMA R12, -RZ, RZ, 0, 0 ;  /* 0x00000000ff0c7435 */ /* 0x000fe200000001ff */
        /* <DEDUP_REMOVED lines=21> */
.L_x_4766:
[----:B------:R-:W-:Y:S05]  /*0b50*/  BSYNC B2 ;  /* 0x0000000000027941 */ /* 0x000fea0003800000 */
.L_x_4765:
        /* <DEDUP_REMOVED lines=18> */
.L_x_4768:
[----:B------:R-:W-:Y:S01]  /*0c80*/  ISETP.GE.AND P0, PT, R18, RZ, PT ;  /* 0x000000ff1200720c */ /* 0x000fe20003f06270 */
[----:B------:R-:W-:-:S12]  /*0c90*/  IMAD.MOV.U32 R0, RZ, RZ, 0x3fd774eb ;  /* 0x3fd774ebff007424 */ /* 0x000fd800078e00ff */
[----:B------:R-:W-:-:S04]  /*0ca0*/  @P0 FFMA.FTZ R5, R0, 0.93318945169448852539, -R5 ;  /* 0x3f6ee58100050823 */ /* 0x000fc80000010805 */
[----:B------:R-:W-:-:S07]  /*0cb0*/  @!P0 FFMA.FTZ R5, R0, 0.93318945169448852539, R5 ;  /* 0x3f6ee58100058823 */ /* 0x000fce0000010005 */
.L_x_4769:
[----:B------:R-:W-:Y:S05]  /*0cc0*/  BSYNC B0 ;  /* 0x0000000000007941 */ /* 0x000fea0003800000 */
.L_x_4767:
[----:B------:R-:W-:Y:S01]  /*0cd0*/  FADD.FTZ R4, |R20|, -RZ ;  /* 0x800000ff14047221 */ /* 0x000fe20000010200 */
[C---:B------:R-:W-:Y:S01]  /*0ce0*/  FSETP.NEU.FTZ.AND P0, PT, |R18|.reuse, |R21|, PT ;  /* 0x400000151200720b */ /* 0x040fe20003f1d200 */
        /* <DEDUP_REMOVED lines=42> */
.L_x_4770:
[----:B------:R-:W-:Y:S01]  /*0f90*/  FADD.FTZ R5, R20, 2 ;  /* 0x4000000014057421 */ /* 0x000fe20000010000 */
[----:B------:R-:W-:-:S03]  /*0fa0*/  MOV R12, R20 ;  /* 0x00000014000c7202 */ /* 0x000fc60000000f00 */
        /* <DEDUP_REMOVED lines=31> */
.L_x_4764:
[----:B------:R-:W-:Y:S05]  /*11a0*/  BSYNC B1 ;  /* 0x0000000000017941 */ /* 0x000fea0003800000 */
.L_x_4763:
[----:B------:R-:W-:Y:S01]  /*11b0*/  IADD3 R5, R23, 0x100, RZ ;  /* 0x0000010017057810 */ /* 0x000fe20007ffe0ff */
[----:B------:R-:W-:Y:S01]  /*11c0*/  BSSY B1, `(.L_x_4771) ;  /* 0x000007c000017945 */ /* 0x000fe20003800000 */
[----:B-----5:R-:W-:Y:S01]  /*11d0*/  HFMA2.MMA R19, -RZ, RZ, 0, 0 ;  /* 0x00000000ff137435 */ /* 0x020fe200000001ff */
[----:B------:R-:W-:Y:S02]  /*11e0*/  CS2R R20, SRZ ;  /* 0x0000000000147805 */ /* 0x000fe4000001ff00 */
        /* <DEDUP_REMOVED lines=19> */
[----:B------:R-:W-:Y:S05]  /*1320*/  CALL.REL.NOINC `($__internal_3_$__cuda_sm3x_div_rn_ftz_f32_slowpath) ;  /* 0x0000001000147944 */ /* 0x000fea0003c00000 */
.L_x_4774:
[----:B------:R-:W-:Y:S05]  /*1330*/  BSYNC B2 ;  /* 0x0000000000027941 */ /* 0x000fea0003800000 */
.L_x_4773:
[----:B------:R-:W-:Y:S01]  /*1340*/  MOV R5, 0x3b33710b ;  /* 0x3b33710b00057802 */ /* 0x000fe20000000f00 */
        /* <DEDUP_REMOVED lines=17> */
.L_x_4776:
[----:B------:R-:W-:Y:S02]  /*1460*/  ISETP.GE.AND P0, PT, R20, RZ, PT ;  /* 0x000000ff1400720c */ /* 0x000fe40003f06270 */
[----:B------:R-:W-:-:S11]  /*1470*/  MOV R5, 0x3fd774eb ;  /* 0x3fd774eb00057802 */ /* 0x000fd60000000f00 */
[----:B------:R-:W-:-:S04]  /*1480*/  @P0 FFMA.FTZ R4, R5, 0.93318945169448852539, -R4 ;  /* 0x3f6ee58105040823 */ /* 0x000fc80000010804 */
[----:B------:R-:W-:-:S07]  /*1490*/  @!P0 FFMA.FTZ R4, R5, 0.93318945169448852539, R4 ;  /* 0x3f6ee58105048823 */ /* 0x000fce0000010004 */
.L_x_4777:
[----:B------:R-:W-:Y:S05]  /*14a0*/  BSYNC B0 ;  /* 0x0000000000007941 */ /* 0x000fea0003800000 */
.L_x_4775:
        /* <DEDUP_REMOVED lines=15> */
[----:B------:R-:W-:-:S05]  /*15a0*/  HFMA2.MMA R7, -RZ, RZ, 2.04296875, -15.78125 ;  /* 0x4016cbe4ff077435 */ /* 0x000fca00000001ff */
[----:B------:R-:W0:Y:S05]  /*15b0*/  MUFU.SQRT R8, R8 ;  /* 0x0000000800087308 */ /* 0x000e2a0000002000 */
        /* <DEDUP_REMOVED lines=27> */
.L_x_4778:
[----:B------:R-:W-:Y:S01]  /*1770*/  FADD.FTZ R5, R10, 2 ;  /* 0x400000000a057421 */ /* 0x000fe20000010000 */
[----:B------:R-:W-:-:S03]  /*1780*/  IMAD.MOV.U32 R20, RZ, RZ, R10 ;  /* 0x000000ffff147224 */ /* 0x000fc600078e000a */
        /* <DEDUP_REMOVED lines=31> */
.L_x_4772:
[----:B------:R-:W-:Y:S05]  /*1980*/  BSYNC B1 ;  /* 0x0000000000017941 */ /* 0x000fea0003800000 */
.L_x_4771:
[----:B------:R-:W-:Y:S01]  /*1990*/  IADD3 R5, R23, 0x180, RZ ;  /* 0x0000018017057810 */ /* 0x000fe20007ffe0ff */
[----:B------:R-:W-:Y:S01]  /*19a0*/  BSSY B1, `(.L_x_4779) ;  /* 0x000007b000017945 */ /* 0x000fe20003800000 */
[----:B------:R-:W-:Y:S02]  /*19b0*/  MOV R18, RZ ;  /* 0x000000ff00127202 */ /* 0x000fe40000000f00 */
        /* <DEDUP_REMOVED lines=20> */
.L_x_4782:
[----:B------:R-:W-:Y:S05]  /*1b00*/  BSYNC B2 ;  /* 0x0000000000027941 */ /* 0x000fea0003800000 */
.L_x_4781:
        /* <DEDUP_REMOVED lines=18> */
.L_x_4784:
[----:B------:R-:W-:Y:S02]  /*1c30*/  ISETP.GE.AND P0, PT, R26, RZ, PT ;  /* 0x000000ff1a00720c */ /* 0x000fe40003f06270 */
[----:B------:R-:W-:-:S11]  /*1c40*/  MOV R0, 0x3fd774eb ;  /* 0x3fd774eb00007802 */ /* 0x000fd60000000f00 */
[----:B------:R-:W-:-:S04]  /*1c50*/  @P0 FFMA.FTZ R5, R0, 0.93318945169448852539, -R5 ;  /* 0x3f6ee58100050823 */ /* 0x000fc80000010805 */
[----:B------:R-:W-:-:S07]  /*1c60*/  @!P0 FFMA.FTZ R5, R0, 0.93318945169448852539, R5 ;  /* 0x3f6ee58100058823 */ /* 0x000fce0000010005 */
.L_x_4785:
[----:B------:R-:W-:Y:S05]  /*1c70*/  BSYNC B0 ;  /* 0x0000000000007941 */ /* 0x000fea0003800000 */
.L_x_4783:
[----:B------:R-:W-:Y:S01]  /*1c80*/  FADD.FTZ R4, |R16|, -RZ ;  /* 0x800000ff10047221 */ /* 0x000fe20000010200 */
[C---:B------:R-:W-:Y:S01]  /*1c90*/  FSETP.NEU.FTZ.AND P0, PT, |R26|.reuse, |R17|, PT ;  /* 0x400000111a00720b */ /* 0x040fe20003f1d200 */
[----:B------:R-:W-:Y:S01]  /*1ca0*/  FADD.FTZ R19, |R26|, |R17| ;  /* 0x400000111a137221 */ /* 0x000fe20000010200 */
        /* <DEDUP_REMOVED lines=14> */
[----:B------:R-:W-:Y:S02]  /*1d90*/  @!P1 FSEL R5, RZ, 3.1415927410125732422, P3 ;  /* 0x40490fdbff059808 */ /* 0x000fe40001800000 */
[----:B------:R-:W-:Y:S01]  /*1da0*/  FSETP.GTU.FTZ.AND P0, PT, |R19|, +INF , PT ;  /* 0x7f8000001300780b */ /* 0x000fe20003f1c200 */
        /* <DEDUP_REMOVED lines=25> */
.L_x_4786:
        /* <DEDUP_REMOVED lines=33> */
.L_x_4780:
[----:B------:R-:W-:Y:S05]  /*2150*/  BSYNC B1 ;  /* 0x0000000000017941 */ /* 0x000fea0003800000 */
.L_x_4779:
[----:B------:R-:W-:Y:S01]  /*2160*/  ISETP.GE.AND P0, PT, R23, R2, PT ;  /* 0x000000021700720c */ /* 0x000fe20003f06270 */
[----:B------:R-:W-:Y:S04]  /*2170*/  BSSY B0, `(.L_x_4787) ;  /* 0x0000018000007945 */ /* 0x000fe80003800000 */
[----:B------:R-:W-:Y:S08]  /*2180*/  BSSY B1, `(.L_x_4788) ;  /* 0x0000010000017945 */ /* 0x000ff00003800000 */
[----:B------:R-:W-:Y:S05]  /*2190*/  @P0 BRA `(.L_x_4789) ;  /* 0x0000000000380947 */ /* 0x000fea0003800000 */
[----:B------:R-:W0:Y:S01]  /*21a0*/  S2R R0, SR_TID.X ;  /* 0x0000000000007919 */ /* 0x000e220000002100 */
[----:B------:R-:W1:Y:S01]  /*21b0*/  LDC.64 R4, c[0x0][0x218] ;  /* 0x00008600ff047b82 */ /* 0x000e620000000a00 */
[----:B0-----:R-:W-:Y:S01]  /*21c0*/  LEA R7, R3, R0, 0x9 ;  /* 0x0000000003077211 */ /* 0x001fe200078e48ff */
[----:B------:R-:W-:-:S04]  /*21d0*/  VIADD R23, R0, 0x80 ;  /* 0x0000008000177836 */ /* 0x000fc80000000000 */
[----:B-1----:R-:W-:Y:S01]  /*21e0*/  IMAD.WIDE.U32 R4, R7, 0x8, R4 ;  /* 0x0000000807047825 */ /* 0x002fe200078e0004 */
[----:B------:R-:W-:-:S04]  /*21f0*/  ISETP.GE.AND P0, PT, R23, R2, PT ;  /* 0x000000021700720c */ /* 0x000fc80003f06270 */
[----:B------:R0:W-:Y:S09]  /*2200*/  STG.E.64 desc[UR4][R4.64], R14 ;  /* 0x0000000e04007986 */ /* 0x0001f2000c101b04 */
[----:B------:R-:W-:Y:S05]  /*2210*/  @P0 BREAK B1 ;  /* 0x0000000000010942 */ /* 0x000fea0003800000 */
[----:B------:R-:W-:Y:S05]  /*2220*/  @P0 BRA `(.L_x_4790) ;  /* 0x0000000000300947 */ /* 0x000fea0003800000 */
[----:B0-----:R-:W0:Y:S01]  /*2230*/  LDC.64 R4, c[0x0][0x218] ;  /* 0x00008600ff047b82 */ /* 0x001e220000000a00 */
[----:B------:R-:W-:Y:S02]  /*2240*/  LEA R7, R3, R23, 0x9 ;  /* 0x0000001703077211 */ /* 0x000fe400078e48ff */
[----:B------:R-:W-:-:S03]  /*2250*/  IADD3 R23, R23, 0x80, RZ ;  /* 0x0000008017177810 */ /* 0x000fc60007ffe0ff */
[----:B0-----:R-:W-:-:S05]  /*2260*/  IMAD.WIDE.U32 R4, R7, 0x8, R4 ;  /* 0x0000000807047825 */ /* 0x001fca00078e0004 */
[----:B------:R0:W-:Y:S02]  /*2270*/  STG.E.64 desc[UR4][R4.64], R12 ;  /* 0x0000000c04007986 */ /* 0x0001e4000c101b04 */
.L_x_4789:
[----:B------:R-:W-:Y:S05]  /*2280*/  BSYNC B1 ;  /* 0x0000000000017941 */ /* 0x000fea0003800000 */
.L_x_4788:
[----:B------:R-:W-:-:S13]  /*2290*/  ISETP.GE.AND P0, PT, R23, R2, PT ;  /* 0x000000021700720c */ /* 0x000fda0003f06270 */
[----:B0-----:R-:W0:Y:S01]  /*22a0*/  @!P0 LDC.64 R4, c[0x0][0x218] ;  /* 0x00008600ff048b82 */ /* 0x001e220000000a00 */
[----:B------:R-:W-:Y:S02]  /*22b0*/  @!P0 LEA R7, R3, R23, 0x9 ;  /* 0x0000001703078211 */ /* 0x000fe400078e48ff */
[----:B------:R-:W-:-:S03]  /*22c0*/  @!P0 IADD3 R23, R23, 0x80, RZ ;  /* 0x0000008017178810 */ /* 0x000fc60007ffe0ff */
[----:B0-----:R-:W-:-:S05]  /*22d0*/  @!P0 IMAD.WIDE.U32 R4, R7, 0x8, R4 ;  /* 0x0000000807048825 */ /* 0x001fca00078e0004 */
[----:B------:R1:W-:Y:S02]  /*22e0*/  @!P0 STG.E.64 desc[UR4][R4.64], R20 ;  /* 0x0000001404008986 */ /* 0x0003e4000c101b04 */
.L_x_4790:
[----:B------:R-:W-:Y:S05]  /*22f0*/  BSYNC B0 ;  /* 0x0000000000007941 */ /* 0x000fea0003800000 */
.L_x_4787:
[----:B------:R-:W-:Y:S05]  /*2300*/  WARPSYNC.ALL ;  /* 0x0000000000007948 */ /* 0x000fea0003800000 */
[----:B------:R-:W-:-:S13]  /*2310*/  ISETP.GE.AND P0, PT, R23, R2, PT ;  /* 0x000000021700720c */ /* 0x000fda0003f06270 */
[----:B------:R-:W-:Y:S05]  /*2320*/  @P0 EXIT ;  /* 0x000000000000094d */ /* 0x000fea0003800000 */
[----:B01----:R-:W0:Y:S01]  /*2330*/  LDC.64 R4, c[0x0][0x218] ;  /* 0x00008600ff047b82 */ /* 0x003e220000000a00 */
[----:B------:R-:W-:-:S04]  /*2340*/  IMAD R3, R3, 0x200, R23 ;  /* 0x0000020003037824 */ /* 0x000fc800078e0217 */
[----:B0-----:R-:W-:-:S05]  /*2350*/  IMAD.WIDE.U32 R2, R3, 0x8, R4 ;  /* 0x0000000803027825 */ /* 0x001fca00078e0004 */
[----:B------:R-:W-:Y:S01]  /*2360*/  STG.E.64 desc[UR4][R2.64], R18 ;  /* 0x0000001202007986 */ /* 0x000fe2000c101b04 */
[----:B------:R-:W-:Y:S05]  /*2370*/  EXIT ;  /* 0x000000000000794d */ /* 0x000fea0003800000 */
        .weak           $__internal_3_$__cuda_sm3x_div_rn_ftz_f32_slowpath
        .type           $__internal_3_$__cuda_sm3x_div_rn_ftz_f32_slowpath,@function
        .size           $__internal_3_$__cuda_sm3x_div_rn_ftz_f32_slowpath,(.L_x_13233 - $__internal_3_$__cuda_sm3x_div_rn_ftz_f32_slowpath)
$__internal_3_$__cuda_sm3x_div_rn_ftz_f32_slowpath:
[----:B------:R-:W-:Y:S01]  /*2380*/  SHF.R.U32.HI R5, RZ, 0x17, R8 ;  /* 0x00000017ff057819 */ /* 0x000fe20000011608 */
[----:B------:R-:W-:Y:S01]  /*2390*/  BSSY B0, `(.L_x_4791) ;  /* 0x0000046000007945 */ /* 0x000fe20003800000 */
[----:B------:R-:W-:-:S03]  /*23a0*/  SHF.R.U32.HI R6, RZ, 0x17, R25 ;  /* 0x00000017ff067819 */ /* 0x000fc60000011619 */
[----:B------:R-:W-:Y:S01]  /*23b0*/  BSSY B3, `(.L_x_4792) ;  /* 0x000001d000037945 */ /* 0x000fe20003800000 */
[----:B------:R-:W-:Y:S02]  /*23c0*/  LOP3.LUT R5, R5, 0xff, RZ, 0xc0, !PT ;  /* 0x000000ff05057812 */ /* 0x000fe400078ec0ff */
[----:B------:R-:W-:Y:S02]  /*23d0*/  LOP3.LUT R6, R6, 0xff, RZ, 0xc0, !PT ;  /* 0x000000ff06067812 */ /* 0x000fe400078ec0ff */
[----:B------:R-:W-:Y:S02]  /*23e0*/  IADD3 R0, R5, -0x1, RZ ;  /* 0xffffffff05007810 */ /* 0x000fe40007ffe0ff */
[----:B------:R-:W-:Y:S02]  /*23f0*/  IADD3 R7, R6, -0x1, RZ ;  /* 0xffffffff06077810 */ /* 0x000fe40007ffe0ff */
        /* <DEDUP_REMOVED lines=24> */
.L_x_4793:
[----:B------:R-:W-:Y:S05]  /*2580*/  BSYNC B3 ;  /* 0x0000000000037941 */ /* 0x000fea0003800000 */
.L_x_4792:
[----:B------:R-:W-:Y:S01]  /*2590*/  IADD3 R5, R5, -0x7f, RZ ;  /* 0xffffff8105057810 */ /* 0x000fe20007ffe0ff */
[----:B------:R-:W-:Y:S01]  /*25a0*/  BSSY B3, `(.L_x_4798) ;  /* 0x000001b000037945 */ /* 0x000fe20003800000 */
[----:B------:R-:W-:-:S03]  /*25b0*/  IADD3 R6, R6, -0x7f, RZ ;  /* 0xffffff8106067810 */ /* 0x000fc60007ffe0ff */
        /* <DEDUP_REMOVED lines=24> */
.L_x_4799:
[----:B------:R-:W-:-:S07]  /*2740*/  LEA R0, R5, R0, 0x17 ;  /* 0x0000000005007211 */ /* 0x000fce00078eb8ff */
.L_x_4800:
[----:B------:R-:W-:Y:S05]  /*2750*/  BSYNC B3 ;  /* 0x0000000000037941 */ /* 0x000fea0003800000 */
.L_x_4798:
[----:B------:R-:W-:Y:S05]  /*2760*/  BRA `(.L_x_4801) ;  /* 0x0000000000207947 */ /* 0x000fea0003800000 */
.L_x_4797:
[----:B------:R-:W-:-:S04]  /*2770*/  LOP3.LUT R25, R8, 0x80000000, R25, 0x48, !PT ;  /* 0x8000000008197812 */ /* 0x000fc800078e4819 */
[----:B------:R-:W-:Y:S01]  /*2780*/  LOP3.LUT R0, R25, 0x7f800000, RZ, 0xfc, !PT ;  /* 0x7f80000019007812 */ /* 0x000fe200078efcff */
[----:B------:R-:W-:Y:S06]  /*2790*/  BRA `(.L_x_4801) ;  /* 0x0000000000147947 */ /* 0x000fec0003800000 */
.L_x_4796:
[----:B------:R-:W-:Y:S01]  /*27a0*/  LOP3.LUT R0, R8, 0x80000000, R25, 0x48, !PT ;  /* 0x8000000008007812 */ /* 0x000fe200078e4819 */
[----:B------:R-:W-:Y:S06]  /*27b0*/  BRA `(.L_x_4801) ;  /* 0x00000000000c7947 */ /* 0x000fec0003800000 */
.L_x_4795:
[----:B------:R-:W0:Y:S01]  /*27c0*/  MUFU.RSQ R0, -QNAN ;  /* 0xffc0000000007908 */ /* 0x000e220000001400 */
[----:B------:R-:W-:Y:S05]  /*27d0*/  BRA `(.L_x_4801) ;  /* 0x0000000000047947 */ /* 0x000fea0003800000 */
.L_x_4794:
[----:B------:R-:W-:-:S07]  /*27e0*/  FADD.FTZ R0, R25, R8 ;  /* 0x0000000819007221 */ /* 0x000fce0000010000 */
.L_x_4801:
[----:B------:R-:W-:Y:S05]  /*27f0*/  BSYNC B0 ;  /* 0x0000000000007941 */ /* 0x000fea0003800000 */
.L_x_4791:
[----:B------:R-:W-:-:S06]  /*2800*/  HFMA2.MMA R5, -RZ, RZ, 0, 0 ;  /* 0x00000000ff057435 */ /* 0x000fcc00000001ff */
[----:B0-----:R-:W-:Y:S05]  /*2810*/  RET.REL.NODEC R4 `(_ZN2at6native27unrolled_elementwise_kernelIZZZNS0_17log1p_kernel_cudaERNS_18TensorIteratorBaseEENKUlvE_clEvENKUlvE2_clEvEUlN3c107complexIfEEE_St5arrayIPcLm2EELi4E23TrivialOffsetCalculatorILi1EjESE_NS0_6memory15LoadWithoutCastENSF_16StoreWithoutCastEEEviT_T0_T2_T3_T4_T5_) ;  /* 0xffffffd404f87950 */ /* 0x001fea0003c3ffff */
.L_x_4802:
        /* <DEDUP_REMOVED lines=14> */
.L_x_13233:


//--------------------- .text._ZN2at6native29vectorized_elementwise_kernelILi2EZZZNS0_17log1p_kernel_cudaERNS_18TensorIteratorBaseEENKUlvE_clEvENKUlvE2_clEvEUlN3c107complexIfEEE_St5arrayIPcLm2EEEEviT0_T1_ --------------------------
	.section	.text._ZN2at6native29vectorized_elementwise_kernelILi2EZZZNS0_17log1p_kernel_cudaERNS_18TensorIteratorBaseEENKUlvE_clEvENKUlvE2_clEvEUlN3c107complexIfEEE_St5arrayIPcLm2EEEEviT0_T1_,"ax",@progbits
	.align	128
        .global         _ZN2at6native29vectorized_elementwise_kernelILi2EZZZNS0_17log1p_kernel_cudaERNS_18TensorIteratorBaseEENKUlvE_clEvENKUlvE2_clEvEUlN3c107complexIfEEE_St5arrayIPcLm2EEEEviT0_T1_
        .type           _ZN2at6native29vectorized_elementwise_kernelILi2EZZZNS0_17log1p_kernel_cudaERNS_18TensorIteratorBaseEENKUlvE_clEvENKUlvE2_clEvEUlN3c107complexIfEEE_St5arrayIPcLm2EEEEviT0_T1_,@function
        .size           _ZN2at6native29vectorized_elementwise_kernelILi2EZZZNS0_17log1p_kernel_cudaERNS_18TensorIteratorBaseEENKUlvE_clEvENKUlvE2_clEvEUlN3c107complexIfEEE_St5arrayIPcLm2EEEEviT0_T1_,(.L_x_13234 - _ZN2at6native29vectorized_elementwise_kernelILi2EZZZNS0_17log1p_kernel_cudaERNS_18TensorIteratorBaseEENKUlvE_clEvENKUlvE2_clEvEUlN3c107complexIfEEE_St5arrayIPcLm2EEEEviT0_T1_)
        .other          _ZN2at6native29vectorized_elementwise_kernelILi2EZZZNS0_17log1p_kernel_cudaERNS_18TensorIteratorBaseEENKUlvE_clEvENKUlvE2_clEvEUlN3c107complexIfEEE_St5arrayIPcLm2EEEEviT0_T1_,@"STO_CUDA_ENTRY STV_DEFAULT"
_ZN2at6native29vectorized_elementwise_kernelILi2EZZZNS0_17log1p_kernel_cudaERNS_18TensorIteratorBaseEENKUlvE_clEvENKUlvE2_clEvEUlN3c107complexIfEEE_St5arrayIPcLm2EEEEviT0_T1_:
.text._ZN2at6native29vectorized_elementwise_kernelILi2EZZZNS0_17log1p_kernel_cudaERNS_18TensorIteratorBaseEENKUlvE_clEvENKUlvE2_clEvEUlN3c107complexIfEEE_St5arrayIPcLm2EEEEviT0_T1_:
[----:B------:R-:W-:Y:S08]  /*0000*/  LDC R1, c[0x0][0x28] ;  /* 0x00000a00ff017b82 */ /* 0x000ff00000000800 */
[----:B------:R-:W0:Y:S01]  /*0010*/  S2UR UR6, SR_CTAID.X ;  /* 0x00000000000679c3 */ /* 0x000e220000002500 */
[----:B------:R-:W-:Y:S01]  /*0020*/  ULDC UR4, c[0x0][0x210] ;  /* 0x0000840000047ab9 */ /* 0x000fe20000000800 */
[----:B------:R-:W-:Y:S01]  /*0030*/  ULDC.64 UR8, c[0x0][0x208] ;  /* 0x0000820000087ab9 */ /* 0x000fe20000000a00 */
[----:B0-----:R-:W-:-:S04]  /*0040*/  USHF.L.U32 UR6, UR6, 0xa, URZ ;  /* 0x0000000a06067899 */ /* 0x001fc8000800063f */
[----:B------:R-:W-:-:S04]  /*0050*/  UIADD3 UR4, -UR6, UR4, URZ ;  /* 0x0000000406047290 */ /* 0x000fc8000fffe13f */
[----:B------:R-:W-:-:S06]  /*0060*/  UISETP.GE.U32.AND UP0, UPT, UR4, 0x400, UPT ;  /* 0x000004000400788c */ /* 0x000fcc000bf06070 */
[----:B------:R-:W-:-:S13]  /*0070*/  PLOP3.LUT P0, PT, PT, PT, UP0, 0x80, 0x0 ;  /* 0x000000000000781c */ /* 0x000fda0003f0f008 */
[----:B------:R-:W-:Y:S05]  /*0080*/  @!P0 BRA `(.L_x_4803) ;  /* 0x0000003c00908947 */ /* 0x000fea0003800000 */
[----:B------:R-:W0:Y:S01]  /*0090*/  S2R R28, SR_TID.X ;  /* 0x00000000001c7919 */ /* 0x000e220000002100 */
[----:B------:R-:W-:Y:S02]  /*00a0*/  ULDC.64 UR4, c[0x0][0x220] ;  /* 0x0000880000047ab9 */ /* 0x000fe40000000a00 */
[----:B------:R-:W-:-:S06]  /*00b0*/  UIMAD.WIDE UR4, UR6, 0x8, UR4 ;  /* 0x00000008060478a5 */ /* 0x000fcc000f8e0204 */
[----:B------:R-:W-:Y:S02]  /*00c0*/  MOV R2, UR4 ;  /* 0x0000000400027c02 */ /* 0x000fe40008000f00 */
[----:B------:R-:W-:-:S03]  /*00d0*/  MOV R3, UR5 ;  /* 0x0000000500037c02 */ /* 0x000fc60008000f00 */
[----:B0-----:R-:W-:-:S05]  /*00e0*/  IMAD.WIDE.U32 R2, R28, 0x10, R2 ;  /* 0x000000101c027825 */ /* 0x001fca00078e0002 */
[----:B------:R-:W2:Y:S04]  /*00f0*/  LDG.E.128 R12, desc[UR8][R2.64] ;  /* 0x00000008020c7981 */ /* 0x000ea8000c1e1d00 */
[----:B------:R-:W5:Y:S04]  /*0100*/  LDG.E.128 R20, desc[UR8][R2.64+0x800] ;  /* 0x0008000802147981 */ /* 0x000f68000c1e1d00 */
[----:B------:R-:W5:Y:S04]  /*0110*/  LDG.E.128 R4, desc[UR8][R2.64+0x1000] ;  /* 0x0010000802047981 */ /* 0x000f68000c1e1d00 */
[----:B------:R0:W5:Y:S01]  /*0120*/  LDG.E.128 R8, desc[UR8][R2.64+0x1800] ;  /* 0x0018000802087981 */ /* 0x000162000c1e1d00 */
[----:B------:R-:W-:Y:S01]  /*0130*/  BSSY B2, `(.L_x_4804) ;  /* 0x0000012000027945 */ /* 0x000fe20003800000 */
[----:B--2---:R-:W-:Y:S01]  /*0140*/  FADD.FTZ R32, R12, 1 ;  /* 0x3f8000000c207421 */ /* 0x004fe20000010000 */
[----:B------:R-:W-:-:S03]  /*0150*/  FADD.FTZ R30, |R13|, -RZ ;  /* 0x800000ff0d1e7221 */ /* 0x000fc60000010200 */
[----:B------:R-:W-:Y:S01]  /*0160*/  FADD.FTZ R19, |R32|, -RZ ;  /* 0x800000ff20137221 */ /* 0x000fe20000010200 */
[----:B------:R-:W-:-:S04]  /*0170*/  FSETP.GT.FTZ.AND P2, PT, |R13|, |R32|, PT ;  /* 0x400000200d00720b */ /* 0x000fc80003f54200 */
[----:B------:R-:W-:Y:S02]  /*0180*/  FSEL R17, R30, R19, P2 ;  /* 0x000000131e117208 */ /* 0x000fe40001000000 */
[----:B------:R-:W-:Y:S02]  /*0190*/  FSEL R33, R19, R30, P2 ;  /* 0x0000001e13217208 */ /* 0x000fe40001000000 */
[----:B------:R-:W1:Y:S08]  /*01a0*/  MUFU.RCP R0, R17 ;  /* 0x0000001100007308 */ /* 0x000e700000001000 */
[----:B------:R-:W2:Y:S01]  /*01b0*/  FCHK P0, R33, R17 ;  /* 0x0000001121007302 */ /* 0x000ea20000000000 */
[----:B-1----:R-:W-:-:S04]  /*01c0*/  FFMA R25, -R17, R0, 1 ;  /* 0x3f80000011197423 */ /* 0x002fc80000000100 */
[----:B------:R-:W-:-:S04]  /*01d0*/  FFMA R0, R0, R25, R0 ;  /* 0x0000001900007223 */ /* 0x000fc80000000000 */
[----:B0-----:R-:W-:-:S04]  /*01e0*/  FFMA R3, R33, R0, RZ ;  /* 0x0000000021037223 */ /* 0x001fc800000000ff */
[----:B------:R-:W-:-:S04]  /*01f0*/  FFMA R2, -R17, R3, R33 ;  /* 0x0000000311027223 */ /* 0x000fc80000000121 */
[----:B------:R-:W-:Y:S01]  /*0200*/  FFMA R0, R0, R2, R3 ;  /* 0x0000000200007223 */ /* 0x000fe20000000003 */
[----:B--2---:R-:W-:Y:S06]  /*0210*/  @!P0 BRA `(.L_x_4805) ;  /* 0x00000000000c8947 */ /* 0x004fec0003800000 */
[----:B------:R-:W-:Y:S02]  /*0220*/  MOV R0, R17 ;  /* 0x0000001100007202 */ /* 0x000fe40000000f00 */
[----:B------:R-:W-:-:S07]  /*0230*/  MOV R2, 0x250 ;  /* 0x0000025000027802 */ /* 0x000fce0000000f00 */
[----:B-----5:R-:W-:Y:S05]  /*0240*/  CALL.REL.NOINC `($__internal_4_$__cuda_sm3x_div_rn_ftz_f32_slowpath) ;  /* 0x0000008000c47944 */ /* 0x020fea0003c00000 */
.L_x_4805:
[----:B------:R-:W-:Y:S05]  /*0250*/  BSYNC B2 ;  /* 0x0000000000027941 */ /* 0x000fea0003800000 */
.L_x_4804:
        /* <DEDUP_REMOVED lines=18> */
.L_x_4807:
[----:B------:R-:W-:Y:S02]  /*0380*/  ISETP.GE.AND P0, PT, R32, RZ, PT ;  /* 0x000000ff2000720c */ /* 0x000fe40003f06270 */
[----:B------:R-:W-:-:S11]  /*0390*/  MOV R3, 0x3fd774eb ;  /* 0x3fd774eb00037802 */ /* 0x000fd60000000f00 */
[----:B------:R-:W-:-:S04]  /*03a0*/  @P0 FFMA.FTZ R0, R3, 0.93318945169448852539, -R0 ;  /* 0x3f6ee58103000823 */ /* 0x000fc80000010800 */
[----:B------:R-:W-:-:S07]  /*03b0*/  @!P0 FFMA.FTZ R0, R3, 0.93318945169448852539, R0 ;  /* 0x3f6ee58103008823 */ /* 0x000fce0000010000 */
.L_x_4808:
[----:B------:R-:W-:Y:S05]  /*03c0*/  BSYNC B0 ;  /* 0x0000000000007941 */ /* 0x000fea0003800000 */
.L_x_4806:
[----:B------:R-:W-:Y:S01]  /*03d0*/  FADD.FTZ R3, |R12|, -RZ ;  /* 0x800000ff0c037221 */ /* 0x000fe20000010200 */
[----:B------:R-:W-:Y:S01]  /*03e0*/  FSETP.NEU.FTZ.AND P0, PT, |R32|, |R13|, PT ;  /* 0x4000000d2000720b */ /* 0x000fe20003f1d200 */
[----:B------:R-:W-:Y:S01]  /*03f0*/  BSSY B0, `(.L_x_4809) ;  /* 0x000004c000007945 */ /* 0x000fe20003800000 */
[----:B------:R-:W-:Y:S01]  /*0400*/  FSETP.NEU.FTZ.AND P1, PT, R17, RZ, PT ;  /* 0x000000ff1100720b */ /* 0x000fe20003f3d000 */
[----:B------:R-:W-:Y:S01]  /*0410*/  HFMA2.MMA R17, -RZ, RZ, 2.04296875, -15.78125 ;  /* 0x4016cbe4ff117435 */ /* 0x000fe200000001ff */
[----:B------:R-:W-:Y:S02]  /*0420*/  VIMNMX R2, R30, R3, !PT ;  /* 0x000000031e027248 */ /* 0x000fe40007fe0100 */
[----:B------:R-:W-:Y:S02]  /*0430*/  MOV R18, R0 ;  /* 0x0000000000127202 */ /* 0x000fe40000000f00 */
[----:B------:R-:W-:Y:S02]  /*0440*/  LOP3.LUT R0, R2, 0xfe000000, RZ, 0xc0, !PT ;  /* 0xfe00000002007812 */ /* 0x000fe400078ec0ff */
[----:B------:R-:W-:-:S02]  /*0450*/  ISETP.GE.AND P2, PT, R32, RZ, PT ;  /* 0x000000ff2000720c */ /* 0x000fc40003f46270 */
[----:B------:R-:W-:Y:S02]  /*0460*/  VIMNMX R3, R30, R3, PT ;  /* 0x000000031e037248 */ /* 0x000fe40003fe0100 */
[----:B------:R-:W-:Y:S02]  /*0470*/  IADD3 R16, -R0, 0x7e800000, RZ ;  /* 0x7e80000000107810 */ /* 0x000fe40007ffe1ff */
[----:B------:R-:W-:Y:S02]  /*0480*/  @!P0 FSEL R18, R17, 0.78539818525314331055, !P2 ;  /* 0x3f490fdb11128808 */ /* 0x000fe40005000000 */
[C---:B------:R-:W-:Y:S01]  /*0490*/  FSETP.NEU.FTZ.AND P0, PT, R3.reuse, RZ, PT ;  /* 0x000000ff0300720b */ /* 0x040fe20003f1d000 */
[-C--:B------:R-:W-:Y:S01]  /*04a0*/  FMUL.FTZ R17, R3, R16.reuse ;  /* 0x0000001003117220 */ /* 0x080fe20000410000 */
[----:B------:R-:W-:Y:S01]  /*04b0*/  FMUL.FTZ R16, R2, R16 ;  /* 0x0000001002107220 */ /* 0x000fe20000410000 */
[----:B------:R-:W-:Y:S02]  /*04c0*/  LOP3.LUT R0, R0, 0x800000, RZ, 0xfc, !PT ;  /* 0x0080000000007812 */ /* 0x000fe400078efcff */
        /* <DEDUP_REMOVED lines=30> */
.L_x_4810:
        /* <DEDUP_REMOVED lines=32> */
.L_x_4811:
[----:B------:R-:W-:Y:S05]  /*08b0*/  BSYNC B0 ;  /* 0x0000000000007941 */ /* 0x000fea0003800000 */
.L_x_4809:
        /* <DEDUP_REMOVED lines=17> */
[----:B-----5:R-:W-:Y:S05]  /*09d0*/  CALL.REL.NOINC `($__internal_4_$__cuda_sm3x_div_rn_ftz_f32_slowpath) ;  /* 0x0000007800e07944 */ /* 0x020fea0003c00000 */
.L_x_4813:
[----:B------:R-:W-:Y:S05]  /*09e0*/  BSYNC B2 ;  /* 0x0000000000027941 */ /* 0x000fea0003800000 */
.L_x_4812:
        /* <DEDUP_REMOVED lines=18> */
.L_x_4815:
[----:B------:R-:W-:Y:S02]  /*0b10*/  ISETP.GE.AND P0, PT, R32, RZ, PT ;  /* 0x000000ff2000720c */ /* 0x000fe40003f06270 */
[----:B------:R-:W-:-:S11]  /*0b20*/  MOV R3, 0x3fd774eb ;  /* 0x3fd774eb00037802 */ /* 0x000fd60000000f00 */
[----:B------:R-:W-:-:S04]  /*0b30*/  @P0 FFMA.FTZ R0, R3, 0.93318945169448852539, -R0 ;  /* 0x3f6ee58103000823 */ /* 0x000fc80000010800 */
[----:B------:R-:W-:-:S07]  /*0b40*/  @!P0 FFMA.FTZ R0, R3, 0.93318945169448852539, R0 ;  /* 0x3f6ee58103008823 */ /* 0x000fce0000010000 */
.L_x_4816:
[----:B------:R-:W-:Y:S05]  /*0b50*/  BSYNC B0 ;  /* 0x0000000000007941 */ /* 0x000fea0003800000 */
.L_x_4814:
[----:B------:R-:W-:Y:S01]  /*0b60*/  FADD.FTZ R3, |R14|, -RZ ;  /* 0x800000ff0e037221 */ /* 0x000fe20000010200 */
[----:B------:R-:W-:Y:S01]  /*0b70*/  FSETP.NEU.FTZ.AND P0, PT, |R32|, |R15|, PT ;  /* 0x4000000f2000720b */ /* 0x000fe20003f1d200 */
[----:B------:R-:W-:Y:S01]  /*0b80*/  HFMA2.MMA R18, -RZ, RZ, 2.04296875, -15.78125 ;  /* 0x4016cbe4ff127435 */ /* 0x000fe200000001ff */
[----:B------:R-:W-:Y:S01]  /*0b90*/  MOV R24, R0 ;  /* 0x0000000000187202 */ /* 0x000fe20000000f00 */
[----:B------:R-:W-:Y:S01]  /*0ba0*/  BSSY B0, `(.L_x_4817) ;  /* 0x000004a000007945 */ /* 0x000fe20003800000 */
[-C--:B------:R-:W-:Y:S02]  /*0bb0*/  VIMNMX R2, R30, R3.reuse, !PT ;  /* 0x000000031e027248 */ /* 0x080fe40007fe0100 */
[----:B------:R-:W-:Y:S02]  /*0bc0*/  ISETP.GE.AND P2, PT, R32, RZ, PT ;  /* 0x000000ff2000720c */ /* 0x000fe40003f46270 */
[----:B------:R-:W-:Y:S02]  /*0bd0*/  LOP3.LUT R0, R2, 0xfe000000, RZ, 0xc0, !PT ;  /* 0xfe00000002007812 */ /* 0x000fe400078ec0ff */
[----:B------:R-:W-:-:S02]  /*0be0*/  VIMNMX R3, R30, R3, PT ;  /* 0x000000031e037248 */ /* 0x000fc40003fe0100 */
[----:B------:R-:W-:Y:S02]  /*0bf0*/  IADD3 R16, -R0, 0x7e800000, RZ ;  /* 0x7e80000000107810 */ /* 0x000fe40007ffe1ff */
[----:B------:R-:W-:Y:S02]  /*0c00*/  @!P0 FSEL R24, R18, 0.78539818525314331055, !P2 ;  /* 0x3f490fdb12188808 */ /* 0x000fe40005000000 */
[----:B------:R-:W-:Y:S01]  /*0c10*/  FSETP.NEU.FTZ.AND P1, PT, R19, RZ, PT ;  /* 0x000000ff1300720b */ /* 0x000fe20003f3d000 */
[CC--:B------:R-:W-:Y:S01]  /*0c20*/  FMUL.FTZ R18, R3.reuse, R16.reuse ;  /* 0x0000001003127220 */ /* 0x0c0fe20000410000 */
[----:B------:R-:W-:Y:S01]  /*0c30*/  FMUL.FTZ R16, R2, R16 ;  /* 0x0000001002107220 */ /* 0x000fe20000410000 */
[----:B------:R-:W-:Y:S02]  /*0c40*/  FSETP.NEU.FTZ.AND P0, PT, R3, RZ, PT ;  /* 0x000000ff0300720b */ /* 0x000fe40003f1d000 */
[----:B------:R-:W-:Y:S01]  /*0c50*/  FMUL.FTZ R19, R18, R18 ;  /* 0x0000001212137220 */ /* 0x000fe20000410000 */
[----:B------:R-:W-:-:S03]  /*0c60*/  LOP3.LUT R0, R0, 0x800000, RZ, 0xfc, !PT ;  /* 0x0080000000007812 */ /* 0x000fc600078efcff */
[----:B------:R-:W-:-:S04]  /*0c70*/  FFMA.FTZ R16, R16, R16, R19 ;  /* 0x0000001010107223 */ /* 0x000fc80000010013 */
[----:B------:R-:W0:Y:S01]  /*0c80*/  MUFU.SQRT R19, R16 ;  /* 0x0000001000137308 */ /* 0x000e220000002000 */
[----:B------:R-:W-:-:S04]  /*0c90*/  @!P1 FSEL R24, RZ, 3.1415927410125732422, P2 ;  /* 0x40490fdbff189808 */ /* 0x000fc80001000000 */
        /* <DEDUP_REMOVED lines=26> */
.L_x_4818:
        /* <DEDUP_REMOVED lines=32> */
.L_x_4819:
[----:B------:R-:W-:Y:S05]  /*1040*/  BSYNC B0 ;  /* 0x0000000000007941 */ /* 0x000fea0003800000 */
.L_x_4817:
        /* <DEDUP_REMOVED lines=17> */
[----:B------:R-:W-:Y:S05]  /*1160*/  CALL.REL.NOINC `($__internal_4_$__cuda_sm3x_div_rn_ftz_f32_slowpath) ;  /* 0x0000007000fc7944 */ /* 0x000fea0003c00000 */
.L_x_4821:
[----:B------:R-:W-:Y:S05]  /*1170*/  BSYNC B2 ;  /* 0x0000000000027941 */ /* 0x000fea0003800000 */
.L_x_4820:
        /* <DEDUP_REMOVED lines=18> */
.L_x_4823:
[----:B------:R-:W-:Y:S02]  /*12a0*/  ISETP.GE.AND P0, PT, R32, RZ, PT ;  /* 0x000000ff2000720c */ /* 0x000fe40003f06270 */
[----:B------:R-:W-:-:S11]  /*12b0*/  MOV R3, 0x3fd774eb ;  /* 0x3fd774eb00037802 */ /* 0x000fd60000000f00 */
[----:B------:R-:W-:-:S04]  /*12c0*/  @P0 FFMA.FTZ R0, R3, 0.93318945169448852539, -R0 ;  /* 0x3f6ee58103000823 */ /* 0x000fc80000010800 */
[----:B------:R-:W-:-:S07]  /*12d0*/  @!P0 FFMA.FTZ R0, R3, 0.93318945169448852539, R0 ;  /* 0x3f6ee58103008823 */ /* 0x000fce0000010000 */
.L_x_4824:
[----:B------:R-:W-:Y:S05]  /*12e0*/  BSYNC B0 ;  /* 0x0000000000007941 */ /* 0x000fea0003800000 */
.L_x_4822:
[----:B------:R-:W-:Y:S01]  /*12f0*/  FADD.FTZ R3, |R20|, -RZ ;  /* 0x800000ff14037221 */ /* 0x000fe20000010200 */
[----:B------:R-:W-:Y:S01]  /*1300*/  FSETP.NEU.FTZ.AND P0, PT, |R32|, |R21|, PT ;  /* 0x400000152000720b */ /* 0x000fe20003f1d200 */
[----:B------:R-:W-:Y:S01]  /*1310*/  HFMA2.MMA R16, -RZ, RZ, 2.04296875, -15.78125 ;  /* 0x4016cbe4ff107435 */ /* 0x000fe200000001ff */
[----:B------:R-:W-:Y:S01]  /*1320*/  MOV R18, R0 ;  /* 0x0000000000127202 */ /* 0x000fe20000000f00 */
[----:B------:R-:W-:Y:S01]  /*1330*/  BSSY B0, `(.L_x_4825) ;  /* 0x000004a000007945 */ /* 0x000fe20003800000 */
[----:B------:R-:W-:Y:S02]  /*1340*/  VIMNMX R2, R30, R3, !PT ;  /* 0x000000031e027248 */ /* 0x000fe40007fe0100 */
[----:B------:R-:W-:Y:S02]  /*1350*/  FSETP.NEU.FTZ.AND P1, PT, R13, RZ, PT ;  /* 0x000000ff0d00720b */ /* 0x000fe40003f3d000 */
        /* <DEDUP_REMOVED lines=39> */
.L_x_4826:
        /* <DEDUP_REMOVED lines=32> */
.L_x_4827:
[----:B------:R-:W-:Y:S05]  /*17d0*/  BSYNC B0 ;  /* 0x0000000000007941 */ /* 0x000fea0003800000 */
.L_x_4825:
        /* <DEDUP_REMOVED lines=18> */
.L_x_4829:
[----:B------:R-:W-:Y:S05]  /*1900*/  BSYNC B2 ;  /* 0x0000000000027941 */ /* 0x000fea0003800000 */
.L_x_4828:
        /* <DEDUP_REMOVED lines=18> */
.L_x_4831:
[----:B------:R-:W-:Y:S02]  /*1a30*/  ISETP.GE.AND P0, PT, R32, RZ, PT ;  /* 0x000000ff2000720c */ /* 0x000fe40003f06270 */
[----:B------:R-:W-:-:S11]  /*1a40*/  MOV R3, 0x3fd774eb ;  /* 0x3fd774eb00037802 */ /* 0x000fd60000000f00 */
[----:B------:R-:W-:-:S04]  /*1a50*/  @P0 FFMA.FTZ R0, R3, 0.93318945169448852539, -R0 ;  /* 0x3f6ee58103000823 */ /* 0x000fc80000010800 */
[----:B------:R-:W-:-:S07]  /*1a60*/  @!P0 FFMA.FTZ R0, R3, 0.93318945169448852539, R0 ;  /* 0x3f6ee58103008823 */ /* 0x000fce0000010000 */
.L_x_4832:
[----:B------:R-:W-:Y:S05]  /*1a70*/  BSYNC B0 ;  /* 0x0000000000007941 */ /* 0x000fea0003800000 */
.L_x_4830:
[----:B------:R-:W-:Y:S01]  /*1a80*/  FADD.FTZ R3, |R22|, -RZ ;  /* 0x800000ff16037221 */ /* 0x000fe20000010200 */
[----:B------:R-:W-:Y:S01]  /*1a90*/  FSETP.NEU.FTZ.AND P0, PT, |R32|, |R23|, PT ;  /* 0x400000172000720b */ /* 0x000fe20003f1d200 */
[----:B------:R-:W-:Y:S01]  /*1aa0*/  IMAD.MOV.U32 R16, RZ, RZ, 0x4016cbe4 ;  /* 0x4016cbe4ff107424 */ /* 0x000fe200078e00ff */
        /* <DEDUP_REMOVED lines=43> */
.L_x_4834:
        /* <DEDUP_REMOVED lines=32> */
.L_x_4835:
[----:B------:R-:W-:Y:S05]  /*1f60*/  BSYNC B0 ;  /* 0x0000000000007941 */ /* 0x000fea0003800000 */
.L_x_4833:
        /* <DEDUP_REMOVED lines=18> */
.L_x_4837:
[----:B------:R-:W-:Y:S05]  /*2090*/  BSYNC B2 ;  /* 0x0000000000027941 */ /* 0x000fea0003800000 */
.L_x_4836:
        /* <DEDUP_REMOVED lines=18> */
.L_x_4839:
[----:B------:R-:W-:Y:S02]  /*21c0*/  ISETP.GE.AND P0, PT, R32, RZ, PT ;  /* 0x000000ff2000720c */ /* 0x000fe40003f06270 */
[----:B------:R-:W-:-:S11]  /*21d0*/  MOV R3, 0x3fd774eb ;  /* 0x3fd774eb00037802 */ /* 0x000fd60000000f00 */
[----:B------:R-:W-:-:S04]  /*21e0*/  @P0 FFMA.FTZ R0, R3, 0.93318945169448852539, -R0 ;  /* 0x3f6ee58103000823 */ /* 0x000fc80000010800 */
[----:B------:R-:W-:-:S07]  /*21f0*/  @!P0 FFMA.FTZ R0, R3, 0.93318945169448852539, R0 ;  /* 0x3f6ee58103008823 */ /* 0x000fce0000010000 */
.L_x_4840:
[----:B------:R-:W-:Y:S05]  /*2200*/  BSYNC B0 ;  /* 0x0000000000007941 */ /* 0x000fea0003800000 */
.L_x_4838:
        /* <DEDUP_REMOVED lines=46> */
.L_x_4842:
        /* <DEDUP_REMOVED lines=32> */
.L_x_4843:
[----:B------:R-:W-:Y:S05]  /*26f0*/  BSYNC B0 ;  /* 0x0000000000007941 */ /* 0x000fea0003800000 */
.L_x_4841:
        /* <DEDUP_REMOVED lines=18> */
.L_x_4845:
[----:B------:R-:W-:Y:S05]  /*2820*/  BSYNC B2 ;  /* 0x0000000000027941 */ /* 0x000fea0003800000 */
.L_x_4844:
        /* <DEDUP_REMOVED lines=18> */
.L_x_4847:
[----:B------:R-:W-:Y:S02]  /*2950*/  ISETP.GE.AND P0, PT, R32, RZ, PT ;  /* 0x000000ff2000720c */ /* 0x000fe40003f06270 */
[----:B------:R-:W-:-:S11]  /*2960*/  MOV R3, 0x3fd774eb ;  /* 0x3fd774eb00037802 */ /* 0x000fd60000000f00 */
[----:B------:R-:W-:-:S04]  /*2970*/  @P0 FFMA.FTZ R0, R3, 0.93318945169448852539, -R0 ;  /* 0x3f6ee58103000823 */ /* 0x000fc80000010800 */
[----:B------:R-:W-:-:S07]  /*2980*/  @!P0 FFMA.FTZ R0, R3, 0.93318945169448852539, R0 ;  /* 0x3f6ee58103008823 */ /* 0x000fce0000010000 */
.L_x_4848:
[----:B------:R-:W-:Y:S05]  /*2990*/  BSYNC B0 ;  /* 0x0000000000007941 */ /* 0x000fea0003800000 */
.L_x_4846:
        /* <DEDUP_REMOVED lines=46> */
.L_x_4850:
        /* <DEDUP_REMOVED lines=32> */
.L_x_4851:
[----:B------:R-:W-:Y:S05]  /*2e80*/  BSYNC B0 ;  /* 0x0000000000007941 */ /* 0x000fea0003800000 */
.L_x_4849:
        /* <DEDUP_REMOVED lines=18> */
.L_x_4853:
[----:B------:R-:W-:Y:S05]  /*2fb0*/  BSYNC B2 ;  /* 0x0000000000027941 */ /* 0x000fea0003800000 */
.L_x_4852:
        /* <DEDUP_REMOVED lines=18> */
.L_x_4855:
[----:B------:R-:W-:Y:S02]  /*30e0*/  ISETP.GE.AND P0, PT, R32, RZ, PT ;  /* 0x000000ff2000720c */ /* 0x000fe40003f06270 */
[----:B------:R-:W-:-:S11]  /*30f0*/  MOV R3, 0x3fd774eb ;  /* 0x3fd774eb00037802 */ /* 0x000fd60000000f00 */
[----:B------:R-:W-:-:S04]  /*3100*/  @P0 FFMA.FTZ R0, R3, 0.93318945169448852539, -R0 ;  /* 0x3f6ee58103000823 */ /* 0x000fc80000010800 */
[----:B------:R-:W-:-:S07]  /*3110*/  @!P0 FFMA.FTZ R0, R3, 0.93318945169448852539, R0 ;  /* 0x3f6ee58103008823 */ /* 0x000fce0000010000 */
.L_x_4856:
[----:B------:R-:W-:Y:S05]  /*3120*/  BSYNC B0 ;  /* 0x0000000000007941 */ /* 0x000fea0003800000 */
.L_x_4854:
        /* <DEDUP_REMOVED lines=46> */
.L_x_4858:
[----:B------:R-:W-:-:S04]  /*3410*/  FADD.FTZ R3, R8, 2 ;  /* 0x4000000008037421 */ /* 0x000fc80000010000 */
        /* <DEDUP_REMOVED lines=31> */
.L_x_4859:
[----:B------:R-:W-:Y:S05]  /*3610*/  BSYNC B0 ;  /* 0x0000000000007941 */ /* 0x000fea0003800000 */
.L_x_4857:
        /* <DEDUP_REMOVED lines=18> */
.L_x_4861:
[----:B------:R-:W-:Y:S05]  /*3740*/  BSYNC B2 ;  /* 0x0000000000027941 */ /* 0x000fea0003800000 */
.L_x_4860:
        /* <DEDUP_REMOVED lines=18> */
.L_x_4863:
[----:B------:R-:W-:Y:S02]  /*3870*/  ISETP.GE.AND P0, PT, R32, RZ, PT ;  /* 0x000000ff2000720c */ /* 0x000fe40003f06270 */
[----:B------:R-:W-:-:S11]  /*3880*/  MOV R3, 0x3fd774eb ;  /* 0x3fd774eb00037802 */ /* 0x000fd60000000f00 */
[----:B------:R-:W-:-:S04]  /*3890*/  @P0 FFMA.FTZ R0, R3, 0.93318945169448852539, -R0 ;  /* 0x3f6ee58103000823 */ /* 0x000fc80000010800 */
[----:B------:R-:W-:-:S07]  /*38a0*/  @!P0 FFMA.FTZ R0, R3, 0.93318945169448852539, R0 ;  /* 0x3f6ee58103008823 */ /* 0x000fce0000010000 */
.L_x_4864:
[----:B------:R-:W-:Y:S05]  /*38b0*/  BSYNC B0 ;  /* 0x0000000000007941 */ /* 0x000fea0003800000 */
.L_x_4862:
        /* <DEDUP_REMOVED lines=46> */
.L_x_4866:
        /* <DEDUP_REMOVED lines=32> */
.L_x_4867:
[----:B------:R-:W-:Y:S05]  /*3da0*/  BSYNC B0 ;  /* 0x0000000000007941 */ /* 0x000fea0003800000 */
.L_x_4865:
[----:B------:R-:W-:Y:S01]  /*3db0*/  ULDC.64 UR4, c[0x0][0x218] ;  /* 0x0000860000047ab9 */ /* 0x000fe20000000a00 */
[----:B------:R-:W-:Y:S01]  /*3dc0*/  MOV R16, R12 ;  /* 0x0000000c00107202 */ /* 0x000fe20000000f00 */
[----:B------:R-:W-:Y:S01]  /*3dd0*/  UIMAD.WIDE.U32 UR4, UR6, 0x8, UR4 ;  /* 0x00000008060478a5 */ /* 0x000fe2000f8e0004 */
[----:B------:R-:W-:Y:S02]  /*3de0*/  MOV R18, R14 ;  /* 0x0000000e00127202 */ /* 0x000fe40000000f00 */
[----:B------:R-:W-:Y:S02]  /*3df0*/  MOV R12, R20 ;  /* 0x00000014000c7202 */ /* 0x000fe40000000f00 */
[----:B------:R-:W-:Y:S02]  /*3e00*/  MOV R14, R22 ;  /* 0x00000016000e7202 */ /* 0x000fe40000000f00 */
[----:B------:R-:W-:Y:S02]  /*3e10*/  MOV R2, UR4 ;  /* 0x0000000400027c02 */ /* 0x000fe40008000f00 */
[----:B------:R-:W-:-:S02]  /*3e20*/  MOV R3, UR5 ;  /* 0x0000000500037c02 */ /* 0x000fc40008000f00 */
[----:B------:R-:W-:Y:S02]  /*3e30*/  MOV R20, R4 ;  /* 0x0000000400147202 */ /* 0x000fe40000000f00 */
[----:B------:R-:W-:Y:S01]  /*3e40*/  MOV R22, R6 ;  /* 0x0000000600167202 */ /* 0x000fe20000000f00 */
[----:B------:R-:W-:Y:S01]  /*3e50*/  IMAD.WIDE R28, R28, 0x10, R2 ;  /* 0x000000101c1c7825 */ /* 0x000fe200078e0202 */
[----:B------:R-:W-:Y:S02]  /*3e60*/  MOV R4, R8 ;  /* 0x0000000800047202 */ /* 0x000fe40000000f00 */
[----:B------:R-:W-:Y:S02]  /*3e70*/  MOV R6, R10 ;  /* 0x0000000a00067202 */ /* 0x000fe40000000f00 */
[----:B------:R-:W-:Y:S04]  /*3e80*/  STG.E.128 desc[UR8][R28.64], R16 ;  /* 0x000000101c007986 */ /* 0x000fe8000c101d08 */
[----:B------:R-:W-:Y:S04]  /*3e90*/  STG.E.128 desc[UR8][R28.64+0x800], R12 ;  /* 0x0008000c1c007986 */ /* 0x000fe8000c101d08 */
[----:B------:R-:W-:Y:S04]  /*3ea0*/  STG.E.128 desc[UR8][R28.64+0x1000], R20 ;  /* 0x001000141c007986 */ /* 0x000fe8000c101d08 */
[----:B------:R-:W-:Y:S01]  /*3eb0*/  STG.E.128 desc[UR8][R28.64+0x1800], R4 ;  /* 0x001800041c007986 */ /* 0x000fe2000c101d08 */
[----:B------:R-:W-:Y:S05]  /*3ec0*/  EXIT ;  /* 0x000000000000794d */ /* 0x000fea0003800000 */
.L_x_4803:
[----:B------:R-:W0:Y:S01]  /*3ed0*/  S2R R0, SR_TID.X ;  /* 0x0000000000007919 */ /* 0x000e220000002100 */
[----:B------:R-:W-:Y:S02]  /*3ee0*/  CS2R R6, SRZ ;  /* 0x0000000000067805 */ /* 0x000fe4000001ff00 */
[----:B0-----:R-:W-:-:S13]  /*3ef0*/  ISETP.GE.AND P0, PT, R0, UR4, PT ;  /* 0x0000000400007c0c */ /* 0x001fda000bf06270 */
[C---:B------:R-:W-:Y:S01]  /*3f00*/  @!P0 IADD3 R21, R0.reuse, UR6, RZ ;  /* 0x0000000600158c10 */ /* 0x040fe2000fffe0ff */
[----:B------:R-:W0:Y:S01]  /*3f10*/  @!P0 LDC.64 R10, c[0x0][0x220] ;  /* 0x00008800ff0a8b82 */ /* 0x000e220000000a00 */
[----:B------:R-:W-:-:S04]  /*3f20*/  @!P0 IADD3 R0, R0, 0x80, RZ ;  /* 0x0000008000008810 */ /* 0x000fc80007ffe0ff */
[----:B------:R-:W-:-:S13]  /*3f30*/  ISETP.GE.AND P6, PT, R0, UR4, PT ;  /* 0x0000000400007c0c */ /* 0x000fda000bfc6270 */
[C---:B------:R-:W-:Y:S01]  /*3f40*/  @!P6 IADD3 R5, R0.reuse, UR6, RZ ;  /* 0x000000060005ec10 */ /* 0x040fe2000fffe0ff */
[----:B------:R-:W1:Y:S01]  /*3f50*/  @!P6 LDC.64 R2, c[0x0][0x220] ;  /* 0x00008800ff02eb82 */ /* 0x000e620000000a00 */
[----:B------:R-:W-:-:S04]  /*3f60*/  @!P6 IADD3 R0, R0, 0x80, RZ ;  /* 0x000000800000e810 */ /* 0x000fc80007ffe0ff */
[----:B------:R-:W-:-:S13]  /*3f70*/  ISETP.GE.AND P5, PT, R0, UR4, PT ;  /* 0x0000000400007c0c */ /* 0x000fda000bfa6270 */
[C---:B------:R-:W-:Y:S01]  /*3f80*/  @!P5 IADD3 R23, R0.reuse, UR6, RZ ;  /* 0x000000060017dc10 */ /* 0x040fe2000fffe0ff */
[----:B------:R-:W2:Y:S01]  /*3f90*/  @!P5 LDC.64 R18, c[0x0][0x220] ;  /* 0x00008800ff12db82 */ /* 0x000ea20000000a00 */
[----:B------:R-:W-:-:S04]  /*3fa0*/  @!P5 IADD3 R0, R0, 0x80, RZ ;  /* 0x000000800000d810 */ /* 0x000fc80007ffe0ff */
[----:B------:R-:W-:Y:S01]  /*3fb0*/  ISETP.GE.AND P4, PT, R0, UR4, PT ;  /* 0x0000000400007c0c */ /* 0x000fe2000bf86270 */
[----:B-1----:R-:W-:-:S05]  /*3fc0*/  @!P6 IMAD.WIDE.U32 R2, R5, 0x8, R2 ;  /* 0x000000080502e825 */ /* 0x002fca00078e0002 */
[----:B------:R1:W5:Y:S07]  /*3fd0*/  @!P6 LDG.E.64 R6, desc[UR8][R2.64] ;  /* 0x000000080206e981 */ /* 0x00036e000c1e1b00 */
[C---:B------:R-:W-:Y:S01]  /*3fe0*/  @!P4 IADD3 R27, R0.reuse, UR6, RZ ;  /* 0x00000006001bcc10 */ /* 0x040fe2000fffe0ff */
[----:B------:R-:W3:Y:S01]  /*3ff0*/  @!P4 LDC.64 R24, c[0x0][0x220] ;  /* 0x00008800ff18cb82 */ /* 0x000ee20000000a00 */
[----:B------:R-:W-:-:S04]  /*4000*/  @!P4 IADD3 R0, R0, 0x80, RZ ;  /* 0x000000800000c810 */ /* 0x000fc80007ffe0ff */
[----:B------:R-:W-:-:S13]  /*4010*/  ISETP.GE.AND P3, PT, R0, UR4, PT ;  /* 0x0000000400007c0c */ /* 0x000fda000bf66270 */
[C---:B------:R-:W-:Y:S01]  /*4020*/  @!P3 IADD3 R29, R0.reuse, UR6, RZ ;  /* 0x00000006001dbc10 */ /* 0x040fe2000fffe0ff */
[----:B------:R-:W1:Y:S01]  /*4030*/  @!P3 LDC.64 R8, c[0x0][0x220] ;  /* 0x00008800ff08bb82 */ /* 0x000e620000000a00 */
[----:B------:R-:W-:-:S04]  /*4040*/  @!P3 IADD3 R0, R0, 0x80, RZ ;  /* 0x000000800000b810 */ /* 0x000fc80007ffe0ff */
[----:B------:R-:W-:-:S13]  /*4050*/  ISETP.GE.AND P2, PT, R0, UR4, PT ;  /* 0x0000000400007c0c */ /* 0x000fda000bf46270 */
[C---:B------:R-:W-:Y:S01]  /*4060*/  @!P2 VIADD R31, R0.reuse, UR6 ;  /* 0x00000006001fac36 */ /* 0x040fe20008000000 */
[----:B------:R-:W-:Y:S01]  /*4070*/  @!P2 IADD3 R0, R0, 0x80, RZ ;  /* 0x000000800000a810 */ /* 0x000fe20007ffe0ff */
[----:B------:R-:W4:Y:S03]  /*4080*/  @!P2 LDC.64 R16, c[0x0][0x220] ;  /* 0x00008800ff10ab82 */ /* 0x000f260000000a00 */
[----:B------:R-:W-:-:S13]  /*4090*/  ISETP.GE.AND P1, PT, R0, UR4, PT ;  /* 0x0000000400007c0c */ /* 0x000fda000bf26270 */
[C---:B------:R-:W-:Y:S01]  /*40a0*/  @!P1 IADD3 R15, R0.reuse, UR6, RZ ;  /* 0x00000006000f9c10 */ /* 0x040fe2000fffe0ff */
[----:B------:R-:W4:Y:S01]  /*40b0*/  @!P1 LDC.64 R12, c[0x0][0x220] ;  /* 0x00008800ff0c9b82 */ /* 0x000f220000000a00 */
[----:B------:R-:W-:-:S04]  /*40c0*/  @!P1 IADD3 R0, R0, 0x80, RZ ;  /* 0x0000008000009810 */ /* 0x000fc80007ffe0ff */
[----:B------:R-:W-:-:S13]  /*40d0*/  ISETP.GE.AND P6, PT, R0, UR4, PT ;  /* 0x0000000400007c0c */ /* 0x000fda000bfc6270 */
[----:B------:R-:W4:Y:S01]  /*40e0*/  @!P6 LDC.64 R4, c[0x0][0x220] ;  /* 0x00008800ff04eb82 */ /* 0x000f220000000a00 */
[----:B---3--:R-:W-:Y:S01]  /*40f0*/  @!P4 IMAD.WIDE.U32 R24, R27, 0x8, R24 ;  /* 0x000000081b18c825 */ /* 0x008fe200078e0018 */
[----:B------:R-:W-:-:S03]  /*4100*/  @!P6 IADD3 R27, R0, UR6, RZ ;  /* 0x00000006001bec10 */ /* 0x000fc6000fffe0ff */
[----:B0-----:R-:W-:Y:S01]  /*4110*/  @!P0 IMAD.WIDE.U32 R10, R21, 0x8, R10 ;  /* 0x00000008150a8825 */ /* 0x001fe200078e000a */
[----:B------:R-:W-:-:S03]  /*4120*/  CS2R R20, SRZ ;  /* 0x0000000000147805 */ /* 0x000fc6000001ff00 */
[----:B--2---:R-:W-:Y:S01]  /*4130*/  @!P5 IMAD.WIDE.U32 R18, R23, 0x8, R18 ;  /* 0x000000081712d825 */ /* 0x004fe200078e0012 */
[----:B------:R-:W-:-:S03]  /*4140*/  CS2R R22, SRZ ;  /* 0x0000000000167805 */ /* 0x000fc6000001ff00 */
[----:B-1----:R-:W-:Y:S01]  /*4150*/  @!P3 IMAD.WIDE.U32 R2, R29, 0x8, R8 ;  /* 0x000000081d02b825 */ /* 0x002fe200078e0008 */
[----:B------:R-:W-:-:S03]  /*4160*/  CS2R R28, SRZ ;  /* 0x00000000001c7805 */ /* 0x000fc6000001ff00 */
[----:B----4-:R-:W-:Y:S01]  /*4170*/  @!P2 IMAD.WIDE.U32 R16, R31, 0x8, R16 ;  /* 0x000000081f10a825 */ /* 0x010fe200078e0010 */
[----:B------:R-:W-:Y:S02]  /*4180*/  CS2R R30, SRZ ;  /* 0x00000000001e7805 */ /* 0x000fe4000001ff00 */
[----:B------:R-:W5:Y:S01]  /*4190*/  @!P5 LDG.E.64 R28, desc[UR8][R18.64] ;  /* 0x00000008121cd981 */ /* 0x000f62000c1e1b00 */
[----:B------:R-:W-:Y:S01]  /*41a0*/  @!P1 IMAD.WIDE.U32 R32, R15, 0x8, R12 ;  /* 0x000000080f209825 */ /* 0x000fe200078e000c */
[----:B------:R-:W-:Y:S02]  /*41b0*/  CS2R R14, SRZ ;  /* 0x00000000000e7805 */ /* 0x000fe4000001ff00 */
[----:B------:R-:W5:Y:S01]  /*41c0*/  @!P4 LDG.E.64 R30, desc[UR8][R24.64] ;  /* 0x00000008181ec981 */ /* 0x000f62000c1e1b00 */
[----:B------:R-:W-:Y:S01]  /*41d0*/  @!P6 IMAD.WIDE.U32 R26, R27, 0x8, R4 ;  /* 0x000000081b1ae825 */ /* 0x000fe200078e0004 */
[----:B------:R-:W-:Y:S02]  /*41e0*/  CS2R R4, SRZ ;  /* 0x0000000000047805 */ /* 0x000fe4000001ff00 */
[----:B------:R-:W5:Y:S04]  /*41f0*/  @!P2 LDG.E.64 R22, desc[UR8][R16.64] ;  /* 0x000000081016a981 */ /* 0x000f68000c1e1b00 */
[----:B------:R-:W5:Y:S04]  /*4200*/  @!P3 LDG.E.64 R4, desc[UR8][R2.64] ;  /* 0x000000080204b981 */ /* 0x000f68000c1e1b00 */
[----:B------:R-:W5:Y:S04]  /*4210*/  @!P1 LDG.E.64 R20, desc[UR8][R32.64] ;  /* 0x0000000820149981 */ /* 0x000f68000c1e1b00 */
[----:B------:R-:W5:Y:S01]  /*4220*/  @!P6 LDG.E.64 R14, desc[UR8][R26.64] ;  /* 0x000000081a0ee981 */ /* 0x000f62000c1e1b00 */
[----:B------:R-:W-:Y:S01]  /*4230*/  CS2R R8, SRZ ;  /* 0x0000000000087805 */ /* 0x000fe2000001ff00 */
[----:B------:R-:W-:Y:S01]  /*4240*/  BSSY B2, `(.L_x_4868) ;  /* 0x000007d000027945 */ /* 0x000fe20003800000 */
[----:B------:R-:W-:-:S04]  /*4250*/  CS2R R12, SRZ ;  /* 0x00000000000c7805 */ /* 0x000fc8000001ff00 */
[----:B------:R0:W5:Y:S02]  /*4260*/  @!P0 LDG.E.64 R8, desc[UR8][R10.64] ;  /* 0x000000080a088981 */ /* 0x000164000c1e1b00 */
[----:B0-----:R-:W-:Y:S01]  /*4270*/  HFMA2.MMA R11, -RZ, RZ, 0, 0 ;  /* 0x00000000ff0b7435 */ /* 0x001fe200000001ff */
[----:B------:R-:W-:Y:S10]  /*4280*/  @P0 BRA `(.L_x_4869) ;  /* 0x0000000400e00947 */ /* 0x000ff40003800000 */
        /* <DEDUP_REMOVED lines=18> */
.L_x_4871:
[----:B------:R-:W-:Y:S05]  /*43b0*/  BSYNC B3 ;  /* 0x0000000000037941 */ /* 0x000fea0003800000 */
.L_x_4870:
        /* <DEDUP_REMOVED lines=18> */
.L_x_4873:
[----:B------:R-:W-:Y:S02]  /*44e0*/  ISETP.GE.AND P0, PT, R12, RZ, PT ;  /* 0x000000ff0c00720c */ /* 0x000fe40003f06270 */
[----:B------:R-:W-:-:S11]  /*44f0*/  MOV R3, 0x3fd774eb ;  /* 0x3fd774eb00037802 */ /* 0x000fd60000000f00 */
[----:B------:R-:W-:-:S04]  /*4500*/  @P0 FFMA.FTZ R0, R3, 0.93318945169448852539, -R0 ;  /* 0x3f6ee58103000823 */ /* 0x000fc80000010800 */
[----:B------:R-:W-:-:S07]  /*4510*/  @!P0 FFMA.FTZ R0, R3, 0.93318945169448852539, R0 ;  /* 0x3f6ee58103008823 */ /* 0x000fce0000010000 */
.L_x_4874:
[----:B------:R-:W-:Y:S05]  /*4520*/  BSYNC B0 ;  /* 0x0000000000007941 */ /* 0x000fea0003800000 */
.L_x_4872:
[----:B------:R-:W-:Y:S01]  /*4530*/  FADD.FTZ R2, |R8|, -RZ ;  /* 0x800000ff08027221 */ /* 0x000fe20000010200 */
[C---:B------:R-:W-:Y:S01]  /*4540*/  FSETP.NEU.FTZ.AND P1, PT, |R12|.reuse, |R9|, PT ;  /* 0x400000090c00720b */ /* 0x040fe20003f3d200 */
[----:B------:R-:W-:Y:S01]  /*4550*/  HFMA2.MMA R16, -RZ, RZ, 2.04296875, -15.78125 ;  /* 0x4016cbe4ff107435 */ /* 0x000fe200000001ff */
[----:B------:R-:W-:Y:S02]  /*4560*/  MOV R18, R0 ;  /* 0x0000000000127202 */ /* 0x000fe40000000f00 */
[-C--:B------:R-:W-:Y:S02]  /*4570*/  VIMNMX R3, R17, R2.reuse, !PT ;  /* 0x0000000211037248 */ /* 0x080fe40007fe0100 */
[----:B------:R-:W-:Y:S02]  /*4580*/  FSETP.NEU.FTZ.AND P0, PT, R13, RZ, PT ;  /* 0x000000ff0d00720b */ /* 0x000fe40003f1d000 */
[----:B------:R-:W-:Y:S02]  /*4590*/  LOP3.LUT R0, R3, 0xfe000000, RZ, 0xc0, !PT ;  /* 0xfe00000003007812 */ /* 0x000fe400078ec0ff */
[C---:B------:R-:W-:Y:S01]  /*45a0*/  ISETP.GE.AND P2, PT, R12.reuse, RZ, PT ;  /* 0x000000ff0c00720c */ /* 0x040fe20003f46270 */
[----:B------:R-:W-:Y:S01]  /*45b0*/  FADD.FTZ R12, |R12|, |R9| ;  /* 0x400000090c0c7221 */ /* 0x000fe20000010200 */
[----:B------:R-:W-:-:S02]  /*45c0*/  VIMNMX R2, R17, R2, PT ;  /* 0x0000000211027248 */ /* 0x000fc40003fe0100 */
[----:B------:R-:W-:Y:S02]  /*45d0*/  IADD3 R13, -R0, 0x7e800000, RZ ;  /* 0x7e800000000d7810 */ /* 0x000fe40007ffe1ff */
[----:B------:R-:W-:Y:S02]  /*45e0*/  @!P1 FSEL R18, R16, 0.78539818525314331055, !P2 ;  /* 0x3f490fdb10129808 */ /* 0x000fe40005000000 */
[C---:B------:R-:W-:Y:S01]  /*45f0*/  FSETP.NEU.FTZ.AND P1, PT, R2.reuse, RZ, PT ;  /* 0x000000ff0200720b */ /* 0x040fe20003f3d000 */
[-C--:B------:R-:W-:Y:S01]  /*4600*/  FMUL.FTZ R16, R2, R13.reuse ;  /* 0x0000000d02107220 */ /* 0x080fe20000410000 */
[----:B------:R-:W-:Y:S01]  /*4610*/  FMUL.FTZ R13, R3, R13 ;  /* 0x0000000d030d7220 */ /* 0x000fe20000410000 */
[----:B------:R-:W-:Y:S02]  /*4620*/  LOP3.LUT R0, R0, 0x800000, RZ, 0xfc, !PT ;  /* 0x0080000000007812 */ /* 0x000fe400078efcff */
[----:B------:R-:W-:Y:S01]  /*4630*/  FMUL.FTZ R16, R16, R16 ;  /* 0x0000001010107220 */ /* 0x000fe20000410000 */
[----:B------:R-:W-:-:S02]  /*4640*/  @!P0 FSEL R18, RZ, 3.1415927410125732422, P2 ;  /* 0x40490fdbff128808 */ /* 0x000fc40001000000 */
[----:B------:R-:W-:Y:S01]  /*4650*/  FSETP.GTU.FTZ.AND P0, PT, |R12|, +INF , PT ;  /* 0x7f8000000c00780b */ /* 0x000fe20003f1c200 */
[----:B------:R-:W-:-:S04]  /*4660*/  FFMA.FTZ R16, R13, R13, R16 ;  /* 0x0000000d0d107223 */ /* 0x000fc80000010010 */
[----:B------:R-:W0:Y:S02]  /*4670*/  MUFU.SQRT R13, R16 ;  /* 0x00000010000d7308 */ /* 0x000e240000002000 */
[----:B0-----:R-:W-:Y:S01]  /*4680*/  @P1 FMUL.FTZ R3, R0, R13 ;  /* 0x0000000d00031220 */ /* 0x001fe20000410000 */
[----:B------:R-:W-:Y:S02]  /*4690*/  FSETP.NEU.FTZ.AND P1, PT, R2, +INF , PT ;  /* 0x7f8000000200780b */ /* 0x000fe40003f3d000 */
[----:B------:R-:W-:Y:S02]  /*46a0*/  LOP3.LUT R13, R18, 0x80000000, R9, 0xb8, !PT ;  /* 0x80000000120d7812 */ /* 0x000fe400078eb809 */
[----:B------:R-:W-:Y:S02]  /*46b0*/  FSEL R3, R3, +INF , P1 ;  /* 0x7f80000003037808 */ /* 0x000fe40000800000 */
[----:B------:R-:W-:Y:S02]  /*46c0*/  FSEL R13, R12, R13, P0 ;  /* 0x0000000d0c0d7208 */ /* 0x000fe40000000000 */
        /* <DEDUP_REMOVED lines=19> */
.L_x_4875:
        /* <DEDUP_REMOVED lines=33> */
.L_x_4869:
[----:B------:R-:W-:Y:S05]  /*4a10*/  BSYNC B2 ;  /* 0x0000000000027941 */ /* 0x000fea0003800000 */
.L_x_4868:
[----:B------:R-:W0:Y:S01]  /*4a20*/  S2R R17, SR_TID.X ;  /* 0x0000000000117919 */ /* 0x000e220000002100 */
[----:B------:R-:W-:Y:S01]  /*4a30*/  BSSY B2, `(.L_x_4876) ;  /* 0x000007d000027945 */ /* 0x000fe20003800000 */
[----:B------:R-:W-:Y:S01]  /*4a40*/  HFMA2.MMA R10, -RZ, RZ, 0, 0 ;  /* 0x00000000ff0a7435 */ /* 0x000fe200000001ff */
[----:B0-----:R-:W-:-:S04]  /*4a50*/  IADD3 R0, R17, 0x80, RZ ;  /* 0x0000008011007810 */ /* 0x001fc80007ffe0ff */
[----:B------:R-:W-:-:S13]  /*4a60*/  ISETP.GE.AND P0, PT, R0, UR4, PT ;  /* 0x0000000400007c0c */ /* 0x000fda000bf06270 */
        /* <DEDUP_REMOVED lines=19> */
.L_x_4879:
[----:B------:R-:W-:Y:S05]  /*4ba0*/  BSYNC B3 ;  /* 0x0000000000037941 */ /* 0x000fea0003800000 */
.L_x_4878:
        /* <DEDUP_REMOVED lines=18> */
.L_x_4881:
[----:B------:R-:W-:Y:S02]  /*4cd0*/  ISETP.GE.AND P0, PT, R10, RZ, PT ;  /* 0x000000ff0a00720c */ /* 0x000fe40003f06270 */
[----:B------:R-:W-:-:S11]  /*4ce0*/  MOV R3, 0x3fd774eb ;  /* 0x3fd774eb00037802 */ /* 0x000fd60000000f00 */
[----:B------:R-:W-:-:S04]  /*4cf0*/  @P0 FFMA.FTZ R0, R3, 0.93318945169448852539, -R0 ;  /* 0x3f6ee58103000823 */ /* 0x000fc80000010800 */
[----:B------:R-:W-:-:S07]  /*4d00*/  @!P0 FFMA.FTZ R0, R3, 0.93318945169448852539, R0 ;  /* 0x3f6ee58103008823 */ /* 0x000fce0000010000 */
.L_x_4882:
[----:B------:R-:W-:Y:S05]  /*4d10*/  BSYNC B0 ;  /* 0x0000000000007941 */ /* 0x000fea0003800000 */
.L_x_4880:
        /* <DEDUP_REMOVED lines=18> */
[----:B------:R-:W-:-:S04]  /*4e40*/  FFMA.FTZ R16, R11, R11, R16 ;  /* 0x0000000b0b107223 */ /* 0x000fc80000010010 */
[----:B------:R-:W0:Y:S02]  /*4e50*/  MUFU.SQRT R11, R16 ;  /* 0x00000010000b7308 */ /* 0x000e240000002000 */
[----:B0-----:R-:W-:Y:S01]  /*4e60*/  @P0 FMUL.FTZ R3, R0, R11 ;  /* 0x0000000b00030220 */ /* 0x001fe20000410000 */
[----:B------:R-:W-:Y:S02]  /*4e70*/  FSETP.NEU.FTZ.AND P0, PT, R2, +INF , PT ;  /* 0x7f8000000200780b */ /* 0x000fe40003f1d000 */
[----:B------:R-:W-:Y:S02]  /*4e80*/  LOP3.LUT R11, R18, 0x80000000, R7, 0xb8, !PT ;  /* 0x80000000120b7812 */ /* 0x000fe400078eb807 */
[----:B------:R-:W-:Y:S02]  /*4e90*/  FSEL R3, R3, +INF , P0 ;  /* 0x7f80000003037808 */ /* 0x000fe40000000000 */
[----:B------:R-:W-:Y:S02]  /*4ea0*/  FSETP.GTU.FTZ.AND P0, PT, |R10|, +INF , PT ;  /* 0x7f8000000a00780b */ /* 0x000fe40003f1c200 */
[----:B------:R-:W-:-:S02]  /*4eb0*/  FSETP.GEU.FTZ.AND P1, PT, R3, 0.5, PT ;  /* 0x3f0000000300780b */ /* 0x000fc40003f3e000 */
        /* <DEDUP_REMOVED lines=19> */
.L_x_4883:
        /* <DEDUP_REMOVED lines=33> */
.L_x_4877:
[----:B------:R-:W-:Y:S05]  /*5200*/  BSYNC B2 ;  /* 0x0000000000027941 */ /* 0x000fea0003800000 */
.L_x_4876:
[----:B------:R-:W-:Y:S01]  /*5210*/  IADD3 R0, R17, 0x100, RZ ;  /* 0x0000010011007810 */ /* 0x000fe20007ffe0ff */
[----:B------:R-:W-:Y:S01]  /*5220*/  BSSY B2, `(.L_x_4884) ;  /* 0x000007d000027945 */ /* 0x000fe20003800000 */
[----:B-----5:R-:W-:Y:S01]  /*5230*/  HFMA2.MMA R7, -RZ, RZ, 0, 0 ;  /* 0x00000000ff077435 */ /* 0x020fe200000001ff */
[----:B------:R-:W-:Y:S02]  /*5240*/  CS2R R8, SRZ ;  /* 0x0000000000087805 */ /* 0x000fe4000001ff00 */
[----:B------:R-:W-:-:S13]  /*5250*/  ISETP.GE.AND P0, PT, R0, UR4, PT ;  /* 0x0000000400007c0c */ /* 0x000fda000bf06270 */
        /* <DEDUP_REMOVED lines=19> */
.L_x_4887:
[----:B------:R-:W-:Y:S05]  /*5390*/  BSYNC B3 ;  /* 0x0000000000037941 */ /* 0x000fea0003800000 */
.L_x_4886:
        /* <DEDUP_REMOVED lines=18> */
.L_x_4889:
[----:B------:R-:W-:Y:S02]  /*54c0*/  ISETP.GE.AND P0, PT, R8, RZ, PT ;  /* 0x000000ff0800720c */ /* 0x000fe40003f06270 */
[----:B------:R-:W-:-:S11]  /*54d0*/  MOV R3, 0x3fd774eb ;  /* 0x3fd774eb00037802 */ /* 0x000fd60000000f00 */
[----:B------:R-:W-:-:S04]  /*54e0*/  @P0 FFMA.FTZ R0, R3, 0.93318945169448852539, -R0 ;  /* 0x3f6ee58103000823 */ /* 0x000fc80000010800 */
[----:B------:R-:W-:-:S07]  /*54f0*/  @!P0 FFMA.FTZ R0, R3, 0.93318945169448852539, R0 ;  /* 0x3f6ee58103008823 */ /* 0x000fce0000010000 */
.L_x_4890:
[----:B------:R-:W-:Y:S05]  /*5500*/  BSYNC B0 ;  /* 0x0000000000007941 */ /* 0x000fea0003800000 */
.L_x_4888:
[----:B------:R-:W-:Y:S01]  /*5510*/  FSETP.NEU.FTZ.AND P0, PT, |R8|, |R29|, PT ;  /* 0x4000001d0800720b */ /* 0x000fe20003f1d200 */
[----:B------:R-:W-:Y:S01]  /*5520*/  HFMA2.MMA R2, -RZ, RZ, 2.04296875, -15.78125 ;  /* 0x4016cbe4ff027435 */ /* 0x000fe200000001ff */
[----:B------:R-:W-:Y:S02]  /*5530*/  FSETP.NEU.FTZ.AND P1, PT, R9, RZ, PT ;  /* 0x000000ff0900720b */ /* 0x000fe40003f3d000 */
[----:B------:R-:W-:Y:S01]  /*5540*/  MOV R16, R0 ;  /* 0x0000000000107202 */ /* 0x000fe20000000f00 */
[----:B------:R-:W-:Y:S01]  /*5550*/  FADD.FTZ R0, |R28|, -RZ ;  /* 0x800000ff1c007221 */ /* 0x000fe20000010200 */
[C---:B------:R-:W-:Y:S01]  /*5560*/  ISETP.GE.AND P2, PT, R8.reuse, RZ, PT ;  /* 0x000000ff0800720c */ /* 0x040fe20003f46270 */
[----:B------:R-:W-:-:S06]  /*5570*/  FADD.FTZ R8, |R8|, |R29| ;  /* 0x4000001d08087221 */ /* 0x000fcc0000010200 */
[----:B------:R-:W-:Y:S02]  /*5580*/  @!P0 FSEL R16, R2, 0.78539818525314331055, !P2 ;  /* 0x3f490fdb02108808 */ /* 0x000fe40005000000 */
[CC--:B------:R-:W-:Y:S02]  /*5590*/  VIMNMX R2, R19.reuse, R0.reuse, !PT ;  /* 0x0000000013027248 */ /* 0x0c0fe40007fe0100 */
[----:B------:R-:W-:Y:S02]  /*55a0*/  @!P1 FSEL R16, RZ, 3.1415927410125732422, P2 ;  /* 0x40490fdbff109808 */ /* 0x000fe40001000000 */
[----:B------:R-:W-:Y:S02]  /*55b0*/  LOP3.LUT R3, R2, 0xfe000000, RZ, 0xc0, !PT ;  /* 0xfe00000002037812 */ /* 0x000fe400078ec0ff */
[----:B------:R-:W-:Y:S02]  /*55c0*/  FSETP.GTU.FTZ.AND P0, PT, |R8|, +INF , PT ;  /* 0x7f8000000800780b */ /* 0x000fe40003f1c200 */
[----:B------:R-:W-:-:S02]  /*55d0*/  VIMNMX R0, R19, R0, PT ;  /* 0x0000000013007248 */ /* 0x000fc40003fe0100 */
[----:B------:R-:W-:Y:S02]  /*55e0*/  LOP3.LUT R9, R16, 0x80000000, R29, 0xb8, !PT ;  /* 0x8000000010097812 */ /* 0x000fe400078eb81d */
[C---:B------:R-:W-:Y:S02]  /*55f0*/  IADD3 R25, -R3.reuse, 0x7e800000, RZ ;  /* 0x7e80000003197810 */ /* 0x040fe40007ffe1ff */
[----:B------:R-:W-:Y:S02]  /*5600*/  FSEL R9, R8, R9, P0 ;  /* 0x0000000908097208 */ /* 0x000fe40000000000 */
[C---:B------:R-:W-:Y:S01]  /*5610*/  FSETP.NEU.FTZ.AND P0, PT, R0.reuse, RZ, PT ;  /* 0x000000ff0000720b */ /* 0x040fe20003f1d000 */
[-C--:B------:R-:W-:Y:S01]  /*5620*/  FMUL.FTZ R8, R0, R25.reuse ;  /* 0x0000001900087220 */ /* 0x080fe20000410000 */
[----:B------:R-:W-:Y:S01]  /*5630*/  FMUL.FTZ R25, R2, R25 ;  /* 0x0000001902197220 */ /* 0x000fe20000410000 */
[----:B------:R-:W-:Y:S02]  /*5640*/  LOP3.LUT R3, R3, 0x800000, RZ, 0xfc, !PT ;  /* 0x0080000003037812 */ /* 0x000fe400078efcff */
[----:B------:R-:W-:-:S04]  /*5650*/  FMUL.FTZ R8, R8, R8 ;  /* 0x0000000808087220 */ /* 0x000fc80000410000 */
[----:B------:R-:W-:-:S06]  /*5660*/  FFMA.FTZ R8, R25, R25, R8 ;  /* 0x0000001919087223 */ /* 0x000fcc0000010008 */
[----:B------:R-:W0:Y:S02]  /*5670*/  MUFU.SQRT R8, R8 ;  /* 0x0000000800087308 */ /* 0x000e240000002000 */
        /* <DEDUP_REMOVED lines=22> */
.L_x_4891:
        /* <DEDUP_REMOVED lines=33> */
.L_x_4885:
[----:B------:R-:W-:Y:S05]  /*59f0*/  BSYNC B2 ;  /* 0x0000000000027941 */ /* 0x000fea0003800000 */
.L_x_4884:
[----:B------:R-:W-:Y:S01]  /*5a00*/  IADD3 R0, R17, 0x180, RZ ;  /* 0x0000018011007810 */ /* 0x000fe20007ffe0ff */
[----:B------:R-:W-:Y:S01]  /*5a10*/  BSSY B2, `(.L_x_4892) ;  /* 0x000007c000027945 */ /* 0x000fe20003800000 */
[----:B------:R-:W-:Y:S02]  /*5a20*/  HFMA2.MMA R6, -RZ, RZ, 0, 0 ;  /* 0x00000000ff067435 */ /* 0x000fe400000001ff */
        /* <DEDUP_REMOVED lines=20> */
.L_x_4895:
[----:B------:R-:W-:Y:S05]  /*5b70*/  BSYNC B3 ;  /* 0x0000000000037941 */ /* 0x000fea0003800000 */
.L_x_4894:
        /* <DEDUP_REMOVED lines=18> */
.L_x_4897:
[----:B------:R-:W-:Y:S02]  /*5ca0*/  ISETP.GE.AND P0, PT, R28, RZ, PT ;  /* 0x000000ff1c00720c */ /* 0x000fe40003f06270 */
[----:B------:R-:W-:-:S11]  /*5cb0*/  MOV R3, 0x3fd774eb ;  /* 0x3fd774eb00037802 */ /* 0x000fd60000000f00 */
[----:B------:R-:W-:-:S04]  /*5cc0*/  @P0 FFMA.FTZ R0, R3, 0.93318945169448852539, -R0 ;  /* 0x3f6ee58103000823 */ /* 0x000fc80000010800 */
[----:B------:R-:W-:-:S07]  /*5cd0*/  @!P0 FFMA.FTZ R0, R3, 0.93318945169448852539, R0 ;  /* 0x3f6ee58103008823 */ /* 0x000fce0000010000 */
.L_x_4898:
[----:B------:R-:W-:Y:S05]  /*5ce0*/  BSYNC B0 ;  /* 0x0000000000007941 */ /* 0x000fea0003800000 */
.L_x_4896:
[----:B------:R-:W-:Y:S01]  /*5cf0*/  FADD.FTZ R2, |R30|, -RZ ;  /* 0x800000ff1e027221 */ /* 0x000fe20000010200 */
[C---:B------:R-:W-:Y:S01]  /*5d00*/  FSETP.NEU.FTZ.AND P0, PT, |R28|.reuse, |R31|, PT ;  /* 0x4000001f1c00720b */ /* 0x040fe20003f1d200 */
[----:B------:R-:W-:Y:S01]  /*5d10*/  HFMA2.MMA R16, -RZ, RZ, 2.04296875, -15.78125 ;  /* 0x4016cbe4ff107435 */ /* 0x000fe200000001ff */
[----:B------:R-:W-:Y:S02]  /*5d20*/  MOV R18, R0 ;  /* 0x0000000000127202 */ /* 0x000fe40000000f00 */
        /* <DEDUP_REMOVED lines=20> */
[----:B------:R-:W-:Y:S02]  /*5e70*/  FSETP.GTU.FTZ.AND P0, PT, |R7|, +INF , PT ;  /* 0x7f8000000700780b */ /* 0x000fe40003f1c200 */
        /* <DEDUP_REMOVED lines=20> */
.L_x_4899:
        /* <DEDUP_REMOVED lines=33> */
.L_x_4893:
[----:B------:R-:W-:Y:S05]  /*61d0*/  BSYNC B2 ;  /* 0x0000000000027941 */ /* 0x000fea0003800000 */
.L_x_4892:
[----:B------:R-:W-:Y:S01]  /*61e0*/  IADD3 R0, R17, 0x200, RZ ;  /* 0x0000020011007810 */ /* 0x000fe20007ffe0ff */
[----:B------:R-:W-:Y:S01]  /*61f0*/  BSSY B2, `(.L_x_4900) ;  /* 0x000007d000027945 */ /* 0x000fe20003800000 */
[----:B------:R-:W-:Y:S01]  /*6200*/  HFMA2.MMA R29, -RZ, RZ, 0, 0 ;  /* 0x00000000ff1d7435 */ /* 0x000fe200000001ff */
        /* <DEDUP_REMOVED lines=21> */
.L_x_4903:
[----:B------:R-:W-:Y:S05]  /*6360*/  BSYNC B3 ;  /* 0x0000000000037941 */ /* 0x000fea0003800000 */
.L_x_4902:
        /* <DEDUP_REMOVED lines=18> */
.L_x_4905:
[----:B------:R-:W-:Y:S02]  /*6490*/  ISETP.GE.AND P0, PT, R30, RZ, PT ;  /* 0x000000ff1e00720c */ /* 0x000fe40003f06270 */
[----:B------:R-:W-:-:S11]  /*64a0*/  MOV R3, 0x3fd774eb ;  /* 0x3fd774eb00037802 */ /* 0x000fd60000000f00 */
[----:B------:R-:W-:-:S04]  /*64b0*/  @P0 FFMA.FTZ R0, R3, 0.93318945169448852539, -R0 ;  /* 0x3f6ee58103000823 */ /* 0x000fc80000010800 */
[----:B------:R-:W-:-:S07]  /*64c0*/  @!P0 FFMA.FTZ R0, R3, 0.93318945169448852539, R0 ;  /* 0x3f6ee58103008823 */ /* 0x000fce0000010000 */
.L_x_4906:
[----:B------:R-:W-:Y:S05]  /*64d0*/  BSYNC B0 ;  /* 0x0000000000007941 */ /* 0x000fea0003800000 */
.L_x_4904:
[----:B------:R-:W-:Y:S01]  /*64e0*/  FSETP.NEU.FTZ.AND P0, PT, |R30|, |R5|, PT ;  /* 0x400000051e00720b */ /* 0x000fe20003f1d200 */
[----:B------:R-:W-:Y:S01]  /*64f0*/  FADD.FTZ R3, |R4|, -RZ ;  /* 0x800000ff04037221 */ /* 0x000fe20000010200 */
[----:B------:R-:W-:Y:S01]  /*6500*/  MOV R16, R0 ;  /* 0x0000000000107202 */ /* 0x000fe20000000f00 */
[----:B------:R-:W-:Y:S01]  /*6510*/  HFMA2.MMA R0, -RZ, RZ, 2.04296875, -15.78125 ;  /* 0x4016cbe4ff007435 */ /* 0x000fe200000001ff */
[----:B------:R-:W-:Y:S02]  /*6520*/  FSETP.NEU.FTZ.AND P1, PT, R31, RZ, PT ;  /* 0x000000ff1f00720b */ /* 0x000fe40003f3d000 */
[C---:B------:R-:W-:Y:S01]  /*6530*/  ISETP.GE.AND P2, PT, R30.reuse, RZ, PT ;  /* 0x000000ff1e00720c */ /* 0x040fe20003f46270 */
[----:B------:R-:W-:-:S06]  /*6540*/  FADD.FTZ R30, |R30|, |R5| ;  /* 0x400000051e1e7221 */ /* 0x000fcc0000010200 */
[----:B------:R-:W-:Y:S02]  /*6550*/  @!P0 FSEL R16, R0, 0.78539818525314331055, !P2 ;  /* 0x3f490fdb00108808 */ /* 0x000fe40005000000 */
[-C--:B------:R-:W-:Y:S02]  /*6560*/  VIMNMX R0, R28, R3.reuse, !PT ;  /* 0x000000031c007248 */ /* 0x080fe40007fe0100 */
[----:B------:R-:W-:Y:S02]  /*6570*/  @!P1 FSEL R16, RZ, 3.1415927410125732422, P2 ;  /* 0x40490fdbff109808 */ /* 0x000fe40001000000 */
[----:B------:R-:W-:Y:S02]  /*6580*/  LOP3.LUT R2, R0, 0xfe000000, RZ, 0xc0, !PT ;  /* 0xfe00000000027812 */ /* 0x000fe400078ec0ff */
[----:B------:R-:W-:Y:S02]  /*6590*/  LOP3.LUT R31, R16, 0x80000000, R5, 0xb8, !PT ;  /* 0x80000000101f7812 */ /* 0x000fe400078eb805 */
[----:B------:R-:W-:-:S02]  /*65a0*/  VIMNMX R3, R28, R3, PT ;  /* 0x000000031c037248 */ /* 0x000fc40003fe0100 */
[----:B------:R-:W-:Y:S02]  /*65b0*/  IADD3 R16, -R2, 0x7e800000, RZ ;  /* 0x7e80000002107810 */ /* 0x000fe40007ffe1ff */
[----:B------:R-:W-:Y:S02]  /*65c0*/  FSETP.GTU.FTZ.AND P0, PT, |R30|, +INF , PT ;  /* 0x7f8000001e00780b */ /* 0x000fe40003f1c200 */
[----:B------:R-:W-:Y:S01]  /*65d0*/  LOP3.LUT R2, R2, 0x800000, RZ, 0xfc, !PT ;  /* 0x0080000002027812 */ /* 0x000fe200078efcff */
[CC--:B------:R-:W-:Y:S01]  /*65e0*/  FMUL.FTZ R18, R3.reuse, R16.reuse ;  /* 0x0000001003127220 */ /* 0x0c0fe20000410000 */
[----:B------:R-:W-:Y:S01]  /*65f0*/  FMUL.FTZ R16, R0, R16 ;  /* 0x0000001000107220 */ /* 0x000fe20000410000 */
[----:B------:R-:W-:Y:S02]  /*6600*/  FSEL R31, R30, R31, P0 ;  /* 0x0000001f1e1f7208 */ /* 0x000fe40000000000 */
[----:B------:R-:W-:Y:S01]  /*6610*/  FMUL.FTZ R25, R18, R18 ;  /* 0x0000001212197220 */ /* 0x000fe20000410000 */
[----:B------:R-:W-:-:S03]  /*6620*/  FSETP.NEU.FTZ.AND P0, PT, R3, RZ, PT ;  /* 0x000000ff0300720b */ /* 0x000fc60003f1d000 */
[----:B------:R-:W-:-:S06]  /*6630*/  FFMA.FTZ R25, R16, R16, R25 ;  /* 0x0000001010197223 */ /* 0x000fcc0000010019 */
[----:B------:R-:W0:Y:S04]  /*6640*/  MUFU.SQRT R25, R25 ;  /* 0x0000001900197308 */ /* 0x000e280000002000 */
        /* <DEDUP_REMOVED lines=22> */
.L_x_4907:
        /* <DEDUP_REMOVED lines=33> */
.L_x_4901:
[----:B------:R-:W-:Y:S05]  /*69c0*/  BSYNC B2 ;  /* 0x0000000000027941 */ /* 0x000fea0003800000 */
.L_x_4900:
        /* <DEDUP_REMOVED lines=23> */
.L_x_4911:
[----:B------:R-:W-:Y:S05]  /*6b40*/  BSYNC B3 ;  /* 0x0000000000037941 */ /* 0x000fea0003800000 */
.L_x_4910:
        /* <DEDUP_REMOVED lines=18> */
.L_x_4913:
[----:B------:R-:W-:Y:S02]  /*6c70*/  ISETP.GE.AND P0, PT, R28, RZ, PT ;  /* 0x000000ff1c00720c */ /* 0x000fe40003f06270 */
[----:B------:R-:W-:-:S11]  /*6c80*/  MOV R3, 0x3fd774eb ;  /* 0x3fd774eb00037802 */ /* 0x000fd60000000f00 */
[----:B------:R-:W-:-:S04]  /*6c90*/  @P0 FFMA.FTZ R0, R3, 0.93318945169448852539, -R0 ;  /* 0x3f6ee58103000823 */ /* 0x000fc80000010800 */
[----:B------:R-:W-:-:S07]  /*6ca0*/  @!P0 FFMA.FTZ R0, R3, 0.93318945169448852539, R0 ;  /* 0x3f6ee58103008823 */ /* 0x000fce0000010000 */
.L_x_4914:
[----:B------:R-:W-:Y:S05]  /*6cb0*/  BSYNC B0 ;  /* 0x0000000000007941 */ /* 0x000fea0003800000 */
.L_x_4912:
[----:B------:R-:W-:Y:S01]  /*6cc0*/  FADD.FTZ R2, |R22|, -RZ ;  /* 0x800000ff16027221 */ /* 0x000fe20000010200 */
[C---:B------:R-:W-:Y:S01]  /*6cd0*/  FSETP.NEU.FTZ.AND P0, PT, |R28|.reuse, |R23|, PT ;  /* 0x400000171c00720b */ /* 0x040fe20003f1d200 */
[----:B------:R-:W-:Y:S01]  /*6ce0*/  HFMA2.MMA R18, -RZ, RZ, 2.04296875, -15.78125 ;  /* 0x4016cbe4ff127435 */ /* 0x000fe200000001ff */
[----:B------:R-:W-:Y:S02]  /*6cf0*/  MOV R24, R0 ;  /* 0x0000000000187202 */ /* 0x000fe40000000f00 */
[-C--:B------:R-:W-:Y:S02]  /*6d00*/  VIMNMX R3, R5, R2.reuse, !PT ;  /* 0x0000000205037248 */ /* 0x080fe40007fe0100 */
[C---:B------:R-:W-:Y:S01]  /*6d10*/  ISETP.GE.AND P2, PT, R28.reuse, RZ, PT ;  /* 0x000000ff1c00720c */ /* 0x040fe20003f46270 */
[----:B------:R-:W-:Y:S01]  /*6d20*/  FADD.FTZ R28, |R28|, |R23| ;  /* 0x400000171c1c7221 */ /* 0x000fe20000010200 */
        /* <DEDUP_REMOVED lines=11> */
[----:B------:R-:W-:Y:S02]  /*6de0*/  @!P1 FSEL R24, RZ, 3.1415927410125732422, P2 ;  /* 0x40490fdbff189808 */ /* 0x000fe40001000000 */
[----:B------:R-:W0:Y:S02]  /*6df0*/  MUFU.SQRT R19, R19 ;  /* 0x0000001300137308 */ /* 0x000e240000002000 */
[----:B------:R-:W-:Y:S01]  /*6e00*/  LOP3.LUT R29, R24, 0x80000000, R23, 0xb8, !PT ;  /* 0x80000000181d7812 */ /* 0x000fe200078eb817 */
[----:B0-----:R-:W-:Y:S01]  /*6e10*/  @P0 FMUL.FTZ R3, R0, R19 ;  /* 0x0000001300030220 */ /* 0x001fe20000410000 */
[----:B------:R-:W-:-:S04]  /*6e20*/  FSETP.NEU.FTZ.AND P0, PT, R2, +INF , PT ;  /* 0x7f8000000200780b */ /* 0x000fc80003f1d000 */
        /* <DEDUP_REMOVED lines=22> */
.L_x_4915:
        /* <DEDUP_REMOVED lines=33> */
.L_x_4909:
[----:B------:R-:W-:Y:S05]  /*71a0*/  BSYNC B2 ;  /* 0x0000000000027941 */ /* 0x000fea0003800000 */
.L_x_4908:
        /* <DEDUP_REMOVED lines=24> */
.L_x_4919:
[----:B------:R-:W-:Y:S05]  /*7330*/  BSYNC B3 ;  /* 0x0000000000037941 */ /* 0x000fea0003800000 */
.L_x_4918:
        /* <DEDUP_REMOVED lines=18> */
.L_x_4921:
[----:B------:R-:W-:Y:S02]  /*7460*/  ISETP.GE.AND P0, PT, R22, RZ, PT ;  /* 0x000000ff1600720c */ /* 0x000fe40003f06270 */
[----:B------:R-:W-:-:S11]  /*7470*/  MOV R3, 0x3fd774eb ;  /* 0x3fd774eb00037802 */ /* 0x000fd60000000f00 */
[----:B------:R-:W-:-:S04]  /*7480*/  @P0 FFMA.FTZ R0, R3, 0.93318945169448852539, -R0 ;  /* 0x3f6ee58103000823 */ /* 0x000fc80000010800 */
[----:B------:R-:W-:-:S07]  /*7490*/  @!P0 FFMA.FTZ R0, R3, 0.93318945169448852539, R0 ;  /* 0x3f6ee58103008823 */ /* 0x000fce0000010000 */
.L_x_4922:
[----:B------:R-:W-:Y:S05]  /*74a0*/  BSYNC B0 ;  /* 0x0000000000007941 */ /* 0x000fea0003800000 */
.L_x_4920:
[----:B------:R-:W-:Y:S01]  /*74b0*/  FSETP.NEU.FTZ.AND P0, PT, |R22|, |R21|, PT ;  /* 0x400000151600720b */ /* 0x000fe20003f1d200 */
[----:B------:R-:W-:Y:S01]  /*74c0*/  HFMA2.MMA R2, -RZ, RZ, 2.04296875, -15.78125 ;  /* 0x4016cbe4ff027435 */ /* 0x000fe200000001ff */
[----:B------:R-:W-:Y:S01]  /*74d0*/  MOV R16, R0 ;  /* 0x0000000000107202 */ /* 0x000fe20000000f00 */
[----:B------:R-:W-:Y:S01]  /*74e0*/  FADD.FTZ R0, |R20|, -RZ ;  /* 0x800000ff14007221 */ /* 0x000fe20000010200 */
[----:B------:R-:W-:Y:S02]  /*74f0*/  FSETP.NEU.FTZ.AND P1, PT, R23, RZ, PT ;  /* 0x000000ff1700720b */ /* 0x000fe40003f3d000 */
[C---:B------:R-:W-:Y:S01]  /*7500*/  ISETP.GE.AND P2, PT, R22.reuse, RZ, PT ;  /* 0x000000ff1600720c */ /* 0x040fe20003f46270 */
[----:B------:R-:W-:-:S06]  /*7510*/  FADD.FTZ R22, |R22|, |R21| ;  /* 0x4000001516167221 */ /* 0x000fcc0000010200 */
[----:B------:R-:W-:Y:S02]  /*7520*/  @!P0 FSEL R16, R2, 0.78539818525314331055, !P2 ;  /* 0x3f490fdb02108808 */ /* 0x000fe40005000000 */
[CC--:B------:R-:W-:Y:S02]  /*7530*/  VIMNMX R2, R19.reuse, R0.reuse, !PT ;  /* 0x0000000013027248 */ /* 0x0c0fe40007fe0100 */
[----:B------:R-:W-:Y:S02]  /*7540*/  @!P1 FSEL R16, RZ, 3.1415927410125732422, P2 ;  /* 0x40490fdbff109808 */ /* 0x000fe40001000000 */
[----:B------:R-:W-:Y:S02]  /*7550*/  LOP3.LUT R3, R2, 0xfe000000, RZ, 0xc0, !PT ;  /* 0xfe00000002037812 */ /* 0x000fe400078ec0ff */
[----:B------:R-:W-:Y:S02]  /*7560*/  VIMNMX R0, R19, R0, PT ;  /* 0x0000000013007248 */ /* 0x000fe40003fe0100 */
[----:B------:R-:W-:-:S02]  /*7570*/  IADD3 R25, -R3, 0x7e800000, RZ ;  /* 0x7e80000003197810 */ /* 0x000fc40007ffe1ff */
[----:B------:R-:W-:Y:S02]  /*7580*/  LOP3.LUT R23, R16, 0x80000000, R21, 0xb8, !PT ;  /* 0x8000000010177812 */ /* 0x000fe400078eb815 */
[----:B------:R-:W-:Y:S01]  /*7590*/  FSETP.GTU.FTZ.AND P0, PT, |R22|, +INF , PT ;  /* 0x7f8000001600780b */ /* 0x000fe20003f1c200 */
[-C--:B------:R-:W-:Y:S01]  /*75a0*/  FMUL.FTZ R16, R0, R25.reuse ;  /* 0x0000001900107220 */ /* 0x080fe20000410000 */
[----:B------:R-:W-:Y:S01]  /*75b0*/  FMUL.FTZ R25, R2, R25 ;  /* 0x0000001902197220 */ /* 0x000fe20000410000 */
[----:B------:R-:W-:Y:S02]  /*75c0*/  LOP3.LUT R3, R3, 0x800000, RZ, 0xfc, !PT ;  /* 0x0080000003037812 */ /* 0x000fe400078efcff */
[----:B------:R-:W-:Y:S01]  /*75d0*/  FMUL.FTZ R16, R16, R16 ;  /* 0x0000001010107220 */ /* 0x000fe20000410000 */
[----:B------:R-:W-:Y:S02]  /*75e0*/  FSEL R23, R22, R23, P0 ;  /* 0x0000001716177208 */ /* 0x000fe40000000000 */
[----:B------:R-:W-:Y:S01]  /*75f0*/  FSETP.NEU.FTZ.AND P0, PT, R0, RZ, PT ;  /* 0x000000ff0000720b */ /* 0x000fe20003f1d000 */
[----:B------:R-:W-:-:S06]  /*7600*/  FFMA.FTZ R16, R25, R25, R16 ;  /* 0x0000001919107223 */ /* 0x000fcc0000010010 */
[----:B------:R-:W0:Y:S06]  /*7610*/  MUFU.SQRT R16, R16 ;  /* 0x0000001000107308 */ /* 0x000e2c0000002000 */
        /* <DEDUP_REMOVED lines=22> */
.L_x_4923:
        /* <DEDUP_REMOVED lines=33> */
.L_x_4917:
[----:B------:R-:W-:Y:S05]  /*7990*/  BSYNC B2 ;  /* 0x0000000000027941 */ /* 0x000fea0003800000 */
.L_x_4916:
        /* <DEDUP_REMOVED lines=23> */
.L_x_4927:
[----:B------:R-:W-:Y:S05]  /*7b10*/  BSYNC B3 ;  /* 0x0000000000037941 */ /* 0x000fea0003800000 */
.L_x_4926:
        /* <DEDUP_REMOVED lines=18> */
.L_x_4929:
[----:B------:R-:W-:Y:S02]  /*7c40*/  ISETP.GE.AND P0, PT, R20, RZ, PT ;  /* 0x000000ff1400720c */ /* 0x000fe40003f06270 */
[----:B------:R-:W-:-:S11]  /*7c50*/  MOV R3, 0x3fd774eb ;  /* 0x3fd774eb00037802 */ /* 0x000fd60000000f00 */
[----:B------:R-:W-:-:S04]  /*7c60*/  @P0 FFMA.FTZ R0, R3, 0.93318945169448852539, -R0 ;  /* 0x3f6ee58103000823 */ /* 0x000fc80000010800 */
[----:B------:R-:W-:-:S07]  /*7c70*/  @!P0 FFMA.FTZ R0, R3, 0.93318945169448852539, R0 ;  /* 0x3f6ee58103008823 */ /* 0x000fce0000010000 */
.L_x_4930:
[----:B------:R-:W-:Y:S05]  /*7c80*/  BSYNC B0 ;  /* 0x0000000000007941 */ /* 0x000fea0003800000 */
.L_x_4928:
        /* <DEDUP_REMOVED lines=45> */
.L_x_4931:
        /* <DEDUP_REMOVED lines=33> */
.L_x_4925:
[----:B------:R-:W-:Y:S05]  /*8170*/  BSYNC B2 ;  /* 0x0000000000027941 */ /* 0x000fea0003800000 */
.L_x_4924:
[----:B------:R-:W-:Y:S01]  /*8180*/  ISETP.GE.AND P0, PT, R17, UR4, PT ;  /* 0x0000000411007c0c */ /* 0x000fe2000bf06270 */
[----:B------:R-:W-:Y:S04]  /*8190*/  BSSY B0, `(.L_x_4932) ;  /* 0x0000034000007945 */ /* 0x000fe80003800000 */
[----:B------:R-:W-:Y:S08]  /*81a0*/  BSSY B1, `(.L_x_4933) ;  /* 0x000002c000017945 */ /* 0x000ff00003800000 */
[----:B------:R-:W-:Y:S05]  /*81b0*/  @P0 BRA `(.L_x_4934) ;  /* 0x0000000000340947 */ /* 0x000fea0003800000 */
[----:B------:R-:W0:Y:S01]  /*81c0*/  S2R R17, SR_TID.X ;  /* 0x0000000000117919 */ /* 0x000e220000002100 */
[----:B------:R-:W1:Y:S01]  /*81d0*/  LDC.64 R2, c[0x0][0x218] ;  /* 0x00008600ff027b82 */ /* 0x000e620000000a00 */
[C---:B0-----:R-:W-:Y:S02]  /*81e0*/  IADD3 R15, R17.reuse, UR6, RZ ;  /* 0x00000006110f7c10 */ /* 0x041fe4000fffe0ff */
[----:B------:R-:W-:-:S03]  /*81f0*/  IADD3 R17, R17, 0x80, RZ ;  /* 0x0000008011117810 */ /* 0x000fc60007ffe0ff */
[----:B-1----:R-:W-:Y:S01]  /*8200*/  IMAD.WIDE.U32 R2, R15, 0x8, R2 ;  /* 0x000000080f027825 */ /* 0x002fe200078e0002 */
[----:B------:R-:W-:-:S04]  /*8210*/  ISETP.GE.AND P0, PT, R17, UR4, PT ;  /* 0x0000000411007c0c */ /* 0x000fc8000bf06270 */
[----:B------:R0:W-:Y:S09]  /*8220*/  STG.E.64 desc[UR8][R2.64], R12 ;  /* 0x0000000c02007986 */ /* 0x0001f2000c101b08 */
[----:B------:R-:W-:Y:S05]  /*8230*/  @P0 BRA `(.L_x_4935) ;  /* 0x0000000000300947 */ /* 0x000fea0003800000 */
[----:B0-----:R-:W0:Y:S01]  /*8240*/  LDC.64 R2, c[0x0][0x218] ;  /* 0x00008600ff027b82 */ /* 0x001e220000000a00 */
[C---:B------:R-:W-:Y:S02]  /*8250*/  IADD3 R13, R17.reuse, UR6, RZ ;  /* 0x00000006110d7c10 */ /* 0x040fe4000fffe0ff */
[----:B------:R-:W-:-:S03]  /*8260*/  IADD3 R17, R17, 0x80, RZ ;  /* 0x0000008011117810 */ /* 0x000fc60007ffe0ff */
[----:B0-----:R-:W-:-:S05]  /*8270*/  IMAD.WIDE.U32 R2, R13, 0x8, R2 ;  /* 0x000000080d027825 */ /* 0x001fca00078e0002 */
[----:B------:R0:W-:Y:S02]  /*8280*/  STG.E.64 desc[UR8][R2.64], R10 ;  /* 0x0000000a02007986 */ /* 0x0001e4000c101b08 */
.L_x_4934:
[----:B------:R-:W-:-:S13]  /*8290*/  ISETP.GE.AND P0, PT, R17, UR4, PT ;  /* 0x0000000411007c0c */ /* 0x000fda000bf06270 */
[----:B------:R-:W-:Y:S05]  /*82a0*/  @P0 BRA `(.L_x_4936) ;  /* 0x0000000000300947 */ /* 0x000fea0003800000 */
[----:B0-----:R-:W0:Y:S01]  /*82b0*/  LDC.64 R2, c[0x0][0x218] ;  /* 0x00008600ff027b82 */ /* 0x001e220000000a00 */
[C---:B------:R-:W-:Y:S02]  /*82c0*/  IADD3 R11, R17.reuse, UR6, RZ ;  /* 0x00000006110b7c10 */ /* 0x040fe4000fffe0ff */
[----:B------:R-:W-:-:S03]  /*82d0*/  IADD3 R17, R17, 0x80, RZ ;  /* 0x0000008011117810 */ /* 0x000fc60007ffe0ff */
[----:B0-----:R-:W-:-:S05]  /*82e0*/  IMAD.WIDE.U32 R2, R11, 0x8, R2 ;  /* 0x000000080b027825 */ /* 0x001fca00078e0002 */
[----:B------:R1:W-:Y:S02]  /*82f0*/  STG.E.64 desc[UR8][R2.64], R8 ;  /* 0x0000000802007986 */ /* 0x0003e4000c101b08 */
.L_x_4935:
[----:B------:R-:W-:-:S13]  /*8300*/  ISETP.GE.AND P0, PT, R17, UR4, PT ;  /* 0x0000000411007c0c */ /* 0x000fda000bf06270 */
[----:B------:R-:W-:Y:S05]  /*8310*/  @P0 BRA `(.L_x_4937) ;  /* 0x0000000000300947 */ /* 0x000fea0003800000 */
[----:B01----:R-:W0:Y:S01]  /*8320*/  LDC.64 R2, c[0x0][0x218] ;  /* 0x00008600ff027b82 */ /* 0x003e220000000a00 */
[C---:B------:R-:W-:Y:S02]  /*8330*/  IADD3 R9, R17.reuse, UR6, RZ ;  /* 0x0000000611097c10 */ /* 0x040fe4000fffe0ff */
[----:B------:R-:W-:-:S03]  /*8340*/  IADD3 R17, R17, 0x80, RZ ;  /* 0x0000008011117810 */ /* 0x000fc60007ffe0ff */
[----:B0-----:R-:W-:-:S05]  /*8350*/  IMAD.WIDE.U32 R2, R9, 0x8, R2 ;  /* 0x0000000809027825 */ /* 0x001fca00078e0002 */
[----:B------:R1:W-:Y:S02]  /*8360*/  STG.E.64 desc[UR8][R2.64], R6 ;  /* 0x0000000602007986 */ /* 0x0003e4000c101b08 */
.L_x_4936:
[----:B------:R-:W-:-:S13]  /*8370*/  ISETP.GE.AND P0, PT, R17, UR4, PT ;  /* 0x0000000411007c0c */ /* 0x000fda000bf06270 */
[----:B------:R-:W-:Y:S05]  /*8380*/  @P0 BRA `(.L_x_4938) ;  /* 0x0000000000340947 */ /* 0x000fea0003800000 */
[----:B01----:R-:W0:Y:S01]  /*8390*/  LDC.64 R2, c[0x0][0x218] ;  /* 0x00008600ff027b82 */ /* 0x003e220000000a00 */
[C---:B------:R-:W-:Y:S02]  /*83a0*/  IADD3 R7, R17.reuse, UR6, RZ ;  /* 0x0000000611077c10 */ /* 0x040fe4000fffe0ff */
[----:B------:R-:W-:-:S03]  /*83b0*/  IADD3 R17, R17, 0x80, RZ ;  /* 0x0000008011117810 */ /* 0x000fc60007ffe0ff */
[----:B0-----:R-:W-:-:S05]  /*83c0*/  IMAD.WIDE.U32 R2, R7, 0x8, R2 ;  /* 0x0000000807027825 */ /* 0x001fca00078e0002 */
[----:B------:R2:W-:Y:S02]  /*83d0*/  STG.E.64 desc[UR8][R2.64], R30 ;  /* 0x0000001e02007986 */ /* 0x0005e4000c101b08 */
.L_x_4937:
[----:B------:R-:W-:-:S13]  /*83e0*/  ISETP.GE.AND P0, PT, R17, UR4, PT ;  /* 0x0000000411007c0c */ /* 0x000fda000bf06270 */
[----:B------:R-:W-:Y:S05]  /*83f0*/  @P0 BREAK B1 ;  /* 0x0000000000010942 */ /* 0x000fea0003800000 */
[----:B------:R-:W-:Y:S05]  /*8400*/  @P0 BRA `(.L_x_4939) ;  /* 0x0000000000300947 */ /* 0x000fea0003800000 */
[----:B012---:R-:W0:Y:S01]  /*8410*/  LDC.64 R2, c[0x0][0x218] ;  /* 0x00008600ff027b82 */ /* 0x007e220000000a00 */
[C---:B------:R-:W-:Y:S02]  /*8420*/  IADD3 R7, R17.reuse, UR6, RZ ;  /* 0x0000000611077c10 */ /* 0x040fe4000fffe0ff */
[----:B------:R-:W-:-:S03]  /*8430*/  IADD3 R17, R17, 0x80, RZ ;  /* 0x0000008011117810 */ /* 0x000fc60007ffe0ff */
[----:B0-----:R-:W-:-:S05]  /*8440*/  IMAD.WIDE.U32 R2, R7, 0x8, R2 ;  /* 0x0000000807027825 */ /* 0x001fca00078e0002 */
[----:B------:R2:W-:Y:S02]  /*8450*/  STG.E.64 desc[UR8][R2.64], R28 ;  /* 0x0000001c02007986 */ /* 0x0005e4000c101b08 */
.L_x_4938:
[----:B------:R-:W-:Y:S05]  /*8460*/  BSYNC B1 ;  /* 0x0000000000017941 */ /* 0x000fea0003800000 */
.L_x_4933:
[----:B------:R-:W-:-:S13]  /*8470*/  ISETP.GE.AND P0, PT, R17, UR4, PT ;  /* 0x0000000411007c0c */ /* 0x000fda000bf06270 */
[----:B012---:R-:W0:Y:S01]  /*8480*/  @!P0 LDC.64 R2, c[0x0][0x218] ;  /* 0x00008600ff028b82 */ /* 0x007e220000000a00 */
[C---:B------:R-:W-:Y:S02]  /*8490*/  @!P0 IADD3 R7, R17.reuse, UR6, RZ ;  /* 0x0000000611078c10 */ /* 0x040fe4000fffe0ff */
[----:B------:R-:W-:-:S03]  /*84a0*/  @!P0 IADD3 R17, R17, 0x80, RZ ;  /* 0x0000008011118810 */ /* 0x000fc60007ffe0ff */
[----:B0-----:R-:W-:-:S05]  /*84b0*/  @!P0 IMAD.WIDE.U32 R2, R7, 0x8, R2 ;  /* 0x0000000807028825 */ /* 0x001fca00078e0002 */
[----:B------:R3:W-:Y:S02]  /*84c0*/  @!P0 STG.E.64 desc[UR8][R2.64], R22 ;  /* 0x0000001602008986 */ /* 0x0007e4000c101b08 */
.L_x_4939:
[----:B------:R-:W-:Y:S05]  /*84d0*/  BSYNC B0 ;  /* 0x0000000000007941 */ /* 0x000fea0003800000 */
.L_x_4932:
[----:B------:R-:W-:Y:S05]  /*84e0*/  WARPSYNC.ALL ;  /* 0x0000000000007948 */ /* 0x000fea0003800000 */
[----:B------:R-:W-:-:S13]  /*84f0*/  ISETP.GE.AND P0, PT, R17, UR4, PT ;  /* 0x0000000411007c0c */ /* 0x000fda000bf06270 */
[----:B------:R-:W-:Y:S05]  /*8500*/  @P0 EXIT ;  /* 0x000000000000094d */ /* 0x000fea0003800000 */
[----:B0123--:R-:W0:Y:S01]  /*8510*/  LDC.64 R2, c[0x0][0x218] ;  /* 0x00008600ff027b82 */ /* 0x00fe220000000a00 */
[----:B------:R-:W-:-:S05]  /*8520*/  IADD3 R17, R17, UR6, RZ ;  /* 0x0000000611117c10 */ /* 0x000fca000fffe0ff */
[----:B0-----:R-:W-:-:S05]  /*8530*/  IMAD.WIDE.U32 R2, R17, 0x8, R2 ;  /* 0x0000000811027825 */ /* 0x001fca00078e0002 */
[----:B------:R-:W-:Y:S01]  /*8540*/  STG.E.64 desc[UR8][R2.64], R4 ;  /* 0x0000000402007986 */ /* 0x000fe2000c101b08 */
[----:B------:R-:W-:Y:S05]  /*8550*/  EXIT ;  /* 0x000000000000794d */ /* 0x000fea0003800000 */
        .weak           $__internal_4_$__cuda_sm3x_div_rn_ftz_f32_slowpath
        .type           $__internal_4_$__cuda_sm3x_div_rn_ftz_f32_slowpath,@function
        .size           $__internal_4_$__cuda_sm3x_div_rn_ftz_f32_slowpath,(.L_x_13234 - $__internal_4_$__cuda_sm3x_div_rn_ftz_f32_slowpath)
$__internal_4_$__cuda_sm3x_div_rn_ftz_f32_slowpath:
[----:B------:R-:W-:Y:S01]  /*8560*/  SHF.R.U32.HI R3, RZ, 0x17, R0 ;  /* 0x00000017ff037819 */ /* 0x000fe20000011600 */
[----:B------:R-:W-:Y:S04]  /*8570*/  BSSY B0, `(.L_x_4940) ;  /* 0x0000046000007945 */ /* 0x000fe80003800000 */
[----:B------:R-:W-:Y:S01]  /*8580*/  BSSY B1, `(.L_x_4941) ;  /* 0x000001e000017945 */ /* 0x000fe20003800000 */
[----:B------:R-:W-:-:S04]  /*8590*/  LOP3.LUT R3, R3, 0xff, RZ, 0xc0, !PT ;  /* 0x000000ff03037812 */ /* 0x000fc800078ec0ff */
[----:B------:R-:W-:-:S04]  /*85a0*/  IADD3 R16, R3, -0x1, RZ ;  /* 0xffffffff03107810 */ /* 0x000fc80007ffe0ff */
[----:B------:R-:W-:Y:S02]  /*85b0*/  ISETP.GT.U32.AND P0, PT, R16, 0xfd, PT ;  /* 0x000000fd1000780c */ /* 0x000fe40003f04070 */
[----:B------:R-:W-:-:S04]  /*85c0*/  SHF.R.U32.HI R16, RZ, 0x17, R33 ;  /* 0x00000017ff107819 */ /* 0x000fc80000011621 */
[----:B------:R-:W-:-:S04]  /*85d0*/  LOP3.LUT R16, R16, 0xff, RZ, 0xc0, !PT ;  /* 0x000000ff10107812 */ /* 0x000fc800078ec0ff */
[----:B------:R-:W-:-:S04]  /*85e0*/  IADD3 R18, R16, -0x1, RZ ;  /* 0xffffffff10127810 */ /* 0x000fc80007ffe0ff */
        /* <DEDUP_REMOVED lines=23> */
.L_x_4942:
[----:B------:R-:W-:Y:S05]  /*8760*/  BSYNC B1 ;  /* 0x0000000000017941 */ /* 0x000fea0003800000 */
.L_x_4941:
[----:B------:R-:W-:Y:S01]  /*8770*/  IADD3 R3, R3, -0x7f, RZ ;  /* 0xffffff8103037810 */ /* 0x000fe20007ffe0ff */
[----:B------:R-:W-:Y:S01]  /*8780*/  BSSY B1, `(.L_x_4947) ;  /* 0x000001b000017945 */ /* 0x000fe20003800000 */
[----:B------:R-:W-:-:S03]  /*8790*/  IADD3 R16, R16, -0x7f, RZ ;  /* 0xffffff8110107810 */ /* 0x000fc60007ffe0ff */
[----:B------:R-:W-:-:S04]  /*87a0*/  IMAD R26, R3, -0x800000, R0 ;  /* 0xff800000031a7824 */ /* 0x000fc800078e0200 */
[----:B------:R-:W0:Y:S01]  /*87b0*/  MUFU.RCP R0, R26 ;  /* 0x0000001a00007308 */ /* 0x000e220000001000 */
[----:B------:R-:W-:-:S04]  /*87c0*/  FADD.FTZ R25, -R26, -RZ ;  /* 0x800000ff1a197221 */ /* 0x000fc80000010100 */
[----:B0-----:R-:W-:-:S04]  /*87d0*/  FFMA R27, R0, R25, 1 ;  /* 0x3f800000001b7423 */ /* 0x001fc80000000019 */
[----:B------:R-:W-:Y:S01]  /*87e0*/  FFMA R27, R0, R27, R0 ;  /* 0x0000001b001b7223 */ /* 0x000fe20000000000 */
[----:B------:R-:W-:-:S04]  /*87f0*/  IMAD R0, R16, -0x800000, R33 ;  /* 0xff80000010007824 */ /* 0x000fc800078e0221 */
[----:B------:R-:W-:-:S04]  /*8800*/  FFMA R18, R0, R27, RZ ;  /* 0x0000001b00127223 */ /* 0x000fc800000000ff */
[----:B------:R-:W-:-:S04]  /*8810*/  FFMA R24, R25, R18, R0 ;  /* 0x0000001219187223 */ /* 0x000fc80000000000 */
[----:B------:R-:W-:-:S04]  /*8820*/  FFMA R33, R27, R24, R18 ;  /* 0x000000181b217223 */ /* 0x000fc80000000012 */
[----:B------:R-:W-:Y:S01]  /*8830*/  FFMA R0, R25, R33, R0 ;  /* 0x0000002119007223 */ /* 0x000fe20000000000 */
[----:B------:R-:W-:-:S03]  /*8840*/  IADD3 R25, R16, -R3, RZ ;  /* 0x8000000310197210 */ /* 0x000fc60007ffe0ff */
[----:B------:R-:W-:-:S05]  /*8850*/  FFMA.FTZ R0, R27, R0, R33 ;  /* 0x000000001b007223 */ /* 0x000fca0000010021 */
[----:B------:R-:W-:-:S04]  /*8860*/  SHF.R.U32.HI R16, RZ, 0x17, R0 ;  /* 0x00000017ff107819 */ /* 0x000fc80000011600 */
[----:B------:R-:W-:-:S04]  /*8870*/  LOP3.LUT R16, R16, 0xff, RZ, 0xc0, !PT ;  /* 0x000000ff10107812 */ /* 0x000fc800078ec0ff */
[----:B------:R-:W-:-:S04]  /*8880*/  IADD3 R3, R16, R25, RZ ;  /* 0x0000001910037210 */ /* 0x000fc80007ffe0ff */
[----:B------:R-:W-:-:S04]  /*8890*/  IADD3 R16, R3, -0x1, RZ ;  /* 0xffffffff03107810 */ /* 0x000fc80007ffe0ff */
[----:B------:R-:W-:-:S13]  /*88a0*/  ISETP.GE.U32.AND P0, PT, R16, 0xfe, PT ;  /* 0x000000fe1000780c */ /* 0x000fda0003f06070 */
[----:B------:R-:W-:Y:S05]  /*88b0*/  @!P0 BRA `(.L_x_4948) ;  /* 0x0000000000188947 */ /* 0x000fea0003800000 */
[----:B------:R-:W-:-:S13]  /*88c0*/  ISETP.GT.AND P0, PT, R3, 0xfe, PT ;  /* 0x000000fe0300780c */ /* 0x000fda0003f04270 */
[----:B------:R-:W-:Y:S02]  /*88d0*/  @!P0 ISETP.GE.AND P1, PT, R3, 0x1, PT ;  /* 0x000000010300880c */ /* 0x000fe40003f26270 */
[----:B------:R-:W-:-:S04]  /*88e0*/  LOP3.LUT R3, R0, 0x80000000, RZ, 0xc0, !PT ;  /* 0x8000000000037812 */ /* 0x000fc800078ec0ff */
[C---:B------:R-:W-:Y:S02]  /*88f0*/  @!P0 SEL R0, R3.reuse, R0, !P1 ;  /* 0x0000000003008207 */ /* 0x040fe40004800000 */
[----:B------:R-:W-:Y:S01]  /*8900*/  @P0 LOP3.LUT R0, R3, 0x7f800000, RZ, 0xfc, !PT ;  /* 0x7f80000003000812 */ /* 0x000fe200078efcff */
[----:B------:R-:W-:Y:S06]  /*8910*/  BRA `(.L_x_4949) ;  /* 0x0000000000047947 */ /* 0x000fec0003800000 */
.L_x_4948:
[----:B------:R-:W-:-:S07]  /*8920*/  LEA R0, R25, R0, 0x17 ;  /* 0x0000000019007211 */ /* 0x000fce00078eb8ff */
.L_x_4949:
[----:B------:R-:W-:Y:S05]  /*8930*/  BSYNC B1 ;  /* 0x0000000000017941 */ /* 0x000fea0003800000 */
.L_x_4947:
[----:B------:R-:W-:Y:S05]  /*8940*/  BRA `(.L_x_4950) ;  /* 0x0000000000207947 */ /* 0x000fea0003800000 */
.L_x_4946:
[----:B------:R-:W-:-:S04]  /*8950*/  LOP3.LUT R33, R0, 0x80000000, R33, 0x48, !PT ;  /* 0x8000000000217812 */ /* 0x000fc800078e4821 */
[----:B------:R-:W-:Y:S01]  /*8960*/  LOP3.LUT R0, R33, 0x7f800000, RZ, 0xfc, !PT ;  /* 0x7f80000021007812 */ /* 0x000fe200078efcff */
[----:B------:R-:W-:Y:S06]  /*8970*/  BRA `(.L_x_4950) ;  /* 0x0000000000147947 */ /* 0x000fec0003800000 */
.L_x_4945:
[----:B------:R-:W-:Y:S01]  /*8980*/  LOP3.LUT R0, R0, 0x80000000, R33, 0x48, !PT ;  /* 0x8000000000007812 */ /* 0x000fe200078e4821 */
[----:B------:R-:W-:Y:S06]  /*8990*/  BRA `(.L_x_4950) ;  /* 0x00000000000c7947 */ /* 0x000fec0003800000 */
.L_x_4944:
[----:B------:R-:W0:Y:S01]  /*89a0*/  MUFU.RSQ R0, -QNAN ;  /* 0xffc0000000007908 */ /* 0x000e220000001400 */
[----:B------:R-:W-:Y:S05]  /*89b0*/  BRA `(.L_x_4950) ;  /* 0x0000000000047947 */ /* 0x000fea0003800000 */
.L_x_4943:
[----:B------:R-:W-:-:S07]  /*89c0*/  FADD.FTZ R0, R33, R0 ;  /* 0x0000000021007221 */ /* 0x000fce0000010000 */
.L_x_4950:
[----:B------:R-:W-:Y:S05]  /*89d0*/  BSYNC B0 ;  /* 0x0000000000007941 */ /* 0x000fea0003800000 */
.L_x_4940:
[----:B------:R-:W-:-:S06]  /*89e0*/  HFMA2.MMA R3, -RZ, RZ, 0, 0 ;  /* 0x00000000ff037435 */ /* 0x000fcc00000001ff */
[----:B0-----:R-:W-:Y:S05]  /*89f0*/  RET.REL.NODEC R2 `(_ZN2at6native29vectorized_elementwise_kernelILi2EZZZNS0_17log1p_kernel_cudaERNS_18TensorIteratorBaseEENKUlvE_clEvENKUlvE2_clEvEUlN3c107complexIfEEE_St5arrayIPcLm2EEEEviT0_T1_) ;  /* 0xffffff7402807950 */ /* 0x001fea0003c3ffff */
.L_x_4951:
        /* <DEDUP_REMOVED lines=16> */
.L_x_13234:


//--------------------- .text._ZN2at6native29vectorized_elementwise_kernelILi4EZZZNS0_17log1p_kernel_cudaERNS_18TensorIteratorBaseEENKUlvE_clEvENKUlvE2_clEvEUlN3c107complexIfEEE_St5arrayIPcLm2EEEEviT0_T1_ --------------------------
	.section	.text._ZN2at6native29vectorized_elementwise_kernelILi4EZZZNS0_17log1p_kernel_cudaERNS_18TensorIteratorBaseEENKUlvE_clEvENKUlvE2_clEvEUlN3c107complexIfEEE_St5arrayIPcLm2EEEEviT0_T1_,"ax",@progbits
	.align	128
        .global         _ZN2at6native29vectorized_elementwise_kernelILi4EZZZNS0_17log1p_kernel_cudaERNS_18TensorIteratorBaseEENKUlvE_clEvENKUlvE2_clEvEUlN3c107complexIfEEE_St5arrayIPcLm2EEEEviT0_T1_
        .type           _ZN2at6native29vectorized_elementwise_kernelILi4EZZZNS0_17log1p_kernel_cudaERNS_18TensorIteratorBaseEENKUlvE_clEvENKUlvE2_clEvEUlN3c107complexIfEEE_St5arrayIPcLm2EEEEviT0_T1_,@function
        .size           _ZN2at6native29vectorized_elementwise_kernelILi4EZZZNS0_17log1p_kernel_cudaERNS_18TensorIteratorBaseEENKUlvE_clEvENKUlvE2_clEvEUlN3c107complexIfEEE_St5arrayIPcLm2EEEEviT0_T1_,(.L_x_13235 - _ZN2at6native29vectorized_elementwise_kernelILi4EZZZNS0_17log1p_kernel_cudaERNS_18TensorIteratorBaseEENKUlvE_clEvENKUlvE2_clEvEUlN3c107complexIfEEE_St5arrayIPcLm2EEEEviT0_T1_)
        .other          _ZN2at6native29vectorized_elementwise_kernelILi4EZZZNS0_17log1p_kernel_cudaERNS_18TensorIteratorBaseEENKUlvE_clEvENKUlvE2_clEvEUlN3c107complexIfEEE_St5arrayIPcLm2EEEEviT0_T1_,@"STO_CUDA_ENTRY STV_DEFAULT"
_ZN2at6native29vectorized_elementwise_kernelILi4EZZZNS0_17log1p_kernel_cudaERNS_18TensorIteratorBaseEENKUlvE_clEvENKUlvE2_clEvEUlN3c107complexIfEEE_St5arrayIPcLm2EEEEviT0_T1_:
.text._ZN2at6native29vectorized_elementwise_kernelILi4EZZZNS0_17log1p_kernel_cudaERNS_18TensorIteratorBaseEENKUlvE_clEvENKUlvE2_clEvEUlN3c107complexIfEEE_St5arrayIPcLm2EEEEviT0_T1_:
        /* <DEDUP_REMOVED lines=36> */
[----:B-----5:R-:W-:Y:S05]  /*0240*/  CALL.REL.NOINC `($__internal_5_$__cuda_sm3x_div_rn_ftz_f32_slowpath) ;  /* 0x0000008000c47944 */ /* 0x020fea0003c00000 */
.L_x_4954:
[----:B------:R-:W-:Y:S05]  /*0250*/  BSYNC B2 ;  /* 0x0000000000027941 */ /* 0x000fea0003800000 */
.L_x_4953:
        /* <DEDUP_REMOVED lines=18> */
.L_x_4956:
[----:B------:R-:W-:Y:S02]  /*0380*/  ISETP.GE.AND P0, PT, R32, RZ, PT ;  /* 0x000000ff2000720c */ /* 0x000fe40003f06270 */
[----:B------:R-:W-:-:S11]  /*0390*/  MOV R3, 0x3fd774eb ;  /* 0x3fd774eb00037802 */ /* 0x000fd60000000f00 */
[----:B------:R-:W-:-:S04]  /*03a0*/  @P0 FFMA.FTZ R0, R3, 0.93318945169448852539, -R0 ;  /* 0x3f6ee58103000823 */ /* 0x000fc80000010800 */
[----:B------:R-:W-:-:S07]  /*03b0*/  @!P0 FFMA.FTZ R0, R3, 0.93318945169448852539, R0 ;  /* 0x3f6ee58103008823 */ /* 0x000fce0000010000 */
.L_x_4957:
[----:B------:R-:W-:Y:S05]  /*03c0*/  BSYNC B0 ;  /* 0x0000000000007941 */ /* 0x000fea0003800000 */
.L_x_4955:
        /* <DEDUP_REMOVED lines=46> */
.L_x_4959:
        /* <DEDUP_REMOVED lines=32> */
.L_x_4960:
[----:B------:R-:W-:Y:S05]  /*08b0*/  BSYNC B0 ;  /* 0x0000000000007941 */ /* 0x000fea0003800000 */
.L_x_4958:
        /* <DEDUP_REMOVED lines=17> */
[----:B-----5:R-:W-:Y:S05]  /*09d0*/  CALL.REL.NOINC `($__internal_5_$__cuda_sm3x_div_rn_ftz_f32_slowpath) ;  /* 0x0000007800e07944 */ /* 0x020fea0003c00000 */
.L_x_4962:
[----:B------:R-:W-:Y:S05]  /*09e0*/  BSYNC B2 ;  /* 0x0000000000027941 */ /* 0x000fea0003800000 */
.L_x_4961:
        /* <DEDUP_REMOVED lines=18> */
.L_x_4964:
[----:B------:R-:W-:Y:S02]  /*0b10*/  ISETP.GE.AND P0, PT, R32, RZ, PT ;  /* 0x000000ff2000720c */ /* 0x000fe40003f06270 */
[----:B------:R-:W-:-:S11]  /*0b20*/  MOV R3, 0x3fd774eb ;  /* 0x3fd774eb00037802 */ /* 0x000fd60000000f00 */
[----:B------:R-:W-:-:S04]  /*0b30*/  @P0 FFMA.FTZ R0, R3, 0.93318945169448852539, -R0 ;  /* 0x3f6ee58103000823 */ /* 0x000fc80000010800 */
[----:B------:R-:W-:-:S07]  /*0b40*/  @!P0 FFMA.FTZ R0, R3, 0.93318945169448852539, R0 ;  /* 0x3f6ee58103008823 */ /* 0x000fce0000010000 */
.L_x_4965:
[----:B------:R-:W-:Y:S05]  /*0b50*/  BSYNC B0 ;  /* 0x0000000000007941 */ /* 0x000fea0003800000 */
.L_x_4963:
        /* <DEDUP_REMOVED lines=46> */
.L_x_4967:
        /* <DEDUP_REMOVED lines=32> */
.L_x_4968:
[----:B------:R-:W-:Y:S05]  /*1040*/  BSYNC B0 ;  /* 0x0000000000007941 */ /* 0x000fea0003800000 */
.L_x_4966:
        /* <DEDUP_REMOVED lines=17> */
[----:B------:R-:W-:Y:S05]  /*1160*/  CALL.REL.NOINC `($__internal_5_$__cuda_sm3x_div_rn_ftz_f32_slowpath) ;  /* 0x0000007000fc7944 */ /* 0x000fea0003c00000 */
.L_x_4970:
[----:B------:R-:W-:Y:S05]  /*1170*/  BSYNC B2 ;  /* 0x0000000000027941 */ /* 0x000fea0003800000 */
.L_x_4969:
        /* <DEDUP_REMOVED lines=18> */
.L_x_4972:
[----:B------:R-:W-:Y:S02]  /*12a0*/  ISETP.GE.AND P0, PT, R32, RZ, PT ;  /* 0x000000ff2000720c */ /* 0x000fe40003f06270 */
[----:B------:R-:W-:-:S11]  /*12b0*/  MOV R3, 0x3fd774eb ;  /* 0x3fd774eb00037802 */ /* 0x000fd60000000f00 */
[----:B------:R-:W-:-:S04]  /*12c0*/  @P0 FFMA.FTZ R0, R3, 0.93318945169448852539, -R0 ;  /* 0x3f6ee58103000823 */ /* 0x000fc80000010800 */
[----:B------:R-:W-:-:S07]  /*12d0*/  @!P0 FFMA.FTZ R0, R3, 0.93318945169448852539, R0 ;  /* 0x3f6ee58103008823 */ /* 0x000fce0000010000 */
.L_x_4973:
[----:B------:R-:W-:Y:S05]  /*12e0*/  BSYNC B0 ;  /* 0x0000000000007941 */ /* 0x000fea0003800000 */
.L_x_4971:
        /* <DEDUP_REMOVED lines=46> */
.L_x_4975:
        /* <DEDUP_REMOVED lines=32> */
.L_x_4976:
[----:B------:R-:W-:Y:S05]  /*17d0*/  BSYNC B0 ;  /* 0x0000000000007941 */ /* 0x000fea0003800000 */
.L_x_4974:
        /* <DEDUP_REMOVED lines=18> */
.L_x_4978:
[----:B------:R-:W-:Y:S05]  /*1900*/  BSYNC B2 ;  /* 0x0000000000027941 */ /* 0x000fea0003800000 */
.L_x_4977:
        /* <DEDUP_REMOVED lines=18> */
.L_x_4980:
[----:B------:R-:W-:Y:S02]  /*1a30*/  ISETP.GE.AND P0, PT, R32, RZ, PT ;  /* 0x000000ff2000720c */ /* 0x000fe40003f06270 */
[----:B------:R-:W-:-:S11]  /*1a40*/  MOV R3, 0x3fd774eb ;  /* 0x3fd774eb00037802 */ /* 0x000fd60000000f00 */
[----:B------:R-:W-:-:S04]  /*1a50*/  @P0 FFMA.FTZ R0, R3, 0.93318945169448852539, -R0 ;  /* 0x3f6ee58103000823 */ /* 0x000fc80000010800 */
[----:B------:R-:W-:-:S07]  /*1a60*/  @!P0 FFMA.FTZ R0, R3, 0.93318945169448852539, R0 ;  /* 0x3f6ee58103008823 */ /* 0x000fce0000010000 */
.L_x_4981:
[----:B------:R-:W-:Y:S05]  /*1a70*/  BSYNC B0 ;  /* 0x0000000000007941 */ /* 0x000fea0003800000 */
.L_x_4979:
        /* <DEDUP_REMOVED lines=46> */
.L_x_4983:
        /* <DEDUP_REMOVED lines=32> */
.L_x_4984:
[----:B------:R-:W-:Y:S05]  /*1f60*/  BSYNC B0 ;  /* 0x0000000000007941 */ /* 0x000fea0003800000 */
.L_x_4982:
        /* <DEDUP_REMOVED lines=18> */
.L_x_4986:
[----:B------:R-:W-:Y:S05]  /*2090*/  BSYNC B2 ;  /* 0x0000000000027941 */ /* 0x000fea0003800000 */
.L_x_4985:
        /* <DEDUP_REMOVED lines=18> */
.L_x_4988:
[----:B------:R-:W-:Y:S02]  /*21c0*/  ISETP.GE.AND P0, PT, R32, RZ, PT ;  /* 0x000000ff2000720c */ /* 0x000fe40003f06270 */
[----:B------:R-:W-:-:S11]  /*21d0*/  MOV R3, 0x3fd774eb ;  /* 0x3fd774eb00037802 */ /* 0x000fd60000000f00 */
[----:B------:R-:W-:-:S04]  /*21e0*/  @P0 FFMA.FTZ R0, R3, 0.93318945169448852539, -R0 ;  /* 0x3f6ee58103000823 */ /* 0x000fc80000010800 */
[----:B------:R-:W-:-:S07]  /*21f0*/  @!P0 FFMA.FTZ R0, R3, 0.93318945169448852539, R0 ;  /* 0x3f6ee58103008823 */ /* 0x000fce0000010000 */
.L_x_4989:
[----:B------:R-:W-:Y:S05]  /*2200*/  BSYNC B0 ;  /* 0x0000000000007941 */ /* 0x000fea0003800000 */
.L_x_4987:
        /* <DEDUP_REMOVED lines=46> */
.L_x_4991:
        /* <DEDUP_REMOVED lines=32> */
.L_x_4992:
[----:B------:R-:W-:Y:S05]  /*26f0*/  BSYNC B0 ;  /* 0x0000000000007941 */ /* 0x000fea0003800000 */
.L_x_4990:
        /* <DEDUP_REMOVED lines=18> */
.L_x_4994:
[----:B------:R-:W-:Y:S05]  /*2820*/  BSYNC B2 ;  /* 0x0000000000027941 */ /* 0x000fea0003800000 */
.L_x_4993:
        /* <DEDUP_REMOVED lines=18> */
.L_x_4996:
[----:B------:R-:W-:Y:S02]  /*2950*/  ISETP.GE.AND P0, PT, R32, RZ, PT ;  /* 0x000000ff2000720c */ /* 0x000fe40003f06270 */
[----:B------:R-:W-:-:S11]  /*2960*/  MOV R3, 0x3fd774eb ;  /* 0x3fd774eb00037802 */ /* 0x000fd60000000f00 */
[----:B------:R-:W-:-:S04]  /*2970*/  @P0 FFMA.FTZ R0, R3, 0.93318945169448852539, -R0 ;  /* 0x3f6ee58103000823 */ /* 0x000fc80000010800 */
[----:B------:R-:W-:-:S07]  /*2980*/  @!P0 FFMA.FTZ R0, R3, 0.93318945169448852539, R0 ;  /* 0x3f6ee58103008823 */ /* 0x000fce0000010000 */
.L_x_4997:
[----:B------:R-:W-:Y:S05]  /*2990*/  BSYNC B0 ;  /* 0x0000000000007941 */ /* 0x000fea0003800000 */
.L_x_4995:
        /* <DEDUP_REMOVED lines=46> */
.L_x_4999:
        /* <DEDUP_REMOVED lines=32> */
.L_x_5000:
[----:B------:R-:W-:Y:S05]  /*2e80*/  BSYNC B0 ;  /* 0x0000000000007941 */ /* 0x000fea0003800000 */
.L_x_4998:
        /* <DEDUP_REMOVED lines=18> */
.L_x_5002:
[----:B------:R-:W-:Y:S05]  /*2fb0*/  BSYNC B2 ;  /* 0x0000000000027941 */ /* 0x000fea0003800000 */
.L_x_5001:
        /* <DEDUP_REMOVED lines=18> */
.L_x_5004:
[----:B------:R-:W-:Y:S02]  /*30e0*/  ISETP.GE.AND P0, PT, R32, RZ, PT ;  /* 0x000000ff2000720c */ /* 0x000fe40003f06270 */
[----:B------:R-:W-:-:S11]  /*30f0*/  MOV R3, 0x3fd774eb ;  /* 0x3fd774eb00037802 */ /* 0x000fd60000000f00 */
[----:B------:R-:W-:-:S04]  /*3100*/  @P0 FFMA.FTZ R0, R3, 0.93318945169448852539, -R0 ;  /* 0x3f6ee58103000823 */ /* 0x000fc80000010800 */
[----:B------:R-:W-:-:S07]  /*3110*/  @!P0 FFMA.FTZ R0, R3, 0.93318945169448852539, R0 ;  /* 0x3f6ee58103008823 */ /* 0x000fce0000010000 */
.L_x_5005:
[----:B------:R-:W-:Y:S05]  /*3120*/  BSYNC B0 ;  /* 0x0000000000007941 */ /* 0x000fea0003800000 */
.L_x_5003:
        /* <DEDUP_REMOVED lines=46> */
.L_x_5007:
        /* <DEDUP_REMOVED lines=32> */
.L_x_5008:
[----:B------:R-:W-:Y:S05]  /*3610*/  BSYNC B0 ;  /* 0x0000000000007941 */ /* 0x000fea0003800000 */
.L_x_5006:
        /* <DEDUP_REMOVED lines=18> */
.L_x_5010:
[----:B------:R-:W-:Y:S05]  /*3740*/  BSYNC B2 ;  /* 0x0000000000027941 */ /* 0x000fea0003800000 */
.L_x_5009:
        /* <DEDUP_REMOVED lines=18> */
.L_x_5012:
[----:B------:R-:W-:Y:S02]  /*3870*/  ISETP.GE.AND P0, PT, R32, RZ, PT ;  /* 0x000000ff2000720c */ /* 0x000fe40003f06270 */
[----:B------:R-:W-:-:S11]  /*3880*/  MOV R3, 0x3fd774eb ;  /* 0x3fd774eb00037802 */ /* 0x000fd60000000f00 */
[----:B------:R-:W-:-:S04]  /*3890*/  @P0 FFMA.FTZ R0, R3, 0.93318945169448852539, -R0 ;  /* 0x3f6ee58103000823 */ /* 0x000fc80000010800 */
[----:B------:R-:W-:-:S07]  /*38a0*/  @!P0 FFMA.FTZ R0, R3, 0.93318945169448852539, R0 ;  /* 0x3f6ee58103008823 */ /* 0x000fce0000010000 */
.L_x_5013:
[----:B------:R-:W-:Y:S05]  /*38b0*/  BSYNC B0 ;  /* 0x0000000000007941 */ /* 0x000fea0003800000 */
.L_x_5011:
        /* <DEDUP_REMOVED lines=46> */
.L_x_5015:
        /* <DEDUP_REMOVED lines=32> */
.L_x_5016:
[----:B------:R-:W-:Y:S05]  /*3da0*/  BSYNC B0 ;  /* 0x0000000000007941 */ /* 0x000fea0003800000 */
.L_x_5014:
        /* <DEDUP_REMOVED lines=18> */
.L_x_4952:
        /* <DEDUP_REMOVED lines=78> */
.L_x_5020:
[----:B------:R-:W-:Y:S05]  /*43b0*/  BSYNC B3 ;  /* 0x0000000000037941 */ /* 0x000fea0003800000 */
.L_x_5019:
        /* <DEDUP_REMOVED lines=18> */
.L_x_5022:
[----:B------:R-:W-:Y:S02]  /*44e0*/  ISETP.GE.AND P0, PT, R12, RZ, PT ;  /* 0x000000ff0c00720c */ /* 0x000fe40003f06270 */
[----:B------:R-:W-:-:S11]  /*44f0*/  MOV R3, 0x3fd774eb ;  /* 0x3fd774eb00037802 */ /* 0x000fd60000000f00 */
[----:B------:R-:W-:-:S04]  /*4500*/  @P0 FFMA.FTZ R0, R3, 0.93318945169448852539, -R0 ;  /* 0x3f6ee58103000823 */ /* 0x000fc80000010800 */
[----:B------:R-:W-:-:S07]  /*4510*/  @!P0 FFMA.FTZ R0, R3, 0.93318945169448852539, R0 ;  /* 0x3f6ee58103008823 */ /* 0x000fce0000010000 */
.L_x_5023:
[----:B------:R-:W-:Y:S05]  /*4520*/  BSYNC B0 ;  /* 0x0000000000007941 */ /* 0x000fea0003800000 */
.L_x_5021:
        /* <DEDUP_REMOVED lines=45> */
.L_x_5024:
        /* <DEDUP_REMOVED lines=33> */
.L_x_5018:
[----:B------:R-:W-:Y:S05]  /*4a10*/  BSYNC B2 ;  /* 0x0000000000027941 */ /* 0x000fea0003800000 */
.L_x_5017:
        /* <DEDUP_REMOVED lines=24> */
.L_x_5028:
[----:B------:R-:W-:Y:S05]  /*4ba0*/  BSYNC B3 ;  /* 0x0000000000037941 */ /* 0x000fea0003800000 */
.L_x_5027:
        /* <DEDUP_REMOVED lines=18> */
.L_x_5030:
[----:B------:R-:W-:Y:S02]  /*4cd0*/  ISETP.GE.AND P0, PT, R10, RZ, PT ;  /* 0x000000ff0a00720c */ /* 0x000fe40003f06270 */
[----:B------:R-:W-:-:S11]  /*4ce0*/  MOV R3, 0x3fd774eb ;  /* 0x3fd774eb00037802 */ /* 0x000fd60000000f00 */
[----:B------:R-:W-:-:S04]  /*4cf0*/  @P0 FFMA.FTZ R0, R3, 0.93318945169448852539, -R0 ;  /* 0x3f6ee58103000823 */ /* 0x000fc80000010800 */
[----:B------:R-:W-:-:S07]  /*4d00*/  @!P0 FFMA.FTZ R0, R3, 0.93318945169448852539, R0 ;  /* 0x3f6ee58103008823 */ /* 0x000fce0000010000 */
.L_x_5031:
[----:B------:R-:W-:Y:S05]  /*4d10*/  BSYNC B0 ;  /* 0x0000000000007941 */ /* 0x000fea0003800000 */
.L_x_5029:
        /* <DEDUP_REMOVED lines=45> */
.L_x_5032:
        /* <DEDUP_REMOVED lines=33> */
.L_x_5026:
[----:B------:R-:W-:Y:S05]  /*5200*/  BSYNC B2 ;  /* 0x0000000000027941 */ /* 0x000fea0003800000 */
.L_x_5025:
        /* <DEDUP_REMOVED lines=24> */
.L_x_5036:
[----:B------:R-:W-:Y:S05]  /*5390*/  BSYNC B3 ;  /* 0x0000000000037941 */ /* 0x000fea0003800000 */
.L_x_5035:
        /* <DEDUP_REMOVED lines=18> */
.L_x_5038:
[----:B------:R-:W-:Y:S02]  /*54c0*/  ISETP.GE.AND P0, PT, R8, RZ, PT ;  /* 0x000000ff0800720c */ /* 0x000fe40003f06270 */
[----:B------:R-:W-:-:S11]  /*54d0*/  MOV R3, 0x3fd774eb ;  /* 0x3fd774eb00037802 */ /* 0x000fd60000000f00 */
[----:B------:R-:W-:-:S04]  /*54e0*/  @P0 FFMA.FTZ R0, R3, 0.93318945169448852539, -R0 ;  /* 0x3f6ee58103000823 */ /* 0x000fc80000010800 */
[----:B------:R-:W-:-:S07]  /*54f0*/  @!P0 FFMA.FTZ R0, R3, 0.93318945169448852539, R0 ;  /* 0x3f6ee58103008823 */ /* 0x000fce0000010000 */
.L_x_5039:
[----:B------:R-:W-:Y:S05]  /*5500*/  BSYNC B0 ;  /* 0x0000000000007941 */ /* 0x000fea0003800000 */
.L_x_5037:
        /* <DEDUP_REMOVED lines=45> */
.L_x_5040:
        /* <DEDUP_REMOVED lines=33> */
.L_x_5034:
[----:B------:R-:W-:Y:S05]  /*59f0*/  BSYNC B2 ;  /* 0x0000000000027941 */ /* 0x000fea0003800000 */
.L_x_5033:
        /* <DEDUP_REMOVED lines=23> */
.L_x_5044:
[----:B------:R-:W-:Y:S05]  /*5b70*/  BSYNC B3 ;  /* 0x0000000000037941 */ /* 0x000fea0003800000 */
.L_x_5043:
        /* <DEDUP_REMOVED lines=18> */
.L_x_5046:
[----:B------:R-:W-:Y:S02]  /*5ca0*/  ISETP.GE.AND P0, PT, R28, RZ, PT ;  /* 0x000000ff1c00720c */ /* 0x000fe40003f06270 */
[----:B------:R-:W-:-:S11]  /*5cb0*/  MOV R3, 0x3fd774eb ;  /* 0x3fd774eb00037802 */ /* 0x000fd60000000f00 */
[----:B------:R-:W-:-:S04]  /*5cc0*/  @P0 FFMA.FTZ R0, R3, 0.93318945169448852539, -R0 ;  /* 0x3f6ee58103000823 */ /* 0x000fc80000010800 */
[----:B------:R-:W-:-:S07]  /*5cd0*/  @!P0 FFMA.FTZ R0, R3, 0.93318945169448852539, R0 ;  /* 0x3f6ee58103008823 */ /* 0x000fce0000010000 */
.L_x_5047:
[----:B------:R-:W-:Y:S05]  /*5ce0*/  BSYNC B0 ;  /* 0x0000000000007941 */ /* 0x000fea0003800000 */
.L_x_5045:
        /* <DEDUP_REMOVED lines=45> */
.L_x_5048:
        /* <DEDUP_REMOVED lines=33> */
.L_x_5042:
[----:B------:R-:W-:Y:S05]  /*61d0*/  BSYNC B2 ;  /* 0x0000000000027941 */ /* 0x000fea0003800000 */
.L_x_5041:
        /* <DEDUP_REMOVED lines=24> */
.L_x_5052:
[----:B------:R-:W-:Y:S05]  /*6360*/  BSYNC B3 ;  /* 0x0000000000037941 */ /* 0x000fea0003800000 */
.L_x_5051:
        /* <DEDUP_REMOVED lines=18> */
.L_x_5054:
[----:B------:R-:W-:Y:S02]  /*6490*/  ISETP.GE.AND P0, PT, R30, RZ, PT ;  /* 0x000000ff1e00720c */ /* 0x000fe40003f06270 */
[----:B------:R-:W-:-:S11]  /*64a0*/  MOV R3, 0x3fd774eb ;  /* 0x3fd774eb00037802 */ /* 0x000fd60000000f00 */
[----:B------:R-:W-:-:S04]  /*64b0*/  @P0 FFMA.FTZ R0, R3, 0.93318945169448852539, -R0 ;  /* 0x3f6ee58103000823 */ /* 0x000fc80000010800 */
[----:B------:R-:W-:-:S07]  /*64c0*/  @!P0 FFMA.FTZ R0, R3, 0.93318945169448852539, R0 ;  /* 0x3f6ee58103008823 */ /* 0x000fce0000010000 */
.L_x_5055:
[----:B------:R-:W-:Y:S05]  /*64d0*/  BSYNC B0 ;  /* 0x0000000000007941 */ /* 0x000fea0003800000 */
.L_x_5053:
        /* <DEDUP_REMOVED lines=45> */
.L_x_5056:
        /* <DEDUP_REMOVED lines=33> */
.L_x_5050:
[----:B------:R-:W-:Y:S05]  /*69c0*/  BSYNC B2 ;  /* 0x0000000000027941 */ /* 0x000fea0003800000 */
.L_x_5049:
        /* <DEDUP_REMOVED lines=23> */
.L_x_5060:
[----:B------:R-:W-:Y:S05]  /*6b40*/  BSYNC B3 ;  /* 0x0000000000037941 */ /* 0x000fea0003800000 */
.L_x_5059:
        /* <DEDUP_REMOVED lines=18> */
.L_x_5062:
[----:B------:R-:W-:Y:S02]  /*6c70*/  ISETP.GE.AND P0, PT, R28, RZ, PT ;  /* 0x000000ff1c00720c */ /* 0x000fe40003f06270 */
[----:B------:R-:W-:-:S11]  /*6c80*/  MOV R3, 0x3fd774eb ;  /* 0x3fd774eb00037802 */ /* 0x000fd60000000f00 */
[----:B------:R-:W-:-:S04]  /*6c90*/  @P0 FFMA.FTZ R0, R3, 0.93318945169448852539, -R0 ;  /* 0x3f6ee58103000823 */ /* 0x000fc80000010800 */
[----:B------:R-:W-:-:S07]  /*6ca0*/  @!P0 FFMA.FTZ R0, R3, 0.93318945169448852539, R0 ;  /* 0x3f6ee58103008823 */ /* 0x000fce0000010000 */
.L_x_5063:
[----:B------:R-:W-:Y:S05]  /*6cb0*/  BSYNC B0 ;  /* 0x0000000000007941 */ /* 0x000fea0003800000 */
.L_x_5061:
        /* <DEDUP_REMOVED lines=45> */
.L_x_5064:
        /* <DEDUP_REMOVED lines=33> */
.L_x_5058:
[----:B------:R-:W-:Y:S05]  /*71a0*/  BSYNC B2 ;  /* 0x0000000000027941 */ /* 0x000fea0003800000 */
.L_x_5057:
        /* <DEDUP_REMOVED lines=24> */
.L_x_5068:
[----:B------:R-:W-:Y:S05]  /*7330*/  BSYNC B3 ;  /* 0x0000000000037941 */ /* 0x000fea0003800000 */
.L_x_5067:
        /* <DEDUP_REMOVED lines=18> */
.L_x_5070:
[----:B------:R-:W-:Y:S02]  /*7460*/  ISETP.GE.AND P0, PT, R22, RZ, PT ;  /* 0x000000ff1600720c */ /* 0x000fe40003f06270 */
[----:B------:R-:W-:-:S11]  /*7470*/  MOV R3, 0x3fd774eb ;  /* 0x3fd774eb00037802 */ /* 0x000fd60000000f00 */
[----:B------:R-:W-:-:S04]  /*7480*/  @P0 FFMA.FTZ R0, R3, 0.93318945169448852539, -R0 ;  /* 0x3f6ee58103000823 */ /* 0x000fc80000010800 */
[----:B------:R-:W-:-:S07]  /*7490*/  @!P0 FFMA.FTZ R0, R3, 0.93318945169448852539, R0 ;  /* 0x3f6ee58103008823 */ /* 0x000fce0000010000 */
.L_x_5071:
[----:B------:R-:W-:Y:S05]  /*74a0*/  BSYNC B0 ;  /* 0x0000000000007941 */ /* 0x000fea0003800000 */
.L_x_5069:
        /* <DEDUP_REMOVED lines=45> */
.L_x_5072:
        /* <DEDUP_REMOVED lines=33> */
.L_x_5066:
[----:B------:R-:W-:Y:S05]  /*7990*/  BSYNC B2 ;  /* 0x0000000000027941 */ /* 0x000fea0003800000 */
.L_x_5065:
        /* <DEDUP_REMOVED lines=23> */
.L_x_5076:
[----:B------:R-:W-:Y:S05]  /*7b10*/  BSYNC B3 ;  /* 0x0000000000037941 */ /* 0x000fea0003800000 */
.L_x_5075:
        /* <DEDUP_REMOVED lines=18> */
.L_x_5078:
[----:B------:R-:W-:Y:S02]  /*7c40*/  ISETP.GE.AND P0, PT, R20, RZ, PT ;  /* 0x000000ff1400720c */ /* 0x000fe40003f06270 */
[----:B------:R-:W-:-:S11]  /*7c50*/  MOV R3, 0x3fd774eb ;  /* 0x3fd774eb00037802 */ /* 0x000fd60000000f00 */
[----:B------:R-:W-:-:S04]  /*7c60*/  @P0 FFMA.FTZ R0, R3, 0.93318945169448852539, -R0 ;  /* 0x3f6ee58103000823 */ /* 0x000fc80000010800 */
[----:B------:R-:W-:-:S07]  /*7c70*/  @!P0 FFMA.FTZ R0, R3, 0.93318945169448852539, R0 ;  /* 0x3f6ee58103008823 */ /* 0x000fce0000010000 */
.L_x_5079:
[----:B------:R-:W-:Y:S05]  /*7c80*/  BSYNC B0 ;  /* 0x0000000000007941 */ /* 0x000fea0003800000 */
.L_x_5077:
        /* <DEDUP_REMOVED lines=45> */
.L_x_5080:
        /* <DEDUP_REMOVED lines=33> */
.L_x_5074:
[----:B------:R-:W-:Y:S05]  /*8170*/  BSYNC B2 ;  /* 0x0000000000027941 */ /* 0x000fea0003800000 */
.L_x_5073:
        /* <DEDUP_REMOVED lines=17> */
.L_x_5083:
[----:B------:R-:W-:-:S13]  /*8290*/  ISETP.GE.AND P0, PT, R17, UR4, PT ;  /* 0x0000000411007c0c */ /* 0x000fda000bf06270 */
[----:B------:R-:W-:Y:S05]  /*82a0*/  @P0 BRA `(.L_x_5085) ;  /* 0x0000000000300947 */ /* 0x000fea0003800000 */
[----:B0-----:R-:W0:Y:S01]  /*82b0*/  LDC.64 R2, c[0x0][0x218] ;  /* 0x00008600ff027b82 */ /* 0x001e220000000a00 */
[C---:B------:R-:W-:Y:S02]  /*82c0*/  IADD3 R11, R17.reuse, UR6, RZ ;  /* 0x00000006110b7c10 */ /* 0x040fe4000fffe0ff */
[----:B------:R-:W-:-:S03]  /*82d0*/  IADD3 R17, R17, 0x80, RZ ;  /* 0x0000008011117810 */ /* 0x000fc60007ffe0ff */
[----:B0-----:R-:W-:-:S05]  /*82e0*/  IMAD.WIDE.U32 R2, R11, 0x8, R2 ;  /* 0x000000080b027825 */ /* 0x001fca00078e0002 */
[----:B------:R1:W-:Y:S02]  /*82f0*/  STG.E.64 desc[UR8][R2.64], R8 ;  /* 0x0000000802007986 */ /* 0x0003e4000c101b08 */
.L_x_5084:
[----:B------:R-:W-:-:S13]  /*8300*/  ISETP.GE.AND P0, PT, R17, UR4, PT ;  /* 0x0000000411007c0c */ /* 0x000fda000bf06270 */
[----:B------:R-:W-:Y:S05]  /*8310*/  @P0 BRA `(.L_x_5086) ;  /* 0x0000000000300947 */ /* 0x000fea0003800000 */
[----:B01----:R-:W0:Y:S01]  /*8320*/  LDC.64 R2, c[0x0][0x218] ;  /* 0x00008600ff027b82 */ /* 0x003e220000000a00 */
[C---:B------:R-:W-:Y:S02]  /*8330*/  IADD3 R9, R17.reuse, UR6, RZ ;  /* 0x0000000611097c10 */ /* 0x040fe4000fffe0ff */
[----:B------:R-:W-:-:S03]  /*8340*/  IADD3 R17, R17, 0x80, RZ ;  /* 0x0000008011117810 */ /* 0x000fc60007ffe0ff */
[----:B0-----:R-:W-:-:S05]  /*8350*/  IMAD.WIDE.U32 R2, R9, 0x8, R2 ;  /* 0x0000000809027825 */ /* 0x001fca00078e0002 */
[----:B------:R1:W-:Y:S02]  /*8360*/  STG.E.64 desc[UR8][R2.64], R6 ;  /* 0x0000000602007986 */ /* 0x0003e4000c101b08 */
.L_x_5085:
[----:B------:R-:W-:-:S13]  /*8370*/  ISETP.GE.AND P0, PT, R17, UR4, PT ;  /* 0x0000000411007c0c */ /* 0x000fda000bf06270 */
[----:B------:R-:W-:Y:S05]  /*8380*/  @P0 BRA `(.L_x_5087) ;  /* 0x0000000000340947 */ /* 0x000fea0003800000 */
[----:B01----:R-:W0:Y:S01]  /*8390*/  LDC.64 R2, c[0x0][0x218] ;  /* 0x00008600ff027b82 */ /* 0x003e220000000a00 */
[C---:B------:R-:W-:Y:S02]  /*83a0*/  IADD3 R7, R17.reuse, UR6, RZ ;  /* 0x0000000611077c10 */ /* 0x040fe4000fffe0ff */
[----:B------:R-:W-:-:S03]  /*83b0*/  IADD3 R17, R17, 0x80, RZ ;  /* 0x0000008011117810 */ /* 0x000fc60007ffe0ff */
[----:B0-----:R-:W-:-:S05]  /*83c0*/  IMAD.WIDE.U32 R2, R7, 0x8, R2 ;  /* 0x0000000807027825 */ /* 0x001fca00078e0002 */
[----:B------:R2:W-:Y:S02]  /*83d0*/  STG.E.64 desc[UR8][R2.64], R30 ;  /* 0x0000001e02007986 */ /* 0x0005e4000c101b08 */
.L_x_5086:
        /* <DEDUP_REMOVED lines=8> */
.L_x_5087:
[----:B------:R-:W-:Y:S05]  /*8460*/  BSYNC B1 ;  /* 0x0000000000017941 */ /* 0x000fea0003800000 */
.L_x_5082:
[----:B------:R-:W-:-:S13]  /*8470*/  ISETP.GE.AND P0, PT, R17, UR4, PT ;  /* 0x0000000411007c0c */ /* 0x000fda000bf06270 */
[----:B012---:R-:W0:Y:S01]  /*8480*/  @!P0 LDC.64 R2, c[0x0][0x218] ;  /* 0x00008600ff028b82 */ /* 0x007e220000000a00 */
[C---:B------:R-:W-:Y:S02]  /*8490*/  @!P0 IADD3 R7, R17.reuse, UR6, RZ ;  /* 0x0000000611078c10 */ /* 0x040fe4000fffe0ff */
[----:B------:R-:W-:-:S03]  /*84a0*/  @!P0 IADD3 R17, R17, 0x80, RZ ;  /* 0x0000008011118810 */ /* 0x000fc60007ffe0ff */
[----:B0-----:R-:W-:-:S05]  /*84b0*/  @!P0 IMAD.WIDE.U32 R2, R7, 0x8, R2 ;  /* 0x0000000807028825 */ /* 0x001fca00078e0002 */
[----:B------:R3:W-:Y:S02]  /*84c0*/  @!P0 STG.E.64 desc[UR8][R2.64], R22 ;  /* 0x0000001602008986 */ /* 0x0007e4000c101b08 */
.L_x_5088:
[----:B------:R-:W-:Y:S05]  /*84d0*/  BSYNC B0 ;  /* 0x0000000000007941 */ /* 0x000fea0003800000 */
.L_x_5081:
        /* <DEDUP_REMOVED lines=8> */
        .weak           $__internal_5_$__cuda_sm3x_div_rn_ftz_f32_slowpath
        .type           $__internal_5_$__cuda_sm3x_div_rn_ftz_f32_slowpath,@function
        .size           $__internal_5_$__cuda_sm3x_div_rn_ftz_f32_slowpath,(.L_x_13235 - $__internal_5_$__cuda_sm3x_div_rn_ftz_f32_slowpath)
$__internal_5_$__cuda_sm3x_div_rn_ftz_f32_slowpath:
        /* <DEDUP_REMOVED lines=32> */
.L_x_5091:
[----:B------:R-:W-:Y:S05]  /*8760*/  BSYNC B1 ;  /* 0x0000000000017941 */ /* 0x000fea0003800000 */
.L_x_5090:
        /* <DEDUP_REMOVED lines=27> */
.L_x_5097:
[----:B------:R-:W-:-:S07]  /*8920*/  LEA R0, R25, R0, 0x17 ;  /* 0x0000000019007211 */ /* 0x000fce00078eb8ff */
.L_x_5098:
[----:B------:R-:W-:Y:S05]  /*8930*/  BSYNC B1 ;  /* 0x0000000000017941 */ /* 0x000fea0003800000 */
.L_x_5096:
[----:B------:R-:W-:Y:S05]  /*8940*/  BRA `(.L_x_5099) ;  /* 0x0000000000207947 */ /* 0x000fea0003800000 */
.L_x_5095:
[----:B------:R-:W-:-:S04]  /*8950*/  LOP3.LUT R33, R0, 0x80000000, R33, 0x48, !PT ;  /* 0x8000000000217812 */ /* 0x000fc800078e4821 */
[----:B------:R-:W-:Y:S01]  /*8960*/  LOP3.LUT R0, R33, 0x7f800000, RZ, 0xfc, !PT ;  /* 0x7f80000021007812 */ /* 0x000fe200078efcff */
[----:B------:R-:W-:Y:S06]  /*8970*/  BRA `(.L_x_5099) ;  /* 0x0000000000147947 */ /* 0x000fec0003800000 */
.L_x_5094:
[----:B------:R-:W-:Y:S01]  /*8980*/  LOP3.LUT R0, R0, 0x80000000, R33, 0x48, !PT ;  /* 0x8000000000007812 */ /* 0x000fe200078e4821 */
[----:B------:R-:W-:Y:S06]  /*8990*/  BRA `(.L_x_5099) ;  /* 0x00000000000c7947 */ /* 0x000fec0003800000 */
.L_x_5093:
[----:B------:R-:W0:Y:S01]  /*89a0*/  MUFU.RSQ R0, -QNAN ;  /* 0xffc0000000007908 */ /* 0x000e220000001400 */
[----:B------:R-:W-:Y:S05]  /*89b0*/  BRA `(.L_x_5099) ;  /* 0x0000000000047947 */ /* 0x000fea0003800000 */
.L_x_5092:
[----:B------:R-:W-:-:S07]  /*89c0*/  FADD.FTZ R0, R33, R0 ;  /* 0x0000000021007221 */ /* 0x000fce0000010000 */
.L_x_5099:
[----:B------:R-:W-:Y:S05]  /*89d0*/  BSYNC B0 ;  /* 0x0000000000007941 */ /* 0x000fea0003800000 */
.L_x_5089:
[----:B------:R-:W-:-:S06]  /*89e0*/  HFMA2.MMA R3, -RZ, RZ, 0, 0 ;  /* 0x00000000ff037435 */ /* 0x000fcc00000001ff */
[----:B0-----:R-:W-:Y:S05]  /*89f0*/  RET.REL.NODEC R2 `(_ZN2at6native29vectorized_elementwise_kernelILi4EZZZNS0_17log1p_kernel_cudaERNS_18TensorIteratorBaseEENKUlvE_clEvENKUlvE2_clEvEUlN3c107complexIfEEE_St5arrayIPcLm2EEEEviT0_T1_) ;  /* 0xffffff7402807950 */ /* 0x001fea0003c3ffff */
.L_x_5100:
        /* <DEDUP_REMOVED lines=16> */
.L_x_13235:


//--------------------- .text._ZN2at6native29vectorized_elementwise_kernelILi8EZZZNS0_17log1p_kernel_cudaERNS_18TensorIteratorBaseEENKUlvE_clEvENKUlvE2_clEvEUlN3c107complexIfEEE_St5arrayIPcLm2EEEEviT0_T1_ --------------------------
	.section	.text._ZN2at6native29vectorized_elementwise_kernelILi8EZZZNS0_17log1p_kernel_cudaERNS_18TensorIteratorBaseEENKUlvE_clEvENKUlvE2_clEvEUlN3c107complexIfEEE_St5arrayIPcLm2EEEEviT0_T1_,"ax",@progbits
	.align	128
        .global         _ZN2at6native29vectorized_elementwise_kernelILi8EZZZNS0_17log1p_kernel_cudaERNS_18TensorIteratorBaseEENKUlvE_clEvENKUlvE2_clEvEUlN3c107complexIfEEE_St5arrayIPcLm2EEEEviT0_T1_
        .type           _ZN2at6native29vectorized_elementwise_kernelILi8EZZZNS0_17log1p_kernel_cudaERNS_18TensorIteratorBaseEENKUlvE_clEvENKUlvE2_clEvEUlN3c107complexIfEEE_St5arrayIPcLm2EEEEviT0_T1_,@function
        .size           _ZN2at6native29vectorized_elementwise_kernelILi8EZZZNS0_17log1p_kernel_cudaERNS_18TensorIteratorBaseEENKUlvE_clEvENKUlvE2_clEvEUlN3c107complexIfEEE_St5arrayIPcLm2EEEEviT0_T1_,(.L_x_13236 - _ZN2at6native29vectorized_elementwise_kernelILi8EZZZNS0_17log1p_kernel_cudaERNS_18TensorIteratorBaseEENKUlvE_clEvENKUlvE2_clEvEUlN3c107complexIfEEE_St5arrayIPcLm2EEEEviT0_T1_)
        .other          _ZN2at6native29vectorized_elementwise_kernelILi8EZZZNS0_17log1p_kernel_cudaERNS_18TensorIteratorBaseEENKUlvE_clEvENKUlvE2_clEvEUlN3c107complexIfEEE_St5arrayIPcLm2EEEEviT0_T1_,@"STO_CUDA_ENTRY STV_DEFAULT"
_ZN2at6native29vectorized_elementwise_kernelILi8EZZZNS0_17log1p_kernel_cudaERNS_18TensorIteratorBaseEENKUlvE_clEvENKUlvE2_clEvEUlN3c107complexIfEEE_St5arrayIPcLm2EEEEviT0_T1_:
.text._ZN2at6native29vectorized_elementwise_kernelILi8EZZZNS0_17log1p_kernel_cudaERNS_18TensorIteratorBaseEENKUlvE_clEvENKUlvE2_clEvEUlN3c107complexIfEEE_St5arrayIPcLm2EEEEviT0_T1_:
        /* <DEDUP_REMOVED lines=36> */
[----:B-----5:R-:W-:Y:S05]  /*0240*/  CALL.REL.NOINC `($__internal_6_$__cuda_sm3x_div_rn_ftz_f32_slowpath) ;  /* 0x0000008000c47944 */ /* 0x020fea0003c00000 */
.L_x_5103:
[----:B------:R-:W-:Y:S05]  /*0250*/  BSYNC B2 ;  /* 0x0000000000027941 */ /* 0x000fea0003800000 */
.L_x_5102:
        /* <DEDUP_REMOVED lines=18> */
.L_x_5105:
[----:B------:R-:W-:Y:S02]  /*0380*/  ISETP.GE.AND P0, PT, R32, RZ, PT ;  /* 0x000000ff2000720c */ /* 0x000fe40003f06270 */
[----:B------:R-:W-:-:S11]  /*0390*/  MOV R3, 0x3fd774eb ;  /* 0x3fd774eb00037802 */ /* 0x000fd60000000f00 */
[----:B------:R-:W-:-:S04]  /*03a0*/  @P0 FFMA.FTZ R0, R3, 0.93318945169448852539, -R0 ;  /* 0x3f6ee58103000823 */ /* 0x000fc80000010800 */
[----:B------:R-:W-:-:S07]  /*03b0*/  @!P0 FFMA.FTZ R0, R3, 0.93318945169448852539, R0 ;  /* 0x3f6ee58103008823 */ /* 0x000fce0000010000 */
.L_x_5106:
[----:B------:R-:W-:Y:S05]  /*03c0*/  BSYNC B0 ;  /* 0x0000000000007941 */ /* 0x000fea0003800000 */
.L_x_5104:
        /* <DEDUP_REMOVED lines=46> */
.L_x_5108:
        /* <DEDUP_REMOVED lines=32> */
.L_x_5109:
[----:B------:R-:W-:Y:S05]  /*08b0*/  BSYNC B0 ;  /* 0x0000000000007941 */ /* 0x000fea0003800000 */
.L_x_5107:
        /* <DEDUP_REMOVED lines=17> */
[----:B-----5:R-:W-:Y:S05]  /*09d0*/  CALL.REL.NOINC `($__internal_6_$__cuda_sm3x_div_rn_ftz_f32_slowpath) ;  /* 0x0000007800e07944 */ /* 0x020fea0003c00000 */
.L_x_5111:
[----:B------:R-:W-:Y:S05]  /*09e0*/  BSYNC B2 ;  /* 0x0000000000027941 */ /* 0x000fea0003800000 */
.L_x_5110:
        /* <DEDUP_REMOVED lines=18> */
.L_x_5113:
[----:B------:R-:W-:Y:S02]  /*0b10*/  ISETP.GE.AND P0, PT, R32, RZ, PT ;  /* 0x000000ff2000720c */ /* 0x000fe40003f06270 */
[----:B------:R-:W-:-:S11]  /*0b20*/  MOV R3, 0x3fd774eb ;  /* 0x3fd774eb00037802 */ /* 0x000fd60000000f00 */
[----:B------:R-:W-:-:S04]  /*0b30*/  @P0 FFMA.FTZ R0, R3, 0.93318945169448852539, -R0 ;  /* 0x3f6ee58103000823 */ /* 0x000fc80000010800 */
[----:B------:R-:W-:-:S07]  /*0b40*/  @!P0 FFMA.FTZ R0, R3, 0.93318945169448852539, R0 ;  /* 0x3f6ee58103008823 */ /* 0x000fce0000010000 */
.L_x_5114:
[----:B------:R-:W-:Y:S05]  /*0b50*/  BSYNC B0 ;  /* 0x0000000000007941 */ /* 0x000fea0003800000 */
.L_x_5112:
        /* <DEDUP_REMOVED lines=46> */
.L_x_5116:
        /* <DEDUP_REMOVED lines=32> */
.L_x_5117:
[----:B------:R-:W-:Y:S05]  /*1040*/  BSYNC B0 ;  /* 0x0000000000007941 */ /* 0x000fea0003800000 */
.L_x_5115:
        /* <DEDUP_REMOVED lines=17> */
[----:B------:R-:W-:Y:S05]  /*1160*/  CALL.REL.NOINC `($__internal_6_$__cuda_sm3x_div_rn_ftz_f32_slowpath) ;  /* 0x0000007000fc7944 */ /* 0x000fea0003c00000 */
.L_x_5119:
[----:B------:R-:W-:Y:S05]  /*1170*/  BSYNC B2 ;  /* 0x0000000000027941 */ /* 0x000fea0003800000 */
.L_x_5118:
        /* <DEDUP_REMOVED lines=18> */
.L_x_5121:
[----:B------:R-:W-:Y:S02]  /*12a0*/  ISETP.GE.AND P0, PT, R32, RZ, PT ;  /* 0x000000ff2000720c */ /* 0x000fe40003f06270 */
[----:B------:R-:W-:-:S11]  /*12b0*/  MOV R3, 0x3fd774eb ;  /* 0x3fd774eb00037802 */ /* 0x000fd60000000f00 */
[----:B------:R-:W-:-:S04]  /*12c0*/  @P0 FFMA.FTZ R0, R3, 0.93318945169448852539, -R0 ;  /* 0x3f6ee58103000823 */ /* 0x000fc80000010800 */
[----:B------:R-:W-:-:S07]  /*12d0*/  @!P0 FFMA.FTZ R0, R3, 0.93318945169448852539, R0 ;  /* 0x3f6ee58103008823 */ /* 0x000fce0000010000 */
.L_x_5122:
[----:B------:R-:W-:Y:S05]  /*12e0*/  BSYNC B0 ;  /* 0x0000000000007941 */ /* 0x000fea0003800000 */
.L_x_5120:
        /* <DEDUP_REMOVED lines=46> */
.L_x_5124:
        /* <DEDUP_REMOVED lines=32> */
.L_x_5125:
[----:B------:R-:W-:Y:S05]  /*17d0*/  BSYNC B0 ;  /* 0x0000000000007941 */ /* 0x000fea0003800000 */
.L_x_5123:
        /* <DEDUP_REMOVED lines=18> */
.L_x_5127:
[----:B------:R-:W-:Y:S05]  /*1900*/  BSYNC B2 ;  /* 0x0000000000027941 */ /* 0x000fea0003800000 */
.L_x_5126:
        /* <DEDUP_REMOVED lines=18> */
.L_x_5129:
[----:B------:R-:W-:Y:S02]  /*1a30*/  ISETP.GE.AND P0, PT, R32, RZ, PT ;  /* 0x000000ff2000720c */ /* 0x000fe40003f06270 */
[----:B------:R-:W-:-:S11]  /*1a40*/  MOV R3, 0x3fd774eb ;  /* 0x3fd774eb00037802 */ /* 0x000fd60000000f00 */
[----:B------:R-:W-:-:S04]  /*1a50*/  @P0 FFMA.FTZ R0, R3, 0.93318945169448852539, -R0 ;  /* 0x3f6ee58103000823 */ /* 0x000fc80000010800 */
[----:B------:R-:W-:-:S07]  /*1a60*/  @!P0 FFMA.FTZ R0, R3, 0.93318945169448852539, R0 ;  /* 0x3f6ee58103008823 */ /* 0x000fce0000010000 */
.L_x_5130:
[----:B------:R-:W-:Y:S05]  /*1a70*/  BSYNC B0 ;  /* 0x0000000000007941 */ /* 0x000fea0003800000 */
.L_x_5128:
        /* <DEDUP_REMOVED lines=46> */
.L_x_5132:
        /* <DEDUP_REMOVED lines=32> */
.L_x_5133:
[----:B------:R-:W-:Y:S05]  /*1f60*/  BSYNC B0 ;  /* 0x0000000000007941 */ /* 0x000fea0003800000 */
.L_x_5131:
        /* <DEDUP_REMOVED lines=18> */
.L_x_5135:
[----:B------:R-:W-:Y:S05]  /*2090*/  BSYNC B2 ;  /* 0x0000000000027941 */ /* 0x000fea0003800000 */
.L_x_5134:
        /* <DEDUP_REMOVED lines=18> */
.L_x_5137:
[----:B------:R-:W-:Y:S02]  /*21c0*/  ISETP.GE.AND P0, PT, R32, RZ, PT ;  /* 0x000000ff2000720c */ /* 0x000fe40003f06270 */
[----:B------:R-:W-:-:S11]  /*21d0*/  MOV R3, 0x3fd774eb ;  /* 0x3fd774eb00037802 */ /* 0x000fd60000000f00 */
[----:B------:R-:W-:-:S04]  /*21e0*/  @P0 FFMA.FTZ R0, R3, 0.93318945169448852539, -R0 ;  /* 0x3f6ee58103000823 */ /* 0x000fc80000010800 */
[----:B------:R-:W-:-:S07]  /*21f0*/  @!P0 FFMA.FTZ R0, R3, 0.93318945169448852539, R0 ;  /* 0x3f6ee58103008823 */ /* 0x000fce0000010000 */
.L_x_5138:
[----:B------:R-:W-:Y:S05]  /*2200*/  BSYNC B0 ;  /* 0x0000000000007941 */ /* 0x000fea0003800000 */
.L_x_5136:
        /* <DEDUP_REMOVED lines=46> */
.L_x_5140:
        /* <DEDUP_REMOVED lines=32> */
.L_x_5141:
[----:B------:R-:W-:Y:S05]  /*26f0*/  BSYNC B0 ;  /* 0x0000000000007941 */ /* 0x000fea0003800000 */
.L_x_5139:
        /* <DEDUP_REMOVED lines=18> */
.L_x_5143:
[----:B------:R-:W-:Y:S05]  /*2820*/  BSYNC B2 ;  /* 0x0000000000027941 */ /* 0x000fea0003800000 */
.L_x_5142:
        /* <DEDUP_REMOVED lines=18> */
.L_x_5145:
[----:B------:R-:W-:Y:S02]  /*2950*/  ISETP.GE.AND P0, PT, R32, RZ, PT ;  /* 0x000000ff2000720c */ /* 0x000fe40003f06270 */
[----:B------:R-:W-:-:S11]  /*2960*/  MOV R3, 0x3fd774eb ;  /* 0x3fd774eb00037802 */ /* 0x000fd60000000f00 */
[----:B------:R-:W-:-:S04]  /*2970*/  @P0 FFMA.FTZ R0, R3, 0.93318945169448852539, -R0 ;  /* 0x3f6ee58103000823 */ /* 0x000fc80000010800 */
[----:B------:R-:W-:-:S07]  /*2980*/  @!P0 FFMA.FTZ R0, R3, 0.93318945169448852539, R0 ;  /* 0x3f6ee58103008823 */ /* 0x000fce0000010000 */
.L_x_5146:
[----:B------:R-:W-:Y:S05]  /*2990*/  BSYNC B0 ;  /* 0x0000000000007941 */ /* 0x000fea0003800000 */
.L_x_5144:
        /* <DEDUP_REMOVED lines=46> */
.L_x_5148:
        /* <DEDUP_REMOVED lines=32> */
.L_x_5149:
[----:B------:R-:W-:Y:S05]  /*2e80*/  BSYNC B0 ;  /* 0x0000000000007941 */ /* 0x000fea0003800000 */
.L_x_5147:
        /* <DEDUP_REMOVED lines=18> */
.L_x_5151:
[----:B------:R-:W-:Y:S05]  /*2fb0*/  BSYNC B2 ;  /* 0x0000000000027941 */ /* 0x000fea0003800000 */
.L_x_5150:
        /* <DEDUP_REMOVED lines=18> */
.L_x_5153:
[----:B------:R-:W-:Y:S02]  /*30e0*/  ISETP.GE.AND P0, PT, R32, RZ, PT ;  /* 0x000000ff2000720c */ /* 0x000fe40003f06270 */
[----:B------:R-:W-:-:S11]  /*30f0*/  MOV R3, 0x3fd774eb ;  /* 0x3fd774eb00037802 */ /* 0x000fd60000000f00 */
[----:B------:R-:W-:-:S04]  /*3100*/  @P0 FFMA.FTZ R0, R3, 0.93318945169448852539, -R0 ;  /* 0x3f6ee58103000823 */ /* 0x000fc80000010800 */
[----:B------:R-:W-:-:S07]  /*3110*/  @!P0 FFMA.FTZ R0, R3, 0.93318945169448852539, R0 ;  /* 0x3f6ee58103008823 */ /* 0x000fce0000010000 */
.L_x_5154:
[----:B------:R-:W-:Y:S05]  /*3120*/  BSYNC B0 ;  /* 0x0000000000007941 */ /* 0x000fea0003800000 */
.L_x_5152:
        /* <DEDUP_REMOVED lines=46> */
.L_x_5156:
        /* <DEDUP_REMOVED lines=32> */
.L_x_5157:
[----:B------:R-:W-:Y:S05]  /*3610*/  BSYNC B0 ;  /* 0x0000000000007941 */ /* 0x000fea0003800000 */
.L_x_5155:
        /* <DEDUP_REMOVED lines=18> */
.L_x_5159:
[----:B------:R-:W-:Y:S05]  /*3740*/  BSYNC B2 ;  /* 0x0000000000027941 */ /* 0x000fea0003800000 */
.L_x_5158:
        /* <DEDUP_REMOVED lines=18> */
.L_x_5161:
[----:B------:R-:W-:Y:S02]  /*3870*/  ISETP.GE.AND P0, PT, R32, RZ, PT ;  /* 0x000000ff2000720c */ /* 0x000fe40003f06270 */
[----:B------:R-:W-:-:S11]  /*3880*/  MOV R3, 0x3fd774eb ;  /* 0x3fd774eb00037802 */ /* 0x000fd60000000f00 */
[----:B------:R-:W-:-:S04]  /*3890*/  @P0 FFMA.FTZ R0, R3, 0.93318945169448852539, -R0 ;  /* 0x3f6ee58103000823 */ /* 0x000fc80000010800 */
[----:B------:R-:W-:-:S07]  /*38a0*/  @!P0 FFMA.FTZ R0, R3, 0.93318945169448852539, R0 ;  /* 0x3f6ee58103008823 */ /* 0x000fce0000010000 */
.L_x_5162:
[----:B------:R-:W-:Y:S05]  /*38b0*/  BSYNC B0 ;  /* 0x0000000000007941 */ /* 0x000fea0003800000 */
.L_x_5160:
        /* <DEDUP_REMOVED lines=46> */
.L_x_5164:
        /* <DEDUP_REMOVED lines=32> */
.L_x_5165:
[----:B------:R-:W-:Y:S05]  /*3da0*/  BSYNC B0 ;  /* 0x0000000000007941 */ /* 0x000fea0003800000 */
.L_x_5163:
        /* <DEDUP_REMOVED lines=18> */
.L_x_5101:
        /* <DEDUP_REMOVED lines=78> */
.L_x_5169:
[----:B------:R-:W-:Y:S05]  /*43b0*/  BSYNC B3 ;  /* 0x0000000000037941 */ /* 0x000fea0003800000 */
.L_x_5168:
        /* <DEDUP_REMOVED lines=18> */
.L_x_5171:
[----:B------:R-:W-:Y:S02]  /*44e0*/  ISETP.GE.AND P0, PT, R12, RZ, PT ;  /* 0x000000ff0c00720c */ /* 0x000fe40003f06270 */
[----:B------:R-:W-:-:S11]  /*44f0*/  MOV R3, 0x3fd774eb ;  /* 0x3fd774eb00037802 */ /* 0x000fd60000000f00 */
[----:B------:R-:W-:-:S04]  /*4500*/  @P0 FFMA.FTZ R0, R3, 0.93318945169448852539, -R0 ;  /* 0x3f6ee58103000823 */ /* 0x000fc80000010800 */
[----:B------:R-:W-:-:S07]  /*4510*/  @!P0 FFMA.FTZ R0, R3, 0.93318945169448852539, R0 ;  /* 0x3f6ee58103008823 */ /* 0x000fce0000010000 */
.L_x_5172:
[----:B------:R-:W-:Y:S05]  /*4520*/  BSYNC B0 ;  /* 0x0000000000007941 */ /* 0x000fea0003800000 */
.L_x_5170:
        /* <DEDUP_REMOVED lines=45> */
.L_x_5173:
        /* <DEDUP_REMOVED lines=33> */
.L_x_5167:
[----:B------:R-:W-:Y:S05]  /*4a10*/  BSYNC B2 ;  /* 0x0000000000027941 */ /* 0x000fea0003800000 */
.L_x_5166:
        /* <DEDUP_REMOVED lines=24> */
.L_x_5177:
[----:B------:R-:W-:Y:S05]  /*4ba0*/  BSYNC B3 ;  /* 0x0000000000037941 */ /* 0x000fea0003800000 */
.L_x_5176:
        /* <DEDUP_REMOVED lines=18> */
.L_x_5179:
[----:B------:R-:W-:Y:S02]  /*4cd0*/  ISETP.GE.AND P0, PT, R10, RZ, PT ;  /* 0x000000ff0a00720c */ /* 0x000fe40003f06270 */
[----:B------:R-:W-:-:S11]  /*4ce0*/  MOV R3, 0x3fd774eb ;  /* 0x3fd774eb00037802 */ /* 0x000fd60000000f00 */
[----:B------:R-:W-:-:S04]  /*4cf0*/  @P0 FFMA.FTZ R0, R3, 0.93318945169448852539, -R0 ;  /* 0x3f6ee58103000823 */ /* 0x000fc80000010800 */
[----:B------:R-:W-:-:S07]  /*4d00*/  @!P0 FFMA.FTZ R0, R3, 0.93318945169448852539, R0 ;  /* 0x3f6ee58103008823 */ /* 0x000fce0000010000 */
.L_x_5180:
[----:B------:R-:W-:Y:S05]  /*4d10*/  BSYNC B0 ;  /* 0x0000000000007941 */ /* 0x000fea0003800000 */
.L_x_5178:
        /* <DEDUP_REMOVED lines=45> */
.L_x_5181:
        /* <DEDUP_REMOVED lines=33> */
.L_x_5175:
[----:B------:R-:W-:Y:S05]  /*5200*/  BSYNC B2 ;  /* 0x0000000000027941 */ /* 0x000fea0003800000 */
.L_x_5174:
        /* <DEDUP_REMOVED lines=24> */
.L_x_5185:
[----:B------:R-:W-:Y:S05]  /*5390*/  BSYNC B3 ;  /* 0x0000000000037941 */ /* 0x000fea0003800000 */
.L_x_5184:
        /* <DEDUP_REMOVED lines=18> */
.L_x_5187:
[----:B------:R-:W-:Y:S02]  /*54c0*/  ISETP.GE.AND P0, PT, R8, RZ, PT ;  /* 0x000000ff0800720c */ /* 0x000fe40003f06270 */
[----:B------:R-:W-:-:S11]  /*54d0*/  MOV R3, 0x3fd774eb ;  /* 0x3fd774eb00037802 */ /* 0x000fd60000000f00 */
[----:B------:R-:W-:-:S04]  /*54e0*/  @P0 FFMA.FTZ R0, R3, 0.93318945169448852539, -R0 ;  /* 0x3f6ee58103000823 */ /* 0x000fc80000010800 */
[----:B------:R-:W-:-:S07]  /*54f0*/  @!P0 FFMA.FTZ R0, R3, 0.93318945169448852539, R0 ;  /* 0x3f6ee58103008823 */ /* 0x000fce0000010000 */
.L_x_5188:
[----:B------:R-:W-:Y:S05]  /*5500*/  BSYNC B0 ;  /* 0x0000000000007941 */ /* 0x000fea0003800000 */
.L_x_5186:
        /* <DEDUP_REMOVED lines=45> */
.L_x_5189:
        /* <DEDUP_REMOVED lines=33> */
.L_x_5183:
[----:B------:R-:W-:Y:S05]  /*59f0*/  BSYNC B2 ;  /* 0x0000000000027941 */ /* 0x000fea0003800000 */
.L_x_5182:
        /* <DEDUP_REMOVED lines=23> */
.L_x_5193:
[----:B------:R-:W-:Y:S05]  /*5b70*/  BSYNC B3 ;  /* 0x0000000000037941 */ /* 0x000fea0003800000 */
.L_x_5192:
        /* <DEDUP_REMOVED lines=18> */
.L_x_5195:
[----:B------:R-:W-:Y:S02]  /*5ca0*/  ISETP.GE.AND P0, PT, R28, RZ, PT ;  /* 0x000000ff1c00720c */ /* 0x000fe40003f06270 */
[----:B------:R-:W-:-:S11]  /*5cb0*/  MOV R3, 0x3fd774eb ;  /* 0x3fd774eb00037802 */ /* 0x000fd60000000f00 */
[----:B------:R-:W-:-:S04]  /*5cc0*/  @P0 FFMA.FTZ R0, R3, 0.93318945169448852539, -R0 ;  /* 0x3f6ee58103000823 */ /* 0x000fc80000010800 */
[----:B------:R-:W-:-:S07]  /*5cd0*/  @!P0 FFMA.FTZ R0, R3, 0.93318945169448852539, R0 ;  /* 0x3f6ee58103008823 */ /* 0x000fce0000010000 */
.L_x_5196:
[----:B------:R-:W-:Y:S05]  /*5ce0*/  BSYNC B0 ;  /* 0x0000000000007941 */ /* 0x000fea0003800000 */
.L_x_5194:
        /* <DEDUP_REMOVED lines=45> */
.L_x_5197:
        /* <DEDUP_REMOVED lines=33> */
.L_x_5191:
[----:B------:R-:W-:Y:S05]  /*61d0*/  BSYNC B2 ;  /* 0x0000000000027941 */ /* 0x000fea0003800000 */
.L_x_5190:
        /* <DEDUP_REMOVED lines=24> */
.L_x_5201:
[----:B------:R-:W-:Y:S05]  /*6360*/  BSYNC B3 ;  /* 0x0000000000037941 */ /* 0x000fea0003800000 */
.L_x_5200:
        /* <DEDUP_REMOVED lines=18> */
.L_x_5203:
[----:B------:R-:W-:Y:S02]  /*6490*/  ISETP.GE.AND P0, PT, R30, RZ, PT ;  /* 0x000000ff1e00720c */ /* 0x000fe40003f06270 */
[----:B------:R-:W-:-:S11]  /*64a0*/  MOV R3, 0x3fd774eb ;  /* 0x3fd774eb00037802 */ /* 0x000fd60000000f00 */
[----:B------:R-:W-:-:S04]  /*64b0*/  @P0 FFMA.FTZ R0, R3, 0.93318945169448852539, -R0 ;  /* 0x3f6ee58103000823 */ /* 0x000fc80000010800 */
[----:B------:R-:W-:-:S07]  /*64c0*/  @!P0 FFMA.FTZ R0, R3, 0.93318945169448852539, R0 ;  /* 0x3f6ee58103008823 */ /* 0x000fce0000010000 */
.L_x_5204:
[----:B------:R-:W-:Y:S05]  /*64d0*/  BSYNC B0 ;  /* 0x0000000000007941 */ /* 0x000fea0003800000 */
.L_x_5202:
        /* <DEDUP_REMOVED lines=45> */
.L_x_5205:
        /* <DEDUP_REMOVED lines=33> */
.L_x_5199:
[----:B------:R-:W-:Y:S05]  /*69c0*/  BSYNC B2 ;  /* 0x0000000000027941 */ /* 0x000fea0003800000 */
.L_x_5198:
        /* <DEDUP_REMOVED lines=23> */
.L_x_5209:
[----:B------:R-:W-:Y:S05]  /*6b40*/  BSYNC B3 ;  /* 0x0000000000037941 */ /* 0x000fea0003800000 */
.L_x_5208:
        /* <DEDUP_REMOVED lines=18> */
.L_x_5211:
[----:B------:R-:W-:Y:S02]  /*6c70*/  ISETP.GE.AND P0, PT, R28, RZ, PT ;  /* 0x000000ff1c00720c */ /* 0x000fe40003f06270 */
[----:B------:R-:W-:-:S11]  /*6c80*/  MOV R3, 0x3fd774eb ;  /* 0x3fd774eb00037802 */ /* 0x000fd60000000f00 */
[----:B------:R-:W-:-:S04]  /*6c90*/  @P0 FFMA.FTZ R0, R3, 0.93318945169448852539, -R0 ;  /* 0x3f6ee58103000823 */ /* 0x000fc80000010800 */
[----:B------:R-:W-:-:S07]  /*6ca0*/  @!P0 FFMA.FTZ R0, R3, 0.93318945169448852539, R0 ;  /* 0x3f6ee58103008823 */ /* 0x000fce0000010000 */
.L_x_5212:
[----:B------:R-:W-:Y:S05]  /*6cb0*/  BSYNC B0 ;  /* 0x0000000000007941 */ /* 0x000fea0003800000 */
.L_x_5210:
        /* <DEDUP_REMOVED lines=45> */
.L_x_5213:
        /* <DEDUP_REMOVED lines=33> */
.L_x_5207:
[----:B------:R-:W-:Y:S05]  /*71a0*/  BSYNC B2 ;  /* 0x0000000000027941 */ /* 0x000fea0003800000 */
.L_x_5206:
        /* <DEDUP_REMOVED lines=24> */
.L_x_5217:
[----:B------:R-:W-:Y:S05]  /*7330*/  BSYNC B3 ;  /* 0x0000000000037941 */ /* 0x000fea0003800000 */
.L_x_5216:
        /* <DEDUP_REMOVED lines=18> */
.L_x_5219:
[----:B------:R-:W-:Y:S02]  /*7460*/  ISETP.GE.AND P0, PT, R22, RZ, PT ;  /* 0x000000ff1600720c */ /* 0x000fe40003f06270 */
[----:B------:R-:W-:-:S11]  /*7470*/  MOV R3, 0x3fd774eb ;  /* 0x3fd774eb00037802 */ /* 0x000fd60000000f00 */
[----:B------:R-:W-:-:S04]  /*7480*/  @P0 FFMA.FTZ R0, R3, 0.93318945169448852539, -R0 ;  /* 0x3f6ee58103000823 */ /* 0x000fc80000010800 */
[----:B------:R-:W-:-:S07]  /*7490*/  @!P0 FFMA.FTZ R0, R3, 0.93318945169448852539, R0 ;  /* 0x3f6ee58103008823 */ /* 0x000fce0000010000 */
.L_x_5220:
[----:B------:R-:W-:Y:S05]  /*74a0*/  BSYNC B0 ;  /* 0x0000000000007941 */ /* 0x000fea0003800000 */
.L_x_5218:
        /* <DEDUP_REMOVED lines=45> */
.L_x_5221:
        /* <DEDUP_REMOVED lines=33> */
.L_x_5215:
[----:B------:R-:W-:Y:S05]  /*7990*/  BSYNC B2 ;  /* 0x0000000000027941 */ /* 0x000fea0003800000 */
.L_x_5214:
        /* <DEDUP_REMOVED lines=23> */
.L_x_5225:
[----:B------:R-:W-:Y:S05]  /*7b10*/  BSYNC B3 ;  /* 0x0000000000037941 */ /* 0x000fea0003800000 */
.L_x_5224:
        /* <DEDUP_REMOVED lines=18> */
.L_x_5227:
[----:B------:R-:W-:Y:S02]  /*7c40*/  ISETP.GE.AND P0, PT, R20, RZ, PT ;  /* 0x000000ff1400720c */ /* 0x000fe40003f06270 */
[----:B------:R-:W-:-:S11]  /*7c50*/  MOV R3, 0x3fd774eb ;  /* 0x3fd774eb00037802 */ /* 0x000fd60000000f00 */
[----:B------:R-:W-:-:S04]  /*7c60*/  @P0 FFMA.FTZ R0, R3, 0.93318945169448852539, -R0 ;  /* 0x3f6ee58103000823 */ /* 0x000fc80000010800 */
[----:B------:R-:W-:-:S07]  /*7c70*/  @!P0 FFMA.FTZ R0, R3, 0.93318945169448852539, R0 ;  /* 0x3f6ee58103008823 */ /* 0x000fce0000010000 */
.L_x_5228:
[----:B------:R-:W-:Y:S05]  /*7c80*/  BSYNC B0 ;  /* 0x0000000000007941 */ /* 0x000fea0003800000 */
.L_x_5226:
        /* <DEDUP_REMOVED lines=45> */
.L_x_5229:
        /* <DEDUP_REMOVED lines=33> */
.L_x_5223:
[----:B------:R-:W-:Y:S05]  /*8170*/  BSYNC B2 ;  /* 0x0000000000027941 */ /* 0x000fea0003800000 */
.L_x_5222:
        /* <DEDUP_REMOVED lines=17> */
.L_x_5232:
[----:B------:R-:W-:-:S13]  /*8290*/  ISETP.GE.AND P0, PT, R17, UR4, PT ;  /* 0x0000000411007c0c */ /* 0x000fda000bf06270 */
[----:B------:R-:W-:Y:S05]  /*82a0*/  @P0 BRA `(.L_x_5234) ;  /* 0x0000000000300947 */ /* 0x000fea0003800000 */
[----:B0-----:R-:W0:Y:S01]  /*82b0*/  LDC.64 R2, c[0x0][0x218] ;  /* 0x00008600ff027b82 */ /* 0x001e220000000a00 */
[C---:B------:R-:W-:Y:S02]  /*82c0*/  IADD3 R11, R17.reuse, UR6, RZ ;  /* 0x00000006110b7c10 */ /* 0x040fe4000fffe0ff */
[----:B------:R-:W-:-:S03]  /*82d0*/  IADD3 R17, R17, 0x80, RZ ;  /* 0x0000008011117810 */ /* 0x000fc60007ffe0ff */
[----:B0-----:R-:W-:-:S05]  /*82e0*/  IMAD.WIDE.U32 R2, R11, 0x8, R2 ;  /* 0x000000080b027825 */ /* 0x001fca00078e0002 */
[----:B------:R1:W-:Y:S02]  /*82f0*/  STG.E.64 desc[UR8][R2.64], R8 ;  /* 0x0000000802007986 */ /* 0x0003e4000c101b08 */
.L_x_5233:
[----:B------:R-:W-:-:S13]  /*8300*/  ISETP.GE.AND P0, PT, R17, UR4, PT ;  /* 0x0000000411007c0c */ /* 0x000fda000bf06270 */
[----:B------:R-:W-:Y:S05]  /*8310*/  @P0 BRA `(.L_x_5235) ;  /* 0x0000000000300947 */ /* 0x000fea0003800000 */
[----:B01----:R-:W0:Y:S01]  /*8320*/  LDC.64 R2, c[0x0][0x218] ;  /* 0x00008600ff027b82 */ /* 0x003e220000000a00 */
[C---:B------:R-:W-:Y:S02]  /*8330*/  IADD3 R9, R17.reuse, UR6, RZ ;  /* 0x0000000611097c10 */ /* 0x040fe4000fffe0ff */
[----:B------:R-:W-:-:S03]  /*8340*/  IADD3 R17, R17, 0x80, RZ ;  /* 0x0000008011117810 */ /* 0x000fc60007ffe0ff */
[----:B0-----:R-:W-:-:S05]  /*8350*/  IMAD.WIDE.U32 R2, R9, 0x8, R2 ;  /* 0x0000000809027825 */ /* 0x001fca00078e0002 */
[----:B------:R1:W-:Y:S02]  /*8360*/  STG.E.64 desc[UR8][R2.64], R6 ;  /* 0x0000000602007986 */ /* 0x0003e4000c101b08 */
.L_x_5234:
[----:B------:R-:W-:-:S13]  /*8370*/  ISETP.GE.AND P0, PT, R17, UR4, PT ;  /* 0x0000000411007c0c */ /* 0x000fda000bf06270 */
[----:B------:R-:W-:Y:S05]  /*8380*/  @P0 BRA `(.L_x_5236) ;  /* 0x0000000000340947 */ /* 0x000fea0003800000 */
[----:B01----:R-:W0:Y:S01]  /*8390*/  LDC.64 R2, c[0x0][0x218] ;  /* 0x00008600ff027b82 */ /* 0x003e220000000a00 */
[C---:B------:R-:W-:Y:S02]  /*83a0*/  IADD3 R7, R17.reuse, UR6, RZ ;  /* 0x0000000611077c10 */ /* 0x040fe4000fffe0ff */
[----:B------:R-:W-:-:S03]  /*83b0*/  IADD3 R17, R17, 0x80, RZ ;  /* 0x0000008011117810 */ /* 0x000fc60007ffe0ff */
[----:B0-----:R-:W-:-:S05]  /*83c0*/  IMAD.WIDE.U32 R2, R7, 0x8, R2 ;  /* 0x0000000807027825 */ /* 0x001fca00078e0002 */
[----:B------:R2:W-:Y:S02]  /*83d0*/  STG.E.64 desc[UR8][R2.64], R30 ;  /* 0x0000001e02007986 */ /* 0x0005e4000c101b08 */
.L_x_5235:
        /* <DEDUP_REMOVED lines=8> */
.L_x_5236:
[----:B------:R-:W-:Y:S05]  /*8460*/  BSYNC B1 ;  /* 0x0000000000017941 */ /* 0x000fea0003800000 */
.L_x_5231:
[----:B------:R-:W-:-:S13]  /*8470*/  ISETP.GE.AND P0, PT, R17, UR4, PT ;  /* 0x0000000411007c0c */ /* 0x000fda000bf06270 */
[----:B012---:R-:W0:Y:S01]  /*8480*/  @!P0 LDC.64 R2, c[0x0][0x218] ;  /* 0x00008600ff028b82 */ /* 0x007e220000000a00 */
[C---:B------:R-:W-:Y:S02]  /*8490*/  @!P0 IADD3 R7, R17.reuse, UR6, RZ ;  /* 0x0000000611078c10 */ /* 0x040fe4000fffe0ff */
[----:B------:R-:W-:-:S03]  /*84a0*/  @!P0 IADD3 R17, R17, 0x80, RZ ;  /* 0x0000008011118810 */ /* 0x000fc60007ffe0ff */
[----:B0-----:R-:W-:-:S05]  /*84b0*/  @!P0 IMAD.WIDE.U32 R2, R7, 0x8, R2 ;  /* 0x0000000807028825 */ /* 0x001fca00078e0002 */
[----:B------:R3:W-:Y:S02]  /*84c0*/  @!P0 STG.E.64 desc[UR8][R2.64], R22 ;  /* 0x0000001602008986 */ /* 0x0007e4000c101b08 */
.L_x_5237:
[----:B------:R-:W-:Y:S05]  /*84d0*/  BSYNC B0 ;  /* 0x0000000000007941 */ /* 0x000fea0003800000 */
.L_x_5230:
        /* <DEDUP_REMOVED lines=8> */
        .weak           $__internal_6_$__cuda_sm3x_div_rn_ftz_f32_slowpath
        .type           $__internal_6_$__cuda_sm3x_div_rn_ftz_f32_slowpath,@function
        .size           $__internal_6_$__cuda_sm3x_div_rn_ftz_f32_slowpath,(.L_x_13236 - $__internal_6_$__cuda_sm3x_div_rn_ftz_f32_slowpath)
$__internal_6_$__cuda_sm3x_div_rn_ftz_f32_slowpath:
        /* <DEDUP_REMOVED lines=32> */
.L_x_5240:
[----:B------:R-:W-:Y:S05]  /*8760*/  BSYNC B1 ;  /* 0x0000000000017941 */ /* 0x000fea0003800000 */
.L_x_5239:
        /* <DEDUP_REMOVED lines=27> */
.L_x_5246:
[----:B------:R-:W-:-:S07]  /*8920*/  LEA R0, R25, R0, 0x17 ;  /* 0x0000000019007211 */ /* 0x000fce00078eb8ff */
.L_x_5247:
[----:B------:R-:W-:Y:S05]  /*8930*/  BSYNC B1 ;  /* 0x0000000000017941 */ /* 0x000fea0003800000 */
.L_x_5245:
[----:B------:R-:W-:Y:S05]  /*8940*/  BRA `(.L_x_5248) ;  /* 0x0000000000207947 */ /* 0x000fea0003800000 */
.L_x_5244:
[----:B------:R-:W-:-:S04]  /*8950*/  LOP3.LUT R33, R0, 0x80000000, R33, 0x48, !PT ;  /* 0x8000000000217812 */ /* 0x000fc800078e4821 */
[----:B------:R-:W-:Y:S01]  /*8960*/  LOP3.LUT R0, R33, 0x7f800000, RZ, 0xfc, !PT ;  /* 0x7f80000021007812 */ /* 0x000fe200078efcff */
[----:B------:R-:W-:Y:S06]  /*8970*/  BRA `(.L_x_5248) ;  /* 0x0000000000147947 */ /* 0x000fec0003800000 */
.L_x_5243:
[----:B------:R-:W-:Y:S01]  /*8980*/  LOP3.LUT R0, R0, 0x80000000, R33, 0x48, !PT ;  /* 0x8000000000007812 */ /* 0x000fe200078e4821 */
[----:B------:R-:W-:Y:S06]  /*8990*/  BRA `(.L_x_5248) ;  /* 0x00000000000c7947 */ /* 0x000fec0003800000 */
.L_x_5242:
[----:B------:R-:W0:Y:S01]  /*89a0*/  MUFU.RSQ R0, -QNAN ;  /* 0xffc0000000007908 */ /* 0x000e220000001400 */
[----:B------:R-:W-:Y:S05]  /*89b0*/  BRA `(.L_x_5248) ;  /* 0x0000000000047947 */ /* 0x000fea0003800000 */
.L_x_5241:
[----:B------:R-:W-:-:S07]  /*89c0*/  FADD.FTZ R0, R33, R0 ;  /* 0x0000000021007221 */ /* 0x000fce0000010000 */
.L_x_5248:
[----:B------:R-:W-:Y:S05]  /*89d0*/  BSYNC B0 ;  /* 0x0000000000007941 */ /* 0x000fea0003800000 */
.L_x_5238:
[----:B------:R-:W-:-:S06]  /*89e0*/  HFMA2.MMA R3, -RZ, RZ, 0, 0 ;  /* 0x00000000ff037435 */ /* 0x000fcc00000001ff */
[----:B0-----:R-:W-:Y:S05]  /*89f0*/  RET.REL.NODEC R2 `(_ZN2at6native29vectorized_elementwise_kernelILi8EZZZNS0_17log1p_kernel_cudaERNS_18TensorIteratorBaseEENKUlvE_clEvENKUlvE2_clEvEUlN3c107complexIfEEE_St5arrayIPcLm2EEEEviT0_T1_) ;  /* 0xffffff7402807950 */ /* 0x001fea0003c3ffff */
.L_x_5249:
        /* <DEDUP_REMOVED lines=16> */
.L_x_13236:


//--------------------- .text._ZN2at6native18elementwise_kernelILi128ELi4EZNS0_15gpu_kernel_implIZZZNS0_17log1p_kernel_cudaERNS_18TensorIteratorBaseEENKUlvE_clEvENKUlvE1_clEvEUlN3c107complexIdEEE_EEvS4_RKT_EUliE_EEviT1_ --------------------------
	.section	.text._ZN2at6native18elementwise_kernelILi128ELi4EZNS0_15gpu_kernel_implIZZZNS0_17log1p_kernel_cudaERNS_18TensorIteratorBaseEENKUlvE_clEvENKUlvE1_clEvEUlN3c107complexIdEEE_EEvS4_RKT_EUliE_EEviT1_,"ax",@progbits
	.align	128
        .global         _ZN2at6native18elementwise_kernelILi128ELi4EZNS0_15gpu_kernel_implIZZZNS0_17log1p_kernel_cudaERNS_18TensorIteratorBaseEENKUlvE_clEvENKUlvE1_clEvEUlN3c107complexIdEEE_EEvS4_RKT_EUliE_EEviT1_
        .type           _ZN2at6native18elementwise_kernelILi128ELi4EZNS0_15gpu_kernel_implIZZZNS0_17log1p_kernel_cudaERNS_18TensorIteratorBaseEENKUlvE_clEvENKUlvE1_clEvEUlN3c107complexIdEEE_EEvS4_RKT_EUliE_EEviT1_,@function
        .size           _ZN2at6native18elementwise_kernelILi128ELi4EZNS0_15gpu_kernel_implIZZZNS0_17log1p_kernel_cudaERNS_18TensorIteratorBaseEENKUlvE_clEvENKUlvE1_clEvEUlN3c107complexIdEEE_EEvS4_RKT_EUliE_EEviT1_,(.L_x_13237 - _ZN2at6native18elementwise_kernelILi128ELi4EZNS0_15gpu_kernel_implIZZZNS0_17log1p_kernel_cudaERNS_18TensorIteratorBaseEENKUlvE_clEvENKUlvE1_clEvEUlN3c107complexIdEEE_EEvS4_RKT_EUliE_EEviT1_)
        .other          _ZN2at6native18elementwise_kernelILi128ELi4EZNS0_15gpu_kernel_implIZZZNS0_17log1p_kernel_cudaERNS_18TensorIteratorBaseEENKUlvE_clEvENKUlvE1_clEvEUlN3c107complexIdEEE_EEvS4_RKT_EUliE_EEviT1_,@"STO_CUDA_ENTRY STV_DEFAULT"
_ZN2at6native18elementwise_kernelILi128ELi4EZNS0_15gpu_kernel_implIZZZNS0_17log1p_kernel_cudaERNS_18TensorIteratorBaseEENKUlvE_clEvENKUlvE1_clEvEUlN3c107complexIdEEE_EEvS4_RKT_EUliE_EEviT1_:
.text._ZN2at6native18elementwise_kernelILi128ELi4EZNS0_15gpu_kernel_implIZZZNS0_17log1p_kernel_cudaERNS_18TensorIteratorBaseEENKUlvE_clEvENKUlvE1_clEvEUlN3c107complexIdEEE_EEvS4_RKT_EUliE_EEviT1_:
        /* <DEDUP_REMOVED lines=312> */
.L_x_5252:
        /* <DEDUP_REMOVED lines=19> */
[----:B------:R-:W-:Y:S01]  /*14b0*/  CS2R R22, SRZ ;  /* 0x0000000000167805 */ /* 0x000fe2000001ff00 */
[----:B--2---:R0:W1:Y:S01]  /*14c0*/  I2F.F64.S16 R20, R2 ;  /* 0x0000000200147312 */ /* 0x0040620000101c00 */
[----:B------:R-:W-:Y:S05]  /*14d0*/  BRA `(.L_x_5258) ;  /* 0x0000000c00d87947 */ /* 0x000fea0003800000 */
.L_x_5256:
[----:B------:R-:W2:Y:S01]  /*14e0*/  LDG.E.U8 R2, desc[UR36][R2.64] ;  /* 0x0000002402027981 */ /* 0x000ea2000c1e1100 */
[----:B------:R-:W-:Y:S01]  /*14f0*/  CS2R R22, SRZ ;  /* 0x0000000000167805 */ /* 0x000fe2000001ff00 */
[----:B--2---:R0:W1:Y:S01]  /*1500*/  I2F.F64.U16 R20, R2 ;  /* 0x0000000200147312 */ /* 0x0040620000101800 */
[----:B------:R-:W-:Y:S05]  /*1510*/  BRA `(.L_x_5258) ;  /* 0x0000000c00c87947 */ /* 0x000fea0003800000 */
.L_x_5255:
[----:B------:R-:W-:-:S13]  /*1520*/  ISETP.NE.AND P0, PT, R4, 0x2, PT ;  /* 0x000000020400780c */ /* 0x000fda0003f05270 */
[----:B------:R-:W-:Y:S05]  /*1530*/  @!P0 BRA `(.L_x_5259) ;  /* 0x0000000000308947 */ /* 0x000fea0003800000 */
[----:B------:R-:W-:-:S13]  /*1540*/  ISETP.NE.AND P0, PT, R4, 0x3, PT ;  /* 0x000000030400780c */ /* 0x000fda0003f05270 */
[----:B------:R-:W-:Y:S05]  /*1550*/  @!P0 BRA `(.L_x_5260) ;  /* 0x0000000000188947 */ /* 0x000fea0003800000 */
[----:B------:R-:W-:-:S13]  /*1560*/  ISETP.NE.AND P0, PT, R4, 0x4, PT ;  /* 0x000000040400780c */ /* 0x000fda0003f05270 */
[----:B------:R-:W-:Y:S05]  /*1570*/  @P0 BRA `(.L_x_5257) ;  /* 0x0000000c00480947 */ /* 0x000fea0003800000 */
[----:B------:R-:W2:Y:S01]  /*1580*/  LDG.E.64 R20, desc[UR36][R2.64] ;  /* 0x0000002402147981 */ /* 0x000ea2000c1e1b00 */
[----:B------:R-:W-:Y:S01]  /*1590*/  CS2R R22, SRZ ;  /* 0x0000000000167805 */ /* 0x000fe2000001ff00 */
[----:B--2---:R-:W0:Y:S01]  /*15a0*/  I2F.F64.S64 R20, R20 ;  /* 0x0000001400147312 */ /* 0x004e220000301c00 */
[----:B------:R-:W-:Y:S05]  /*15b0*/  BRA `(.L_x_5258) ;  /* 0x0000000c00a07947 */ /* 0x000fea0003800000 */
.L_x_5260:
[----:B------:R-:W2:Y:S01]  /*15c0*/  LDG.E R2, desc[UR36][R2.64] ;  /* 0x0000002402027981 */ /* 0x000ea2000c1e1900 */
[----:B------:R-:W-:Y:S01]  /*15d0*/  CS2R R22, SRZ ;  /* 0x0000000000167805 */ /* 0x000fe2000001ff00 */
[----:B--2---:R0:W1:Y:S01]  /*15e0*/  I2F.F64 R20, R2 ;  /* 0x0000000200147312 */ /* 0x0040620000201c00 */
[----:B------:R-:W-:Y:S05]  /*15f0*/  BRA `(.L_x_5258) ;  /* 0x0000000c00907947 */ /* 0x000fea0003800000 */
.L_x_5259:
[----:B------:R-:W2:Y:S01]  /*1600*/  LDG.E.U16 R2, desc[UR36][R2.64] ;  /* 0x0000002402027981 */ /* 0x000ea2000c1e1500 */
[----:B------:R-:W-:Y:S01]  /*1610*/  CS2R R22, SRZ ;  /* 0x0000000000167805 */ /* 0x000fe2000001ff00 */
[----:B--2---:R0:W1:Y:S01]  /*1620*/  I2F.F64.S16 R20, R2 ;  /* 0x0000000200147312 */ /* 0x0040620000101c00 */
[----:B------:R-:W-:Y:S05]  /*1630*/  BRA `(.L_x_5258) ;  /* 0x0000000c00807947 */ /* 0x000fea0003800000 */
.L_x_5254:
[----:B------:R-:W-:-:S13]  /*1640*/  ISETP.GT.AND P0, PT, R4, 0x6, PT ;  /* 0x000000060400780c */ /* 0x000fda0003f04270 */
[----:B------:R-:W-:Y:S05]  /*1650*/  @P0 BRA `(.L_x_5261) ;  /* 0x00000000003c0947 */ /* 0x000fea0003800000 */
[----:B------:R-:W-:-:S13]  /*1660*/  ISETP.NE.AND P0, PT, R4, 0x5, PT ;  /* 0x000000050400780c */ /* 0x000fda0003f05270 */
[----:B------:R-:W-:Y:S05]  /*1670*/  @!P0 BRA `(.L_x_5262) ;  /* 0x00000000001c8947 */ /* 0x000fea0003800000 */
[----:B------:R-:W-:-:S13]  /*1680*/  ISETP.NE.AND P0, PT, R4, 0x6, PT ;  /* 0x000000060400780c */ /* 0x000fda0003f05270 */
[----:B------:R-:W-:Y:S05]  /*1690*/  @P0 BRA `(.L_x_5257) ;  /* 0x0000000c00000947 */ /* 0x000fea0003800000 */
[----:B------:R-:W2:Y:S01]  /*16a0*/  LDG.E R20, desc[UR36][R2.64] ;  /* 0x0000002402147981 */ /* 0x000ea2000c1e1900 */
[----:B------:R-:W-:Y:S01]  /*16b0*/  CS2R R22, SRZ ;  /* 0x0000000000167805 */ /* 0x000fe2000001ff00 */
[----:B--2---:R-:W-:-:S06]  /*16c0*/  FMUL.FTZ R20, R20, 1 ;  /* 0x3f80000014147820 */ /* 0x004fcc0000410000 */
[----:B------:R-:W0:Y:S01]  /*16d0*/  F2F.F64.F32 R20, R20 ;  /* 0x0000001400147310 */ /* 0x000e220000201800 */
[----:B------:R-:W-:Y:S05]  /*16e0*/  BRA `(.L_x_5258) ;  /* 0x0000000c00547947 */ /* 0x000fea0003800000 */
.L_x_5262:
[----:B------:R-:W2:Y:S01]  /*16f0*/  LDG.E.U16 R0, desc[UR36][R2.64] ;  /* 0x0000002402007981 */ /* 0x000ea2000c1e1500 */
[----:B------:R-:W-:Y:S01]  /*1700*/  CS2R R22, SRZ ;  /* 0x0000000000167805 */ /* 0x000fe2000001ff00 */
[----:B--2---:R-:W-:-:S05]  /*1710*/  HADD2.F32 R0, -RZ, R0.H0_H0 ;  /* 0x20000000ff007230 */ /* 0x004fca0000004100 */
[----:B------:R-:W-:-:S04]  /*1720*/  FMUL.FTZ R0, R0, 1 ;  /* 0x3f80000000007820 */ /* 0x000fc80000410000 */
[----:B------:R0:W1:Y:S01]  /*1730*/  F2F.F64.F32 R20, R0 ;  /* 0x0000000000147310 */ /* 0x0000620000201800 */
[----:B------:R-:W-:Y:S05]  /*1740*/  BRA `(.L_x_5258) ;  /* 0x0000000c003c7947 */ /* 0x000fea0003800000 */
.L_x_5261:
[----:B------:R-:W-:-:S13]  /*1750*/  ISETP.NE.AND P0, PT, R4, 0x7, PT ;  /* 0x000000070400780c */ /* 0x000fda0003f05270 */
[----:B------:R-:W-:Y:S05]  /*1760*/  @!P0 BRA `(.L_x_5263) ;  /* 0x0000000000488947 */ /* 0x000fea0003800000 */
[----:B------:R-:W-:-:S13]  /*1770*/  ISETP.NE.AND P0, PT, R4, 0x8, PT ;  /* 0x000000080400780c */ /* 0x000fda0003f05270 */
[----:B------:R-:W-:Y:S05]  /*1780*/  @!P0 BRA `(.L_x_5264) ;  /* 0x0000000000208947 */ /* 0x000fea0003800000 */
[----:B------:R-:W-:-:S13]  /*1790*/  ISETP.NE.AND P0, PT, R4, 0x9, PT ;  /* 0x000000090400780c */ /* 0x000fda0003f05270 */
[----:B------:R-:W-:Y:S05]  /*17a0*/  @P0 BRA `(.L_x_5257) ;  /* 0x0000000800bc0947 */ /* 0x000fea0003800000 */
[----:B------:R-:W2:Y:S02]  /*17b0*/  LDG.E.64 R2, desc[UR36][R2.64] ;  /* 0x0000002402027981 */ /* 0x000ea4000c1e1b00 */
[----:B--2---:R-:W-:Y:S01]  /*17c0*/  FMUL.FTZ R22, R3, 1 ;  /* 0x3f80000003167820 */ /* 0x004fe20000410000 */
[----:B------:R-:W-:-:S05]  /*17d0*/  FMUL.FTZ R20, R2, 1 ;  /* 0x3f80000002147820 */ /* 0x000fca0000410000 */
[----:B------:R-:W0:Y:S08]  /*17e0*/  F2F.F64.F32 R22, R22 ;  /* 0x0000001600167310 */ /* 0x000e300000201800 */
[----:B------:R-:W1:Y:S01]  /*17f0*/  F2F.F64.F32 R20, R20 ;  /* 0x0000001400147310 */ /* 0x000e620000201800 */
[----:B------:R-:W-:Y:S05]  /*1800*/  BRA `(.L_x_5258) ;  /* 0x0000000c000c7947 */ /* 0x000fea0003800000 */
.L_x_5264:
[----:B------:R-:W2:Y:S02]  /*1810*/  LDG.E R0, desc[UR36][R2.64] ;  /* 0x0000002402007981 */ /* 0x000ea4000c1e1900 */
[--C-:B--2---:R-:W-:Y:S02]  /*1820*/  HADD2.F32 R4, -RZ, R0.reuse.H1_H1 ;  /* 0x30000000ff047230 */ /* 0x104fe40000004100 */
[----:B------:R-:W-:-:S03]  /*1830*/  HADD2.F32 R0, -RZ, R0.H0_H0 ;  /* 0x20000000ff007230 */ /* 0x000fc60000004100 */
[----:B------:R-:W-:Y:S02]  /*1840*/  FMUL.FTZ R4, R4, 1 ;  /* 0x3f80000004047820 */ /* 0x000fe40000410000 */
[----:B------:R-:W-:Y:S02]  /*1850*/  FMUL.FTZ R0, R0, 1 ;  /* 0x3f80000000007820 */ /* 0x000fe40000410000 */
[----:B------:R0:W1:Y:S08]  /*1860*/  F2F.F64.F32 R22, R4 ;  /* 0x0000000400167310 */ /* 0x0000700000201800 */
[----:B------:R0:W2:Y:S01]  /*1870*/  F2F.F64.F32 R20, R0 ;  /* 0x0000000000147310 */ /* 0x0000a20000201800 */
[----:B------:R-:W-:Y:S05]  /*1880*/  BRA `(.L_x_5258) ;  /* 0x0000000800ec7947 */ /* 0x000fea0003800000 */
.L_x_5263:
[----:B------:R0:W5:Y:S01]  /*1890*/  LDG.E.64 R20, desc[UR36][R2.64] ;  /* 0x0000002402147981 */ /* 0x000162000c1e1b00 */
[----:B------:R-:W-:Y:S01]  /*18a0*/  CS2R R22, SRZ ;  /* 0x0000000000167805 */ /* 0x000fe2000001ff00 */
[----:B------:R-:W-:Y:S06]  /*18b0*/  BRA `(.L_x_5258) ;  /* 0x0000000800e07947 */ /* 0x000fec0003800000 */
.L_x_5253:
        /* <DEDUP_REMOVED lines=9> */
[----:B------:R-:W-:Y:S01]  /*1950*/  CS2R R22, SRZ ;  /* 0x0000000000167805 */ /* 0x000fe2000001ff00 */
[----:B------:R-:W-:Y:S01]  /*1960*/  IMAD.MOV.U32 R20, RZ, RZ, RZ ;  /* 0x000000ffff147224 */ /* 0x000fe200078e00ff */
[----:B--2---:R-:W-:-:S04]  /*1970*/  ISETP.NE.AND P0, PT, R2, RZ, PT ;  /* 0x000000ff0200720c */ /* 0x004fc80003f05270 */
[----:B------:R-:W-:Y:S01]  /*1980*/  FSEL R21, RZ, 1.875, !P0 ;  /* 0x3ff00000ff157808 */ /* 0x000fe20004000000 */
[----:B------:R-:W-:Y:S08]  /*1990*/  BRA `(.L_x_5258) ;  /* 0x0000000800a87947 */ /* 0x000ff00003800000 */
.L_x_5267:
[----:B------:R0:W5:Y:S01]  /*19a0*/  LDG.E.128 R20, desc[UR36][R2.64] ;  /* 0x0000002402147981 */ /* 0x000162000c1e1d00 */
[----:B------:R-:W-:Y:S05]  /*19b0*/  BRA `(.L_x_5258) ;  /* 0x0000000800a07947 */ /* 0x000fea0003800000 */
.L_x_5266:
[----:B------:R-:W-:-:S13]  /*19c0*/  ISETP.NE.AND P0, PT, R4, 0xf, PT ;  /* 0x0000000f0400780c */ /* 0x000fda0003f05270 */
[----:B------:R-:W-:Y:S05]  /*19d0*/  @!P0 BRA `(.L_x_5268) ;  /* 0x0000000000ac8947 */ /* 0x000fea0003800000 */
[----:B------:R-:W-:-:S13]  /*19e0*/  ISETP.NE.AND P0, PT, R4, 0x17, PT ;  /* 0x000000170400780c */ /* 0x000fda0003f05270 */
[----:B------:R-:W-:Y:S05]  /*19f0*/  @!P0 BRA `(.L_x_5269) ;  /* 0x0000000000648947 */ /* 0x000fea0003800000 */
[----:B------:R-:W-:-:S13]  /*1a00*/  ISETP.NE.AND P0, PT, R4, 0x18, PT ;  /* 0x000000180400780c */ /* 0x000fda0003f05270 */
[----:B------:R-:W-:Y:S05]  /*1a10*/  @P0 BRA `(.L_x_5257) ;  /* 0x0000000800200947 */ /* 0x000fea0003800000 */
[----:B------:R-:W2:Y:S01]  /*1a20*/  LDG.E.U8 R0, desc[UR36][R2.64] ;  /* 0x0000002402007981 */ /* 0x000ea2000c1e1100 */
[----:B------:R-:W-:Y:S01]  /*1a30*/  IMAD.MOV.U32 R8, RZ, RZ, -0x800000 ;  /* 0xff800000ff087424 */ /* 0x000fe200078e00ff */
[----:B------:R-:W-:Y:S01]  /*1a40*/  CS2R R22, SRZ ;  /* 0x0000000000167805 */ /* 0x000fe2000001ff00 */
        /* <DEDUP_REMOVED lines=20> */
.L_x_5269:
[----:B------:R-:W2:Y:S01]  /*1b90*/  LDG.E.U8 R2, desc[UR36][R2.64] ;  /* 0x0000002402027981 */ /* 0x000ea2000c1e1100 */
[----:B------:R-:W-:Y:S01]  /*1ba0*/  CS2R R22, SRZ ;  /* 0x0000000000167805 */ /* 0x000fe2000001ff00 */
        /* <DEDUP_REMOVED lines=14> */
.L_x_5268:
[----:B------:R-:W2:Y:S01]  /*1c90*/  LDG.E.U16 R0, desc[UR36][R2.64] ;  /* 0x0000002402007981 */ /* 0x000ea2000c1e1500 */
[----:B------:R-:W-:Y:S01]  /*1ca0*/  CS2R R22, SRZ ;  /* 0x0000000000167805 */ /* 0x000fe2000001ff00 */
[----:B--2---:R-:W-:-:S04]  /*1cb0*/  IMAD.U32 R0, R0, 0x10000, RZ ;  /* 0x0001000000007824 */ /* 0x004fc800078e00ff */
[----:B------:R-:W-:-:S04]  /*1cc0*/  FMUL.FTZ R0, R0, 1 ;  /* 0x3f80000000007820 */ /* 0x000fc80000410000 */
[----:B------:R0:W1:Y:S01]  /*1cd0*/  F2F.F64.F32 R20, R0 ;  /* 0x0000000000147310 */ /* 0x0000620000201800 */
[----:B------:R-:W-:Y:S05]  /*1ce0*/  BRA `(.L_x_5258) ;  /* 0x0000000400d47947 */ /* 0x000fea0003800000 */
.L_x_5265:
        /* <DEDUP_REMOVED lines=9> */
[----:B------:R-:W-:Y:S01]  /*1d80*/  CS2R R22, SRZ ;  /* 0x0000000000167805 */ /* 0x000fe2000001ff00 */
[----:B--2---:R0:W1:Y:S01]  /*1d90*/  I2F.F64.U16 R20, R2 ;  /* 0x0000000200147312 */ /* 0x0040620000101800 */
[----:B------:R-:W-:Y:S05]  /*1da0*/  BRA `(.L_x_5258) ;  /* 0x0000000400a47947 */ /* 0x000fea0003800000 */
.L_x_5272:
        /* <DEDUP_REMOVED lines=21> */
.L_x_5276:
[----:B------:R-:W-:Y:S05]  /*1f00*/  BSYNC B1 ;  /* 0x0000000000017941 */ /* 0x000fea0003800000 */
.L_x_5275:
[----:B------:R-:W-:Y:S01]  /*1f10*/  LEA R3, R0, 0x3b800000, 0x17 ;  /* 0x3b80000000037811 */ /* 0x000fe200078eb8ff */
[----:B------:R-:W-:-:S05]  /*1f20*/  IMAD.SHL.U32 R0, R2, 0x100000, RZ ;  /* 0x0010000002007824 */ /* 0x000fca00078e00ff */
[----:B------:R-:W-:-:S07]  /*1f30*/  LOP3.LUT R0, R3, R0, R4, 0xfe, !PT ;  /* 0x0000000003007212 */ /* 0x000fce00078efe04 */
.L_x_5274:
[----:B------:R-:W-:Y:S05]  /*1f40*/  BSYNC B0 ;  /* 0x0000000000007941 */ /* 0x000fea0003800000 */
.L_x_5273:
[----:B------:R-:W-:Y:S01]  /*1f50*/  FMUL.FTZ R0, R0, 1 ;  /* 0x3f80000000007820 */ /* 0x000fe20000410000 */
[----:B------:R-:W-:-:S03]  /*1f60*/  CS2R R22, SRZ ;  /* 0x0000000000167805 */ /* 0x000fc6000001ff00 */
[----:B------:R2:W3:Y:S01]  /*1f70*/  F2F.F64.F32 R20, R0 ;  /* 0x0000000000147310 */ /* 0x0004e20000201800 */
[----:B------:R-:W-:Y:S05]  /*1f80*/  BRA `(.L_x_5258) ;  /* 0x00000004002c7947 */ /* 0x000fea0003800000 */
.L_x_5271:
        /* <DEDUP_REMOVED lines=21> */
.L_x_5280:
[----:B------:R-:W-:Y:S05]  /*20e0*/  BSYNC B1 ;  /* 0x0000000000017941 */ /* 0x000fea0003800000 */
.L_x_5279:
[----:B------:R-:W-:Y:S01]  /*20f0*/  LEA R3, R0, 0x37800000, 0x17 ;  /* 0x3780000000037811 */ /* 0x000fe200078eb8ff */
[----:B------:R-:W-:-:S05]  /*2100*/  IMAD.SHL.U32 R0, R2, 0x200000, RZ ;  /* 0x0020000002007824 */ /* 0x000fca00078e00ff */
[----:B------:R-:W-:-:S07]  /*2110*/  LOP3.LUT R0, R3, R0, R4, 0xfe, !PT ;  /* 0x0000000003007212 */ /* 0x000fce00078efe04 */
.L_x_5278:
[----:B------:R-:W-:Y:S05]  /*2120*/  BSYNC B0 ;  /* 0x0000000000007941 */ /* 0x000fea0003800000 */
.L_x_5277:
[----:B------:R-:W-:Y:S01]  /*2130*/  FMUL.FTZ R0, R0, 1 ;  /* 0x3f80000000007820 */ /* 0x000fe20000410000 */
[----:B------:R-:W-:-:S03]  /*2140*/  CS2R R22, SRZ ;  /* 0x0000000000167805 */ /* 0x000fc6000001ff00 */
[----:B------:R4:W0:Y:S01]  /*2150*/  F2F.F64.F32 R20, R0 ;  /* 0x0000000000147310 */ /* 0x0008220000201800 */
[----:B------:R-:W-:Y:S05]  /*2160*/  BRA `(.L_x_5258) ;  /* 0x0000000000b47947 */ /* 0x000fea0003800000 */
.L_x_5270:
        /* <DEDUP_REMOVED lines=14> */
.L_x_5284:
[----:B------:R-:W-:Y:S05]  /*2250*/  BSYNC B0 ;  /* 0x0000000000007941 */ /* 0x000fea0003800000 */
.L_x_5283:
[----:B------:R-:W-:Y:S01]  /*2260*/  FMUL.FTZ R0, R0, 1 ;  /* 0x3f80000000007820 */ /* 0x000fe20000410000 */
[----:B------:R-:W-:-:S03]  /*2270*/  CS2R R22, SRZ ;  /* 0x0000000000167805 */ /* 0x000fc6000001ff00 */
[----:B------:R0:W1:Y:S01]  /*2280*/  F2F.F64.F32 R20, R0 ;  /* 0x0000000000147310 */ /* 0x0000620000201800 */
[----:B------:R-:W-:Y:S05]  /*2290*/  BRA `(.L_x_5258) ;  /* 0x0000000000687947 */ /* 0x000fea0003800000 */
.L_x_5257:
        /* <DEDUP_REMOVED lines=16> */
.L_x_5285:
[----:B------:R-:W-:Y:S02]  /*23a0*/  CS2R R20, SRZ ;  /* 0x0000000000147805 */ /* 0x000fe4000001ff00 */
[----:B------:R-:W-:Y:S01]  /*23b0*/  CS2R R22, SRZ ;  /* 0x0000000000167805 */ /* 0x000fe2000001ff00 */
[----:B------:R-:W-:Y:S06]  /*23c0*/  BRA `(.L_x_5258) ;  /* 0x00000000001c7947 */ /* 0x000fec0003800000 */
.L_x_5282:
[----:B------:R-:W2:Y:S01]  /*23d0*/  LDG.E.64 R20, desc[UR36][R2.64] ;  /* 0x0000002402147981 */ /* 0x000ea2000c1e1b00 */
[----:B------:R-:W-:Y:S01]  /*23e0*/  CS2R R22, SRZ ;  /* 0x0000000000167805 */ /* 0x000fe2000001ff00 */
[----:B--2---:R-:W0:Y:S01]  /*23f0*/  I2F.F64.U64 R20, R20 ;  /* 0x0000001400147312 */ /* 0x004e220000301800 */
[----:B------:R-:W-:Y:S05]  /*2400*/  BRA `(.L_x_5258) ;  /* 0x00000000000c7947 */ /* 0x000fea0003800000 */
.L_x_5281:
[----:B------:R-:W2:Y:S01]  /*2410*/  LDG.E R2, desc[UR36][R2.64] ;  /* 0x0000002402027981 */ /* 0x000ea2000c1e1900 */
[----:B------:R-:W-:Y:S01]  /*2420*/  CS2R R22, SRZ ;  /* 0x0000000000167805 */ /* 0x000fe2000001ff00 */
[----:B--2---:R0:W1:Y:S06]  /*2430*/  I2F.F64.U32 R20, R2 ;  /* 0x0000000200147312 */ /* 0x00406c0000201800 */
.L_x_5258:
[----:B0123-5:R-:W-:Y:S01]  /*2440*/  DADD R18, R20, 1 ;  /* 0x3ff0000014127429 */ /* 0x02ffe20000000000 */
[----:B------:R-:W-:Y:S01]  /*2450*/  BSSY B1, `(.L_x_5286) ;  /* 0x0000070000017945 */ /* 0x000fe20003800000 */
[----:B------:R-:W-:-:S06]  /*2460*/  DADD R6, -RZ, |R22| ;  /* 0x00000000ff067229 */ /* 0x000fcc0000000516 */
[--C-:B------:R-:W-:Y:S02]  /*2470*/  DADD R8, -RZ, |R18|.reuse ;  /* 0x00000000ff087229 */ /* 0x100fe40000000512 */
[----:B------:R-:W-:-:S08]  /*2480*/  DSETP.GT.AND P4, PT, |R22|, |R18|, PT ;  /* 0x400000121600722a */ /* 0x000fd00003f84200 */
[----:B------:R-:W-:Y:S02]  /*2490*/  FSEL R10, R6, R8, P4 ;  /* 0x00000008060a7208 */ /* 0x000fe40002000000 */
[----:B------:R-:W-:-:S06]  /*24a0*/  FSEL R11, R7, R9, P4 ;  /* 0x00000009070b7208 */ /* 0x000fcc0002000000 */
[----:B------:R-:W-:-:S14]  /*24b0*/  DSETP.NEU.AND P0, PT, R10, RZ, PT ;  /* 0x000000ff0a00722a */ /* 0x000fdc0003f0d000 */
[----:B------:R-:W-:Y:S05]  /*24c0*/  @!P0 BRA `(.L_x_5287) ;  /* 0x0000000400948947 */ /* 0x000fea0003800000 */
[----:B------:R-:W0:Y:S01]  /*24d0*/  MUFU.RCP64H R3, R11 ;  /* 0x0000000b00037308 */ /* 0x000e220000001800 */
[----:B------:R-:W-:Y:S01]  /*24e0*/  IMAD.MOV.U32 R2, RZ, RZ, 0x1 ;  /* 0x00000001ff027424 */ /* 0x000fe200078e00ff */
[----:B------:R-:W-:Y:S01]  /*24f0*/  FSEL R12, R8, R6, P4 ;  /* 0x00000006080c7208 */ /* 0x000fe20002000000 */
[----:B------:R-:W-:Y:S01]  /*2500*/  BSSY B2, `(.L_x_5288) ;  /* 0x0000012000027945 */ /* 0x000fe20003800000 */
[----:B------:R-:W-:-:S04]  /*2510*/  FSEL R13, R9, R7, P4 ;  /* 0x00000007090d7208 */ /* 0x000fc80002000000 */
[----:B------:R-:W-:Y:S01]  /*2520*/  FSETP.GEU.AND P1, PT, |R13|, 6.5827683646048100446e-37, PT ;  /* 0x036000000d00780b */ /* 0x000fe20003f2e200 */
[----:B0-----:R-:W-:-:S08]  /*2530*/  DFMA R4, -R10, R2, 1 ;  /* 0x3ff000000a04742b */ /* 0x001fd00000000102 */
[----:B------:R-:W-:-:S08]  /*2540*/  DFMA R4, R4, R4, R4 ;  /* 0x000000040404722b */ /* 0x000fd00000000004 */
[----:B------:R-:W-:-:S08]  /*2550*/  DFMA R4, R2, R4, R2 ;  /* 0x000000040204722b */ /* 0x000fd00000000002 */
[----:B------:R-:W-:-:S08]  /*2560*/  DFMA R2, -R10, R4, 1 ;  /* 0x3ff000000a02742b */ /* 0x000fd00000000104 */
[----:B------:R-:W-:-:S08]  /*2570*/  DFMA R2, R4, R2, R4 ;  /* 0x000000020402722b */ /* 0x000fd00000000004 */
[----:B------:R-:W-:-:S08]  /*2580*/  DMUL R4, R2, R12 ;  /* 0x0000000c02047228 */ /* 0x000fd00000000000 */
[----:B------:R-:W-:-:S08]  /*2590*/  DFMA R6, -R10, R4, R12 ;  /* 0x000000040a06722b */ /* 0x000fd0000000010c */
[----:B------:R-:W-:-:S10]  /*25a0*/  DFMA R2, R2, R6, R4 ;  /* 0x000000060202722b */ /* 0x000fd40000000004 */
[----:B----4-:R-:W-:-:S05]  /*25b0*/  FFMA R0, RZ, R11, R3 ;  /* 0x0000000bff007223 */ /* 0x010fca0000000003 */
[----:B------:R-:W-:-:S13]  /*25c0*/  FSETP.GT.AND P0, PT, |R0|, 1.469367938527859385e-39, PT ;  /* 0x001000000000780b */ /* 0x000fda0003f04200 */
[----:B------:R-:W-:Y:S05]  /*25d0*/  @P0 BRA P1, `(.L_x_5289) ;  /* 0x0000000000100947 */ /* 0x000fea0000800000 */
[----:B------:R-:W-:-:S07]  /*25e0*/  MOV R0, 0x2600 ;  /* 0x0000260000007802 */ /* 0x000fce0000000f00 */
[----:B------:R-:W-:Y:S05]  /*25f0*/  CALL.REL.NOINC `($__internal_7_$__cuda_sm20_div_rn_f64_full) ;  /* 0x0000011c00387944 */ /* 0x000fea0003c00000 */
[----:B------:R-:W-:Y:S02]  /*2600*/  IMAD.MOV.U32 R2, RZ, RZ, R4 ;  /* 0x000000ffff027224 */ /* 0x000fe400078e0004 */
[----:B------:R-:W-:-:S07]  /*2610*/  IMAD.MOV.U32 R3, RZ, RZ, R5 ;  /* 0x000000ffff037224 */ /* 0x000fce00078e0005 */
.L_x_5289:
[----:B------:R-:W-:Y:S05]  /*2620*/  BSYNC B2 ;  /* 0x0000000000027941 */ /* 0x000fea0003800000 */
.L_x_5288:
[----:B------:R-:W-:Y:S01]  /*2630*/  DMUL R4, R2, R2 ;  /* 0x0000000202047228 */ /* 0x000fe20000000000 */
[----:B------:R-:W-:Y:S01]  /*2640*/  IMAD.MOV.U32 R6, RZ, RZ, -0x2449a4b7 ;  /* 0xdbb65b49ff067424 */ /* 0x000fe200078e00ff */
[----:B------:R-:W-:Y:S01]  /*2650*/  UMOV UR4, 0x2a25ff7e ;  /* 0x2a25ff7e00047882 */ /* 0x000fe20000000000 */
[----:B------:R-:W-:Y:S01]  /*2660*/  IMAD.MOV.U32 R7, RZ, RZ, 0x3f2d3b63 ;  /* 0x3f2d3b63ff077424 */ /* 0x000fe200078e00ff */
[----:B------:R-:W-:Y:S01]  /*2670*/  UMOV UR5, 0x3ef53e1d ;  /* 0x3ef53e1d00057882 */ /* 0x000fe20000000000 */
[----:B------:R-:W-:Y:S01]  /*2680*/  ISETP.GE.AND P1, PT, R19, RZ, PT ;  /* 0x000000ff1300720c */ /* 0x000fe20003f26270 */
[----:B------:R-:W-:-:S03]  /*2690*/  DSETP.NEU.AND P0, PT, |R18|, |R22|, PT ;  /* 0x400000161200722a */ /* 0x000fc60003f0d200 */
[----:B------:R-:W-:Y:S01]  /*26a0*/  DFMA R6, R4, -UR4, R6 ;  /* 0x8000000404067c2b */ /* 0x000fe20008000006 */
[----:B------:R-:W-:Y:S01]  /*26b0*/  UMOV UR4, 0x8dde082e ;  /* 0x8dde082e00047882 */ /* 0x000fe20000000000 */
[----:B------:R-:W-:-:S06]  /*26c0*/  UMOV UR5, 0x3f531278 ;  /* 0x3f53127800057882 */ /* 0x000fcc0000000000 */
[----:B------:R-:W-:Y:S01]  /*26d0*/  DFMA R6, R4, R6, -UR4 ;  /* 0x8000000404067e2b */ /* 0x000fe20008000006 */
[----:B------:R-:W-:Y:S01]  /*26e0*/  UMOV UR4, 0xc8249315 ;  /* 0xc824931500047882 */ /* 0x000fe20000000000 */
[----:B------:R-:W-:-:S06]  /*26f0*/  UMOV UR5, 0x3f6f9690 ;  /* 0x3f6f969000057882 */ /* 0x000fcc0000000000 */
[----:B------:R-:W-:Y:S01]  /*2700*/  DFMA R6, R4, R6, UR4 ;  /* 0x0000000404067e2b */ /* 0x000fe20008000006 */
        /* <DEDUP_REMOVED lines=47> */
[----:B------:R-:W-:-:S08]  /*2a00*/  DMUL R6, R4, R6 ;  /* 0x0000000604067228 */ /* 0x000fd00000000000 */
[----:B------:R-:W-:-:S08]  /*2a10*/  DFMA R6, R6, R2, R2 ;  /* 0x000000020606722b */ /* 0x000fd00000000002 */
[----:B------:R-:W-:Y:S02]  /*2a20*/  DADD R2, -RZ, -R6 ;  /* 0x00000000ff027229 */ /* 0x000fe40000000906 */
[----:B------:R-:W-:Y:S01]  /*2a30*/  DADD R4, -R6, UR4 ;  /* 0x0000000406047e29 */ /* 0x000fe20008000100 */
[----:B------:R-:W-:-:S07]  /*2a40*/  UMOV UR5, 0x3ff921fb ;  /* 0x3ff921fb00057882 */ /* 0x000fce0000000000 */
[----:B------:R-:W-:Y:S02]  /*2a50*/  FSEL R2, R6, R2, !P1 ;  /* 0x0000000206027208 */ /* 0x000fe40004800000 */
[----:B------:R-:W-:Y:S02]  /*2a60*/  FSEL R3, R7, R3, !P1 ;  /* 0x0000000307037208 */ /* 0x000fe40004800000 */
[----:B------:R-:W-:Y:S02]  /*2a70*/  FSEL R9, R4, R6, !P1 ;  /* 0x0000000604097208 */ /* 0x000fe40004800000 */
[----:B------:R-:W-:Y:S02]  /*2a80*/  FSEL R5, R5, R7, !P1 ;  /* 0x0000000705057208 */ /* 0x000fe40004800000 */
[----:B------:R-:W-:-:S10]  /*2a90*/  DADD R2, R2, UR4 ;  /* 0x0000000402027e29 */ /* 0x000fd40008000000 */
[----:B------:R-:W-:Y:S02]  /*2aa0*/  FSEL R8, R2, R9, P4 ;  /* 0x0000000902087208 */ /* 0x000fe40002000000 */
[----:B------:R-:W-:Y:S01]  /*2ab0*/  FSEL R9, R3, R5, P4 ;  /* 0x0000000503097208 */ /* 0x000fe20002000000 */
[----:B------:R-:W-:Y:S06]  /*2ac0*/  @P0 BRA `(.L_x_5290) ;  /* 0x0000000000200947 */ /* 0x000fec0003800000 */
[----:B------:R-:W-:Y:S02]  /*2ad0*/  IMAD.MOV.U32 R8, RZ, RZ, 0x7f3321d2 ;  /* 0x7f3321d2ff087424 */ /* 0x000fe400078e00ff */
[----:B------:R-:W-:-:S03]  /*2ae0*/  IMAD.MOV.U32 R0, RZ, RZ, 0x4002d97c ;  /* 0x4002d97cff007424 */ /* 0x000fc600078e00ff */
[----:B------:R-:W-:Y:S02]  /*2af0*/  FSEL R8, R8, 3.37028055040000000000e+12, !P1 ;  /* 0x54442d1808087808 */ /* 0x000fe40004800000 */
[----:B------:R-:W-:Y:S01]  /*2b00*/  FSEL R9, R0, 1.8213495016098022461, !P1 ;  /* 0x3fe921fb00097808 */ /* 0x000fe20004800000 */
[----:B------:R-:W-:Y:S06]  /*2b10*/  BRA `(.L_x_5290) ;  /* 0x00000000000c7947 */ /* 0x000fec0003800000 */
.L_x_5287:
[----:B------:R-:W-:-:S04]  /*2b20*/  ISETP.GE.AND P0, PT, R19, RZ, PT ;  /* 0x000000ff1300720c */ /* 0x000fc80003f06270 */
[----:B------:R-:W-:Y:S02]  /*2b30*/  FSEL R8, RZ, 3.37028055040000000000e+12, P0 ;  /* 0x54442d18ff087808 */ /* 0x000fe40000000000 */
[----:B------:R-:W-:-:S07]  /*2b40*/  FSEL R9, RZ, 2.1426990032196044922, P0 ;  /* 0x400921fbff097808 */ /* 0x000fce0000000000 */
.L_x_5290:
[----:B------:R-:W-:Y:S05]  /*2b50*/  BSYNC B1 ;  /* 0x0000000000017941 */ /* 0x000fea0003800000 */
.L_x_5286:
[----:B------:R-:W-:Y:S01]  /*2b60*/  DADD R2, -RZ, |R22| ;  /* 0x00000000ff027229 */ /* 0x000fe20000000516 */
[----:B------:R-:W-:Y:S01]  /*2b70*/  IMAD.MOV.U32 R4, RZ, RZ, RZ ;  /* 0x000000ffff047224 */ /* 0x000fe200078e00ff */
[----:B------:R-:W-:Y:S01]  /*2b80*/  DADD R14, -RZ, |R20| ;  /* 0x00000000ff0e7229 */ /* 0x000fe20000000514 */
[----:B------:R-:W-:Y:S01]  /*2b90*/  IMAD.MOV.U32 R24, RZ, RZ, RZ ;  /* 0x000000ffff187224 */ /* 0x000fe200078e00ff */
[----:B------:R-:W-:Y:S01]  /*2ba0*/  LOP3.LUT R9, R9, 0x80000000, R23, 0xb8, !PT ;  /* 0x8000000009097812 */ /* 0x000fe200078eb817 */
[----:B------:R-:W-:Y:S07]  /*2bb0*/  BSSY B1, `(.L_x_5291) ;  /* 0x000013a000017945 */ /* 0x000fee0003800000 */
[----:B------:R-:W-:-:S02]  /*2bc0*/  ISETP.GT.U32.AND P1, PT, R2, R14, PT ;  /* 0x0000000e0200720c */ /* 0x000fc40003f24070 */
[CC--:B------:R-:W-:Y:S02]  /*2bd0*/  ISETP.LT.U32.AND P0, PT, R2.reuse, R14.reuse, PT ;  /* 0x0000000e0200720c */ /* 0x0c0fe40003f01070 */
[CC--:B------:R-:W-:Y:S02]  /*2be0*/  ISETP.GT.U32.AND.EX P1, PT, R3.reuse, R15.reuse, PT, P1 ;  /* 0x0000000f0300720c */ /* 0x0c0fe40003f24110 */
[CC--:B------:R-:W-:Y:S02]  /*2bf0*/  ISETP.LT.U32.AND.EX P0, PT, R3.reuse, R15.reuse, PT, P0 ;  /* 0x0000000f0300720c */ /* 0x0c0fe40003f01100 */
[----:B------:R-:W-:Y:S02]  /*2c00*/  SEL R11, R3, R15, P1 ;  /* 0x0000000f030b7207 */ /* 0x000fe40000800000 */
[----:B------:R-:W-:Y:S02]  /*2c10*/  SEL R12, R2, R14, P0 ;  /* 0x0000000e020c7207 */ /* 0x000fe40000000000 */
[----:B----4-:R-:W-:-:S02]  /*2c20*/  LOP3.LUT R0, R11, 0xffc00000, RZ, 0xc0, !PT ;  /* 0xffc000000b007812 */ /* 0x010fc400078ec0ff */
[----:B------:R-:W-:Y:S02]  /*2c30*/  SEL R13, R3, R15, P0 ;  /* 0x0000000f030d7207 */ /* 0x000fe40000000000 */
[----:B------:R-:W-:Y:S02]  /*2c40*/  IADD3 R5, -R0, 0x7fd00000, RZ ;  /* 0x7fd0000000057810 */ /* 0x000fe40007ffe1ff */
[----:B------:R-:W-:-:S04]  /*2c50*/  SEL R10, R2, R14, P1 ;  /* 0x0000000e020a7207 */ /* 0x000fc80000800000 */
[C---:B------:R-:W-:Y:S02]  /*2c60*/  DMUL R6, R4.reuse, R12 ;  /* 0x0000000c04067228 */ /* 0x040fe40000000000 */
[----:B------:R-:W-:-:S06]  /*2c70*/  DMUL R4, R4, R10 ;  /* 0x0000000a04047228 */ /* 0x000fcc0000000000 */
[----:B------:R-:W-:-:S08]  /*2c80*/  DMUL R6, R6, R6 ;  /* 0x0000000606067228 */ /* 0x000fd00000000000 */
[----:B------:R-:W-:Y:S01]  /*2c90*/  DFMA R14, R4, R4, R6 ;  /* 0x00000004040e722b */ /* 0x000fe20000000006 */
[----:B------:R-:W-:Y:S02]  /*2ca0*/  IMAD.MOV.U32 R4, RZ, RZ, -0x1 ;  /* 0xffffffffff047424 */ /* 0x000fe400078e00ff */
[----:B------:R-:W-:Y:S02]  /*2cb0*/  IMAD.MOV.U32 R5, RZ, RZ, 0x7fefffff ;  /* 0x7fefffffff057424 */ /* 0x000fe400078e00ff */
[----:B------:R-:W-:Y:S02]  /*2cc0*/  IMAD.MOV.U32 R7, RZ, RZ, R4 ;  /* 0x000000ffff077224 */ /* 0x000fe400078e0004 */
[----:B------:R-:W-:Y:S02]  /*2cd0*/  IMAD.MOV.U32 R19, RZ, RZ, R5 ;  /* 0x000000ffff137224 */ /* 0x000fe400078e0005 */
[----:B------:R-:W-:Y:S01]  /*2ce0*/  DSETP.MIN.AND P0, P1, R14, R4, PT ;  /* 0x000000040e00722a */ /* 0x000fe20003900000 */
[----:B------:R-:W-:-:S05]  /*2cf0*/  IMAD.MOV.U32 R6, RZ, RZ, R15 ;  /* 0x000000ffff067224 */ /* 0x000fca00078e000f */
[----:B------:R-:W-:Y:S01]  /*2d00*/  FSEL R25, R6, R19, P0 ;  /* 0x0000001306197208 */ /* 0x000fe20000000000 */
[----:B------:R-:W-:-:S05]  /*2d10*/  IMAD.MOV.U32 R6, RZ, RZ, R14 ;  /* 0x000000ffff067224 */ /* 0x000fca00078e000e */
[----:B------:R-:W-:Y:S02]  /*2d20*/  SEL R18, R6, R7, P0 ;  /* 0x0000000706127207 */ /* 0x000fe40000000000 */
[----:B------:R-:W-:Y:S01]  /*2d30*/  @P1 LOP3.LUT R25, R19, 0x80000, RZ, 0xfc, !PT ;  /* 0x0008000013191812 */ /* 0x000fe200078efcff */
[----:B------:R-:W-:Y:S01]  /*2d40*/  DSETP.NEU.AND P1, PT, R12, RZ, PT ;  /* 0x000000ff0c00722a */ /* 0x000fe20003f2d000 */
[----:B------:R-:W-:-:S03]  /*2d50*/  ISETP.GE.U32.AND P0, PT, R13, 0x7ff00000, PT ;  /* 0x7ff000000d00780c */ /* 0x000fc60003f06070 */
[----:B------:R-:W-:-:S04]  /*2d60*/  IMAD.MOV.U32 R19, RZ, RZ, R25 ;  /* 0x000000ffff137224 */ /* 0x000fc800078e0019 */
[----:B------:R-:W0:Y:S02]  /*2d70*/  MUFU.RSQ64H R25, R19 ;  /* 0x0000001300197308 */ /* 0x000e240000001c00 */
[----:B0-----:R-:W-:-:S08]  /*2d80*/  DMUL R6, R24, R24 ;  /* 0x0000001818067228 */ /* 0x001fd00000000000 */
[----:B------:R-:W-:Y:S01]  /*2d90*/  DFMA R26, R18, -R6, 1 ;  /* 0x3ff00000121a742b */ /* 0x000fe20000000806 */
[----:B------:R-:W-:Y:S01]  /*2da0*/  IMAD.MOV.U32 R6, RZ, RZ, 0x0 ;  /* 0x00000000ff067424 */ /* 0x000fe200078e00ff */
[----:B------:R-:W-:Y:S01]  /*2db0*/  DADD R18, R20, 1 ;  /* 0x3ff0000014127429 */ /* 0x000fe20000000000 */
[----:B------:R-:W-:-:S05]  /*2dc0*/  IMAD.MOV.U32 R7, RZ, RZ, 0x3fd80000 ;  /* 0x3fd80000ff077424 */ /* 0x000fca00078e00ff */
[----:B------:R-:W-:Y:S02]  /*2dd0*/  DMUL R28, R24, R26 ;  /* 0x0000001a181c7228 */ /* 0x000fe40000000000 */
[----:B------:R-:W-:-:S08]  /*2de0*/  DFMA R26, R26, R6, 0.5 ;  /* 0x3fe000001a1a742b */ /* 0x000fd00000000006 */
[----:B------:R-:W-:-:S08]  /*2df0*/  DFMA R26, R28, R26, R24 ;  /* 0x0000001a1c1a722b */ /* 0x000fd00000000018 */
[----:B------:R-:W-:Y:S01]  /*2e00*/  DMUL R26, R14, R26 ;  /* 0x0000001a0e1a7228 */ /* 0x000fe20000000000 */
[----:B------:R-:W-:Y:S01]  /*2e10*/  LOP3.LUT R15, R0, 0x100000, RZ, 0xfc, !PT ;  /* 0x00100000000f7812 */ /* 0x000fe200078efcff */
[----:B------:R-:W-:-:S06]  /*2e20*/  IMAD.MOV.U32 R14, RZ, RZ, RZ ;  /* 0x000000ffff0e7224 */ /* 0x000fcc00078e00ff */
[----:B------:R-:W-:Y:S02]  /*2e30*/  DMUL R26, R14, R26 ;  /* 0x0000001a0e1a7228 */ /* 0x000fe40000000000 */
[----:B------:R-:W-:-:S08]  /*2e40*/  DADD R14, |R22|, |R18| ;  /* 0x00000000160e7229 */ /* 0x000fd00000000612 */
[----:B------:R-:W-:Y:S02]  /*2e50*/  @!P0 FSEL R12, R10, R26, !P1 ;  /* 0x0000001a0a0c8208 */ /* 0x000fe40004800000 */
[----:B------:R-:W-:Y:S01]  /*2e60*/  @!P0 FSEL R13, R11, R27, !P1 ;  /* 0x0000001b0b0d8208 */ /* 0x000fe20004800000 */
[----:B------:R-:W-:-:S05]  /*2e70*/  DSETP.GTU.AND P0, PT, |R14|, +INF , PT ;  /* 0x7ff000000e00742a */ /* 0x000fca0003f0c200 */
[----:B------:R-:W-:Y:S01]  /*2e80*/  DSETP.GEU.AND P1, PT, R12, 0.5, PT ;  /* 0x3fe000000c00742a */ /* 0x000fe20003f2e000 */
[----:B------:R-:W-:Y:S02]  /*2e90*/  FSEL R26, R14, R8, P0 ;  /* 0x000000080e1a7208 */ /* 0x000fe40000000000 */
[----:B------:R-:W-:-:S11]  /*2ea0*/  FSEL R27, R15, R9, P0 ;  /* 0x000000090f1b7208 */ /* 0x000fd60000000000 */
[----:B------:R-:W-:Y:S05]  /*2eb0*/  @!P1 BRA `(.L_x_5292) ;  /* 0x0000000400e09947 */ /* 0x000fea0003800000 */
[----:B------:R-:W-:Y:S01]  /*2ec0*/  DADD R18, -RZ, |R18| ;  /* 0x00000000ff127229 */ /* 0x000fe20000000512 */
[----:B------:R-:W-:-:S09]  /*2ed0*/  IMAD.MOV.U32 R12, RZ, RZ, RZ ;  /* 0x000000ffff0c7224 */ /* 0x000fd200078e00ff */
[CC--:B------:R-:W-:Y:S02]  /*2ee0*/  ISETP.GT.U32.AND P1, PT, R2.reuse, R18.reuse, PT ;  /* 0x000000120200720c */ /* 0x0c0fe40003f24070 */
[CC--:B------:R-:W-:Y:S02]  /*2ef0*/  ISETP.LT.U32.AND P0, PT, R2.reuse, R18.reuse, PT ;  /* 0x000000120200720c */ /* 0x0c0fe40003f01070 */
[CC--:B------:R-:W-:Y:S02]  /*2f00*/  ISETP.GT.U32.AND.EX P1, PT, R3.reuse, R19.reuse, PT, P1 ;  /* 0x000000130300720c */ /* 0x0c0fe40003f24110 */
[CC--:B------:R-:W-:Y:S02]  /*2f10*/  ISETP.LT.U32.AND.EX P0, PT, R3.reuse, R19.reuse, PT, P0 ;  /* 0x000000130300720c */ /* 0x0c0fe40003f01100 */
[----:B------:R-:W-:Y:S02]  /*2f20*/  SEL R9, R3, R19, P1 ;  /* 0x0000001303097207 */ /* 0x000fe40000800000 */
[----:B------:R-:W-:-:S02]  /*2f30*/  SEL R0, R2, R18, P0 ;  /* 0x0000001202007207 */ /* 0x000fc40000000000 */
[----:B------:R-:W-:Y:S02]  /*2f40*/  SEL R3, R3, R19, P0 ;  /* 0x0000001303037207 */ /* 0x000fe40000000000 */
[----:B------:R-:W-:Y:S01]  /*2f50*/  LOP3.LUT R20, R9, 0xffc00000, RZ, 0xc0, !PT ;  /* 0xffc0000009147812 */ /* 0x000fe200078ec0ff */
[----:B------:R-:W-:Y:S01]  /*2f60*/  IMAD.MOV.U32 R10, RZ, RZ, R0 ;  /* 0x000000ffff0a7224 */ /* 0x000fe200078e0000 */
[----:B------:R-:W-:Y:S01]  /*2f70*/  SEL R8, R2, R18, P1 ;  /* 0x0000001202087207 */ /* 0x000fe20000800000 */
[----:B------:R-:W-:Y:S01]  /*2f80*/  IMAD.MOV.U32 R11, RZ, RZ, R3 ;  /* 0x000000ffff0b7224 */ /* 0x000fe200078e0003 */
[----:B------:R-:W-:-:S06]  /*2f90*/  IADD3 R13, -R20, 0x7fd00000, RZ ;  /* 0x7fd00000140d7810 */ /* 0x000fcc0007ffe1ff */
[C---:B------:R-:W-:Y:S02]  /*2fa0*/  DMUL R14, R12.reuse, R10 ;  /* 0x0000000a0c0e7228 */ /* 0x040fe40000000000 */
[----:B------:R-:W-:-:S06]  /*2fb0*/  DMUL R12, R12, R8 ;  /* 0x000000080c0c7228 */ /* 0x000fcc0000000000 */
[----:B------:R-:W-:-:S08]  /*2fc0*/  DMUL R14, R14, R14 ;  /* 0x0000000e0e0e7228 */ /* 0x000fd00000000000 */
[----:B------:R-:W-:Y:S01]  /*2fd0*/  DFMA R14, R12, R12, R14 ;  /* 0x0000000c0c0e722b */ /* 0x000fe2000000000e */
[----:B------:R-:W-:Y:S02]  /*2fe0*/  IMAD.MOV.U32 R13, RZ, RZ, R5 ;  /* 0x000000ffff0d7224 */ /* 0x000fe400078e0005 */
[----:B------:R-:W-:-:S05]  /*2ff0*/  IMAD.MOV.U32 R12, RZ, RZ, RZ ;  /* 0x000000ffff0c7224 */ /* 0x000fca00078e00ff */
[----:B------:R-:W-:Y:S02]  /*3000*/  DSETP.MIN.AND P0, P1, R14, R4, PT ;  /* 0x000000040e00722a */ /* 0x000fe40003900000 */
[----:B------:R-:W-:-:S05]  /*3010*/  IMAD.MOV.U32 R2, RZ, RZ, R15 ;  /* 0x000000ffff027224 */ /* 0x000fca00078e000f */
[----:B------:R-:W-:Y:S01]  /*3020*/  FSEL R19, R2, R13, P0 ;  /* 0x0000000d02137208 */ /* 0x000fe20000000000 */
[----:B------:R-:W-:-:S05]  /*3030*/  IMAD.MOV.U32 R2, RZ, RZ, R14 ;  /* 0x000000ffff027224 */ /* 0x000fca00078e000e */
[----:B------:R-:W-:Y:S01]  /*3040*/  SEL R4, R2, R4, P0 ;  /* 0x0000000402047207 */ /* 0x000fe20000000000 */
[----:B------:R-:W-:Y:S01]  /*3050*/  DSETP.NEU.AND P0, PT, R10, RZ, PT ;  /* 0x000000ff0a00722a */ /* 0x000fe20003f0d000 */
[----:B------:R-:W-:Y:S02]  /*3060*/  @P1 LOP3.LUT R19, R13, 0x80000, RZ, 0xfc, !PT ;  /* 0x000800000d131812 */ /* 0x000fe400078efcff */
[----:B------:R-:W-:-:S03]  /*3070*/  ISETP.GE.U32.AND P1, PT, R3, 0x7ff00000, PT ;  /* 0x7ff000000300780c */ /* 0x000fc60003f26070 */
[----:B------:R-:W-:-:S04]  /*3080*/  IMAD.MOV.U32 R5, RZ, RZ, R19 ;  /* 0x000000ffff057224 */ /* 0x000fc800078e0013 */
[----:B------:R-:W0:Y:S02]  /*3090*/  MUFU.RSQ64H R13, R5 ;  /* 0x00000005000d7308 */ /* 0x000e240000001c00 */
[----:B0-----:R-:W-:-:S08]  /*30a0*/  DMUL R18, R12, R12 ;  /* 0x0000000c0c127228 */ /* 0x001fd00000000000 */
[----:B------:R-:W-:-:S08]  /*30b0*/  DFMA R18, R4, -R18, 1 ;  /* 0x3ff000000412742b */ /* 0x000fd00000000812 */
[----:B------:R-:W-:Y:S02]  /*30c0*/  DFMA R6, R18, R6, 0.5 ;  /* 0x3fe000001206742b */ /* 0x000fe40000000006 */
[----:B------:R-:W-:-:S08]  /*30d0*/  DMUL R18, R12, R18 ;  /* 0x000000120c127228 */ /* 0x000fd00000000000 */
[----:B------:R-:W-:Y:S01]  /*30e0*/  DFMA R6, R6, R18, R12 ;  /* 0x000000120606722b */ /* 0x000fe2000000000c */
[----:B------:R-:W-:-:S07]  /*30f0*/  LOP3.LUT R13, R20, 0x100000, RZ, 0xfc, !PT ;  /* 0x00100000140d7812 */ /* 0x000fce00078efcff */
[----:B------:R-:W-:-:S08]  /*3100*/  DMUL R6, R14, R6 ;  /* 0x000000060e067228 */ /* 0x000fd00000000000 */
[----:B------:R-:W-:-:S10]  /*3110*/  DMUL R6, R6, R12 ;  /* 0x0000000c06067228 */ /* 0x000fd40000000000 */
[----:B------:R-:W-:Y:S02]  /*3120*/  @!P1 FSEL R3, R9, R7, !P0 ;  /* 0x0000000709039208 */ /* 0x000fe40004000000 */
[----:B------:R-:W-:Y:S02]  /*3130*/  @!P1 FSEL R0, R8, R6, !P0 ;  /* 0x0000000608009208 */ /* 0x000fe40004000000 */
[----:B------:R-:W-:Y:S01]  /*3140*/  ISETP.GT.AND P2, PT, R3, 0xfffff, PT ;  /* 0x000fffff0300780c */ /* 0x000fe20003f44270 */
[----:B------:R-:W-:Y:S02]  /*3150*/  IMAD.MOV.U32 R5, RZ, RZ, R3 ;  /* 0x000000ffff057224 */ /* 0x000fe400078e0003 */
        /* <DEDUP_REMOVED lines=25> */
[----:B------:R-:W-:-:S11]  /*32f0*/  UMOV UR7, 0x43300000 ;  /* 0x4330000000077882 */ /* 0x000fd60000000000 */
        /* <DEDUP_REMOVED lines=13> */
[----:B------:R-:W-:Y:S01]  /*33d0*/  UMOV UR5, 0x3ef3b266 ;  /* 0x3ef3b26600057882 */ /* 0x000fe20000000000 */
[----:B------:R-:W-:Y:S01]  /*33e0*/  LEA.HI R14, R3, R2, RZ, 0xc ;  /* 0x00000002030e7211 */ /* 0x000fe200078f60ff */
[----:B------:R-:W-:Y:S01]  /*33f0*/  DADD R2, R4, -R8 ;  /* 0x0000000004027229 */ /* 0x000fe20000000808 */
[----:B------:R-:W-:-:S03]  /*3400*/  IMAD.MOV.U32 R15, RZ, RZ, 0x43300000 ;  /* 0x43300000ff0f7424 */ /* 0x000fc600078e00ff */
[----:B------:R-:W-:Y:S01]  /*3410*/  DFMA R6, R12, R6, UR4 ;  /* 0x000000040c067e2b */ /* 0x000fe20008000006 */
[----:B------:R-:W-:Y:S01]  /*3420*/  UMOV UR4, 0xa9ab0956 ;  /* 0xa9ab095600047882 */ /* 0x000fe20000000000 */
[----:B------:R-:W-:Y:S01]  /*3430*/  UMOV UR5, 0x3f1745cb ;  /* 0x3f1745cb00057882 */ /* 0x000fe20000000000 */
[----:B------:R-:W-:Y:S01]  /*3440*/  @P0 VIADD R14, R14, 0x1 ;  /* 0x000000010e0e0836 */ /* 0x000fe20000000000 */
[----:B------:R-:W-:-:S04]  /*3450*/  DADD R2, R2, R2 ;  /* 0x0000000002027229 */ /* 0x000fc80000000002 */
[----:B------:R-:W-:Y:S01]  /*3460*/  DFMA R6, R12, R6, UR4 ;  /* 0x000000040c067e2b */ /* 0x000fe20008000006 */
[----:B------:R-:W-:Y:S01]  /*3470*/  UMOV UR4, 0x2d1b5154 ;  /* 0x2d1b515400047882 */ /* 0x000fe20000000000 */
[----:B------:R-:W-:Y:S01]  /*3480*/  UMOV UR5, 0x3f3c71c7 ;  /* 0x3f3c71c700057882 */ /* 0x000fe20000000000 */
[----:B------:R-:W-:Y:S01]  /*3490*/  LOP3.LUT R14, R14, 0x80000000, RZ, 0x3c, !PT ;  /* 0x800000000e0e7812 */ /* 0x000fe200078e3cff */
[----:B------:R-:W-:-:S04]  /*34a0*/  DFMA R2, R4, -R8, R2 ;  /* 0x800000080402722b */ /* 0x000fc80000000002 */
[----:B------:R-:W-:Y:S01]  /*34b0*/  DFMA R6, R12, R6, UR4 ;  /* 0x000000040c067e2b */ /* 0x000fe20008000006 */
[----:B------:R-:W-:Y:S01]  /*34c0*/  UMOV UR4, 0x923be72d ;  /* 0x923be72d00047882 */ /* 0x000fe20000000000 */
[----:B------:R-:W-:Y:S01]  /*34d0*/  UMOV UR5, 0x3f624924 ;  /* 0x3f62492400057882 */ /* 0x000fe20000000000 */
[----:B------:R-:W-:Y:S01]  /*34e0*/  DADD R14, R14, -UR6 ;  /* 0x800000060e0e7e29 */ /* 0x000fe20008000000 */
[----:B------:R-:W-:Y:S01]  /*34f0*/  UMOV UR6, 0xfefa39ef ;  /* 0xfefa39ef00067882 */ /* 0x000fe20000000000 */
[----:B------:R-:W-:Y:S01]  /*3500*/  UMOV UR7, 0x3fe62e42 ;  /* 0x3fe62e4200077882 */ /* 0x000fe20000000000 */
[----:B------:R-:W-:Y:S02]  /*3510*/  DMUL R2, R10, R2 ;  /* 0x000000020a027228 */ /* 0x000fe40000000000 */
[----:B------:R-:W-:Y:S01]  /*3520*/  DFMA R6, R12, R6, UR4 ;  /* 0x000000040c067e2b */ /* 0x000fe20008000006 */
[----:B------:R-:W-:Y:S01]  /*3530*/  UMOV UR4, 0x9999a3c4 ;  /* 0x9999a3c400047882 */ /* 0x000fe20000000000 */
[----:B------:R-:W-:Y:S01]  /*3540*/  UMOV UR5, 0x3f899999 ;  /* 0x3f89999900057882 */ /* 0x000fe20000000000 */
[----:B------:R-:W-:-:S05]  /*3550*/  DFMA R20, R14, UR6, R8 ;  /* 0x000000060e147c2b */ /* 0x000fca0008000008 */
        /* <DEDUP_REMOVED lines=8> */
[----:B------:R-:W-:-:S08]  /*35e0*/  DMUL R6, R12, R6 ;  /* 0x000000060c067228 */ /* 0x000fd00000000000 */
[----:B------:R-:W-:-:S08]  /*35f0*/  DFMA R2, R8, R6, R2 ;  /* 0x000000060802722b */ /* 0x000fd00000000002 */
[----:B------:R-:W-:-:S08]  /*3600*/  DADD R2, R2, -R4 ;  /* 0x0000000002027229 */ /* 0x000fd00000000804 */
[----:B------:R-:W-:-:S08]  /*3610*/  DFMA R2, R14, UR4, R2 ;  /* 0x000000040e027c2b */ /* 0x000fd00008000002 */
[----:B------:R-:W-:Y:S01]  /*3620*/  DADD R20, R20, R2 ;  /* 0x0000000014147229 */ /* 0x000fe20000000002 */
[----:B------:R-:W-:Y:S10]  /*3630*/  BRA `(.L_x_5293) ;  /* 0x0000000800447947 */ /* 0x000ff40003800000 */
.L_x_5292:
[----:B------:R-:W-:-:S08]  /*3640*/  DADD R2, R20, 2 ;  /* 0x4000000014027429 */ /* 0x000fd00000000000 */
[----:B------:R-:W-:-:S08]  /*3650*/  DMUL R2, R20, R2 ;  /* 0x0000000214027228 */ /* 0x000fd00000000000 */
[----:B------:R-:W-:-:S08]  /*3660*/  DFMA R22, R22, R22, R2 ;  /* 0x000000161616722b */ /* 0x000fd00000000002 */
[----:B------:R-:W-:-:S14]  /*3670*/  DSETP.NEU.AND P0, PT, R22, RZ, PT ;  /* 0x000000ff1600722a */ /* 0x000fdc0003f0d000 */
[----:B------:R-:W-:Y:S05]  /*3680*/  @!P0 BRA `(.L_x_5293) ;  /* 0x0000000800308947 */ /* 0x000fea0003800000 */
[C---:B------:R-:W-:Y:S02]  /*3690*/  FSETP.GEU.FTZ.AND P1, PT, R23.reuse, 1.7916666269302368164, PT ;  /* 0x3fe555551700780b */ /* 0x040fe40003f3e000 */
[----:B------:R-:W-:-:S13]  /*36a0*/  FSETP.GT.FTZ.AND P0, PT, R23, -1.6999999284744262695, PT ;  /* 0xbfd999991700780b */ /* 0x000fda0003f14000 */
[----:B------:R-:W-:Y:S05]  /*36b0*/  @P0 BRA !P1, `(.L_x_5294) ;  /* 0x0000000400500947 */ /* 0x000fea0004800000 */
[----:B------:R-:W-:-:S10]  /*36c0*/  DADD R22, R22, 1 ;  /* 0x3ff0000016167429 */ /* 0x000fd40000000000 */
        /* <DEDUP_REMOVED lines=10> */
[----:B------:R-:W-:Y:S05]  /*3770*/  @P1 BRA `(.L_x_5295) ;  /* 0x0000000400001947 */ /* 0x000fea0003800000 */
        /* <DEDUP_REMOVED lines=61> */
[----:B------:R-:W-:-:S08]  /*3b50*/  DADD R4, R2, R4 ;  /* 0x0000000002047229 */ /* 0x000fd00000000004 */
[----:B------:R-:W-:Y:S01]  /*3b60*/  DMUL R20, R4, 0.5 ;  /* 0x3fe0000004147828 */ /* 0x000fe20000000000 */
[----:B------:R-:W-:Y:S10]  /*3b70*/  BRA `(.L_x_5293) ;  /* 0x0000000000f47947 */ /* 0x000ff40003800000 */
.L_x_5295:
[----:B------:R-:W-:Y:S01]  /*3b80*/  IMAD.MOV.U32 R4, RZ, RZ, 0x0 ;  /* 0x00000000ff047424 */ /* 0x000fe200078e00ff */
[----:B------:R-:W-:Y:S01]  /*3b90*/  FSETP.NEU.FTZ.AND P0, PT, R3, RZ, PT ;  /* 0x000000ff0300720b */ /* 0x000fe20003f1d000 */
[----:B------:R-:W-:-:S06]  /*3ba0*/  IMAD.MOV.U32 R5, RZ, RZ, 0x7ff00000 ;  /* 0x7ff00000ff057424 */ /* 0x000fcc00078e00ff */
[----:B------:R-:W-:-:S10]  /*3bb0*/  DFMA R4, R2, R4, +INF ;  /* 0x7ff000000204742b */ /* 0x000fd40000000004 */
[----:B------:R-:W-:Y:S02]  /*3bc0*/  FSEL R20, R4, RZ, P0 ;  /* 0x000000ff04147208 */ /* 0x000fe40000000000 */
[----:B------:R-:W-:-:S06]  /*3bd0*/  FSEL R21, R5, -QNAN , P0 ;  /* 0xfff0000005157808 */ /* 0x000fcc0000000000 */
[----:B------:R-:W-:Y:S01]  /*3be0*/  DMUL R20, R20, 0.5 ;  /* 0x3fe0000014147828 */ /* 0x000fe20000000000 */
[----:B------:R-:W-:Y:S10]  /*3bf0*/  BRA `(.L_x_5293) ;  /* 0x0000000000d47947 */ /* 0x000ff40003800000 */
.L_x_5294:
[----:B------:R-:W-:Y:S01]  /*3c00*/  DADD R10, R22, 2 ;  /* 0x40000000160a7429 */ /* 0x000fe20000000000 */
[----:B------:R-:W-:Y:S01]  /*3c10*/  IMAD.MOV.U32 R2, RZ, RZ, 0x1 ;  /* 0x00000001ff027424 */ /* 0x000fe200078e00ff */
[----:B------:R-:W-:Y:S01]  /*3c20*/  FSETP.GEU.AND P1, PT, |R23|, 6.5827683646048100446e-37, PT ;  /* 0x036000001700780b */ /* 0x000fe20003f2e200 */
[----:B------:R-:W-:Y:S03]  /*3c30*/  BSSY B2, `(.L_x_5296) ;  /* 0x0000013000027945 */ /* 0x000fe60003800000 */
[----:B------:R-:W0:Y:S02]  /*3c40*/  MUFU.RCP64H R3, R11 ;  /* 0x0000000b00037308 */ /* 0x000e240000001800 */
        /* <DEDUP_REMOVED lines=8> */
[----:B------:R-:W-:-:S05]  /*3cd0*/  FFMA R0, RZ, R11, R3 ;  /* 0x0000000bff007223 */ /* 0x000fca0000000003 */
[----:B------:R-:W-:-:S13]  /*3ce0*/  FSETP.GT.AND P0, PT, |R0|, 1.469367938527859385e-39, PT ;  /* 0x001000000000780b */ /* 0x000fda0003f04200 */
[----:B------:R-:W-:Y:S05]  /*3cf0*/  @P0 BRA P1, `(.L_x_5297) ;  /* 0x0000000000180947 */ /* 0x000fea0000800000 */
[----:B------:R-:W-:Y:S01]  /*3d00*/  IMAD.MOV.U32 R12, RZ, RZ, R22 ;  /* 0x000000ffff0c7224 */ /* 0x000fe200078e0016 */
[----:B------:R-:W-:Y:S01]  /*3d10*/  MOV R0, 0x3d40 ;  /* 0x00003d4000007802 */ /* 0x000fe20000000f00 */
[----:B------:R-:W-:-:S07]  /*3d20*/  IMAD.MOV.U32 R13, RZ, RZ, R23 ;  /* 0x000000ffff0d7224 */ /* 0x000fce00078e0017 */
[----:B------:R-:W-:Y:S05]  /*3d30*/  CALL.REL.NOINC `($__internal_7_$__cuda_sm20_div_rn_f64_full) ;  /* 0x0000010400687944 */ /* 0x000fea0003c00000 */
[----:B------:R-:W-:Y:S02]  /*3d40*/  IMAD.MOV.U32 R2, RZ, RZ, R4 ;  /* 0x000000ffff027224 */ /* 0x000fe400078e0004 */
[----:B------:R-:W-:-:S07]  /*3d50*/  IMAD.MOV.U32 R3, RZ, RZ, R5 ;  /* 0x000000ffff037224 */ /* 0x000fce00078e0005 */
.L_x_5297:
[----:B------:R-:W-:Y:S05]  /*3d60*/  BSYNC B2 ;  /* 0x0000000000027941 */ /* 0x000fea0003800000 */
.L_x_5296:
[----:B------:R-:W-:Y:S01]  /*3d70*/  DMUL R2, R22, R2 ;  /* 0x0000000216027228 */ /* 0x000fe20000000000 */
[----:B------:R-:W-:Y:S01]  /*3d80*/  IMAD.MOV.U32 R8, RZ, RZ, -0x314d23bc ;  /* 0xceb2dc44ff087424 */ /* 0x000fe200078e00ff */
[----:B------:R-:W-:Y:S01]  /*3d90*/  UMOV UR4, 0x2fbe14b5 ;  /* 0x2fbe14b500047882 */ /* 0x000fe20000000000 */
[----:B------:R-:W-:Y:S01]  /*3da0*/  IMAD.MOV.U32 R9, RZ, RZ, 0x3ed087ff ;  /* 0x3ed087ffff097424 */ /* 0x000fe200078e00ff */
[----:B------:R-:W-:-:S04]  /*3db0*/  UMOV UR5, 0x3eb372fb ;  /* 0x3eb372fb00057882 */ /* 0x000fc80000000000 */
[----:B------:R-:W-:-:S08]  /*3dc0*/  DADD R4, R22, -R2 ;  /* 0x0000000016047229 */ /* 0x000fd00000000802 */
        /* <DEDUP_REMOVED lines=19> */
[----:B------:R-:W-:-:S08]  /*3f00*/  DFMA R8, R6, R8, UR4 ;  /* 0x0000000406087e2b */ /* 0x000fd00008000008 */
[----:B------:R-:W-:-:S08]  /*3f10*/  DMUL R8, R6, R8 ;  /* 0x0000000806087228 */ /* 0x000fd00000000000 */
[----:B------:R-:W-:-:S08]  /*3f20*/  DFMA R8, R4, R8, -R2 ;  /* 0x000000080408722b */ /* 0x000fd00000000802 */
[----:B------:R-:W-:-:S08]  /*3f30*/  DADD R8, R22, R8 ;  /* 0x0000000016087229 */ /* 0x000fd00000000008 */
[----:B------:R-:W-:-:S11]  /*3f40*/  DMUL R20, R8, 0.5 ;  /* 0x3fe0000008147828 */ /* 0x000fd60000000000 */
.L_x_5293:
[----:B------:R-:W-:Y:S05]  /*3f50*/  BSYNC B1 ;  /* 0x0000000000017941 */ /* 0x000fea0003800000 */
.L_x_5291:
        /* <DEDUP_REMOVED lines=15> */
.L_x_5301:
[----:B------:R-:W0:Y:S02]  /*4050*/  F2I.S64.F64.TRUNC R20, R20 ;  /* 0x0000001400147311 */ /* 0x000e24000030d900 */
[----:B0-----:R-:W-:-:S05]  /*4060*/  IMAD.MOV.U32 R3, RZ, RZ, R20 ;  /* 0x000000ffff037224 */ /* 0x001fca00078e0014 */
[----:B------:R0:W-:Y:S01]  /*4070*/  STG.E.U8 desc[UR36][R16.64], R3 ;  /* 0x0000000310007986 */ /* 0x0001e2000c101124 */
[----:B------:R-:W-:Y:S05]  /*4080*/  BRA `(.L_x_5303) ;  /* 0x0000001000107947 */ /* 0x000fea0003800000 */
.L_x_5300:
        /* <DEDUP_REMOVED lines=9> */
.L_x_5305:
[----:B------:R-:W0:Y:S02]  /*4120*/  F2I.F64.TRUNC R21, R20 ;  /* 0x0000001400157311 */ /* 0x000e24000030d100 */
[----:B0-----:R0:W-:Y:S01]  /*4130*/  STG.E desc[UR36][R16.64], R21 ;  /* 0x0000001510007986 */ /* 0x0011e2000c101924 */
[----:B------:R-:W-:Y:S05]  /*4140*/  BRA `(.L_x_5303) ;  /* 0x0000000c00e07947 */ /* 0x000fea0003800000 */
.L_x_5304:
[----:B------:R-:W0:Y:S02]  /*4150*/  F2I.F64.TRUNC R21, R20 ;  /* 0x0000001400157311 */ /* 0x000e24000030d100 */
[----:B0-----:R0:W-:Y:S01]  /*4160*/  STG.E.U16 desc[UR36][R16.64], R21 ;  /* 0x0000001510007986 */ /* 0x0011e2000c101524 */
[----:B------:R-:W-:Y:S05]  /*4170*/  BRA `(.L_x_5303) ;  /* 0x0000000c00d47947 */ /* 0x000fea0003800000 */
.L_x_5299:
        /* <DEDUP_REMOVED lines=13> */
.L_x_5307:
        /* <DEDUP_REMOVED lines=8> */
.L_x_5306:
        /* <DEDUP_REMOVED lines=9> */
[----:B------:R-:W-:Y:S02]  /*4360*/  DSETP.GEU.AND P1, PT, |R20|, UR4, PT ;  /* 0x0000000414007e2a */ /* 0x000fe4000bf2e200 */
[----:B------:R-:W-:-:S05]  /*4370*/  DSETP.GEU.AND P0, PT, |R26|, UR4, PT ;  /* 0x000000041a007e2a */ /* 0x000fca000bf0e200 */
[----:B------:R-:W1:Y:S07]  /*4380*/  F2F.F32.F64 R3, R26 ;  /* 0x0000001a00037310 */ /* 0x000e6e0000301000 */
[----:B0-----:R-:W-:Y:S02]  /*4390*/  @!P1 FMUL R2, R2, 1.175494350822287508e-38 ;  /* 0x0080000002029820 */ /* 0x001fe40000400000 */
[----:B-1----:R-:W-:-:S05]  /*43a0*/  @!P0 FMUL R3, R3, 1.175494350822287508e-38 ;  /* 0x0080000003038820 */ /* 0x002fca0000400000 */
[----:B------:R0:W-:Y:S01]  /*43b0*/  STG.E.64 desc[UR36][R16.64], R2 ;  /* 0x0000000210007986 */ /* 0x0001e2000c101b24 */
[----:B------:R-:W-:Y:S05]  /*43c0*/  BRA `(.L_x_5303) ;  /* 0x0000000c00407947 */ /* 0x000fea0003800000 */
.L_x_5309:
        /* <DEDUP_REMOVED lines=8> */
[----:B------:R-:W-:-:S05]  /*4450*/  F2FP.F16.F32.PACK_AB R3, R0, R3 ;  /* 0x000000030003723e */ /* 0x000fca00000000ff */
[----:B------:R0:W-:Y:S01]  /*4460*/  STG.E desc[UR36][R16.64], R3 ;  /* 0x0000000310007986 */ /* 0x0001e2000c101924 */
[----:B------:R-:W-:Y:S05]  /*4470*/  BRA `(.L_x_5303) ;  /* 0x0000000c00147947 */ /* 0x000fea0003800000 */
.L_x_5308:
[----:B------:R0:W-:Y:S01]  /*4480*/  STG.E.64 desc[UR36][R16.64], R20 ;  /* 0x0000001410007986 */ /* 0x0001e2000c101b24 */
[----:B------:R-:W-:Y:S05]  /*4490*/  BRA `(.L_x_5303) ;  /* 0x0000000c000c7947 */ /* 0x000fea0003800000 */
.L_x_5298:
        /* <DEDUP_REMOVED lines=9> */
[----:B------:R-:W-:-:S06]  /*4530*/  DSETP.NEU.OR P0, PT, R20, RZ, P0 ;  /* 0x000000ff1400722a */ /* 0x000fcc000070d400 */
[----:B------:R-:W-:-:S05]  /*4540*/  SEL R3, RZ, 0x1, !P0 ;  /* 0x00000001ff037807 */ /* 0x000fca0004000000 */
[----:B------:R4:W-:Y:S01]  /*4550*/  STG.E.U8 desc[UR36][R16.64], R3 ;  /* 0x0000000310007986 */ /* 0x0009e2000c101124 */
[----:B------:R-:W-:Y:S05]  /*4560*/  BRA `(.L_x_5303) ;  /* 0x0000000800d87947 */ /* 0x000fea0003800000 */
.L_x_5312:
[----:B------:R-:W-:Y:S02]  /*4570*/  IMAD.MOV.U32 R24, RZ, RZ, R20 ;  /* 0x000000ffff187224 */ /* 0x000fe400078e0014 */
[----:B------:R-:W-:-:S05]  /*4580*/  IMAD.MOV.U32 R25, RZ, RZ, R21 ;  /* 0x000000ffff197224 */ /* 0x000fca00078e0015 */
[----:B------:R3:W-:Y:S01]  /*4590*/  STG.E.128 desc[UR36][R16.64], R24 ;  /* 0x0000001810007986 */ /* 0x0007e2000c101d24 */
[----:B------:R-:W-:Y:S05]  /*45a0*/  BRA `(.L_x_5303) ;  /* 0x0000000800c87947 */ /* 0x000fea0003800000 */
.L_x_5311:
        /* <DEDUP_REMOVED lines=25> */
.L_x_5316:
[----:B------:R-:W-:Y:S05]  /*4740*/  BSYNC B0 ;  /* 0x0000000000007941 */ /* 0x000fea0003800000 */
.L_x_5315:
[----:B------:R-:W-:-:S05]  /*4750*/  LOP3.LUT R3, R0, R3, RZ, 0xfc, !PT ;  /* 0x0000000300037212 */ /* 0x000fca00078efcff */
[----:B------:R0:W-:Y:S01]  /*4760*/  STG.E.U8 desc[UR36][R16.64], R3 ;  /* 0x0000000310007986 */ /* 0x0001e2000c101124 */
[----:B------:R-:W-:Y:S05]  /*4770*/  BRA `(.L_x_5303) ;  /* 0x0000000800547947 */ /* 0x000fea0003800000 */
.L_x_5314:
        /* <DEDUP_REMOVED lines=17> */
.L_x_5318:
[----:B------:R-:W-:Y:S01]  /*4890*/  IMAD.MOV.U32 R0, RZ, RZ, 0x7f ;  /* 0x0000007fff007424 */ /* 0x000fe200078e00ff */
[----:B------:R-:W-:-:S04]  /*48a0*/  ISETP.GT.U32.AND P0, PT, R2, 0x7f800000, PT ;  /* 0x7f8000000200780c */ /* 0x000fc80003f04070 */
[----:B------:R-:W-:-:S09]  /*48b0*/  SEL R0, R0, 0x7c, P0 ;  /* 0x0000007c00007807 */ /* 0x000fd20000000000 */
.L_x_5319:
[----:B------:R-:W-:Y:S05]  /*48c0*/  BSYNC B0 ;  /* 0x0000000000007941 */ /* 0x000fea0003800000 */
.L_x_5317:
[----:B------:R-:W-:-:S04]  /*48d0*/  LOP3.LUT R2, R3, 0x80000000, RZ, 0xc0, !PT ;  /* 0x8000000003027812 */ /* 0x000fc800078ec0ff */
[----:B------:R-:W-:-:S04]  /*48e0*/  SHF.R.U32.HI R3, RZ, 0x18, R2 ;  /* 0x00000018ff037819 */ /* 0x000fc80000011602 */
[----:B------:R-:W-:-:S05]  /*48f0*/  LOP3.LUT R3, R0, R3, RZ, 0xfc, !PT ;  /* 0x0000000300037212 */ /* 0x000fca00078efcff */
[----:B------:R1:W-:Y:S01]  /*4900*/  STG.E.U8 desc[UR36][R16.64], R3 ;  /* 0x0000000310007986 */ /* 0x0003e2000c101124 */
[----:B------:R-:W-:Y:S05]  /*4910*/  BRA `(.L_x_5303) ;  /* 0x0000000400ec7947 */ /* 0x000fea0003800000 */
.L_x_5313:
        /* <DEDUP_REMOVED lines=8> */
.L_x_5310:
        /* <DEDUP_REMOVED lines=11> */
.L_x_5322:
        /* <DEDUP_REMOVED lines=21> */
.L_x_5325:
[----:B------:R-:W-:-:S04]  /*4ba0*/  LOP3.LUT R2, R3, 0x80000000, RZ, 0xc0, !PT ;  /* 0x8000000003027812 */ /* 0x000fc800078ec0ff */
[----:B------:R-:W-:-:S04]  /*4bb0*/  SHF.R.U32.HI R3, RZ, 0x18, R2 ;  /* 0x00000018ff037819 */ /* 0x000fc80000011602 */
[----:B------:R-:W-:-:S04]  /*4bc0*/  LOP3.LUT R0, R0, R3, RZ, 0xfc, !PT ;  /* 0x0000000300007212 */ /* 0x000fc800078efcff */
[----:B------:R-:W-:-:S07]  /*4bd0*/  PRMT R8, R0, 0x7610, R8 ;  /* 0x0000761000087816 */ /* 0x000fce0000000008 */
.L_x_5324:
[----:B------:R-:W-:Y:S05]  /*4be0*/  BSYNC B0 ;  /* 0x0000000000007941 */ /* 0x000fea0003800000 */
.L_x_5323:
[----:B------:R0:W-:Y:S01]  /*4bf0*/  STG.E.U8 desc[UR36][R16.64], R8 ;  /* 0x0000000810007986 */ /* 0x0001e2000c101124 */
[----:B------:R-:W-:Y:S05]  /*4c00*/  BRA `(.L_x_5303) ;  /* 0x0000000400307947 */ /* 0x000fea0003800000 */
.L_x_5321:
        /* <DEDUP_REMOVED lines=21> */
.L_x_5328:
[----:B------:R-:W-:-:S04]  /*4d60*/  LOP3.LUT R2, R3, 0x80000000, RZ, 0xc0, !PT ;  /* 0x8000000003027812 */ /* 0x000fc800078ec0ff */
[----:B------:R-:W-:-:S04]  /*4d70*/  SHF.R.U32.HI R3, RZ, 0x18, R2 ;  /* 0x00000018ff037819 */ /* 0x000fc80000011602 */
[----:B------:R-:W-:-:S04]  /*4d80*/  LOP3.LUT R0, R0, R3, RZ, 0xfc, !PT ;  /* 0x0000000300007212 */ /* 0x000fc800078efcff */
[----:B------:R-:W-:-:S07]  /*4d90*/  PRMT R8, R0, 0x7610, R8 ;  /* 0x0000761000087816 */ /* 0x000fce0000000008 */
.L_x_5327:
[----:B------:R-:W-:Y:S05]  /*4da0*/  BSYNC B0 ;  /* 0x0000000000007941 */ /* 0x000fea0003800000 */
.L_x_5326:
[----:B------:R0:W-:Y:S01]  /*4db0*/  STG.E.U8 desc[UR36][R16.64], R8 ;  /* 0x0000000810007986 */ /* 0x0001e2000c101124 */
[----:B------:R-:W-:Y:S05]  /*4dc0*/  BRA `(.L_x_5303) ;  /* 0x0000000000c07947 */ /* 0x000fea0003800000 */
.L_x_5320:
        /* <DEDUP_REMOVED lines=26> */
.L_x_5302:
        /* <DEDUP_REMOVED lines=16> */
.L_x_5331:
[----:B------:R-:W-:Y:S05]  /*5070*/  BRA `(.L_x_5303) ;  /* 0x0000000000147947 */ /* 0x000fea0003800000 */
.L_x_5330:
[----:B------:R-:W0:Y:S02]  /*5080*/  F2I.U64.F64.TRUNC R20, R20 ;  /* 0x0000001400147311 */ /* 0x000e24000030d800 */
[----:B0-----:R0:W-:Y:S01]  /*5090*/  STG.E.64 desc[UR36][R16.64], R20 ;  /* 0x0000001410007986 */ /* 0x0011e2000c101b24 */
[----:B------:R-:W-:Y:S05]  /*50a0*/  BRA `(.L_x_5303) ;  /* 0x0000000000087947 */ /* 0x000fea0003800000 */
.L_x_5329:
[----:B------:R-:W0:Y:S02]  /*50b0*/  F2I.U32.F64.TRUNC R21, R20 ;  /* 0x0000001400157311 */ /* 0x000e24000030d000 */
[----:B0-----:R0:W-:Y:S02]  /*50c0*/  STG.E desc[UR36][R16.64], R21 ;  /* 0x0000001510007986 */ /* 0x0011e4000c101924 */
.L_x_5303:
[----:B0-2---:R-:W0:Y:S01]  /*50d0*/  S2R R0, SR_CTAID.X ;  /* 0x0000000000007919 */ /* 0x005e220000002500 */
[----:B-1--4-:R-:W0:Y:S02]  /*50e0*/  S2R R3, SR_TID.X ;  /* 0x0000000000037919 */ /* 0x012e240000002100 */
[----:B0-----:R-:W-:-:S04]  /*50f0*/  IMAD R0, R0, 0x200, R3 ;  /* 0x0000020000007824 */ /* 0x001fc800078e0203 */
[----:B---3--:R-:W-:-:S07]  /*5100*/  VIADD R17, R0, 0x80 ;  /* 0x0000008000117836 */ /* 0x008fce0000000000 */
.L_x_5251:
[----:B------:R-:W-:Y:S05]  /*5110*/  BSYNC B6 ;  /* 0x0000000000067941 */ /* 0x000fea0003800000 */
.L_x_5250:
[----:B------:R-:W-:Y:S01]  /*5120*/  ULDC UR4, c[0x0][0x210] ;  /* 0x0000840000047ab9 */ /* 0x000fe20000000800 */
[----:B------:R-:W-:Y:S01]  /*5130*/  BSSY B6, `(.L_x_5332) ;  /* 0x0000508000067945 */ /* 0x000fe20003800000 */
[----:B------:R-:W-:-:S13]  /*5140*/  ISETP.GE.AND P0, PT, R17, UR4, PT ;  /* 0x0000000411007c0c */ /* 0x000fda000bf06270 */
[----:B------:R-:W-:Y:S05]  /*5150*/  @P0 BRA `(.L_x_5333) ;  /* 0x0000005000140947 */ /* 0x000fea0003800000 */
        /* <DEDUP_REMOVED lines=303> */
.L_x_5334:
        /* <DEDUP_REMOVED lines=22> */
.L_x_5338:
[----:B------:R-:W2:Y:S01]  /*65b0*/  LDG.E.U8 R2, desc[UR36][R2.64] ;  /* 0x0000002402027981 */ /* 0x000ea2000c1e1100 */
[----:B------:R-:W-:Y:S01]  /*65c0*/  CS2R R22, SRZ ;  /* 0x0000000000167805 */ /* 0x000fe2000001ff00 */
[----:B--2---:R0:W1:Y:S01]  /*65d0*/  I2F.F64.U16 R20, R2 ;  /* 0x0000000200147312 */ /* 0x0040620000101800 */
[----:B------:R-:W-:Y:S05]  /*65e0*/  BRA `(.L_x_5340) ;  /* 0x0000000c00c87947 */ /* 0x000fea0003800000 */
.L_x_5337:
        /* <DEDUP_REMOVED lines=10> */
.L_x_5342:
[----:B------:R-:W2:Y:S01]  /*6690*/  LDG.E R2, desc[UR36][R2.64] ;  /* 0x0000002402027981 */ /* 0x000ea2000c1e1900 */
[----:B------:R-:W-:Y:S01]  /*66a0*/  CS2R R22, SRZ ;  /* 0x0000000000167805 */ /* 0x000fe2000001ff00 */
[----:B--2---:R0:W1:Y:S01]  /*66b0*/  I2F.F64 R20, R2 ;  /* 0x0000000200147312 */ /* 0x0040620000201c00 */
[----:B------:R-:W-:Y:S05]  /*66c0*/  BRA `(.L_x_5340) ;  /* 0x0000000c00907947 */ /* 0x000fea0003800000 */
.L_x_5341:
[----:B------:R-:W2:Y:S01]  /*66d0*/  LDG.E.U16 R2, desc[UR36][R2.64] ;  /* 0x0000002402027981 */ /* 0x000ea2000c1e1500 */
[----:B------:R-:W-:Y:S01]  /*66e0*/  CS2R R22, SRZ ;  /* 0x0000000000167805 */ /* 0x000fe2000001ff00 */
[----:B--2---:R0:W1:Y:S01]  /*66f0*/  I2F.F64.S16 R20, R2 ;  /* 0x0000000200147312 */ /* 0x0040620000101c00 */
[----:B------:R-:W-:Y:S05]  /*6700*/  BRA `(.L_x_5340) ;  /* 0x0000000c00807947 */ /* 0x000fea0003800000 */
.L_x_5336:
        /* <DEDUP_REMOVED lines=9> */
[----:B------:R-:W2:Y:S01]  /*67a0*/  F2F.F64.F32 R20, R20 ;  /* 0x0000001400147310 */ /* 0x000ea20000201800 */
[----:B------:R-:W-:Y:S05]  /*67b0*/  BRA `(.L_x_5340) ;  /* 0x0000000c00547947 */ /* 0x000fea0003800000 */
.L_x_5344:
[----:B------:R-:W2:Y:S01]  /*67c0*/  LDG.E.U16 R0, desc[UR36][R2.64] ;  /* 0x0000002402007981 */ /* 0x000ea2000c1e1500 */
[----:B------:R-:W-:Y:S01]  /*67d0*/  CS2R R22, SRZ ;  /* 0x0000000000167805 */ /* 0x000fe2000001ff00 */
[----:B--2---:R-:W-:-:S05]  /*67e0*/  HADD2.F32 R0, -RZ, R0.H0_H0 ;  /* 0x20000000ff007230 */ /* 0x004fca0000004100 */
[----:B------:R-:W-:-:S04]  /*67f0*/  FMUL.FTZ R0, R0, 1 ;  /* 0x3f80000000007820 */ /* 0x000fc80000410000 */
[----:B------:R0:W1:Y:S01]  /*6800*/  F2F.F64.F32 R20, R0 ;  /* 0x0000000000147310 */ /* 0x0000620000201800 */
[----:B------:R-:W-:Y:S05]  /*6810*/  BRA `(.L_x_5340) ;  /* 0x0000000c003c7947 */ /* 0x000fea0003800000 */
.L_x_5343:
        /* <DEDUP_REMOVED lines=12> */
.L_x_5346:
[----:B------:R-:W2:Y:S02]  /*68e0*/  LDG.E R0, desc[UR36][R2.64] ;  /* 0x0000002402007981 */ /* 0x000ea4000c1e1900 */
[--C-:B--2---:R-:W-:Y:S02]  /*68f0*/  HADD2.F32 R4, -RZ, R0.reuse.H1_H1 ;  /* 0x30000000ff047230 */ /* 0x104fe40000004100 */
[----:B------:R-:W-:-:S03]  /*6900*/  HADD2.F32 R0, -RZ, R0.H0_H0 ;  /* 0x20000000ff007230 */ /* 0x000fc60000004100 */
[----:B------:R-:W-:Y:S02]  /*6910*/  FMUL.FTZ R4, R4, 1 ;  /* 0x3f80000004047820 */ /* 0x000fe40000410000 */
[----:B------:R-:W-:Y:S02]  /*6920*/  FMUL.FTZ R0, R0, 1 ;  /* 0x3f80000000007820 */ /* 0x000fe40000410000 */
[----:B------:R3:W4:Y:S08]  /*6930*/  F2F.F64.F32 R22, R4 ;  /* 0x0000000400167310 */ /* 0x0007300000201800 */
[----:B------:R3:W0:Y:S01]  /*6940*/  F2F.F64.F32 R20, R0 ;  /* 0x0000000000147310 */ /* 0x0006220000201800 */
[----:B------:R-:W-:Y:S05]  /*6950*/  BRA `(.L_x_5340) ;  /* 0x0000000800ec7947 */ /* 0x000fea0003800000 */
.L_x_5345:
[----:B------:R0:W5:Y:S01]  /*6960*/  LDG.E.64 R20, desc[UR36][R2.64] ;  /* 0x0000002402147981 */ /* 0x000162000c1e1b00 */
[----:B------:R-:W-:Y:S01]  /*6970*/  CS2R R22, SRZ ;  /* 0x0000000000167805 */ /* 0x000fe2000001ff00 */
[----:B------:R-:W-:Y:S06]  /*6980*/  BRA `(.L_x_5340) ;  /* 0x0000000800e07947 */ /* 0x000fec0003800000 */
.L_x_5335:
        /* <DEDUP_REMOVED lines=14> */
.L_x_5349:
[----:B------:R0:W5:Y:S01]  /*6a70*/  LDG.E.128 R20, desc[UR36][R2.64] ;  /* 0x0000002402147981 */ /* 0x000162000c1e1d00 */
[----:B------:R-:W-:Y:S05]  /*6a80*/  BRA `(.L_x_5340) ;  /* 0x0000000800a07947 */ /* 0x000fea0003800000 */
.L_x_5348:
        /* <DEDUP_REMOVED lines=29> */
.L_x_5351:
        /* <DEDUP_REMOVED lines=16> */
.L_x_5350:
[----:B------:R-:W2:Y:S01]  /*6d60*/  LDG.E.U16 R0, desc[UR36][R2.64] ;  /* 0x0000002402007981 */ /* 0x000ea2000c1e1500 */
[----:B------:R-:W-:Y:S01]  /*6d70*/  CS2R R22, SRZ ;  /* 0x0000000000167805 */ /* 0x000fe2000001ff00 */
[----:B--2---:R-:W-:-:S04]  /*6d80*/  IMAD.U32 R0, R0, 0x10000, RZ ;  /* 0x0001000000007824 */ /* 0x004fc800078e00ff */
[----:B------:R-:W-:-:S04]  /*6d90*/  FMUL.FTZ R0, R0, 1 ;  /* 0x3f80000000007820 */ /* 0x000fc80000410000 */
[----:B------:R0:W1:Y:S01]  /*6da0*/  F2F.F64.F32 R20, R0 ;  /* 0x0000000000147310 */ /* 0x0000620000201800 */
[----:B------:R-:W-:Y:S05]  /*6db0*/  BRA `(.L_x_5340) ;  /* 0x0000000400d47947 */ /* 0x000fea0003800000 */
.L_x_5347:
        /* <DEDUP_REMOVED lines=12> */
.L_x_5354:
        /* <DEDUP_REMOVED lines=21> */
.L_x_5358:
[----:B------:R-:W-:Y:S05]  /*6fd0*/  BSYNC B1 ;  /* 0x0000000000017941 */ /* 0x000fea0003800000 */
.L_x_5357:
[----:B------:R-:W-:Y:S01]  /*6fe0*/  LEA R3, R0, 0x3b800000, 0x17 ;  /* 0x3b80000000037811 */ /* 0x000fe200078eb8ff */
[----:B------:R-:W-:-:S05]  /*6ff0*/  IMAD.SHL.U32 R0, R2, 0x100000, RZ ;  /* 0x0010000002007824 */ /* 0x000fca00078e00ff */
[----:B------:R-:W-:-:S07]  /*7000*/  LOP3.LUT R0, R3, R0, R4, 0xfe, !PT ;  /* 0x0000000003007212 */ /* 0x000fce00078efe04 */
.L_x_5356:
[----:B------:R-:W-:Y:S05]  /*7010*/  BSYNC B0 ;  /* 0x0000000000007941 */ /* 0x000fea0003800000 */
.L_x_5355:
[----:B------:R-:W-:Y:S01]  /*7020*/  FMUL.FTZ R0, R0, 1 ;  /* 0x3f80000000007820 */ /* 0x000fe20000410000 */
[----:B------:R-:W-:-:S03]  /*7030*/  CS2R R22, SRZ ;  /* 0x0000000000167805 */ /* 0x000fc6000001ff00 */
[----:B------:R0:W1:Y:S01]  /*7040*/  F2F.F64.F32 R20, R0 ;  /* 0x0000000000147310 */ /* 0x0000620000201800 */
[----:B------:R-:W-:Y:S05]  /*7050*/  BRA `(.L_x_5340) ;  /* 0x00000004002c7947 */ /* 0x000fea0003800000 */
.L_x_5353:
        /* <DEDUP_REMOVED lines=21> */
.L_x_5362:
[----:B------:R-:W-:Y:S05]  /*71b0*/  BSYNC B1 ;  /* 0x0000000000017941 */ /* 0x000fea0003800000 */
.L_x_5361:
[----:B------:R-:W-:Y:S01]  /*71c0*/  LEA R3, R0, 0x37800000, 0x17 ;  /* 0x3780000000037811 */ /* 0x000fe200078eb8ff */
[----:B------:R-:W-:-:S05]  /*71d0*/  IMAD.SHL.U32 R0, R2, 0x200000, RZ ;  /* 0x0020000002007824 */ /* 0x000fca00078e00ff */
[----:B------:R-:W-:-:S07]  /*71e0*/  LOP3.LUT R0, R3, R0, R4, 0xfe, !PT ;  /* 0x0000000003007212 */ /* 0x000fce00078efe04 */
.L_x_5360:
[----:B------:R-:W-:Y:S05]  /*71f0*/  BSYNC B0 ;  /* 0x0000000000007941 */ /* 0x000fea0003800000 */
.L_x_5359:
[----:B------:R-:W-:Y:S01]  /*7200*/  FMUL.FTZ R0, R0, 1 ;  /* 0x3f80000000007820 */ /* 0x000fe20000410000 */
[----:B------:R-:W-:-:S03]  /*7210*/  CS2R R22, SRZ ;  /* 0x0000000000167805 */ /* 0x000fc6000001ff00 */
[----:B------:R0:W1:Y:S01]  /*7220*/  F2F.F64.F32 R20, R0 ;  /* 0x0000000000147310 */ /* 0x0000620000201800 */
[----:B------:R-:W-:Y:S05]  /*7230*/  BRA `(.L_x_5340) ;  /* 0x0000000000b47947 */ /* 0x000fea0003800000 */
.L_x_5352:
        /* <DEDUP_REMOVED lines=14> */
.L_x_5366:
[----:B------:R-:W-:Y:S05]  /*7320*/  BSYNC B0 ;  /* 0x0000000000007941 */ /* 0x000fea0003800000 */
.L_x_5365:
[----:B------:R-:W-:Y:S01]  /*7330*/  FMUL.FTZ R0, R0, 1 ;  /* 0x3f80000000007820 */ /* 0x000fe20000410000 */
[----:B------:R-:W-:-:S03]  /*7340*/  CS2R R22, SRZ ;  /* 0x0000000000167805 */ /* 0x000fc6000001ff00 */
[----:B------:R0:W1:Y:S01]  /*7350*/  F2F.F64.F32 R20, R0 ;  /* 0x0000000000147310 */ /* 0x0000620000201800 */
[----:B------:R-:W-:Y:S05]  /*7360*/  BRA `(.L_x_5340) ;  /* 0x0000000000687947 */ /* 0x000fea0003800000 */
.L_x_5339:
        /* <DEDUP_REMOVED lines=16> */
.L_x_5367:
[----:B------:R-:W-:Y:S02]  /*7470*/  CS2R R20, SRZ ;  /* 0x0000000000147805 */ /* 0x000fe4000001ff00 */
[----:B------:R-:W-:Y:S01]  /*7480*/  CS2R R22, SRZ ;  /* 0x0000000000167805 */ /* 0x000fe2000001ff00 */
[----:B------:R-:W-:Y:S06]  /*7490*/  BRA `(.L_x_5340) ;  /* 0x00000000001c7947 */ /* 0x000fec0003800000 */
.L_x_5364:
[----:B------:R-:W2:Y:S01]  /*74a0*/  LDG.E.64 R20, desc[UR36][R2.64] ;  /* 0x0000002402147981 */ /* 0x000ea2000c1e1b00 */
[----:B------:R-:W-:Y:S01]  /*74b0*/  CS2R R22, SRZ ;  /* 0x0000000000167805 */ /* 0x000fe2000001ff00 */
[----:B--2---:R-:W0:Y:S01]  /*74c0*/  I2F.F64.U64 R20, R20 ;  /* 0x0000001400147312 */ /* 0x004e220000301800 */
[----:B------:R-:W-:Y:S05]  /*74d0*/  BRA `(.L_x_5340) ;  /* 0x00000000000c7947 */ /* 0x000fea0003800000 */
.L_x_5363:
[----:B------:R-:W2:Y:S01]  /*74e0*/  LDG.E R2, desc[UR36][R2.64] ;  /* 0x0000002402027981 */ /* 0x000ea2000c1e1900 */
[----:B------:R-:W-:Y:S01]  /*74f0*/  CS2R R22, SRZ ;  /* 0x0000000000167805 */ /* 0x000fe2000001ff00 */
[----:B--2---:R0:W1:Y:S06]  /*7500*/  I2F.F64.U32 R20, R2 ;  /* 0x0000000200147312 */ /* 0x00406c0000201800 */
.L_x_5340:
[----:B012--5:R-:W-:Y:S01]  /*7510*/  DADD R26, R20, 1 ;  /* 0x3ff00000141a7429 */ /* 0x027fe20000000000 */
[----:B------:R-:W-:Y:S01]  /*7520*/  BSSY B1, `(.L_x_5368) ;  /* 0x0000070000017945 */ /* 0x000fe20003800000 */
[----:B----4-:R-:W-:-:S06]  /*7530*/  DADD R6, -RZ, |R22| ;  /* 0x00000000ff067229 */ /* 0x010fcc0000000516 */
[--C-:B------:R-:W-:Y:S02]  /*7540*/  DADD R8, -RZ, |R26|.reuse ;  /* 0x00000000ff087229 */ /* 0x100fe4000000051a */
[----:B------:R-:W-:-:S08]  /*7550*/  DSETP.GT.AND P4, PT, |R22|, |R26|, PT ;  /* 0x4000001a1600722a */ /* 0x000fd00003f84200 */
[----:B------:R-:W-:Y:S02]  /*7560*/  FSEL R10, R6, R8, P4 ;  /* 0x00000008060a7208 */ /* 0x000fe40002000000 */
[----:B------:R-:W-:-:S06]  /*7570*/  FSEL R11, R7, R9, P4 ;  /* 0x00000009070b7208 */ /* 0x000fcc0002000000 */
[----:B------:R-:W-:-:S14]  /*7580*/  DSETP.NEU.AND P0, PT, R10, RZ, PT ;  /* 0x000000ff0a00722a */ /* 0x000fdc0003f0d000 */
[----:B------:R-:W-:Y:S05]  /*7590*/  @!P0 BRA `(.L_x_5369) ;  /* 0x0000000400948947 */ /* 0x000fea0003800000 */
[----:B------:R-:W3:Y:S01]  /*75a0*/  MUFU.RCP64H R3, R11 ;  /* 0x0000000b00037308 */ /* 0x000ee20000001800 */
[----:B------:R-:W-:Y:S01]  /*75b0*/  IMAD.MOV.U32 R2, RZ, RZ, 0x1 ;  /* 0x00000001ff027424 */ /* 0x000fe200078e00ff */
[----:B------:R-:W-:Y:S01]  /*75c0*/  FSEL R12, R8, R6, P4 ;  /* 0x00000006080c7208 */ /* 0x000fe20002000000 */
[----:B------:R-:W-:Y:S01]  /*75d0*/  BSSY B2, `(.L_x_5370) ;  /* 0x0000012000027945 */ /* 0x000fe20003800000 */
[----:B------:R-:W-:-:S04]  /*75e0*/  FSEL R13, R9, R7, P4 ;  /* 0x00000007090d7208 */ /* 0x000fc80002000000 */
[----:B------:R-:W-:Y:S01]  /*75f0*/  FSETP.GEU.AND P1, PT, |R13|, 6.5827683646048100446e-37, PT ;  /* 0x036000000d00780b */ /* 0x000fe20003f2e200 */
[----:B---3--:R-:W-:-:S08]  /*7600*/  DFMA R4, -R10, R2, 1 ;  /* 0x3ff000000a04742b */ /* 0x008fd00000000102 */
        /* <DEDUP_REMOVED lines=10> */
[----:B------:R-:W-:-:S07]  /*76b0*/  MOV R0, 0x76d0 ;  /* 0x000076d000007802 */ /* 0x000fce0000000f00 */
[----:B------:R-:W-:Y:S05]  /*76c0*/  CALL.REL.NOINC `($__internal_7_$__cuda_sm20_div_rn_f64_full) ;  /* 0x000000cc00047944 */ /* 0x000fea0003c00000 */
[----:B------:R-:W-:Y:S02]  /*76d0*/  IMAD.MOV.U32 R2, RZ, RZ, R4 ;  /* 0x000000ffff027224 */ /* 0x000fe400078e0004 */
[----:B------:R-:W-:-:S07]  /*76e0*/  IMAD.MOV.U32 R3, RZ, RZ, R5 ;  /* 0x000000ffff037224 */ /* 0x000fce00078e0005 */
.L_x_5371:
[----:B------:R-:W-:Y:S05]  /*76f0*/  BSYNC B2 ;  /* 0x0000000000027941 */ /* 0x000fea0003800000 */
.L_x_5370:
        /* <DEDUP_REMOVED lines=79> */
.L_x_5369:
[----:B------:R-:W-:-:S04]  /*7bf0*/  ISETP.GE.AND P0, PT, R27, RZ, PT ;  /* 0x000000ff1b00720c */ /* 0x000fc80003f06270 */
[----:B------:R-:W-:Y:S02]  /*7c00*/  FSEL R8, RZ, 3.37028055040000000000e+12, P0 ;  /* 0x54442d18ff087808 */ /* 0x000fe40000000000 */
[----:B------:R-:W-:-:S07]  /*7c10*/  FSEL R9, RZ, 2.1426990032196044922, P0 ;  /* 0x400921fbff097808 */ /* 0x000fce0000000000 */
.L_x_5372:
[----:B------:R-:W-:Y:S05]  /*7c20*/  BSYNC B1 ;  /* 0x0000000000017941 */ /* 0x000fea0003800000 */
.L_x_5368:
[----:B------:R-:W-:Y:S01]  /*7c30*/  DADD R2, -RZ, |R22| ;  /* 0x00000000ff027229 */ /* 0x000fe20000000516 */
[----:B---3--:R-:W-:Y:S01]  /*7c40*/  IMAD.MOV.U32 R4, RZ, RZ, RZ ;  /* 0x000000ffff047224 */ /* 0x008fe200078e00ff */
        /* <DEDUP_REMOVED lines=10> */
[----:B------:R-:W-:-:S02]  /*7cf0*/  LOP3.LUT R0, R11, 0xffc00000, RZ, 0xc0, !PT ;  /* 0xffc000000b007812 */ /* 0x000fc400078ec0ff */
        /* <DEDUP_REMOVED lines=161> */
.L_x_5374:
        /* <DEDUP_REMOVED lines=84> */
.L_x_5377:
        /* <DEDUP_REMOVED lines=8> */
.L_x_5376:
        /* <DEDUP_REMOVED lines=22> */
.L_x_5379:
[----:B------:R-:W-:Y:S05]  /*8e30*/  BSYNC B2 ;  /* 0x0000000000027941 */ /* 0x000fea0003800000 */
.L_x_5378:
        /* <DEDUP_REMOVED lines=30> */
.L_x_5375:
[----:B------:R-:W-:Y:S05]  /*9020*/  BSYNC B1 ;  /* 0x0000000000017941 */ /* 0x000fea0003800000 */
.L_x_5373:
        /* <DEDUP_REMOVED lines=15> */
.L_x_5383:
[----:B------:R-:W0:Y:S02]  /*9120*/  F2I.S64.F64.TRUNC R20, R20 ;  /* 0x0000001400147311 */ /* 0x000e24000030d900 */
[----:B0-----:R-:W-:-:S05]  /*9130*/  IMAD.MOV.U32 R3, RZ, RZ, R20 ;  /* 0x000000ffff037224 */ /* 0x001fca00078e0014 */
[----:B------:R0:W-:Y:S01]  /*9140*/  STG.E.U8 desc[UR36][R18.64], R3 ;  /* 0x0000000312007986 */ /* 0x0001e2000c101124 */
[----:B------:R-:W-:Y:S05]  /*9150*/  BRA `(.L_x_5385) ;  /* 0x0000001000107947 */ /* 0x000fea0003800000 */
.L_x_5382:
        /* <DEDUP_REMOVED lines=9> */
.L_x_5387:
[----:B------:R-:W0:Y:S02]  /*91f0*/  F2I.F64.TRUNC R21, R20 ;  /* 0x0000001400157311 */ /* 0x000e24000030d100 */
[----:B0-----:R0:W-:Y:S01]  /*9200*/  STG.E desc[UR36][R18.64], R21 ;  /* 0x0000001512007986 */ /* 0x0011e2000c101924 */
[----:B------:R-:W-:Y:S05]  /*9210*/  BRA `(.L_x_5385) ;  /* 0x0000000c00e07947 */ /* 0x000fea0003800000 */
.L_x_5386:
[----:B------:R-:W0:Y:S02]  /*9220*/  F2I.F64.TRUNC R21, R20 ;  /* 0x0000001400157311 */ /* 0x000e24000030d100 */
[----:B0-----:R0:W-:Y:S01]  /*9230*/  STG.E.U16 desc[UR36][R18.64], R21 ;  /* 0x0000001512007986 */ /* 0x0011e2000c101524 */
[----:B------:R-:W-:Y:S05]  /*9240*/  BRA `(.L_x_5385) ;  /* 0x0000000c00d47947 */ /* 0x000fea0003800000 */
.L_x_5381:
        /* <DEDUP_REMOVED lines=13> */
.L_x_5389:
        /* <DEDUP_REMOVED lines=8> */
.L_x_5388:
        /* <DEDUP_REMOVED lines=16> */
.L_x_5391:
        /* <DEDUP_REMOVED lines=11> */
.L_x_5390:
[----:B------:R0:W-:Y:S01]  /*9550*/  STG.E.64 desc[UR36][R18.64], R20 ;  /* 0x0000001412007986 */ /* 0x0001e2000c101b24 */
[----:B------:R-:W-:Y:S05]  /*9560*/  BRA `(.L_x_5385) ;  /* 0x0000000c000c7947 */ /* 0x000fea0003800000 */
.L_x_5380:
        /* <DEDUP_REMOVED lines=13> */
.L_x_5394:
[----:B------:R-:W-:Y:S02]  /*9640*/  IMAD.MOV.U32 R24, RZ, RZ, R20 ;  /* 0x000000ffff187224 */ /* 0x000fe400078e0014 */
[----:B------:R-:W-:-:S05]  /*9650*/  IMAD.MOV.U32 R25, RZ, RZ, R21 ;  /* 0x000000ffff197224 */ /* 0x000fca00078e0015 */
[----:B------:R0:W-:Y:S01]  /*9660*/  STG.E.128 desc[UR36][R18.64], R24 ;  /* 0x0000001812007986 */ /* 0x0001e2000c101d24 */
[----:B------:R-:W-:Y:S05]  /*9670*/  BRA `(.L_x_5385) ;  /* 0x0000000800c87947 */ /* 0x000fea0003800000 */
.L_x_5393:
        /* <DEDUP_REMOVED lines=25> */
.L_x_5398:
[----:B------:R-:W-:Y:S05]  /*9810*/  BSYNC B0 ;  /* 0x0000000000007941 */ /* 0x000fea0003800000 */
.L_x_5397:
[----:B------:R-:W-:-:S05]  /*9820*/  LOP3.LUT R3, R0, R3, RZ, 0xfc, !PT ;  /* 0x0000000300037212 */ /* 0x000fca00078efcff */
[----:B------:R0:W-:Y:S01]  /*9830*/  STG.E.U8 desc[UR36][R18.64], R3 ;  /* 0x0000000312007986 */ /* 0x0001e2000c101124 */
[----:B------:R-:W-:Y:S05]  /*9840*/  BRA `(.L_x_5385) ;  /* 0x0000000800547947 */ /* 0x000fea0003800000 */
.L_x_5396:
        /* <DEDUP_REMOVED lines=17> */
.L_x_5400:
[----:B------:R-:W-:Y:S01]  /*9960*/  IMAD.MOV.U32 R0, RZ, RZ, 0x7f ;  /* 0x0000007fff007424 */ /* 0x000fe200078e00ff */
[----:B------:R-:W-:-:S04]  /*9970*/  ISETP.GT.U32.AND P0, PT, R2, 0x7f800000, PT ;  /* 0x7f8000000200780c */ /* 0x000fc80003f04070 */
[----:B------:R-:W-:-:S09]  /*9980*/  SEL R0, R0, 0x7c, P0 ;  /* 0x0000007c00007807 */ /* 0x000fd20000000000 */
.L_x_5401:
[----:B------:R-:W-:Y:S05]  /*9990*/  BSYNC B0 ;  /* 0x0000000000007941 */ /* 0x000fea0003800000 */
.L_x_5399:
[----:B------:R-:W-:-:S04]  /*99a0*/  LOP3.LUT R2, R3, 0x80000000, RZ, 0xc0, !PT ;  /* 0x8000000003027812 */ /* 0x000fc800078ec0ff */
[----:B------:R-:W-:-:S04]  /*99b0*/  SHF.R.U32.HI R3, RZ, 0x18, R2 ;  /* 0x00000018ff037819 */ /* 0x000fc80000011602 */
[----:B------:R-:W-:-:S05]  /*99c0*/  LOP3.LUT R3, R0, R3, RZ, 0xfc, !PT ;  /* 0x0000000300037212 */ /* 0x000fca00078efcff */
[----:B------:R0:W-:Y:S01]  /*99d0*/  STG.E.U8 desc[UR36][R18.64], R3 ;  /* 0x0000000312007986 */ /* 0x0001e2000c101124 */
[----:B------:R-:W-:Y:S05]  /*99e0*/  BRA `(.L_x_5385) ;  /* 0x0000000400ec7947 */ /* 0x000fea0003800000 */
.L_x_5395:
        /* <DEDUP_REMOVED lines=8> */
.L_x_5392:
        /* <DEDUP_REMOVED lines=11> */
.L_x_5404:
        /* <DEDUP_REMOVED lines=21> */
.L_x_5407:
[----:B------:R-:W-:-:S04]  /*9c70*/  LOP3.LUT R2, R3, 0x80000000, RZ, 0xc0, !PT ;  /* 0x8000000003027812 */ /* 0x000fc800078ec0ff */
[----:B------:R-:W-:-:S04]  /*9c80*/  SHF.R.U32.HI R3, RZ, 0x18, R2 ;  /* 0x00000018ff037819 */ /* 0x000fc80000011602 */
[----:B------:R-:W-:-:S04]  /*9c90*/  LOP3.LUT R0, R0, R3, RZ, 0xfc, !PT ;  /* 0x0000000300007212 */ /* 0x000fc800078efcff */
[----:B------:R-:W-:-:S07]  /*9ca0*/  PRMT R9, R0, 0x7610, R9 ;  /* 0x0000761000097816 */ /* 0x000fce0000000009 */
.L_x_5406:
[----:B------:R-:W-:Y:S05]  /*9cb0*/  BSYNC B0 ;  /* 0x0000000000007941 */ /* 0x000fea0003800000 */
.L_x_5405:
[----:B------:R3:W-:Y:S01]  /*9cc0*/  STG.E.U8 desc[UR36][R18.64], R9 ;  /* 0x0000000912007986 */ /* 0x0007e2000c101124 */
[----:B------:R-:W-:Y:S05]  /*9cd0*/  BRA `(.L_x_5385) ;  /* 0x0000000400307947 */ /* 0x000fea0003800000 */
.L_x_5403:
        /* <DEDUP_REMOVED lines=21> */
.L_x_5410:
[----:B------:R-:W-:-:S04]  /*9e30*/  LOP3.LUT R2, R3, 0x80000000, RZ, 0xc0, !PT ;  /* 0x8000000003027812 */ /* 0x000fc800078ec0ff */
[----:B------:R-:W-:-:S04]  /*9e40*/  SHF.R.U32.HI R3, RZ, 0x18, R2 ;  /* 0x00000018ff037819 */ /* 0x000fc80000011602 */
[----:B------:R-:W-:-:S04]  /*9e50*/  LOP3.LUT R0, R0, R3, RZ, 0xfc, !PT ;  /* 0x0000000300007212 */ /* 0x000fc800078efcff */
[----:B------:R-:W-:-:S07]  /*9e60*/  PRMT R9, R0, 0x7610, R9 ;  /* 0x0000761000097816 */ /* 0x000fce0000000009 */
.L_x_5409:
[----:B------:R-:W-:Y:S05]  /*9e70*/  BSYNC B0 ;  /* 0x0000000000007941 */ /* 0x000fea0003800000 */
.L_x_5408:
[----:B------:R0:W-:Y:S01]  /*9e80*/  STG.E.U8 desc[UR36][R18.64], R9 ;  /* 0x0000000912007986 */ /* 0x0001e2000c101124 */
[----:B------:R-:W-:Y:S05]  /*9e90*/  BRA `(.L_x_5385) ;  /* 0x0000000000c07947 */ /* 0x000fea0003800000 */
.L_x_5402:
        /* <DEDUP_REMOVED lines=26> */
.L_x_5384:
        /* <DEDUP_REMOVED lines=16> */
.L_x_5413:
[----:B------:R-:W-:Y:S05]  /*a140*/  BRA `(.L_x_5385) ;  /* 0x0000000000147947 */ /* 0x000fea0003800000 */
.L_x_5412:
[----:B------:R-:W0:Y:S02]  /*a150*/  F2I.U64.F64.TRUNC R20, R20 ;  /* 0x0000001400147311 */ /* 0x000e24000030d800 */
[----:B0-----:R2:W-:Y:S01]  /*a160*/  STG.E.64 desc[UR36][R18.64], R20 ;  /* 0x0000001412007986 */ /* 0x0015e2000c101b24 */
[----:B------:R-:W-:Y:S05]  /*a170*/  BRA `(.L_x_5385) ;  /* 0x0000000000087947 */ /* 0x000fea0003800000 */
.L_x_5411:
[----:B------:R-:W0:Y:S02]  /*a180*/  F2I.U32.F64.TRUNC R21, R20 ;  /* 0x0000001400157311 */ /* 0x000e24000030d000 */
[----:B0-----:R0:W-:Y:S02]  /*a190*/  STG.E desc[UR36][R18.64], R21 ;  /* 0x0000001512007986 */ /* 0x0011e4000c101924 */
.L_x_5385:
[----:B------:R-:W-:-:S07]  /*a1a0*/  VIADD R17, R17, 0x80 ;  /* 0x0000008011117836 */ /* 0x000fce0000000000 */
.L_x_5333:
[----:B------:R-:W-:Y:S05]  /*a1b0*/  BSYNC B6 ;  /* 0x0000000000067941 */ /* 0x000fea0003800000 */
.L_x_5332:
[----:B------:R-:W-:Y:S01]  /*a1c0*/  ULDC UR4, c[0x0][0x210] ;  /* 0x0000840000047ab9 */ /* 0x000fe20000000800 */
[----:B------:R-:W-:Y:S01]  /*a1d0*/  BSSY B6, `(.L_x_5414) ;  /* 0x0000508000067945 */ /* 0x000fe20003800000 */
[----:B------:R-:W-:-:S13]  /*a1e0*/  ISETP.GE.AND P0, PT, R17, UR4, PT ;  /* 0x0000000411007c0c */ /* 0x000fda000bf06270 */
[----:B------:R-:W-:Y:S05]  /*a1f0*/  @P0 BRA `(.L_x_5415) ;  /* 0x0000005000140947 */ /* 0x000fea0003800000 */
[----:B------:R-:W5:Y:S01]  /*a200*/  LDC R6, c[0x0][0x218] ;  /* 0x00008600ff067b82 */ /* 0x000f620000000800 */
[----:B0-----:R-:W-:Y:S02]  /*a210*/  IMAD.MOV.U32 R0, RZ, RZ, RZ ;  /* 0x000000ffff007224 */ /* 0x001fe400078e00ff */
[----:B-1234-:R-:W-:Y:S01]  /*a220*/  IMAD.MOV.U32 R18, RZ, RZ, RZ ;  /* 0x000000ffff127224 */ /* 0x01efe200078e00ff */
[----:B-----5:R-:W-:-:S13]  /*a230*/  ISETP.NE.AND P0, PT, R6, RZ, PT ;  /* 0x000000ff0600720c */ /* 0x020fda0003f05270 */
        /* <DEDUP_REMOVED lines=299> */
.L_x_5416:
        /* <DEDUP_REMOVED lines=22> */
.L_x_5420:
[----:B------:R-:W2:Y:S01]  /*b650*/  LDG.E.U8 R2, desc[UR36][R2.64] ;  /* 0x0000002402027981 */ /* 0x000ea2000c1e1100 */
[----:B------:R-:W-:Y:S01]  /*b660*/  CS2R R22, SRZ ;  /* 0x0000000000167805 */ /* 0x000fe2000001ff00 */
[----:B--2---:R0:W1:Y:S01]  /*b670*/  I2F.F64.U16 R20, R2 ;  /* 0x0000000200147312 */ /* 0x0040620000101800 */
[----:B------:R-:W-:Y:S05]  /*b680*/  BRA `(.L_x_5422) ;  /* 0x0000000c00c87947 */ /* 0x000fea0003800000 */
.L_x_5419:
        /* <DEDUP_REMOVED lines=10> */
.L_x_5424:
[----:B------:R-:W2:Y:S01]  /*b730*/  LDG.E R2, desc[UR36][R2.64] ;  /* 0x0000002402027981 */ /* 0x000ea2000c1e1900 */
[----:B------:R-:W-:Y:S01]  /*b740*/  CS2R R22, SRZ ;  /* 0x0000000000167805 */ /* 0x000fe2000001ff00 */
[----:B--2---:R0:W1:Y:S01]  /*b750*/  I2F.F64 R20, R2 ;  /* 0x0000000200147312 */ /* 0x0040620000201c00 */
[----:B------:R-:W-:Y:S05]  /*b760*/  BRA `(.L_x_5422) ;  /* 0x0000000c00907947 */ /* 0x000fea0003800000 */
.L_x_5423:
[----:B------:R-:W2:Y:S01]  /*b770*/  LDG.E.U16 R2, desc[UR36][R2.64] ;  /* 0x0000002402027981 */ /* 0x000ea2000c1e1500 */
[----:B------:R-:W-:Y:S01]  /*b780*/  CS2R R22, SRZ ;  /* 0x0000000000167805 */ /* 0x000fe2000001ff00 */
[----:B--2---:R0:W1:Y:S01]  /*b790*/  I2F.F64.S16 R20, R2 ;  /* 0x0000000200147312 */ /* 0x0040620000101c00 */
[----:B------:R-:W-:Y:S05]  /*b7a0*/  BRA `(.L_x_5422) ;  /* 0x0000000c00807947 */ /* 0x000fea0003800000 */
.L_x_5418:
        /* <DEDUP_REMOVED lines=11> */
.L_x_5426:
[----:B------:R-:W2:Y:S01]  /*b860*/  LDG.E.U16 R0, desc[UR36][R2.64] ;  /* 0x0000002402007981 */ /* 0x000ea2000c1e1500 */
[----:B------:R-:W-:Y:S01]  /*b870*/  CS2R R22, SRZ ;  /* 0x0000000000167805 */ /* 0x000fe2000001ff00 */
[----:B--2---:R-:W-:-:S05]  /*b880*/  HADD2.F32 R0, -RZ, R0.H0_H0 ;  /* 0x20000000ff007230 */ /* 0x004fca0000004100 */
[----:B------:R-:W-:-:S04]  /*b890*/  FMUL.FTZ R0, R0, 1 ;  /* 0x3f80000000007820 */ /* 0x000fc80000410000 */
[----:B------:R0:W1:Y:S01]  /*b8a0*/  F2F.F64.F32 R20, R0 ;  /* 0x0000000000147310 */ /* 0x0000620000201800 */
[----:B------:R-:W-:Y:S05]  /*b8b0*/  BRA `(.L_x_5422) ;  /* 0x0000000c003c7947 */ /* 0x000fea0003800000 */
.L_x_5425:
        /* <DEDUP_REMOVED lines=12> */
.L_x_5428:
        /* <DEDUP_REMOVED lines=8> */
.L_x_5427:
[----:B------:R0:W5:Y:S01]  /*ba00*/  LDG.E.64 R20, desc[UR36][R2.64] ;  /* 0x0000002402147981 */ /* 0x000162000c1e1b00 */
[----:B------:R-:W-:Y:S01]  /*ba10*/  CS2R R22, SRZ ;  /* 0x0000000000167805 */ /* 0x000fe2000001ff00 */
[----:B------:R-:W-:Y:S06]  /*ba20*/  BRA `(.L_x_5422) ;  /* 0x0000000800e07947 */ /* 0x000fec0003800000 */
.L_x_5417:
        /* <DEDUP_REMOVED lines=14> */
.L_x_5431:
[----:B------:R0:W5:Y:S01]  /*bb10*/  LDG.E.128 R20, desc[UR36][R2.64] ;  /* 0x0000002402147981 */ /* 0x000162000c1e1d00 */
[----:B------:R-:W-:Y:S05]  /*bb20*/  BRA `(.L_x_5422) ;  /* 0x0000000800a07947 */ /* 0x000fea0003800000 */
.L_x_5430:
        /* <DEDUP_REMOVED lines=29> */
.L_x_5433:
        /* <DEDUP_REMOVED lines=14> */
[----:B------:R3:W4:Y:S01]  /*bde0*/  F2F.F64.F32 R20, R4 ;  /* 0x0000000400147310 */ /* 0x0007220000201800 */
[----:B------:R-:W-:Y:S05]  /*bdf0*/  BRA `(.L_x_5422) ;  /* 0x0000000400ec7947 */ /* 0x000fea0003800000 */
.L_x_5432:
[----:B------:R-:W2:Y:S01]  /*be00*/  LDG.E.U16 R0, desc[UR36][R2.64] ;  /* 0x0000002402007981 */ /* 0x000ea2000c1e1500 */
[----:B------:R-:W-:Y:S01]  /*be10*/  CS2R R22, SRZ ;  /* 0x0000000000167805 */ /* 0x000fe2000001ff00 */
[----:B--2---:R-:W-:-:S04]  /*be20*/  IMAD.U32 R0, R0, 0x10000, RZ ;  /* 0x0001000000007824 */ /* 0x004fc800078e00ff */
[----:B------:R-:W-:-:S04]  /*be30*/  FMUL.FTZ R0, R0, 1 ;  /* 0x3f80000000007820 */ /* 0x000fc80000410000 */
[----:B------:R1:W2:Y:S01]  /*be40*/  F2F.F64.F32 R20, R0 ;  /* 0x0000000000147310 */ /* 0x0002a20000201800 */
[----:B------:R-:W-:Y:S05]  /*be50*/  BRA `(.L_x_5422) ;  /* 0x0000000400d47947 */ /* 0x000fea0003800000 */
.L_x_5429:
        /* <DEDUP_REMOVED lines=12> */
.L_x_5436:
        /* <DEDUP_REMOVED lines=21> */
.L_x_5440:
[----:B------:R-:W-:Y:S05]  /*c070*/  BSYNC B1 ;  /* 0x0000000000017941 */ /* 0x000fea0003800000 */
.L_x_5439:
[----:B------:R-:W-:Y:S01]  /*c080*/  LEA R3, R0, 0x3b800000, 0x17 ;  /* 0x3b80000000037811 */ /* 0x000fe200078eb8ff */
[----:B------:R-:W-:-:S05]  /*c090*/  IMAD.SHL.U32 R0, R2, 0x100000, RZ ;  /* 0x0010000002007824 */ /* 0x000fca00078e00ff */
[----:B------:R-:W-:-:S07]  /*c0a0*/  LOP3.LUT R0, R3, R0, R4, 0xfe, !PT ;  /* 0x0000000003007212 */ /* 0x000fce00078efe04 */
.L_x_5438:
[----:B------:R-:W-:Y:S05]  /*c0b0*/  BSYNC B0 ;  /* 0x0000000000007941 */ /* 0x000fea0003800000 */
.L_x_5437:
[----:B------:R-:W-:Y:S01]  /*c0c0*/  FMUL.FTZ R0, R0, 1 ;  /* 0x3f80000000007820 */ /* 0x000fe20000410000 */
[----:B------:R-:W-:-:S03]  /*c0d0*/  CS2R R22, SRZ ;  /* 0x0000000000167805 */ /* 0x000fc6000001ff00 */
[----:B------:R0:W1:Y:S01]  /*c0e0*/  F2F.F64.F32 R20, R0 ;  /* 0x0000000000147310 */ /* 0x0000620000201800 */
[----:B------:R-:W-:Y:S05]  /*c0f0*/  BRA `(.L_x_5422) ;  /* 0x00000004002c7947 */ /* 0x000fea0003800000 */
.L_x_5435:
        /* <DEDUP_REMOVED lines=21> */
.L_x_5444:
[----:B------:R-:W-:Y:S05]  /*c250*/  BSYNC B1 ;  /* 0x0000000000017941 */ /* 0x000fea0003800000 */
.L_x_5443:
[----:B------:R-:W-:Y:S01]  /*c260*/  LEA R3, R0, 0x37800000, 0x17 ;  /* 0x3780000000037811 */ /* 0x000fe200078eb8ff */
[----:B------:R-:W-:-:S05]  /*c270*/  IMAD.SHL.U32 R0, R2, 0x200000, RZ ;  /* 0x0020000002007824 */ /* 0x000fca00078e00ff */
[----:B------:R-:W-:-:S07]  /*c280*/  LOP3.LUT R0, R3, R0, R4, 0xfe, !PT ;  /* 0x0000000003007212 */ /* 0x000fce00078efe04 */
.L_x_5442:
[----:B------:R-:W-:Y:S05]  /*c290*/  BSYNC B0 ;  /* 0x0000000000007941 */ /* 0x000fea0003800000 */
.L_x_5441:
[----:B------:R-:W-:Y:S01]  /*c2a0*/  FMUL.FTZ R0, R0, 1 ;  /* 0x3f80000000007820 */ /* 0x000fe20000410000 */
[----:B------:R-:W-:-:S03]  /*c2b0*/  CS2R R22, SRZ ;  /* 0x0000000000167805 */ /* 0x000fc6000001ff00 */
[----:B------:R0:W1:Y:S01]  /*c2c0*/  F2F.F64.F32 R20, R0 ;  /* 0x0000000000147310 */ /* 0x0000620000201800 */
[----:B------:R-:W-:Y:S05]  /*c2d0*/  BRA `(.L_x_5422) ;  /* 0x0000000000b47947 */ /* 0x000fea0003800000 */
.L_x_5434:
        /* <DEDUP_REMOVED lines=14> */
.L_x_5448:
[----:B------:R-:W-:Y:S05]  /*c3c0*/  BSYNC B0 ;  /* 0x0000000000007941 */ /* 0x000fea0003800000 */
.L_x_5447:
[----:B------:R-:W-:Y:S01]  /*c3d0*/  FMUL.FTZ R0, R0, 1 ;  /* 0x3f80000000007820 */ /* 0x000fe20000410000 */
[----:B------:R-:W-:-:S03]  /*c3e0*/  CS2R R22, SRZ ;  /* 0x0000000000167805 */ /* 0x000fc6000001ff00 */
[----:B------:R0:W1:Y:S01]  /*c3f0*/  F2F.F64.F32 R20, R0 ;  /* 0x0000000000147310 */ /* 0x0000620000201800 */
[----:B------:R-:W-:Y:S05]  /*c400*/  BRA `(.L_x_5422) ;  /* 0x0000000000687947 */ /* 0x000fea0003800000 */
.L_x_5421:
        /* <DEDUP_REMOVED lines=16> */
.L_x_5449:
[----:B------:R-:W-:Y:S02]  /*c510*/  CS2R R20, SRZ ;  /* 0x0000000000147805 */ /* 0x000fe4000001ff00 */
[----:B------:R-:W-:Y:S01]  /*c520*/  CS2R R22, SRZ ;  /* 0x0000000000167805 */ /* 0x000fe2000001ff00 */
[----:B------:R-:W-:Y:S06]  /*c530*/  BRA `(.L_x_5422) ;  /* 0x00000000001c7947 */ /* 0x000fec0003800000 */
.L_x_5446:
[----:B------:R-:W2:Y:S01]  /*c540*/  LDG.E.64 R20, desc[UR36][R2.64] ;  /* 0x0000002402147981 */ /* 0x000ea2000c1e1b00 */
[----:B------:R-:W-:Y:S01]  /*c550*/  CS2R R22, SRZ ;  /* 0x0000000000167805 */ /* 0x000fe2000001ff00 */
[----:B--2---:R-:W0:Y:S01]  /*c560*/  I2F.F64.U64 R20, R20 ;  /* 0x0000001400147312 */ /* 0x004e220000301800 */
[----:B------:R-:W-:Y:S05]  /*c570*/  BRA `(.L_x_5422) ;  /* 0x00000000000c7947 */ /* 0x000fea0003800000 */
.L_x_5445:
[----:B------:R-:W2:Y:S01]  /*c580*/  LDG.E R2, desc[UR36][R2.64] ;  /* 0x0000002402027981 */ /* 0x000ea2000c1e1900 */
[----:B------:R-:W-:Y:S01]  /*c590*/  CS2R R22, SRZ ;  /* 0x0000000000167805 */ /* 0x000fe2000001ff00 */
[----:B--2---:R0:W1:Y:S06]  /*c5a0*/  I2F.F64.U32 R20, R2 ;  /* 0x0000000200147312 */ /* 0x00406c0000201800 */
.L_x_5422:
        /* <DEDUP_REMOVED lines=30> */
.L_x_5453:
[----:B------:R-:W-:Y:S05]  /*c790*/  BSYNC B2 ;  /* 0x0000000000027941 */ /* 0x000fea0003800000 */
.L_x_5452:
        /* <DEDUP_REMOVED lines=79> */
.L_x_5451:
[----:B------:R-:W-:-:S04]  /*cc90*/  ISETP.GE.AND P0, PT, R27, RZ, PT ;  /* 0x000000ff1b00720c */ /* 0x000fc80003f06270 */
[----:B------:R-:W-:Y:S02]  /*cca0*/  FSEL R8, RZ, 3.37028055040000000000e+12, P0 ;  /* 0x54442d18ff087808 */ /* 0x000fe40000000000 */
[----:B------:R-:W-:-:S07]  /*ccb0*/  FSEL R9, RZ, 2.1426990032196044922, P0 ;  /* 0x400921fbff097808 */ /* 0x000fce0000000000 */
.L_x_5454:
[----:B------:R-:W-:Y:S05]  /*ccc0*/  BSYNC B1 ;  /* 0x0000000000017941 */ /* 0x000fea0003800000 */
.L_x_5450:
        /* <DEDUP_REMOVED lines=174> */
.L_x_5456:
        /* <DEDUP_REMOVED lines=84> */
.L_x_5459:
        /* <DEDUP_REMOVED lines=8> */
.L_x_5458:
        /* <DEDUP_REMOVED lines=22> */
.L_x_5461:
[----:B------:R-:W-:Y:S05]  /*ded0*/  BSYNC B2 ;  /* 0x0000000000027941 */ /* 0x000fea0003800000 */
.L_x_5460:
        /* <DEDUP_REMOVED lines=30> */
.L_x_5457:
[----:B------:R-:W-:Y:S05]  /*e0c0*/  BSYNC B1 ;  /* 0x0000000000017941 */ /* 0x000fea0003800000 */
.L_x_5455:
        /* <DEDUP_REMOVED lines=15> */
.L_x_5465:
[----:B------:R-:W0:Y:S02]  /*e1c0*/  F2I.S64.F64.TRUNC R20, R20 ;  /* 0x0000001400147311 */ /* 0x000e24000030d900 */
[----:B0-----:R-:W-:-:S05]  /*e1d0*/  IMAD.MOV.U32 R3, RZ, RZ, R20 ;  /* 0x000000ffff037224 */ /* 0x001fca00078e0014 */
[----:B------:R4:W-:Y:S01]  /*e1e0*/  STG.E.U8 desc[UR36][R18.64], R3 ;  /* 0x0000000312007986 */ /* 0x0009e2000c101124 */
[----:B------:R-:W-:Y:S05]  /*e1f0*/  BRA `(.L_x_5467) ;  /* 0x0000001000107947 */ /* 0x000fea0003800000 */
.L_x_5464:
        /* <DEDUP_REMOVED lines=9> */
.L_x_5469:
[----:B------:R-:W0:Y:S02]  /*e290*/  F2I.F64.TRUNC R21, R20 ;  /* 0x0000001400157311 */ /* 0x000e24000030d100 */
[----:B0-----:R2:W-:Y:S01]  /*e2a0*/  STG.E desc[UR36][R18.64], R21 ;  /* 0x0000001512007986 */ /* 0x0015e2000c101924 */
[----:B------:R-:W-:Y:S05]  /*e2b0*/  BRA `(.L_x_5467) ;  /* 0x0000000c00e07947 */ /* 0x000fea0003800000 */
.L_x_5468:
[----:B------:R-:W0:Y:S02]  /*e2c0*/  F2I.F64.TRUNC R21, R20 ;  /* 0x0000001400157311 */ /* 0x000e24000030d100 */
[----:B0-----:R0:W-:Y:S01]  /*e2d0*/  STG.E.U16 desc[UR36][R18.64], R21 ;  /* 0x0000001512007986 */ /* 0x0011e2000c101524 */
[----:B------:R-:W-:Y:S05]  /*e2e0*/  BRA `(.L_x_5467) ;  /* 0x0000000c00d47947 */ /* 0x000fea0003800000 */
.L_x_5463:
        /* <DEDUP_REMOVED lines=13> */
.L_x_5471:
        /* <DEDUP_REMOVED lines=8> */
.L_x_5470:
        /* <DEDUP_REMOVED lines=16> */
.L_x_5473:
        /* <DEDUP_REMOVED lines=11> */
.L_x_5472:
[----:B------:R0:W-:Y:S01]  /*e5f0*/  STG.E.64 desc[UR36][R18.64], R20 ;  /* 0x0000001412007986 */ /* 0x0001e2000c101b24 */
[----:B------:R-:W-:Y:S05]  /*e600*/  BRA `(.L_x_5467) ;  /* 0x0000000c000c7947 */ /* 0x000fea0003800000 */
.L_x_5462:
        /* <DEDUP_REMOVED lines=13> */
.L_x_5476:
[----:B------:R-:W-:Y:S02]  /*e6e0*/  IMAD.MOV.U32 R24, RZ, RZ, R20 ;  /* 0x000000ffff187224 */ /* 0x000fe400078e0014 */
[----:B------:R-:W-:-:S05]  /*e6f0*/  IMAD.MOV.U32 R25, RZ, RZ, R21 ;  /* 0x000000ffff197224 */ /* 0x000fca00078e0015 */
[----:B------:R0:W-:Y:S01]  /*e700*/  STG.E.128 desc[UR36][R18.64], R24 ;  /* 0x0000001812007986 */ /* 0x0001e2000c101d24 */
[----:B------:R-:W-:Y:S05]  /*e710*/  BRA `(.L_x_5467) ;  /* 0x0000000800c87947 */ /* 0x000fea0003800000 */
.L_x_5475:
        /* <DEDUP_REMOVED lines=25> */
.L_x_5480:
[----:B------:R-:W-:Y:S05]  /*e8b0*/  BSYNC B0 ;  /* 0x0000000000007941 */ /* 0x000fea0003800000 */
.L_x_5479:
[----:B------:R-:W-:-:S05]  /*e8c0*/  LOP3.LUT R3, R0, R3, RZ, 0xfc, !PT ;  /* 0x0000000300037212 */ /* 0x000fca00078efcff */
[----:B------:R0:W-:Y:S01]  /*e8d0*/  STG.E.U8 desc[UR36][R18.64], R3 ;  /* 0x0000000312007986 */ /* 0x0001e2000c101124 */
[----:B------:R-:W-:Y:S05]  /*e8e0*/  BRA `(.L_x_5467) ;  /* 0x0000000800547947 */ /* 0x000fea0003800000 */
.L_x_5478:
        /* <DEDUP_REMOVED lines=17> */
.L_x_5482:
[----:B------:R-:W-:Y:S01]  /*ea00*/  IMAD.MOV.U32 R0, RZ, RZ, 0x7f ;  /* 0x0000007fff007424 */ /* 0x000fe200078e00ff */
[----:B------:R-:W-:-:S04]  /*ea10*/  ISETP.GT.U32.AND P0, PT, R2, 0x7f800000, PT ;  /* 0x7f8000000200780c */ /* 0x000fc80003f04070 */
[----:B------:R-:W-:-:S09]  /*ea20*/  SEL R0, R0, 0x7c, P0 ;  /* 0x0000007c00007807 */ /* 0x000fd20000000000 */
.L_x_5483:
[----:B------:R-:W-:Y:S05]  /*ea30*/  BSYNC B0 ;  /* 0x0000000000007941 */ /* 0x000fea0003800000 */
.L_x_5481:
[----:B------:R-:W-:-:S04]  /*ea40*/  LOP3.LUT R2, R3, 0x80000000, RZ, 0xc0, !PT ;  /* 0x8000000003027812 */ /* 0x000fc800078ec0ff */
[----:B------:R-:W-:-:S04]  /*ea50*/  SHF.R.U32.HI R3, RZ, 0x18, R2 ;  /* 0x00000018ff037819 */ /* 0x000fc80000011602 */
[----:B------:R-:W-:-:S05]  /*ea60*/  LOP3.LUT R3, R0, R3, RZ, 0xfc, !PT ;  /* 0x0000000300037212 */ /* 0x000fca00078efcff */
[----:B------:R0:W-:Y:S01]  /*ea70*/  STG.E.U8 desc[UR36][R18.64], R3 ;  /* 0x0000000312007986 */ /* 0x0001e2000c101124 */
[----:B------:R-:W-:Y:S05]  /*ea80*/  BRA `(.L_x_5467) ;  /* 0x0000000400ec7947 */ /* 0x000fea0003800000 */
.L_x_5477:
        /* <DEDUP_REMOVED lines=8> */
.L_x_5474:
        /* <DEDUP_REMOVED lines=11> */
.L_x_5486:
        /* <DEDUP_REMOVED lines=21> */
.L_x_5489:
[----:B------:R-:W-:-:S04]  /*ed10*/  LOP3.LUT R2, R3, 0x80000000, RZ, 0xc0, !PT ;  /* 0x8000000003027812 */ /* 0x000fc800078ec0ff */
[----:B------:R-:W-:-:S04]  /*ed20*/  SHF.R.U32.HI R3, RZ, 0x18, R2 ;  /* 0x00000018ff037819 */ /* 0x000fc80000011602 */
[----:B------:R-:W-:-:S04]  /*ed30*/  LOP3.LUT R0, R0, R3, RZ, 0xfc, !PT ;  /* 0x0000000300007212 */ /* 0x000fc800078efcff */
[----:B------:R-:W-:-:S07]  /*ed40*/  PRMT R9, R0, 0x7610, R9 ;  /* 0x0000761000097816 */ /* 0x000fce0000000009 */
.L_x_5488:
[----:B------:R-:W-:Y:S05]  /*ed50*/  BSYNC B0 ;  /* 0x0000000000007941 */ /* 0x000fea0003800000 */
.L_x_5487:
[----:B------:R0:W-:Y:S01]  /*ed60*/  STG.E.U8 desc[UR36][R18.64], R9 ;  /* 0x0000000912007986 */ /* 0x0001e2000c101124 */
[----:B------:R-:W-:Y:S05]  /*ed70*/  BRA `(.L_x_5467) ;  /* 0x0000000400307947 */ /* 0x000fea0003800000 */
.L_x_5485:
        /* <DEDUP_REMOVED lines=21> */
.L_x_5492:
[----:B------:R-:W-:-:S04]  /*eed0*/  LOP3.LUT R2, R3, 0x80000000, RZ, 0xc0, !PT ;  /* 0x8000000003027812 */ /* 0x000fc800078ec0ff */
[----:B------:R-:W-:-:S04]  /*eee0*/  SHF.R.U32.HI R3, RZ, 0x18, R2 ;  /* 0x00000018ff037819 */ /* 0x000fc80000011602 */
[----:B------:R-:W-:-:S04]  /*eef0*/  LOP3.LUT R0, R0, R3, RZ, 0xfc, !PT ;  /* 0x0000000300007212 */ /* 0x000fc800078efcff */
[----:B------:R-:W-:-:S07]  /*ef00*/  PRMT R9, R0, 0x7610, R9 ;  /* 0x0000761000097816 */ /* 0x000fce0000000009 */
.L_x_5491:
[----:B------:R-:W-:Y:S05]  /*ef10*/  BSYNC B0 ;  /* 0x0000000000007941 */ /* 0x000fea0003800000 */
.L_x_5490:
[----:B------:R0:W-:Y:S01]  /*ef20*/  STG.E.U8 desc[UR36][R18.64], R9 ;  /* 0x0000000912007986 */ /* 0x0001e2000c101124 */
[----:B------:R-:W-:Y:S05]  /*ef30*/  BRA `(.L_x_5467) ;  /* 0x0000000000c07947 */ /* 0x000fea0003800000 */
.L_x_5484:
        /* <DEDUP_REMOVED lines=26> */
.L_x_5466:
        /* <DEDUP_REMOVED lines=16> */
.L_x_5495:
[----:B------:R-:W-:Y:S05]  /*f1e0*/  BRA `(.L_x_5467) ;  /* 0x0000000000147947 */ /* 0x000fea0003800000 */
.L_x_5494:
[----:B------:R-:W0:Y:S02]  /*f1f0*/  F2I.U64.F64.TRUNC R20, R20 ;  /* 0x0000001400147311 */ /* 0x000e24000030d800 */
[----:B0-----:R0:W-:Y:S01]  /*f200*/  STG.E.64 desc[UR36][R18.64], R20 ;  /* 0x0000001412007986 */ /* 0x0011e2000c101b24 */
[----:B------:R-:W-:Y:S05]  /*f210*/  BRA `(.L_x_5467) ;  /* 0x0000000000087947 */ /* 0x000fea0003800000 */
.L_x_5493:
[----:B------:R-:W0:Y:S02]  /*f220*/  F2I.U32.F64.TRUNC R21, R20 ;  /* 0x0000001400157311 */ /* 0x000e24000030d000 */
[----:B0-----:R0:W-:Y:S02]  /*f230*/  STG.E desc[UR36][R18.64], R21 ;  /* 0x0000001512007986 */ /* 0x0011e4000c101924 */
.L_x_5467:
[----:B------:R-:W-:-:S07]  /*f240*/  VIADD R17, R17, 0x80 ;  /* 0x0000008011117836 */ /* 0x000fce0000000000 */
.L_x_5415:
[----:B------:R-:W-:Y:S05]  /*f250*/  BSYNC B6 ;  /* 0x0000000000067941 */ /* 0x000fea0003800000 */
.L_x_5414:
[----:B------:R-:W-:Y:S02]  /*f260*/  ULDC UR4, c[0x0][0x210] ;  /* 0x0000840000047ab9 */ /* 0x000fe40000000800 */
[----:B------:R-:W-:-:S13]  /*f270*/  ISETP.GE.AND P0, PT, R17, UR4, PT ;  /* 0x0000000411007c0c */ /* 0x000fda000bf06270 */
[----:B------:R-:W-:Y:S05]  /*f280*/  @P0 EXIT ;  /* 0x000000000000094d */ /* 0x000fea0003800000 */
[----:B------:R-:W5:Y:S01]  /*f290*/  LDC R6, c[0x0][0x218] ;  /* 0x00008600ff067b82 */ /* 0x000f620000000800 */
[----:B0-----:R-:W-:Y:S02]  /*f2a0*/  IMAD.MOV.U32 R0, RZ, RZ, RZ ;  /* 0x000000ffff007224 */ /* 0x001fe400078e00ff */
[----:B------:R-:W-:Y:S01]  /*f2b0*/  IMAD.MOV.U32 R16, RZ, RZ, RZ ;  /* 0x000000ffff107224 */ /* 0x000fe200078e00ff */
[----:B-----5:R-:W-:-:S13]  /*f2c0*/  ISETP.NE.AND P0, PT, R6, RZ, PT ;  /* 0x000000ff0600720c */ /* 0x020fda0003f05270 */
[----:B------:R-:W-:Y:S05]  /*f2d0*/  @!P0 BRA `(.L_x_5496) ;  /* 0x0000001000a88947 */ /* 0x000fea0003800000 */
[----:B------:R-:W-:Y:S01]  /*f2e0*/  IMAD.MOV.U32 R16, RZ, RZ, RZ ;  /* 0x000000ffff107224 */ /* 0x000fe200078e00ff */
[----:B------:R-:W-:Y:S01]  /*f2f0*/  ULDC.64 UR4, c[0x0][0x220] ;  /* 0x0000880000047ab9 */ /* 0x000fe20000000a00 */
[----:B------:R-:W-:Y:S02]  /*f300*/  ISETP.NE.AND P0, PT, R6, 0x1, PT ;  /* 0x000000010600780c */ /* 0x000fe40003f05270 */
[----:B------:R-:W-:Y:S01]  /*f310*/  IMAD.HI.U32 R2, R17, UR4, R16 ;  /* 0x0000000411027c27 */ /* 0x000fe2000f8e0010 */
[----:B------:R-:W-:-:S04]  /*f320*/  ULDC UR4, c[0x0][0x21c] ;  /* 0x0000870000047ab9 */ /* 0x000fc80000000800 */
[----:B-1--4-:R-:W-:-:S05]  /*f330*/  SHF.R.U32.HI R3, RZ, UR5, R2 ;  /* 0x00000005ff037c19 */ /* 0x012fca0008011602 */
        /* <DEDUP_REMOVED lines=292> */
.L_x_5496:
[----:B------:R-:W0:Y:S01]  /*10580*/  LDC.U8 R5, c[0x0][0x422] ;  /* 0x00010880ff057b82 */ /* 0x000e220000000000 */
[----:B------:R-:W-:Y:S01]  /*10590*/  ULDC.64 UR4, c[0x0][0x410] ;  /* 0x0001040000047ab9 */ /* 0x000fe20000000a00 */
[----:B------:R-:W-:Y:S01]  /*105a0*/  ULDC.64 UR6, c[0x0][0x418] ;  /* 0x0001060000067ab9 */ /* 0x000fe20000000a00 */
[----:B------:R-:W-:Y:S02]  /*105b0*/  IADD3 R16, P0, R16, UR4, RZ ;  /* 0x0000000410107c10 */ /* 0x000fe4000ff1e0ff */
[----:B------:R-:W-:-:S03]  /*105c0*/  IADD3 R2, P1, R0, UR6, RZ ;  /* 0x0000000600027c10 */ /* 0x000fc6000ff3e0ff */
[----:B------:R-:W-:Y:S02]  /*105d0*/  IMAD.X R17, RZ, RZ, UR5, P0 ;  /* 0x00000005ff117e24 */ /* 0x000fe400080e06ff */
[----:B-1--4-:R-:W-:Y:S01]  /*105e0*/  IMAD.X R3, RZ, RZ, UR7, P1 ;  /* 0x00000007ff037e24 */ /* 0x012fe200088e06ff */
        /* <DEDUP_REMOVED lines=13> */
[----:B--23--:R0:W1:Y:S01]  /*106c0*/  I2F.F64.S16 R20, R2 ;  /* 0x0000000200147312 */ /* 0x00c0620000101c00 */
[----:B------:R-:W-:Y:S05]  /*106d0*/  BRA `(.L_x_5502) ;  /* 0x0000000c00d87947 */ /* 0x000fea0003800000 */
.L_x_5500:
[----:B------:R-:W2:Y:S01]  /*106e0*/  LDG.E.U8 R2, desc[UR36][R2.64] ;  /* 0x0000002402027981 */ /* 0x000ea2000c1e1100 */
[----:B------:R-:W-:Y:S01]  /*106f0*/  CS2R R22, SRZ ;  /* 0x0000000000167805 */ /* 0x000fe2000001ff00 */
[----:B--23--:R0:W1:Y:S01]  /*10700*/  I2F.F64.U16 R20, R2 ;  /* 0x0000000200147312 */ /* 0x00c0620000101800 */
[----:B------:R-:W-:Y:S05]  /*10710*/  BRA `(.L_x_5502) ;  /* 0x0000000c00c87947 */ /* 0x000fea0003800000 */
.L_x_5499:
[----:B------:R-:W-:-:S13]  /*10720*/  ISETP.NE.AND P0, PT, R4, 0x2, PT ;  /* 0x000000020400780c */ /* 0x000fda0003f05270 */
[----:B------:R-:W-:Y:S05]  /*10730*/  @!P0 BRA `(.L_x_5503) ;  /* 0x0000000000308947 */ /* 0x000fea0003800000 */
[----:B------:R-:W-:-:S13]  /*10740*/  ISETP.NE.AND P0, PT, R4, 0x3, PT ;  /* 0x000000030400780c */ /* 0x000fda0003f05270 */
[----:B------:R-:W-:Y:S05]  /*10750*/  @!P0 BRA `(.L_x_5504) ;  /* 0x0000000000188947 */ /* 0x000fea0003800000 */
[----:B------:R-:W-:-:S13]  /*10760*/  ISETP.NE.AND P0, PT, R4, 0x4, PT ;  /* 0x000000040400780c */ /* 0x000fda0003f05270 */
[----:B------:R-:W-:Y:S05]  /*10770*/  @P0 BRA `(.L_x_5501) ;  /* 0x0000000c00480947 */ /* 0x000fea0003800000 */
[----:B--23--:R-:W2:Y:S01]  /*10780*/  LDG.E.64 R20, desc[UR36][R2.64] ;  /* 0x0000002402147981 */ /* 0x00cea2000c1e1b00 */
[----:B------:R-:W-:Y:S01]  /*10790*/  CS2R R22, SRZ ;  /* 0x0000000000167805 */ /* 0x000fe2000001ff00 */
[----:B--2---:R-:W0:Y:S01]  /*107a0*/  I2F.F64.S64 R20, R20 ;  /* 0x0000001400147312 */ /* 0x004e220000301c00 */
[----:B------:R-:W-:Y:S05]  /*107b0*/  BRA `(.L_x_5502) ;  /* 0x0000000c00a07947 */ /* 0x000fea0003800000 */
.L_x_5504:
[----:B------:R-:W2:Y:S01]  /*107c0*/  LDG.E R2, desc[UR36][R2.64] ;  /* 0x0000002402027981 */ /* 0x000ea2000c1e1900 */
[----:B------:R-:W-:Y:S01]  /*107d0*/  CS2R R22, SRZ ;  /* 0x0000000000167805 */ /* 0x000fe2000001ff00 */
[----:B--23--:R0:W1:Y:S01]  /*107e0*/  I2F.F64 R20, R2 ;  /* 0x0000000200147312 */ /* 0x00c0620000201c00 */
[----:B------:R-:W-:Y:S05]  /*107f0*/  BRA `(.L_x_5502) ;  /* 0x0000000c00907947 */ /* 0x000fea0003800000 */
.L_x_5503:
[----:B------:R-:W2:Y:S01]  /*10800*/  LDG.E.U16 R2, desc[UR36][R2.64] ;  /* 0x0000002402027981 */ /* 0x000ea2000c1e1500 */
[----:B------:R-:W-:Y:S01]  /*10810*/  CS2R R22, SRZ ;  /* 0x0000000000167805 */ /* 0x000fe2000001ff00 */
[----:B--23--:R0:W1:Y:S01]  /*10820*/  I2F.F64.S16 R20, R2 ;  /* 0x0000000200147312 */ /* 0x00c0620000101c00 */
[----:B------:R-:W-:Y:S05]  /*10830*/  BRA `(.L_x_5502) ;  /* 0x0000000c00807947 */ /* 0x000fea0003800000 */
.L_x_5498:
[----:B------:R-:W-:-:S13]  /*10840*/  ISETP.GT.AND P0, PT, R4, 0x6, PT ;  /* 0x000000060400780c */ /* 0x000fda0003f04270 */
[----:B------:R-:W-:Y:S05]  /*10850*/  @P0 BRA `(.L_x_5505) ;  /* 0x00000000003c0947 */ /* 0x000fea0003800000 */
[----:B------:R-:W-:-:S13]  /*10860*/  ISETP.NE.AND P0, PT, R4, 0x5, PT ;  /* 0x000000050400780c */ /* 0x000fda0003f05270 */
[----:B------:R-:W-:Y:S05]  /*10870*/  @!P0 BRA `(.L_x_5506) ;  /* 0x00000000001c8947 */ /* 0x000fea0003800000 */
[----:B------:R-:W-:-:S13]  /*10880*/  ISETP.NE.AND P0, PT, R4, 0x6, PT ;  /* 0x000000060400780c */ /* 0x000fda0003f05270 */
[----:B------:R-:W-:Y:S05]  /*10890*/  @P0 BRA `(.L_x_5501) ;  /* 0x0000000c00000947 */ /* 0x000fea0003800000 */
[----:B--2---:R-:W2:Y:S01]  /*108a0*/  LDG.E R20, desc[UR36][R2.64] ;  /* 0x0000002402147981 */ /* 0x004ea2000c1e1900 */
[----:B------:R-:W-:Y:S01]  /*108b0*/  CS2R R22, SRZ ;  /* 0x0000000000167805 */ /* 0x000fe2000001ff00 */
[----:B--2---:R-:W-:-:S06]  /*108c0*/  FMUL.FTZ R20, R20, 1 ;  /* 0x3f80000014147820 */ /* 0x004fcc0000410000 */
[----:B---3--:R-:W0:Y:S01]  /*108d0*/  F2F.F64.F32 R20, R20 ;  /* 0x0000001400147310 */ /* 0x008e220000201800 */
[----:B------:R-:W-:Y:S05]  /*108e0*/  BRA `(.L_x_5502) ;  /* 0x0000000c00547947 */ /* 0x000fea0003800000 */
.L_x_5506:
[----:B------:R-:W4:Y:S01]  /*108f0*/  LDG.E.U16 R0, desc[UR36][R2.64] ;  /* 0x0000002402007981 */ /* 0x000f22000c1e1500 */
[----:B------:R-:W-:Y:S01]  /*10900*/  CS2R R22, SRZ ;  /* 0x0000000000167805 */ /* 0x000fe2000001ff00 */
[----:B----4-:R-:W-:-:S05]  /*10910*/  HADD2.F32 R0, -RZ, R0.H0_H0 ;  /* 0x20000000ff007230 */ /* 0x010fca0000004100 */
[----:B------:R-:W-:-:S04]  /*10920*/  FMUL.FTZ R0, R0, 1 ;  /* 0x3f80000000007820 */ /* 0x000fc80000410000 */
[----:B--23--:R1:W2:Y:S01]  /*10930*/  F2F.F64.F32 R20, R0 ;  /* 0x0000000000147310 */ /* 0x00c2a20000201800 */
[----:B------:R-:W-:Y:S05]  /*10940*/  BRA `(.L_x_5502) ;  /* 0x0000000c003c7947 */ /* 0x000fea0003800000 */
.L_x_5505:
[----:B------:R-:W-:-:S13]  /*10950*/  ISETP.NE.AND P0, PT, R4, 0x7, PT ;  /* 0x000000070400780c */ /* 0x000fda0003f05270 */
[----:B------:R-:W-:Y:S05]  /*10960*/  @!P0 BRA `(.L_x_5507) ;  /* 0x0000000000488947 */ /* 0x000fea0003800000 */
[----:B------:R-:W-:-:S13]  /*10970*/  ISETP.NE.AND P0, PT, R4, 0x8, PT ;  /* 0x000000080400780c */ /* 0x000fda0003f05270 */
[----:B------:R-:W-:Y:S05]  /*10980*/  @!P0 BRA `(.L_x_5508) ;  /* 0x0000000000208947 */ /* 0x000fea0003800000 */
[----:B------:R-:W-:-:S13]  /*10990*/  ISETP.NE.AND P0, PT, R4, 0x9, PT ;  /* 0x000000090400780c */ /* 0x000fda0003f05270 */
[----:B------:R-:W-:Y:S05]  /*109a0*/  @P0 BRA `(.L_x_5501) ;  /* 0x0000000800bc0947 */ /* 0x000fea0003800000 */
[----:B------:R-:W4:Y:S02]  /*109b0*/  LDG.E.64 R2, desc[UR36][R2.64] ;  /* 0x0000002402027981 */ /* 0x000f24000c1e1b00 */
[----:B----4-:R-:W-:Y:S01]  /*109c0*/  FMUL.FTZ R22, R3, 1 ;  /* 0x3f80000003167820 */ /* 0x010fe20000410000 */
[----:B--2---:R-:W-:-:S05]  /*109d0*/  FMUL.FTZ R20, R2, 1 ;  /* 0x3f80000002147820 */ /* 0x004fca0000410000 */
[----:B------:R-:W4:Y:S08]  /*109e0*/  F2F.F64.F32 R22, R22 ;  /* 0x0000001600167310 */ /* 0x000f300000201800 */
[----:B---3--:R-:W0:Y:S01]  /*109f0*/  F2F.F64.F32 R20, R20 ;  /* 0x0000001400147310 */ /* 0x008e220000201800 */
[----:B------:R-:W-:Y:S05]  /*10a00*/  BRA `(.L_x_5502) ;  /* 0x0000000c000c7947 */ /* 0x000fea0003800000 */
.L_x_5508:
[----:B------:R-:W4:Y:S02]  /*10a10*/  LDG.E R0, desc[UR36][R2.64] ;  /* 0x0000002402007981 */ /* 0x000f24000c1e1900 */
[--C-:B----4-:R-:W-:Y:S02]  /*10a20*/  HADD2.F32 R4, -RZ, R0.reuse.H1_H1 ;  /* 0x30000000ff047230 */ /* 0x110fe40000004100 */
[----:B------:R-:W-:-:S03]  /*10a30*/  HADD2.F32 R0, -RZ, R0.H0_H0 ;  /* 0x20000000ff007230 */ /* 0x000fc60000004100 */
[----:B------:R-:W-:Y:S02]  /*10a40*/  FMUL.FTZ R4, R4, 1 ;  /* 0x3f80000004047820 */ /* 0x000fe40000410000 */
[----:B------:R-:W-:Y:S02]  /*10a50*/  FMUL.FTZ R0, R0, 1 ;  /* 0x3f80000000007820 */ /* 0x000fe40000410000 */
[----:B------:R0:W1:Y:S08]  /*10a60*/  F2F.F64.F32 R22, R4 ;  /* 0x0000000400167310 */ /* 0x0000700000201800 */
[----:B--23--:R0:W2:Y:S01]  /*10a70*/  F2F.F64.F32 R20, R0 ;  /* 0x0000000000147310 */ /* 0x00c0a20000201800 */
[----:B------:R-:W-:Y:S05]  /*10a80*/  BRA `(.L_x_5502) ;  /* 0x0000000800ec7947 */ /* 0x000fea0003800000 */
.L_x_5507:
[----:B--23--:R3:W5:Y:S01]  /*10a90*/  LDG.E.64 R20, desc[UR36][R2.64] ;  /* 0x0000002402147981 */ /* 0x00c762000c1e1b00 */
[----:B------:R-:W-:Y:S01]  /*10aa0*/  CS2R R22, SRZ ;  /* 0x0000000000167805 */ /* 0x000fe2000001ff00 */
[----:B------:R-:W-:Y:S06]  /*10ab0*/  BRA `(.L_x_5502) ;  /* 0x0000000800e07947 */ /* 0x000fec0003800000 */
.L_x_5497:
        /* <DEDUP_REMOVED lines=8> */
[----:B------:R-:W4:Y:S01]  /*10b40*/  LDG.E.U8 R2, desc[UR36][R2.64] ;  /* 0x0000002402027981 */ /* 0x000f22000c1e1100 */
[----:B------:R-:W-:Y:S01]  /*10b50*/  CS2R R22, SRZ ;  /* 0x0000000000167805 */ /* 0x000fe2000001ff00 */
[----:B--2---:R-:W-:Y:S01]  /*10b60*/  IMAD.MOV.U32 R20, RZ, RZ, RZ ;  /* 0x000000ffff147224 */ /* 0x004fe200078e00ff */
[----:B----4-:R-:W-:-:S04]  /*10b70*/  ISETP.NE.AND P0, PT, R2, RZ, PT ;  /* 0x000000ff0200720c */ /* 0x010fc80003f05270 */
[----:B---3--:R-:W-:Y:S01]  /*10b80*/  FSEL R21, RZ, 1.875, !P0 ;  /* 0x3ff00000ff157808 */ /* 0x008fe20004000000 */
[----:B------:R-:W-:Y:S08]  /*10b90*/  BRA `(.L_x_5502) ;  /* 0x0000000800a87947 */ /* 0x000ff00003800000 */
.L_x_5511:
[----:B--23--:R0:W5:Y:S01]  /*10ba0*/  LDG.E.128 R20, desc[UR36][R2.64] ;  /* 0x0000002402147981 */ /* 0x00c162000c1e1d00 */
[----:B------:R-:W-:Y:S05]  /*10bb0*/  BRA `(.L_x_5502) ;  /* 0x0000000800a07947 */ /* 0x000fea0003800000 */
.L_x_5510:
[----:B------:R-:W-:-:S13]  /*10bc0*/  ISETP.NE.AND P0, PT, R4, 0xf, PT ;  /* 0x0000000f0400780c */ /* 0x000fda0003f05270 */
[----:B------:R-:W-:Y:S05]  /*10bd0*/  @!P0 BRA `(.L_x_5512) ;  /* 0x0000000000ac8947 */ /* 0x000fea0003800000 */
[----:B------:R-:W-:-:S13]  /*10be0*/  ISETP.NE.AND P0, PT, R4, 0x17, PT ;  /* 0x000000170400780c */ /* 0x000fda0003f05270 */
[----:B------:R-:W-:Y:S05]  /*10bf0*/  @!P0 BRA `(.L_x_5513) ;  /* 0x0000000000648947 */ /* 0x000fea0003800000 */
[----:B------:R-:W-:-:S13]  /*10c00*/  ISETP.NE.AND P0, PT, R4, 0x18, PT ;  /* 0x000000180400780c */ /* 0x000fda0003f05270 */
[----:B------:R-:W-:Y:S05]  /*10c10*/  @P0 BRA `(.L_x_5501) ;  /* 0x0000000800200947 */ /* 0x000fea0003800000 */
[----:B------:R-:W4:Y:S01]  /*10c20*/  LDG.E.U8 R0, desc[UR36][R2.64] ;  /* 0x0000002402007981 */ /* 0x000f22000c1e1100 */
[----:B------:R-:W-:Y:S01]  /*10c30*/  IMAD.MOV.U32 R8, RZ, RZ, -0x800000 ;  /* 0xff800000ff087424 */ /* 0x000fe200078e00ff */
[----:B------:R-:W-:Y:S01]  /*10c40*/  CS2R R22, SRZ ;  /* 0x0000000000167805 */ /* 0x000fe2000001ff00 */
[----:B----4-:R-:W-:-:S05]  /*10c50*/  IMAD.SHL.U32 R0, R0, 0x1000000, RZ ;  /* 0x0100000000007824 */ /* 0x010fca00078e00ff */
        /* <DEDUP_REMOVED lines=17> */
[----:B--23--:R0:W1:Y:S01]  /*10d70*/  F2F.F64.F32 R20, R5 ;  /* 0x0000000500147310 */ /* 0x00c0620000201800 */
[----:B------:R-:W-:Y:S05]  /*10d80*/  BRA `(.L_x_5502) ;  /* 0x00000008002c7947 */ /* 0x000fea0003800000 */
.L_x_5513:
[----:B------:R-:W4:Y:S01]  /*10d90*/  LDG.E.U8 R2, desc[UR36][R2.64] ;  /* 0x0000002402027981 */ /* 0x000f22000c1e1100 */
[----:B------:R-:W-:Y:S01]  /*10da0*/  CS2R R22, SRZ ;  /* 0x0000000000167805 */ /* 0x000fe2000001ff00 */
[C---:B----4-:R-:W-:Y:S02]  /*10db0*/  IMAD.SHL.U32 R0, R2.reuse, 0x2000000, RZ ;  /* 0x0200000002007824 */ /* 0x050fe400078e00ff */
        /* <DEDUP_REMOVED lines=11> */
[----:B--23--:R0:W1:Y:S01]  /*10e70*/  F2F.F64.F32 R20, R4 ;  /* 0x0000000400147310 */ /* 0x00c0620000201800 */
[----:B------:R-:W-:Y:S05]  /*10e80*/  BRA `(.L_x_5502) ;  /* 0x0000000400ec7947 */ /* 0x000fea0003800000 */
.L_x_5512:
[----:B------:R-:W4:Y:S01]  /*10e90*/  LDG.E.U16 R0, desc[UR36][R2.64] ;  /* 0x0000002402007981 */ /* 0x000f22000c1e1500 */
[----:B------:R-:W-:Y:S01]  /*10ea0*/  CS2R R22, SRZ ;  /* 0x0000000000167805 */ /* 0x000fe2000001ff00 */
[----:B----4-:R-:W-:-:S04]  /*10eb0*/  IMAD.U32 R0, R0, 0x10000, RZ ;  /* 0x0001000000007824 */ /* 0x010fc800078e00ff */
[----:B------:R-:W-:-:S04]  /*10ec0*/  FMUL.FTZ R0, R0, 1 ;  /* 0x3f80000000007820 */ /* 0x000fc80000410000 */
[----:B--23--:R0:W1:Y:S01]  /*10ed0*/  F2F.F64.F32 R20, R0 ;  /* 0x0000000000147310 */ /* 0x00c0620000201800 */
[----:B------:R-:W-:Y:S05]  /*10ee0*/  BRA `(.L_x_5502) ;  /* 0x0000000400d47947 */ /* 0x000fea0003800000 */
.L_x_5509:
        /* <DEDUP_REMOVED lines=10> */
[----:B--23--:R0:W1:Y:S01]  /*10f90*/  I2F.F64.U16 R20, R2 ;  /* 0x0000000200147312 */ /* 0x00c0620000101800 */
[----:B------:R-:W-:Y:S05]  /*10fa0*/  BRA `(.L_x_5502) ;  /* 0x0000000400a47947 */ /* 0x000fea0003800000 */
.L_x_5516:
[----:B------:R-:W4:Y:S01]  /*10fb0*/  LDG.E.U8 R2, desc[UR36][R2.64] ;  /* 0x0000002402027981 */ /* 0x000f22000c1e1100 */
[----:B------:R-:W-:Y:S01]  /*10fc0*/  BSSY B0, `(.L_x_5517) ;  /* 0x0000018000007945 */ /* 0x000fe20003800000 */
[----:B------:R-:W-:Y:S01]  /*10fd0*/  IMAD.MOV.U32 R0, RZ, RZ, RZ ;  /* 0x000000ffff007224 */ /* 0x000fe200078e00ff */
[----:B----4-:R-:W-:-:S13]  /*10fe0*/  ISETP.NE.AND P0, PT, R2, RZ, PT ;  /* 0x000000ff0200720c */ /* 0x010fda0003f05270 */
        /* <DEDUP_REMOVED lines=17> */
.L_x_5520:
[----:B------:R-:W-:Y:S05]  /*11100*/  BSYNC B1 ;  /* 0x0000000000017941 */ /* 0x000fea0003800000 */
.L_x_5519:
[----:B------:R-:W-:Y:S01]  /*11110*/  LEA R3, R0, 0x3b800000, 0x17 ;  /* 0x3b80000000037811 */ /* 0x000fe200078eb8ff */
[----:B------:R-:W-:-:S05]  /*11120*/  IMAD.SHL.U32 R0, R2, 0x100000, RZ ;  /* 0x0010000002007824 */ /* 0x000fca00078e00ff */
[----:B------:R-:W-:-:S07]  /*11130*/  LOP3.LUT R0, R3, R0, R4, 0xfe, !PT ;  /* 0x0000000003007212 */ /* 0x000fce00078efe04 */
.L_x_5518:
[----:B------:R-:W-:Y:S05]  /*11140*/  BSYNC B0 ;  /* 0x0000000000007941 */ /* 0x000fea0003800000 */
.L_x_5517:
[----:B------:R-:W-:Y:S01]  /*11150*/  FMUL.FTZ R0, R0, 1 ;  /* 0x3f80000000007820 */ /* 0x000fe20000410000 */
[----:B------:R-:W-:-:S03]  /*11160*/  CS2R R22, SRZ ;  /* 0x0000000000167805 */ /* 0x000fc6000001ff00 */
[----:B--23--:R0:W1:Y:S01]  /*11170*/  F2F.F64.F32 R20, R0 ;  /* 0x0000000000147310 */ /* 0x00c0620000201800 */
[----:B------:R-:W-:Y:S05]  /*11180*/  BRA `(.L_x_5502) ;  /* 0x00000004002c7947 */ /* 0x000fea0003800000 */
.L_x_5515:
        /* <DEDUP_REMOVED lines=21> */
.L_x_5524:
[----:B------:R-:W-:Y:S05]  /*112e0*/  BSYNC B1 ;  /* 0x0000000000017941 */ /* 0x000fea0003800000 */
.L_x_5523:
[----:B------:R-:W-:Y:S01]  /*112f0*/  LEA R3, R0, 0x37800000, 0x17 ;  /* 0x3780000000037811 */ /* 0x000fe200078eb8ff */
[----:B------:R-:W-:-:S05]  /*11300*/  IMAD.SHL.U32 R0, R2, 0x200000, RZ ;  /* 0x0020000002007824 */ /* 0x000fca00078e00ff */
[----:B------:R-:W-:-:S07]  /*11310*/  LOP3.LUT R0, R3, R0, R4, 0xfe, !PT ;  /* 0x0000000003007212 */ /* 0x000fce00078efe04 */
.L_x_5522:
[----:B------:R-:W-:Y:S05]  /*11320*/  BSYNC B0 ;  /* 0x0000000000007941 */ /* 0x000fea0003800000 */
.L_x_5521:
[----:B------:R-:W-:Y:S01]  /*11330*/  FMUL.FTZ R0, R0, 1 ;  /* 0x3f80000000007820 */ /* 0x000fe20000410000 */
[----:B------:R-:W-:-:S03]  /*11340*/  CS2R R22, SRZ ;  /* 0x0000000000167805 */ /* 0x000fc6000001ff00 */
[----:B--23--:R0:W1:Y:S01]  /*11350*/  F2F.F64.F32 R20, R0 ;  /* 0x0000000000147310 */ /* 0x00c0620000201800 */
[----:B------:R-:W-:Y:S05]  /*11360*/  BRA `(.L_x_5502) ;  /* 0x0000000000b47947 */ /* 0x000fea0003800000 */
.L_x_5514:
[----:B------:R-:W-:-:S13]  /*11370*/  ISETP.NE.AND P0, PT, R4, 0x1c, PT ;  /* 0x0000001c0400780c */ /* 0x000fda0003f05270 */
[----:B------:R-:W-:Y:S05]  /*11380*/  @!P0 BRA `(.L_x_5525) ;  /* 0x0000000000a08947 */ /* 0x000fea0003800000 */
[----:B------:R-:W-:-:S13]  /*11390*/  ISETP.NE.AND P0, PT, R4, 0x1d, PT ;  /* 0x0000001d0400780c */ /* 0x000fda0003f05270 */
[----:B------:R-:W-:Y:S05]  /*113a0*/  @!P0 BRA `(.L_x_5526) ;  /* 0x0000000000888947 */ /* 0x000fea0003800000 */
[----:B------:R-:W-:-:S13]  /*113b0*/  ISETP.NE.AND P0, PT, R4, 0x2c, PT ;  /* 0x0000002c0400780c */ /* 0x000fda0003f05270 */
[----:B------:R-:W-:Y:S05]  /*113c0*/  @P0 BRA `(.L_x_5501) ;  /* 0x0000000000340947 */ /* 0x000fea0003800000 */
[----:B------:R-:W4:Y:S01]  /*113d0*/  LDG.E.U8 R2, desc[UR36][R2.64] ;  /* 0x0000002402027981 */ /* 0x000f22000c1e1100 */
[----:B------:R-:W-:Y:S01]  /*113e0*/  BSSY B0, `(.L_x_5527) ;  /* 0x0000007000007945 */ /* 0x000fe20003800000 */
[----:B------:R-:W-:Y:S01]  /*113f0*/  IMAD.MOV.U32 R0, RZ, RZ, 0x400000 ;  /* 0x00400000ff007424 */ /* 0x000fe200078e00ff */
[----:B----4-:R-:W-:-:S13]  /*11400*/  ISETP.NE.AND P0, PT, R2, RZ, PT ;  /* 0x000000ff0200720c */ /* 0x010fda0003f05270 */
[----:B------:R-:W-:Y:S05]  /*11410*/  @!P0 BRA `(.L_x_5528) ;  /* 0x00000000000c8947 */ /* 0x000fea0003800000 */
[----:B------:R-:W-:-:S13]  /*11420*/  ISETP.NE.AND P0, PT, R2, 0xff, PT ;  /* 0x000000ff0200780c */ /* 0x000fda0003f05270 */
[----:B------:R-:W-:Y:S02]  /*11430*/  @!P0 IMAD.MOV.U32 R0, RZ, RZ, 0x7f800001 ;  /* 0x7f800001ff008424 */ /* 0x000fe400078e00ff */
[----:B------:R-:W-:-:S07]  /*11440*/  @P0 IMAD.SHL.U32 R0, R2, 0x800000, RZ ;  /* 0x0080000002000824 */ /* 0x000fce00078e00ff */
.L_x_5528:
[----:B------:R-:W-:Y:S05]  /*11450*/  BSYNC B0 ;  /* 0x0000000000007941 */ /* 0x000fea0003800000 */
.L_x_5527:
[----:B------:R-:W-:Y:S01]  /*11460*/  FMUL.FTZ R0, R0, 1 ;  /* 0x3f80000000007820 */ /* 0x000fe20000410000 */
[----:B------:R-:W-:-:S03]  /*11470*/  CS2R R22, SRZ ;  /* 0x0000000000167805 */ /* 0x000fc6000001ff00 */
[----:B--23--:R0:W1:Y:S01]  /*11480*/  F2F.F64.F32 R20, R0 ;  /* 0x0000000000147310 */ /* 0x00c0620000201800 */
[----:B------:R-:W-:Y:S05]  /*11490*/  BRA `(.L_x_5502) ;  /* 0x0000000000687947 */ /* 0x000fea0003800000 */
.L_x_5501:
        /* <DEDUP_REMOVED lines=14> */
[----:B--23--:R-:W-:-:S07]  /*11580*/  LEPC R20, `(.L_x_5529) ;  /* 0x000000001014794e */ /* 0x00cfce0000000000 */
[----:B-1----:R-:W-:Y:S05]  /*11590*/  CALL.ABS.NOINC R2 ;  /* 0x0000000002007343 */ /* 0x002fea0003c00000 */
.L_x_5529:
[----:B------:R-:W-:Y:S02]  /*115a0*/  CS2R R20, SRZ ;  /* 0x0000000000147805 */ /* 0x000fe4000001ff00 */
[----:B------:R-:W-:Y:S01]  /*115b0*/  CS2R R22, SRZ ;  /* 0x0000000000167805 */ /* 0x000fe2000001ff00 */
[----:B------:R-:W-:Y:S06]  /*115c0*/  BRA `(.L_x_5502) ;  /* 0x00000000001c7947 */ /* 0x000fec0003800000 */
.L_x_5526:
[----:B--23--:R-:W2:Y:S01]  /*115d0*/  LDG.E.64 R20, desc[UR36][R2.64] ;  /* 0x0000002402147981 */ /* 0x00cea2000c1e1b00 */
[----:B------:R-:W-:Y:S01]  /*115e0*/  CS2R R22, SRZ ;  /* 0x0000000000167805 */ /* 0x000fe2000001ff00 */
[----:B--2---:R-:W0:Y:S01]  /*115f0*/  I2F.F64.U64 R20, R20 ;  /* 0x0000001400147312 */ /* 0x004e220000301800 */
[----:B------:R-:W-:Y:S05]  /*11600*/  BRA `(.L_x_5502) ;  /* 0x00000000000c7947 */ /* 0x000fea0003800000 */
.L_x_5525:
[----:B------:R-:W2:Y:S01]  /*11610*/  LDG.E R2, desc[UR36][R2.64] ;  /* 0x0000002402027981 */ /* 0x000ea2000c1e1900 */
[----:B------:R-:W-:Y:S01]  /*11620*/  CS2R R22, SRZ ;  /* 0x0000000000167805 */ /* 0x000fe2000001ff00 */
[----:B--23--:R0:W1:Y:S06]  /*11630*/  I2F.F64.U32 R20, R2 ;  /* 0x0000000200147312 */ /* 0x00c06c0000201800 */
.L_x_5502:
        /* <DEDUP_REMOVED lines=9> */
[----:B---3--:R-:W0:Y:S01]  /*116d0*/  MUFU.RCP64H R3, R11 ;  /* 0x0000000b00037308 */ /* 0x008e220000001800 */
        /* <DEDUP_REMOVED lines=20> */
.L_x_5533:
[----:B------:R-:W-:Y:S05]  /*11820*/  BSYNC B2 ;  /* 0x0000000000027941 */ /* 0x000fea0003800000 */
.L_x_5532:
        /* <DEDUP_REMOVED lines=79> */
.L_x_5531:
[----:B------:R-:W-:-:S04]  /*11d20*/  ISETP.GE.AND P0, PT, R19, RZ, PT ;  /* 0x000000ff1300720c */ /* 0x000fc80003f06270 */
[----:B------:R-:W-:Y:S02]  /*11d30*/  FSEL R8, RZ, 3.37028055040000000000e+12, P0 ;  /* 0x54442d18ff087808 */ /* 0x000fe40000000000 */
[----:B------:R-:W-:-:S07]  /*11d40*/  FSEL R9, RZ, 2.1426990032196044922, P0 ;  /* 0x400921fbff097808 */ /* 0x000fce0000000000 */
.L_x_5534:
[----:B------:R-:W-:Y:S05]  /*11d50*/  BSYNC B1 ;  /* 0x0000000000017941 */ /* 0x000fea0003800000 */
.L_x_5530:
[----:B---3--:R-:W-:Y:S01]  /*11d60*/  DADD R2, -RZ, |R22| ;  /* 0x00000000ff027229 */ /* 0x008fe20000000516 */
        /* <DEDUP_REMOVED lines=173> */
.L_x_5536:
        /* <DEDUP_REMOVED lines=84> */
.L_x_5539:
        /* <DEDUP_REMOVED lines=8> */
.L_x_5538:
        /* <DEDUP_REMOVED lines=22> */
.L_x_5541:
[----:B------:R-:W-:Y:S05]  /*12f60*/  BSYNC B2 ;  /* 0x0000000000027941 */ /* 0x000fea0003800000 */
.L_x_5540:
        /* <DEDUP_REMOVED lines=30> */
.L_x_5537:
[----:B------:R-:W-:Y:S05]  /*13150*/  BSYNC B1 ;  /* 0x0000000000017941 */ /* 0x000fea0003800000 */
.L_x_5535:
        /* <DEDUP_REMOVED lines=15> */
.L_x_5545:
[----:B------:R-:W0:Y:S02]  /*13250*/  F2I.S64.F64.TRUNC R20, R20 ;  /* 0x0000001400147311 */ /* 0x000e24000030d900 */
[----:B0-----:R-:W-:-:S05]  /*13260*/  IMAD.MOV.U32 R3, RZ, RZ, R20 ;  /* 0x000000ffff037224 */ /* 0x001fca00078e0014 */
[----:B------:R-:W-:Y:S01]  /*13270*/  STG.E.U8 desc[UR36][R16.64], R3 ;  /* 0x0000000310007986 */ /* 0x000fe2000c101124 */
[----:B------:R-:W-:Y:S05]  /*13280*/  EXIT ;  /* 0x000000000000794d */ /* 0x000fea0003800000 */
.L_x_5544:
        /* <DEDUP_REMOVED lines=9> */
.L_x_5548:
[----:B------:R-:W0:Y:S02]  /*13320*/  F2I.F64.TRUNC R21, R20 ;  /* 0x0000001400157311 */ /* 0x000e24000030d100 */
[----:B0-----:R-:W-:Y:S01]  /*13330*/  STG.E desc[UR36][R16.64], R21 ;  /* 0x0000001510007986 */ /* 0x001fe2000c101924 */
[----:B------:R-:W-:Y:S05]  /*13340*/  EXIT ;  /* 0x000000000000794d */ /* 0x000fea0003800000 */
.L_x_5547:
[----:B------:R-:W0:Y:S02]  /*13350*/  F2I.F64.TRUNC R21, R20 ;  /* 0x0000001400157311 */ /* 0x000e24000030d100 */
[----:B0-----:R-:W-:Y:S01]  /*13360*/  STG.E.U16 desc[UR36][R16.64], R21 ;  /* 0x0000001510007986 */ /* 0x001fe2000c101524 */
[----:B------:R-:W-:Y:S05]  /*13370*/  EXIT ;  /* 0x000000000000794d */ /* 0x000fea0003800000 */
.L_x_5543:
        /* <DEDUP_REMOVED lines=13> */
.L_x_5550:
        /* <DEDUP_REMOVED lines=8> */
.L_x_5549:
        /* <DEDUP_REMOVED lines=14> */
[----:B------:R-:W-:Y:S01]  /*135b0*/  STG.E.64 desc[UR36][R16.64], R2 ;  /* 0x0000000210007986 */ /* 0x000fe2000c101b24 */
[----:B------:R-:W-:Y:S05]  /*135c0*/  EXIT ;  /* 0x000000000000794d */ /* 0x000fea0003800000 */
.L_x_5552:
        /* <DEDUP_REMOVED lines=9> */
[----:B------:R-:W-:Y:S01]  /*13660*/  STG.E desc[UR36][R16.64], R3 ;  /* 0x0000000310007986 */ /* 0x000fe2000c101924 */
[----:B------:R-:W-:Y:S05]  /*13670*/  EXIT ;  /* 0x000000000000794d */ /* 0x000fea0003800000 */
.L_x_5551:
[----:B------:R-:W-:Y:S01]  /*13680*/  STG.E.64 desc[UR36][R16.64], R20 ;  /* 0x0000001410007986 */ /* 0x000fe2000c101b24 */
[----:B------:R-:W-:Y:S05]  /*13690*/  EXIT ;  /* 0x000000000000794d */ /* 0x000fea0003800000 */
.L_x_5542:
        /* <DEDUP_REMOVED lines=11> */
[----:B------:R-:W-:Y:S01]  /*13750*/  STG.E.U8 desc[UR36][R16.64], R3 ;  /* 0x0000000310007986 */ /* 0x000fe2000c101124 */
[----:B------:R-:W-:Y:S05]  /*13760*/  EXIT ;  /* 0x000000000000794d */ /* 0x000fea0003800000 */
.L_x_5555:
[----:B------:R-:W-:Y:S02]  /*13770*/  IMAD.MOV.U32 R24, RZ, RZ, R20 ;  /* 0x000000ffff187224 */ /* 0x000fe400078e0014 */
[----:B------:R-:W-:-:S05]  /*13780*/  IMAD.MOV.U32 R25, RZ, RZ, R21 ;  /* 0x000000ffff197224 */ /* 0x000fca00078e0015 */
[----:B------:R-:W-:Y:S01]  /*13790*/  STG.E.128 desc[UR36][R16.64], R24 ;  /* 0x0000001810007986 */ /* 0x000fe2000c101d24 */
[----:B------:R-:W-:Y:S05]  /*137a0*/  EXIT ;  /* 0x000000000000794d */ /* 0x000fea0003800000 */
.L_x_5554:
        /* <DEDUP_REMOVED lines=25> */
.L_x_5559:
[----:B------:R-:W-:Y:S05]  /*13940*/  BSYNC B0 ;  /* 0x0000000000007941 */ /* 0x000fea0003800000 */
.L_x_5558:
[----:B------:R-:W-:-:S05]  /*13950*/  LOP3.LUT R3, R0, R3, RZ, 0xfc, !PT ;  /* 0x0000000300037212 */ /* 0x000fca00078efcff */
[----:B------:R-:W-:Y:S01]  /*13960*/  STG.E.U8 desc[UR36][R16.64], R3 ;  /* 0x0000000310007986 */ /* 0x000fe2000c101124 */
[----:B------:R-:W-:Y:S05]  /*13970*/  EXIT ;  /* 0x000000000000794d */ /* 0x000fea0003800000 */
.L_x_5557:
        /* <DEDUP_REMOVED lines=17> */
.L_x_5561:
[----:B------:R-:W-:Y:S01]  /*13a90*/  IMAD.MOV.U32 R0, RZ, RZ, 0x7f ;  /* 0x0000007fff007424 */ /* 0x000fe200078e00ff */
[----:B------:R-:W-:-:S04]  /*13aa0*/  ISETP.GT.U32.AND P0, PT, R2, 0x7f800000, PT ;  /* 0x7f8000000200780c */ /* 0x000fc80003f04070 */
[----:B------:R-:W-:-:S09]  /*13ab0*/  SEL R0, R0, 0x7c, P0 ;  /* 0x0000007c00007807 */ /* 0x000fd20000000000 */
.L_x_5562:
[----:B------:R-:W-:Y:S05]  /*13ac0*/  BSYNC B0 ;  /* 0x0000000000007941 */ /* 0x000fea0003800000 */
.L_x_5560:
[----:B------:R-:W-:-:S04]  /*13ad0*/  LOP3.LUT R2, R3, 0x80000000, RZ, 0xc0, !PT ;  /* 0x8000000003027812 */ /* 0x000fc800078ec0ff */
[----:B------:R-:W-:-:S04]  /*13ae0*/  SHF.R.U32.HI R3, RZ, 0x18, R2 ;  /* 0x00000018ff037819 */ /* 0x000fc80000011602 */
[----:B------:R-:W-:-:S05]  /*13af0*/  LOP3.LUT R3, R0, R3, RZ, 0xfc, !PT ;  /* 0x0000000300037212 */ /* 0x000fca00078efcff */
[----:B------:R-:W-:Y:S01]  /*13b00*/  STG.E.U8 desc[UR36][R16.64], R3 ;  /* 0x0000000310007986 */ /* 0x000fe2000c101124 */
[----:B------:R-:W-:Y:S05]  /*13b10*/  EXIT ;  /* 0x000000000000794d */ /* 0x000fea0003800000 */
.L_x_5556:
        /* <DEDUP_REMOVED lines=8> */
.L_x_5553:
        /* <DEDUP_REMOVED lines=11> */
.L_x_5565:
        /* <DEDUP_REMOVED lines=21> */
.L_x_5568:
[----:B------:R-:W-:-:S04]  /*13da0*/  LOP3.LUT R2, R3, 0x80000000, RZ, 0xc0, !PT ;  /* 0x8000000003027812 */ /* 0x000fc800078ec0ff */
[----:B------:R-:W-:-:S04]  /*13db0*/  SHF.R.U32.HI R3, RZ, 0x18, R2 ;  /* 0x00000018ff037819 */ /* 0x000fc80000011602 */
[----:B------:R-:W-:-:S04]  /*13dc0*/  LOP3.LUT R0, R0, R3, RZ, 0xfc, !PT ;  /* 0x0000000300007212 */ /* 0x000fc800078efcff */
[----:B------:R-:W-:-:S07]  /*13dd0*/  PRMT R8, R0, 0x7610, R8 ;  /* 0x0000761000087816 */ /* 0x000fce0000000008 */
.L_x_5567:
[----:B------:R-:W-:Y:S05]  /*13de0*/  BSYNC B0 ;  /* 0x0000000000007941 */ /* 0x000fea0003800000 */
.L_x_5566:
[----:B------:R-:W-:Y:S01]  /*13df0*/  STG.E.U8 desc[UR36][R16.64], R8 ;  /* 0x0000000810007986 */ /* 0x000fe2000c101124 */
[----:B------:R-:W-:Y:S05]  /*13e00*/  EXIT ;  /* 0x000000000000794d */ /* 0x000fea0003800000 */
.L_x_5564:
        /* <DEDUP_REMOVED lines=21> */
.L_x_5571:
[----:B------:R-:W-:-:S04]  /*13f60*/  LOP3.LUT R2, R3, 0x80000000, RZ, 0xc0, !PT ;  /* 0x8000000003027812 */ /* 0x000fc800078ec0ff */
[----:B------:R-:W-:-:S04]  /*13f70*/  SHF.R.U32.HI R3, RZ, 0x18, R2 ;  /* 0x00000018ff037819 */ /* 0x000fc80000011602 */
[----:B------:R-:W-:-:S04]  /*13f80*/  LOP3.LUT R0, R0, R3, RZ, 0xfc, !PT ;  /* 0x0000000300007212 */ /* 0x000fc800078efcff */
[----:B------:R-:W-:-:S07]  /*13f90*/  PRMT R8, R0, 0x7610, R8 ;  /* 0x0000761000087816 */ /* 0x000fce0000000008 */
.L_x_5570:
[----:B------:R-:W-:Y:S05]  /*13fa0*/  BSYNC B0 ;  /* 0x0000000000007941 */ /* 0x000fea0003800000 */
.L_x_5569:
[----:B------:R-:W-:Y:S01]  /*13fb0*/  STG.E.U8 desc[UR36][R16.64], R8 ;  /* 0x0000000810007986 */ /* 0x000fe2000c101124 */
[----:B------:R-:W-:Y:S05]  /*13fc0*/  EXIT ;  /* 0x000000000000794d */ /* 0x000fea0003800000 */
.L_x_5563:
        /* <DEDUP_REMOVED lines=26> */
.L_x_5546:
        /* <DEDUP_REMOVED lines=16> */
.L_x_5574:
[----:B------:R-:W-:Y:S05]  /*14270*/  EXIT ;  /* 0x000000000000794d */ /* 0x000fea0003800000 */
.L_x_5573:
[----:B------:R-:W0:Y:S02]  /*14280*/  F2I.U64.F64.TRUNC R20, R20 ;  /* 0x0000001400147311 */ /* 0x000e24000030d800 */
[----:B0-----:R-:W-:Y:S01]  /*14290*/  STG.E.64 desc[UR36][R16.64], R20 ;  /* 0x0000001410007986 */ /* 0x001fe2000c101b24 */
[----:B------:R-:W-:Y:S05]  /*142a0*/  EXIT ;  /* 0x000000000000794d */ /* 0x000fea0003800000 */
.L_x_5572:
[----:B------:R-:W0:Y:S02]  /*142b0*/  F2I.U32.F64.TRUNC R21, R20 ;  /* 0x0000001400157311 */ /* 0x000e24000030d000 */
[----:B0-----:R-:W-:Y:S01]  /*142c0*/  STG.E desc[UR36][R16.64], R21 ;  /* 0x0000001510007986 */ /* 0x001fe2000c101924 */
[----:B------:R-:W-:Y:S05]  /*142d0*/  EXIT ;  /* 0x000000000000794d */ /* 0x000fea0003800000 */
        .weak           $__internal_7_$__cuda_sm20_div_rn_f64_full
        .type           $__internal_7_$__cuda_sm20_div_rn_f64_full,@function
        .size           $__internal_7_$__cuda_sm20_div_rn_f64_full,(.L_x_13237 - $__internal_7_$__cuda_sm20_div_rn_f64_full)
$__internal_7_$__cuda_sm20_div_rn_f64_full:
[C---:B------:R-:W-:Y:S01]  /*142e0*/  FSETP.GEU.AND P0, PT, |R11|.reuse, 1.469367938527859385e-39, PT ;  /* 0x001000000b00780b */ /* 0x040fe20003f0e200 */
[----:B------:R-:W-:Y:S01]  /*142f0*/  IMAD.MOV.U32 R24, RZ, RZ, 0x1 ;  /* 0x00000001ff187424 */ /* 0x000fe200078e00ff */
[----:B------:R-:W-:Y:S01]  /*14300*/  LOP3.LUT R8, R11, 0x800fffff, RZ, 0xc0, !PT ;  /* 0x800fffff0b087812 */ /* 0x000fe200078ec0ff */
[----:B------:R-:W-:Y:S01]  /*14310*/  IMAD.MOV.U32 R14, RZ, RZ, R12 ;  /* 0x000000ffff0e7224 */ /* 0x000fe200078e000c */
[C---:B------:R-:W-:Y:S01]  /*14320*/  FSETP.GEU.AND P1, PT, |R13|.reuse, 1.469367938527859385e-39, PT ;  /* 0x001000000d00780b */ /* 0x040fe20003f2e200 */
[----:B------:R-:W-:Y:S01]  /*14330*/  BSSY B0, `(.L_x_5575) ;  /* 0x0000052000007945 */ /* 0x000fe20003800000 */
[----:B------:R-:W-:Y:S01]  /*14340*/  LOP3.LUT R9, R8, 0x3ff00000, RZ, 0xfc, !PT ;  /* 0x3ff0000008097812 */ /* 0x000fe200078efcff */
[----:B------:R-:W-:Y:S01]  /*14350*/  IMAD.MOV.U32 R8, RZ, RZ, R10 ;  /* 0x000000ffff087224 */ /* 0x000fe200078e000a */
[----:B------:R-:W-:Y:S02]  /*14360*/  LOP3.LUT R2, R13, 0x7ff00000, RZ, 0xc0, !PT ;  /* 0x7ff000000d027812 */ /* 0x000fe400078ec0ff */
[----:B------:R-:W-:-:S03]  /*14370*/  LOP3.LUT R5, R11, 0x7ff00000, RZ, 0xc0, !PT ;  /* 0x7ff000000b057812 */ /* 0x000fc600078ec0ff */
[----:B------:R-:W-:Y:S01]  /*14380*/  @!P0 DMUL R8, R10, 8.98846567431157953865e+307 ;  /* 0x7fe000000a088828 */ /* 0x000fe20000000000 */
[----:B------:R-:W-:-:S03]  /*14390*/  ISETP.GE.U32.AND P3, PT, R2, R5, PT ;  /* 0x000000050200720c */ /* 0x000fc60003f66070 */
[----:B------:R-:W-:Y:S01]  /*143a0*/  @!P1 LOP3.LUT R3, R11, 0x7ff00000, RZ, 0xc0, !PT ;  /* 0x7ff000000b039812 */ /* 0x000fe200078ec0ff */
[----:B------:R-:W-:Y:S01]  /*143b0*/  @!P1 IMAD.MOV.U32 R28, RZ, RZ, RZ ;  /* 0x000000ffff1c9224 */ /* 0x000fe200078e00ff */
[----:B------:R-:W0:Y:S02]  /*143c0*/  MUFU.RCP64H R25, R9 ;  /* 0x0000000900197308 */ /* 0x000e240000001800 */
[----:B------:R-:W-:Y:S01]  /*143d0*/  @!P1 ISETP.GE.U32.AND P2, PT, R2, R3, PT ;  /* 0x000000030200920c */ /* 0x000fe20003f46070 */
[----:B------:R-:W-:Y:S01]  /*143e0*/  IMAD.MOV.U32 R3, RZ, RZ, 0x1ca00000 ;  /* 0x1ca00000ff037424 */ /* 0x000fe200078e00ff */
[----:B------:R-:W-:-:S04]  /*143f0*/  @!P0 LOP3.LUT R5, R9, 0x7ff00000, RZ, 0xc0, !PT ;  /* 0x7ff0000009058812 */ /* 0x000fc800078ec0ff */
[----:B------:R-:W-:-:S04]  /*14400*/  SEL R15, R3, 0x63400000, !P3 ;  /* 0x63400000030f7807 */ /* 0x000fc80005800000 */
[----:B------:R-:W-:Y:S01]  /*14410*/  LOP3.LUT R15, R15, 0x800fffff, R13, 0xf8, !PT ;  /* 0x800fffff0f0f7812 */ /* 0x000fe200078ef80d */
[----:B0-----:R-:W-:-:S08]  /*14420*/  DFMA R6, R24, -R8, 1 ;  /* 0x3ff000001806742b */ /* 0x001fd00000000808 */
[----:B------:R-:W-:-:S08]  /*14430*/  DFMA R6, R6, R6, R6 ;  /* 0x000000060606722b */ /* 0x000fd00000000006 */
[----:B------:R-:W-:Y:S01]  /*14440*/  DFMA R24, R24, R6, R24 ;  /* 0x000000061818722b */ /* 0x000fe20000000018 */
[----:B------:R-:W-:-:S04]  /*14450*/  @!P1 SEL R7, R3, 0x63400000, !P2 ;  /* 0x6340000003079807 */ /* 0x000fc80005000000 */
[----:B------:R-:W-:-:S03]  /*14460*/  @!P1 LOP3.LUT R4, R7, 0x80000000, R13, 0xf8, !PT ;  /* 0x8000000007049812 */ /* 0x000fc600078ef80d */
[----:B------:R-:W-:Y:S01]  /*14470*/  DFMA R6, R24, -R8, 1 ;  /* 0x3ff000001806742b */ /* 0x000fe20000000808 */
[----:B------:R-:W-:Y:S01]  /*14480*/  @!P1 LOP3.LUT R29, R4, 0x100000, RZ, 0xfc, !PT ;  /* 0x00100000041d9812 */ /* 0x000fe200078efcff */
[----:B------:R-:W-:-:S05]  /*14490*/  IMAD.MOV.U32 R4, RZ, RZ, R2 ;  /* 0x000000ffff047224 */ /* 0x000fca00078e0002 */
[----:B------:R-:W-:Y:S02]  /*144a0*/  @!P1 DFMA R14, R14, 2, -R28 ;  /* 0x400000000e0e982b */ /* 0x000fe4000000081c */
[----:B------:R-:W-:Y:S01]  /*144b0*/  DFMA R24, R24, R6, R24 ;  /* 0x000000061818722b */ /* 0x000fe20000000018 */
[----:B------:R-:W-:-:S07]  /*144c0*/  VIADD R7, R5, 0xffffffff ;  /* 0xffffffff05077836 */ /* 0x000fce0000000000 */
[----:B------:R-:W-:Y:S01]  /*144d0*/  @!P1 LOP3.LUT R4, R15, 0x7ff00000, RZ, 0xc0, !PT ;  /* 0x7ff000000f049812 */ /* 0x000fe200078ec0ff */
[----:B------:R-:W-:-:S04]  /*144e0*/  DMUL R30, R24, R14 ;  /* 0x0000000e181e7228 */ /* 0x000fc80000000000 */
[----:B------:R-:W-:-:S04]  /*144f0*/  VIADD R6, R4, 0xffffffff ;  /* 0xffffffff04067836 */ /* 0x000fc80000000000 */
[----:B------:R-:W-:Y:S01]  /*14500*/  DFMA R28, R30, -R8, R14 ;  /* 0x800000081e1c722b */ /* 0x000fe2000000000e */
[----:B------:R-:W-:-:S04]  /*14510*/  ISETP.GT.U32.AND P0, PT, R6, 0x7feffffe, PT ;  /* 0x7feffffe0600780c */ /* 0x000fc80003f04070 */
[----:B------:R-:W-:-:S03]  /*14520*/  ISETP.GT.U32.OR P0, PT, R7, 0x7feffffe, P0 ;  /* 0x7feffffe0700780c */ /* 0x000fc60000704470 */
[----:B------:R-:W-:-:S10]  /*14530*/  DFMA R28, R24, R28, R30 ;  /* 0x0000001c181c722b */ /* 0x000fd4000000001e */
[----:B------:R-:W-:Y:S05]  /*14540*/  @P0 BRA `(.L_x_5576) ;  /* 0x00000000006c0947 */ /* 0x000fea0003800000 */
[----:B------:R-:W-:Y:S01]  /*14550*/  LOP3.LUT R5, R11, 0x7ff00000, RZ, 0xc0, !PT ;  /* 0x7ff000000b057812 */ /* 0x000fe200078ec0ff */
[----:B------:R-:W-:-:S03]  /*14560*/  IMAD.MOV.U32 R6, RZ, RZ, RZ ;  /* 0x000000ffff067224 */ /* 0x000fc600078e00ff */
[CC--:B------:R-:W-:Y:S02]  /*14570*/  VIADDMNMX R4, R2.reuse, -R5.reuse, 0xb9600000, !PT ;  /* 0xb960000002047446 */ /* 0x0c0fe40007800905 */
[----:B------:R-:W-:Y:S02]  /*14580*/  ISETP.GE.U32.AND P0, PT, R2, R5, PT ;  /* 0x000000050200720c */ /* 0x000fe40003f06070 */
[----:B------:R-:W-:Y:S02]  /*14590*/  VIMNMX R4, R4, 0x46a00000, PT ;  /* 0x46a0000004047848 */ /* 0x000fe40003fe0100 */
[----:B------:R-:W-:-:S05]  /*145a0*/  SEL R3, R3, 0x63400000, !P0 ;  /* 0x6340000003037807 */ /* 0x000fca0004000000 */
[----:B------:R-:W-:-:S04]  /*145b0*/  IMAD.IADD R4, R4, 0x1, -R3 ;  /* 0x0000000104047824 */ /* 0x000fc800078e0a03 */
[----:B------:R-:W-:-:S06]  /*145c0*/  VIADD R7, R4, 0x7fe00000 ;  /* 0x7fe0000004077836 */ /* 0x000fcc0000000000 */
[----:B------:R-:W-:-:S10]  /*145d0*/  DMUL R2, R28, R6 ;  /* 0x000000061c027228 */ /* 0x000fd40000000000 */
[----:B------:R-:W-:-:S13]  /*145e0*/  FSETP.GTU.AND P0, PT, |R3|, 1.469367938527859385e-39, PT ;  /* 0x001000000300780b */ /* 0x000fda0003f0c200 */
[----:B------:R-:W-:Y:S05]  /*145f0*/  @P0 BRA `(.L_x_5577) ;  /* 0x0000000000940947 */ /* 0x000fea0003800000 */
[----:B------:R-:W-:-:S06]  /*14600*/  DFMA R8, R28, -R8, R14 ;  /* 0x800000081c08722b */ /* 0x000fcc000000000e */
[----:B------:R-:W-:-:S04]  /*14610*/  IMAD.MOV.U32 R8, RZ, RZ, RZ ;  /* 0x000000ffff087224 */ /* 0x000fc800078e00ff */
[C---:B------:R-:W-:Y:S02]  /*14620*/  FSETP.NEU.AND P0, PT, R9.reuse, RZ, PT ;  /* 0x000000ff0900720b */ /* 0x040fe40003f0d000 */
[----:B------:R-:W-:-:S04]  /*14630*/  LOP3.LUT R11, R9, 0x80000000, R11, 0x48, !PT ;  /* 0x80000000090b7812 */ /* 0x000fc800078e480b */
[----:B------:R-:W-:-:S07]  /*14640*/  LOP3.LUT R9, R11, R7, RZ, 0xfc, !PT ;  /* 0x000000070b097212 */ /* 0x000fce00078efcff */
[----:B------:R-:W-:Y:S05]  /*14650*/  @!P0 BRA `(.L_x_5577) ;  /* 0x00000000007c8947 */ /* 0x000fea0003800000 */
[----:B------:R-:W-:Y:S01]  /*14660*/  IMAD.MOV R7, RZ, RZ, -R4 ;  /* 0x000000ffff077224 */ /* 0x000fe200078e0a04 */
[----:B------:R-:W-:Y:S01]  /*14670*/  DMUL.RP R8, R28, R8 ;  /* 0x000000081c087228 */ /* 0x000fe20000008000 */
[----:B------:R-:W-:Y:S01]  /*14680*/  IMAD.MOV.U32 R6, RZ, RZ, RZ ;  /* 0x000000ffff067224 */ /* 0x000fe200078e00ff */
[----:B------:R-:W-:-:S05]  /*14690*/  IADD3 R5, -R4, -0x43300000, RZ ;  /* 0xbcd0000004057810 */ /* 0x000fca0007ffe1ff */
[----:B------:R-:W-:-:S03]  /*146a0*/  DFMA R6, R2, -R6, R28 ;  /* 0x800000060206722b */ /* 0x000fc6000000001c */
[----:B------:R-:W-:-:S07]  /*146b0*/  LOP3.LUT R11, R9, R11, RZ, 0x3c, !PT ;  /* 0x0000000b090b7212 */ /* 0x000fce00078e3cff */
[----:B------:R-:W-:-:S04]  /*146c0*/  FSETP.NEU.AND P0, PT, |R7|, R5, PT ;  /* 0x000000050700720b */ /* 0x000fc80003f0d200 */
[----:B------:R-:W-:Y:S02]  /*146d0*/  FSEL R2, R8, R2, !P0 ;  /* 0x0000000208027208 */ /* 0x000fe40004000000 */
[----:B------:R-:W-:Y:S01]  /*146e0*/  FSEL R3, R11, R3, !P0 ;  /* 0x000000030b037208 */ /* 0x000fe20004000000 */
[----:B------:R-:W-:Y:S06]  /*146f0*/  BRA `(.L_x_5577) ;  /* 0x0000000000547947 */ /* 0x000fec0003800000 */
.L_x_5576:
[----:B------:R-:W-:-:S14]  /*14700*/  DSETP.NAN.AND P0, PT, R12, R12, PT ;  /* 0x0000000c0c00722a */ /* 0x000fdc0003f08000 */
[----:B------:R-:W-:Y:S05]  /*14710*/  @P0 BRA `(.L_x_5578) ;  /* 0x0000000000440947 */ /* 0x000fea0003800000 */
[----:B------:R-:W-:-:S14]  /*14720*/  DSETP.NAN.AND P0, PT, R10, R10, PT ;  /* 0x0000000a0a00722a */ /* 0x000fdc0003f08000 */
[----:B------:R-:W-:Y:S05]  /*14730*/  @P0 BRA `(.L_x_5579) ;  /* 0x0000000000300947 */ /* 0x000fea0003800000 */
[----:B------:R-:W-:Y:S01]  /*14740*/  ISETP.NE.AND P0, PT, R4, R5, PT ;  /* 0x000000050400720c */ /* 0x000fe20003f05270 */
[----:B------:R-:W-:Y:S02]  /*14750*/  IMAD.MOV.U32 R2, RZ, RZ, 0x0 ;  /* 0x00000000ff027424 */ /* 0x000fe400078e00ff */
[----:B------:R-:W-:-:S10]  /*14760*/  IMAD.MOV.U32 R3, RZ, RZ, -0x80000 ;  /* 0xfff80000ff037424 */ /* 0x000fd400078e00ff */
[----:B------:R-:W-:Y:S05]  /*14770*/  @!P0 BRA `(.L_x_5577) ;  /* 0x0000000000348947 */ /* 0x000fea0003800000 */
[----:B------:R-:W-:Y:S02]  /*14780*/  ISETP.NE.AND P0, PT, R4, 0x7ff00000, PT ;  /* 0x7ff000000400780c */ /* 0x000fe40003f05270 */
[----:B------:R-:W-:Y:S02]  /*14790*/  LOP3.LUT R3, R13, 0x80000000, R11, 0x48, !PT ;  /* 0x800000000d037812 */ /* 0x000fe400078e480b */
[----:B------:R-:W-:-:S13]  /*147a0*/  ISETP.EQ.OR P0, PT, R5, RZ, !P0 ;  /* 0x000000ff0500720c */ /* 0x000fda0004702670 */
[----:B------:R-:W-:Y:S01]  /*147b0*/  @P0 LOP3.LUT R4, R3, 0x7ff00000, RZ, 0xfc, !PT ;  /* 0x7ff0000003040812 */ /* 0x000fe200078efcff */
[----:B------:R-:W-:Y:S02]  /*147c0*/  @!P0 IMAD.MOV.U32 R2, RZ, RZ, RZ ;  /* 0x000000ffff028224 */ /* 0x000fe400078e00ff */
[----:B------:R-:W-:Y:S02]  /*147d0*/  @P0 IMAD.MOV.U32 R2, RZ, RZ, RZ ;  /* 0x000000ffff020224 */ /* 0x000fe400078e00ff */
[----:B------:R-:W-:Y:S01]  /*147e0*/  @P0 IMAD.MOV.U32 R3, RZ, RZ, R4 ;  /* 0x000000ffff030224 */ /* 0x000fe200078e0004 */
[----:B------:R-:W-:Y:S06]  /*147f0*/  BRA `(.L_x_5577) ;  /* 0x0000000000147947 */ /* 0x000fec0003800000 */
.L_x_5579:
[----:B------:R-:W-:Y:S01]  /*14800*/  LOP3.LUT R3, R11, 0x80000, RZ, 0xfc, !PT ;  /* 0x000800000b037812 */ /* 0x000fe200078efcff */
[----:B------:R-:W-:Y:S01]  /*14810*/  IMAD.MOV.U32 R2, RZ, RZ, R10 ;  /* 0x000000ffff027224 */ /* 0x000fe200078e000a */
[----:B------:R-:W-:Y:S06]  /*14820*/  BRA `(.L_x_5577) ;  /* 0x0000000000087947 */ /* 0x000fec0003800000 */
.L_x_5578:
[----:B------:R-:W-:Y:S01]  /*14830*/  LOP3.LUT R3, R13, 0x80000, RZ, 0xfc, !PT ;  /* 0x000800000d037812 */ /* 0x000fe200078efcff */
[----:B------:R-:W-:-:S07]  /*14840*/  IMAD.MOV.U32 R2, RZ, RZ, R12 ;  /* 0x000000ffff027224 */ /* 0x000fce00078e000c */
.L_x_5577:
[----:B------:R-:W-:Y:S05]  /*14850*/  BSYNC B0 ;  /* 0x0000000000007941 */ /* 0x000fea0003800000 */
.L_x_5575:
[----:B------:R-:W-:Y:S02]  /*14860*/  IMAD.MOV.U32 R4, RZ, RZ, R2 ;  /* 0x000000ffff047224 */ /* 0x000fe400078e0002 */
[----:B------:R-:W-:Y:S02]  /*14870*/  IMAD.MOV.U32 R5, RZ, RZ, R3 ;  /* 0x000000ffff057224 */ /* 0x000fe400078e0003 */
[----:B------:R-:W-:Y:S02]  /*14880*/  IMAD.MOV.U32 R2, RZ, RZ, R0 ;  /* 0x000000ffff027224 */ /* 0x000fe400078e0000 */
[----:B------:R-:W-:-:S04]  /*14890*/  IMAD.MOV.U32 R3, RZ, RZ, 0x0 ;  /* 0x00000000ff037424 */ /* 0x000fc800078e00ff */
[----:B------:R-:W-:Y:S05]  /*148a0*/  RET.REL.NODEC R2 `(_ZN2at6native18elementwise_kernelILi128ELi4EZNS0_15gpu_kernel_implIZZZNS0_17log1p_kernel_cudaERNS_18TensorIteratorBaseEENKUlvE_clEvENKUlvE1_clEvEUlN3c107complexIdEEE_EEvS4_RKT_EUliE_EEviT1_) ;  /* 0xfffffeb402d47950 */ /* 0x000fea0003c3ffff */
.L_x_5580:
        /* <DEDUP_REMOVED lines=13> */
.L_x_13237:


//--------------------- .text._ZN2at6native27unrolled_elementwise_kernelIZZZNS0_17log1p_kernel_cudaERNS_18TensorIteratorBaseEENKUlvE_clEvENKUlvE1_clEvEUlN3c107complexIdEEE_St5arrayIPcLm2EELi4E23TrivialOffsetCalculatorILi1EjESE_NS0_6memory12LoadWithCastILi1EEENSF_13StoreWithCastILi1EEEEEviT_T0_T2_T3_T4_T5_ --------------------------
	.section	.text._ZN2at6native27unrolled_elementwise_kernelIZZZNS0_17log1p_kernel_cudaERNS_18TensorIteratorBaseEENKUlvE_clEvENKUlvE1_clEvEUlN3c107complexIdEEE_St5arrayIPcLm2EELi4E23TrivialOffsetCalculatorILi1EjESE_NS0_6memory12LoadWithCastILi1EEENSF_13StoreWithCastILi1EEEEEviT_T0_T2_T3_T4_T5_,"ax",@progbits
	.align	128
        .global         _ZN2at6native27unrolled_elementwise_kernelIZZZNS0_17log1p_kernel_cudaERNS_18TensorIteratorBaseEENKUlvE_clEvENKUlvE1_clEvEUlN3c107complexIdEEE_St5arrayIPcLm2EELi4E23TrivialOffsetCalculatorILi1EjESE_NS0_6memory12LoadWithCastILi1EEENSF_13StoreWithCastILi1EEEEEviT_T0_T2_T3_T4_T5_
        .type           _ZN2at6native27unrolled_elementwise_kernelIZZZNS0_17log1p_kernel_cudaERNS_18TensorIteratorBaseEENKUlvE_clEvENKUlvE1_clEvEUlN3c107complexIdEEE_St5arrayIPcLm2EELi4E23TrivialOffsetCalculatorILi1EjESE_NS0_6memory12LoadWithCastILi1EEENSF_13StoreWithCastILi1EEEEEviT_T0_T2_T3_T4_T5_,@function
        .size           _ZN2at6native27unrolled_elementwise_kernelIZZZNS0_17log1p_kernel_cudaERNS_18TensorIteratorBaseEENKUlvE_clEvENKUlvE1_clEvEUlN3c107complexIdEEE_St5arrayIPcLm2EELi4E23TrivialOffsetCalculatorILi1EjESE_NS0_6memory12LoadWithCastILi1EEENSF_13StoreWithCastILi1EEEEEviT_T0_T2_T3_T4_T5_,(.L_x_13238 - _ZN2at6native27unrolled_elementwise_kernelIZZZNS0_17log1p_kernel_cudaERNS_18TensorIteratorBaseEENKUlvE_clEvENKUlvE1_clEvEUlN3c107complexIdEEE_St5arrayIPcLm2EELi4E23TrivialOffsetCalculatorILi1EjESE_NS0_6memory12LoadWithCastILi1EEENSF_13StoreWithCastILi1EEEEEviT_T0_T2_T3_T4_T5_)
        .other          _ZN2at6native27unrolled_elementwise_kernelIZZZNS0_17log1p_kernel_cudaERNS_18TensorIteratorBaseEENKUlvE_clEvENKUlvE1_clEvEUlN3c107complexIdEEE_St5arrayIPcLm2EELi4E23TrivialOffsetCalculatorILi1EjESE_NS0_6memory12LoadWithCastILi1EEENSF_13StoreWithCastILi1EEEEEviT_T0_T2_T3_T4_T5_,@"STO_CUDA_ENTRY STV_DEFAULT"
_ZN2at6native27unrolled_elementwise_kernelIZZZNS0_17log1p_kernel_cudaERNS_18TensorIteratorBaseEENKUlvE_clEvENKUlvE1_clEvEUlN3c107complexIdEEE_St5arrayIPcLm2EELi4E23TrivialOffsetCalculatorILi1EjESE_NS0_6memory12LoadWithCastILi1EEENSF_13StoreWithCastILi1EEEEEviT_T0_T2_T3_T4_T5_:
.text._ZN2at6native27unrolled_elementwise_kernelIZZZNS0_17log1p_kernel_cudaERNS_18TensorIteratorBaseEENKUlvE_clEvENKUlvE1_clEvEUlN3c107complexIdEEE_St5arrayIPcLm2EELi4E23TrivialOffsetCalculatorILi1EjESE_NS0_6memory12LoadWithCastILi1EEENSF_13StoreWithCastILi1EEEEEviT_T0_T2_T3_T4_T5_:
        /* <DEDUP_REMOVED lines=8> */
[----:B------:R-:W-:Y:S01]  /*0080*/  CS2R R28, SRZ ;  /* 0x00000000001c7805 */ /* 0x000fe2000001ff00 */
        /* <DEDUP_REMOVED lines=27> */
.L_x_5586:
[----:B------:R-:W2:Y:S01]  /*0240*/  LDG.E.U8 R4, desc[UR36][R4.64] ;  /* 0x0000002404047981 */ /* 0x000ea2000c1e1100 */
[----:B------:R-:W-:Y:S01]  /*0250*/  CS2R R30, SRZ ;  /* 0x00000000001e7805 */ /* 0x000fe2000001ff00 */
[----:B--2---:R0:W1:Y:S01]  /*0260*/  I2F.F64.U16 R28, R4 ;  /* 0x00000004001c7312 */ /* 0x0040620000101800 */
[----:B------:R-:W-:Y:S05]  /*0270*/  BRA `(.L_x_5588) ;  /* 0x0000000c00c87947 */ /* 0x000fea0003800000 */
.L_x_5585:
        /* <DEDUP_REMOVED lines=10> */
.L_x_5590:
[----:B------:R-:W2:Y:S01]  /*0320*/  LDG.E R4, desc[UR36][R4.64] ;  /* 0x0000002404047981 */ /* 0x000ea2000c1e1900 */
[----:B------:R-:W-:Y:S01]  /*0330*/  CS2R R30, SRZ ;  /* 0x00000000001e7805 */ /* 0x000fe2000001ff00 */
[----:B--2---:R1:W2:Y:S01]  /*0340*/  I2F.F64 R28, R4 ;  /* 0x00000004001c7312 */ /* 0x0042a20000201c00 */
[----:B------:R-:W-:Y:S05]  /*0350*/  BRA `(.L_x_5588) ;  /* 0x0000000c00907947 */ /* 0x000fea0003800000 */
.L_x_5589:
[----:B------:R-:W2:Y:S01]  /*0360*/  LDG.E.U16 R4, desc[UR36][R4.64] ;  /* 0x0000002404047981 */ /* 0x000ea2000c1e1500 */
[----:B------:R-:W-:Y:S01]  /*0370*/  CS2R R30, SRZ ;  /* 0x00000000001e7805 */ /* 0x000fe2000001ff00 */
[----:B--2---:R3:W4:Y:S01]  /*0380*/  I2F.F64.S16 R28, R4 ;  /* 0x00000004001c7312 */ /* 0x0047220000101c00 */
[----:B------:R-:W-:Y:S05]  /*0390*/  BRA `(.L_x_5588) ;  /* 0x0000000c00807947 */ /* 0x000fea0003800000 */
.L_x_5584:
        /* <DEDUP_REMOVED lines=11> */
.L_x_5592:
[----:B------:R-:W2:Y:S01]  /*0450*/  LDG.E.U16 R0, desc[UR36][R4.64] ;  /* 0x0000002404007981 */ /* 0x000ea2000c1e1500 */
[----:B------:R-:W-:Y:S01]  /*0460*/  CS2R R30, SRZ ;  /* 0x00000000001e7805 */ /* 0x000fe2000001ff00 */
[----:B--2---:R-:W-:-:S05]  /*0470*/  HADD2.F32 R0, -RZ, R0.H0_H0 ;  /* 0x20000000ff007230 */ /* 0x004fca0000004100 */
[----:B------:R-:W-:-:S04]  /*0480*/  FMUL.FTZ R0, R0, 1 ;  /* 0x3f80000000007820 */ /* 0x000fc80000410000 */
[----:B------:R0:W1:Y:S01]  /*0490*/  F2F.F64.F32 R28, R0 ;  /* 0x00000000001c7310 */ /* 0x0000620000201800 */
[----:B------:R-:W-:Y:S05]  /*04a0*/  BRA `(.L_x_5588) ;  /* 0x0000000c003c7947 */ /* 0x000fea0003800000 */
.L_x_5591:
        /* <DEDUP_REMOVED lines=12> */
.L_x_5594:
        /* <DEDUP_REMOVED lines=8> */
.L_x_5593:
[----:B------:R0:W5:Y:S01]  /*05f0*/  LDG.E.64 R28, desc[UR36][R4.64] ;  /* 0x00000024041c7981 */ /* 0x000162000c1e1b00 */
[----:B------:R-:W-:Y:S01]  /*0600*/  CS2R R30, SRZ ;  /* 0x00000000001e7805 */ /* 0x000fe2000001ff00 */
[----:B------:R-:W-:Y:S06]  /*0610*/  BRA `(.L_x_5588) ;  /* 0x0000000800e07947 */ /* 0x000fec0003800000 */
.L_x_5583:
        /* <DEDUP_REMOVED lines=14> */
.L_x_5597:
[----:B------:R0:W5:Y:S01]  /*0700*/  LDG.E.128 R28, desc[UR36][R4.64] ;  /* 0x00000024041c7981 */ /* 0x000162000c1e1d00 */
[----:B------:R-:W-:Y:S05]  /*0710*/  BRA `(.L_x_5588) ;  /* 0x0000000800a07947 */ /* 0x000fea0003800000 */
.L_x_5596:
        /* <DEDUP_REMOVED lines=29> */
.L_x_5599:
[----:B------:R-:W2:Y:S01]  /*08f0*/  LDG.E.U8 R4, desc[UR36][R4.64] ;  /* 0x0000002404047981 */ /* 0x000ea2000c1e1100 */
[----:B------:R-:W-:Y:S01]  /*0900*/  CS2R R30, SRZ ;  /* 0x00000000001e7805 */ /* 0x000fe2000001ff00 */
        /* <DEDUP_REMOVED lines=14> */
.L_x_5598:
[----:B------:R-:W2:Y:S01]  /*09f0*/  LDG.E.U16 R0, desc[UR36][R4.64] ;  /* 0x0000002404007981 */ /* 0x000ea2000c1e1500 */
[----:B------:R-:W-:Y:S01]  /*0a00*/  CS2R R30, SRZ ;  /* 0x00000000001e7805 */ /* 0x000fe2000001ff00 */
[----:B--2---:R-:W-:-:S04]  /*0a10*/  IMAD.U32 R0, R0, 0x10000, RZ ;  /* 0x0001000000007824 */ /* 0x004fc800078e00ff */
[----:B------:R-:W-:-:S04]  /*0a20*/  FMUL.FTZ R0, R0, 1 ;  /* 0x3f80000000007820 */ /* 0x000fc80000410000 */
[----:B------:R0:W1:Y:S01]  /*0a30*/  F2F.F64.F32 R28, R0 ;  /* 0x00000000001c7310 */ /* 0x0000620000201800 */
[----:B------:R-:W-:Y:S05]  /*0a40*/  BRA `(.L_x_5588) ;  /* 0x0000000400d47947 */ /* 0x000fea0003800000 */
.L_x_5595:
        /* <DEDUP_REMOVED lines=12> */
.L_x_5602:
        /* <DEDUP_REMOVED lines=21> */
.L_x_5606:
[----:B------:R-:W-:Y:S05]  /*0c60*/  BSYNC B1 ;  /* 0x0000000000017941 */ /* 0x000fea0003800000 */
.L_x_5605:
[----:B------:R-:W-:Y:S01]  /*0c70*/  LEA R5, R0, 0x3b800000, 0x17 ;  /* 0x3b80000000057811 */ /* 0x000fe200078eb8ff */
[----:B------:R-:W-:-:S05]  /*0c80*/  IMAD.SHL.U32 R0, R3, 0x100000, RZ ;  /* 0x0010000003007824 */ /* 0x000fca00078e00ff */
[----:B------:R-:W-:-:S07]  /*0c90*/  LOP3.LUT R0, R5, R0, R6, 0xfe, !PT ;  /* 0x0000000005007212 */ /* 0x000fce00078efe06 */
.L_x_5604:
[----:B------:R-:W-:Y:S05]  /*0ca0*/  BSYNC B0 ;  /* 0x0000000000007941 */ /* 0x000fea0003800000 */
.L_x_5603:
[----:B------:R-:W-:Y:S01]  /*0cb0*/  FMUL.FTZ R0, R0, 1 ;  /* 0x3f80000000007820 */ /* 0x000fe20000410000 */
[----:B------:R-:W-:-:S03]  /*0cc0*/  CS2R R30, SRZ ;  /* 0x00000000001e7805 */ /* 0x000fc6000001ff00 */
[----:B------:R0:W1:Y:S01]  /*0cd0*/  F2F.F64.F32 R28, R0 ;  /* 0x00000000001c7310 */ /* 0x0000620000201800 */
[----:B------:R-:W-:Y:S05]  /*0ce0*/  BRA `(.L_x_5588) ;  /* 0x00000004002c7947 */ /* 0x000fea0003800000 */
.L_x_5601:
        /* <DEDUP_REMOVED lines=21> */
.L_x_5610:
[----:B------:R-:W-:Y:S05]  /*0e40*/  BSYNC B1 ;  /* 0x0000000000017941 */ /* 0x000fea0003800000 */
.L_x_5609:
[----:B------:R-:W-:Y:S01]  /*0e50*/  LEA R5, R0, 0x37800000, 0x17 ;  /* 0x3780000000057811 */ /* 0x000fe200078eb8ff */
[----:B------:R-:W-:-:S05]  /*0e60*/  IMAD.SHL.U32 R0, R3, 0x200000, RZ ;  /* 0x0020000003007824 */ /* 0x000fca00078e00ff */
[----:B------:R-:W-:-:S07]  /*0e70*/  LOP3.LUT R0, R5, R0, R6, 0xfe, !PT ;  /* 0x0000000005007212 */ /* 0x000fce00078efe06 */
.L_x_5608:
[----:B------:R-:W-:Y:S05]  /*0e80*/  BSYNC B0 ;  /* 0x0000000000007941 */ /* 0x000fea0003800000 */
.L_x_5607:
[----:B------:R-:W-:Y:S01]  /*0e90*/  FMUL.FTZ R0, R0, 1 ;  /* 0x3f80000000007820 */ /* 0x000fe20000410000 */
[----:B------:R-:W-:-:S03]  /*0ea0*/  CS2R R30, SRZ ;  /* 0x00000000001e7805 */ /* 0x000fc6000001ff00 */
[----:B------:R0:W1:Y:S01]  /*0eb0*/  F2F.F64.F32 R28, R0 ;  /* 0x00000000001c7310 */ /* 0x0000620000201800 */
[----:B------:R-:W-:Y:S05]  /*0ec0*/  BRA `(.L_x_5588) ;  /* 0x0000000000b47947 */ /* 0x000fea0003800000 */
.L_x_5600:
        /* <DEDUP_REMOVED lines=14> */
.L_x_5614:
[----:B------:R-:W-:Y:S05]  /*0fb0*/  BSYNC B0 ;  /* 0x0000000000007941 */ /* 0x000fea0003800000 */
.L_x_5613:
[----:B------:R-:W-:Y:S01]  /*0fc0*/  FMUL.FTZ R0, R0, 1 ;  /* 0x3f80000000007820 */ /* 0x000fe20000410000 */
[----:B------:R-:W-:-:S03]  /*0fd0*/  CS2R R30, SRZ ;  /* 0x00000000001e7805 */ /* 0x000fc6000001ff00 */
[----:B------:R0:W1:Y:S01]  /*0fe0*/  F2F.F64.F32 R28, R0 ;  /* 0x00000000001c7310 */ /* 0x0000620000201800 */
[----:B------:R-:W-:Y:S05]  /*0ff0*/  BRA `(.L_x_5588) ;  /* 0x0000000000687947 */ /* 0x000fea0003800000 */
.L_x_5587:
        /* <DEDUP_REMOVED lines=16> */
.L_x_5615:
[----:B------:R-:W-:Y:S02]  /*1100*/  CS2R R28, SRZ ;  /* 0x00000000001c7805 */ /* 0x000fe4000001ff00 */
[----:B------:R-:W-:Y:S01]  /*1110*/  CS2R R30, SRZ ;  /* 0x00000000001e7805 */ /* 0x000fe2000001ff00 */
[----:B------:R-:W-:Y:S06]  /*1120*/  BRA `(.L_x_5588) ;  /* 0x00000000001c7947 */ /* 0x000fec0003800000 */
.L_x_5612:
[----:B------:R-:W2:Y:S01]  /*1130*/  LDG.E.64 R28, desc[UR36][R4.64] ;  /* 0x00000024041c7981 */ /* 0x000ea2000c1e1b00 */
[----:B------:R-:W-:Y:S01]  /*1140*/  CS2R R30, SRZ ;  /* 0x00000000001e7805 */ /* 0x000fe2000001ff00 */
[----:B--2---:R-:W0:Y:S01]  /*1150*/  I2F.F64.U64 R28, R28 ;  /* 0x0000001c001c7312 */ /* 0x004e220000301800 */
[----:B------:R-:W-:Y:S05]  /*1160*/  BRA `(.L_x_5588) ;  /* 0x00000000000c7947 */ /* 0x000fea0003800000 */
.L_x_5611:
[----:B------:R-:W2:Y:S01]  /*1170*/  LDG.E R4, desc[UR36][R4.64] ;  /* 0x0000002404047981 */ /* 0x000ea2000c1e1900 */
[----:B------:R-:W-:Y:S01]  /*1180*/  CS2R R30, SRZ ;  /* 0x00000000001e7805 */ /* 0x000fe2000001ff00 */
[----:B--2---:R0:W1:Y:S06]  /*1190*/  I2F.F64.U32 R28, R4 ;  /* 0x00000004001c7312 */ /* 0x00406c0000201800 */
.L_x_5588:
[----:B------:R-:W-:-:S07]  /*11a0*/  VIADD R33, R33, 0x80 ;  /* 0x0000008021217836 */ /* 0x000fce0000000000 */
.L_x_5582:
[----:B------:R-:W-:Y:S05]  /*11b0*/  BSYNC B6 ;  /* 0x0000000000067941 */ /* 0x000fea0003800000 */
.L_x_5581:
[----:B------:R-:W-:Y:S01]  /*11c0*/  ISETP.GE.AND P0, PT, R33, R2, PT ;  /* 0x000000022100720c */ /* 0x000fe20003f06270 */
[----:B------:R-:W-:Y:S01]  /*11d0*/  BSSY B6, `(.L_x_5616) ;  /* 0x0000110000067945 */ /* 0x000fe20003800000 */
[----:B------:R-:W-:-:S11]  /*11e0*/  CS2R R24, SRZ ;  /* 0x0000000000187805 */ /* 0x000fd6000001ff00 */
[----:B------:R-:W-:Y:S05]  /*11f0*/  @P0 BRA `(.L_x_5617) ;  /* 0x0000001000340947 */ /* 0x000fea0003800000 */
[----:B01-3--:R-:W0:Y:S01]  /*1200*/  LDC.64 R4, c[0x0][0x220] ;  /* 0x00008800ff047b82 */ /* 0x00be220000000a00 */
        /* <DEDUP_REMOVED lines=17> */
[----:B------:R-:W3:Y:S01]  /*1320*/  LDG.E.S8 R4, desc[UR36][R4.64] ;  /* 0x0000002404047981 */ /* 0x000ee2000c1e1300 */
[----:B------:R-:W-:Y:S01]  /*1330*/  CS2R R26, SRZ ;  /* 0x00000000001a7805 */ /* 0x000fe2000001ff00 */
[----:B---3--:R0:W1:Y:S01]  /*1340*/  I2F.F64.S16 R24, R4 ;  /* 0x0000000400187312 */ /* 0x0080620000101c00 */
[----:B------:R-:W-:Y:S05]  /*1350*/  BRA `(.L_x_5623) ;  /* 0x0000000c00d87947 */ /* 0x000fea0003800000 */
.L_x_5621:
[----:B------:R-:W3:Y:S01]  /*1360*/  LDG.E.U8 R4, desc[UR36][R4.64] ;  /* 0x0000002404047981 */ /* 0x000ee2000c1e1100 */
[----:B------:R-:W-:Y:S01]  /*1370*/  CS2R R26, SRZ ;  /* 0x00000000001a7805 */ /* 0x000fe2000001ff00 */
[----:B---3--:R0:W1:Y:S01]  /*1380*/  I2F.F64.U16 R24, R4 ;  /* 0x0000000400187312 */ /* 0x0080620000101800 */
[----:B------:R-:W-:Y:S05]  /*1390*/  BRA `(.L_x_5623) ;  /* 0x0000000c00c87947 */ /* 0x000fea0003800000 */
.L_x_5620:
[----:B------:R-:W-:-:S13]  /*13a0*/  ISETP.NE.AND P0, PT, R0, 0x2, PT ;  /* 0x000000020000780c */ /* 0x000fda0003f05270 */
[----:B------:R-:W-:Y:S05]  /*13b0*/  @!P0 BRA `(.L_x_5624) ;  /* 0x0000000000308947 */ /* 0x000fea0003800000 */
[----:B------:R-:W-:-:S13]  /*13c0*/  ISETP.NE.AND P0, PT, R0, 0x3, PT ;  /* 0x000000030000780c */ /* 0x000fda0003f05270 */
[----:B------:R-:W-:Y:S05]  /*13d0*/  @!P0 BRA `(.L_x_5625) ;  /* 0x0000000000188947 */ /* 0x000fea0003800000 */
[----:B------:R-:W-:-:S13]  /*13e0*/  ISETP.NE.AND P0, PT, R0, 0x4, PT ;  /* 0x000000040000780c */ /* 0x000fda0003f05270 */
[----:B------:R-:W-:Y:S05]  /*13f0*/  @P0 BRA `(.L_x_5622) ;  /* 0x0000000c00480947 */ /* 0x000fea0003800000 */
[----:B------:R-:W3:Y:S01]  /*1400*/  LDG.E.64 R24, desc[UR36][R4.64] ;  /* 0x0000002404187981 */ /* 0x000ee2000c1e1b00 */
[----:B------:R-:W-:Y:S01]  /*1410*/  CS2R R26, SRZ ;  /* 0x00000000001a7805 */ /* 0x000fe2000001ff00 */
[----:B---3--:R-:W0:Y:S01]  /*1420*/  I2F.F64.S64 R24, R24 ;  /* 0x0000001800187312 */ /* 0x008e220000301c00 */
[----:B------:R-:W-:Y:S05]  /*1430*/  BRA `(.L_x_5623) ;  /* 0x0000000c00a07947 */ /* 0x000fea0003800000 */
.L_x_5625:
[----:B------:R-:W3:Y:S01]  /*1440*/  LDG.E R4, desc[UR36][R4.64] ;  /* 0x0000002404047981 */ /* 0x000ee2000c1e1900 */
[----:B------:R-:W-:Y:S01]  /*1450*/  CS2R R26, SRZ ;  /* 0x00000000001a7805 */ /* 0x000fe2000001ff00 */
[----:B---3--:R0:W1:Y:S01]  /*1460*/  I2F.F64 R24, R4 ;  /* 0x0000000400187312 */ /* 0x0080620000201c00 */
[----:B------:R-:W-:Y:S05]  /*1470*/  BRA `(.L_x_5623) ;  /* 0x0000000c00907947 */ /* 0x000fea0003800000 */
.L_x_5624:
[----:B------:R-:W3:Y:S01]  /*1480*/  LDG.E.U16 R4, desc[UR36][R4.64] ;  /* 0x0000002404047981 */ /* 0x000ee2000c1e1500 */
[----:B------:R-:W-:Y:S01]  /*1490*/  CS2R R26, SRZ ;  /* 0x00000000001a7805 */ /* 0x000fe2000001ff00 */
[----:B---3--:R0:W1:Y:S01]  /*14a0*/  I2F.F64.S16 R24, R4 ;  /* 0x0000000400187312 */ /* 0x0080620000101c00 */
[----:B------:R-:W-:Y:S05]  /*14b0*/  BRA `(.L_x_5623) ;  /* 0x0000000c00807947 */ /* 0x000fea0003800000 */
.L_x_5619:
[----:B------:R-:W-:-:S13]  /*14c0*/  ISETP.GT.AND P0, PT, R0, 0x6, PT ;  /* 0x000000060000780c */ /* 0x000fda0003f04270 */
[----:B------:R-:W-:Y:S05]  /*14d0*/  @P0 BRA `(.L_x_5626) ;  /* 0x00000000003c0947 */ /* 0x000fea0003800000 */
[----:B------:R-:W-:-:S13]  /*14e0*/  ISETP.NE.AND P0, PT, R0, 0x5, PT ;  /* 0x000000050000780c */ /* 0x000fda0003f05270 */
[----:B------:R-:W-:Y:S05]  /*14f0*/  @!P0 BRA `(.L_x_5627) ;  /* 0x00000000001c8947 */ /* 0x000fea0003800000 */
[----:B------:R-:W-:-:S13]  /*1500*/  ISETP.NE.AND P0, PT, R0, 0x6, PT ;  /* 0x000000060000780c */ /* 0x000fda0003f05270 */
[----:B------:R-:W-:Y:S05]  /*1510*/  @P0 BRA `(.L_x_5622) ;  /* 0x0000000c00000947 */ /* 0x000fea0003800000 */
[----:B------:R-:W3:Y:S01]  /*1520*/  LDG.E R24, desc[UR36][R4.64] ;  /* 0x0000002404187981 */ /* 0x000ee2000c1e1900 */
[----:B------:R-:W-:Y:S01]  /*1530*/  CS2R R26, SRZ ;  /* 0x00000000001a7805 */ /* 0x000fe2000001ff00 */
[----:B---3--:R-:W-:-:S06]  /*1540*/  FMUL.FTZ R24, R24, 1 ;  /* 0x3f80000018187820 */ /* 0x008fcc0000410000 */
[----:B------:R-:W0:Y:S01]  /*1550*/  F2F.F64.F32 R24, R24 ;  /* 0x0000001800187310 */ /* 0x000e220000201800 */
[----:B------:R-:W-:Y:S05]  /*1560*/  BRA `(.L_x_5623) ;  /* 0x0000000c00547947 */ /* 0x000fea0003800000 */
.L_x_5627:
[----:B------:R-:W3:Y:S01]  /*1570*/  LDG.E.U16 R0, desc[UR36][R4.64] ;  /* 0x0000002404007981 */ /* 0x000ee2000c1e1500 */
[----:B------:R-:W-:Y:S01]  /*1580*/  CS2R R26, SRZ ;  /* 0x00000000001a7805 */ /* 0x000fe2000001ff00 */
[----:B---3--:R-:W-:-:S05]  /*1590*/  HADD2.F32 R0, -RZ, R0.H0_H0 ;  /* 0x20000000ff007230 */ /* 0x008fca0000004100 */
[----:B------:R-:W-:-:S04]  /*15a0*/  FMUL.FTZ R0, R0, 1 ;  /* 0x3f80000000007820 */ /* 0x000fc80000410000 */
[----:B------:R0:W1:Y:S01]  /*15b0*/  F2F.F64.F32 R24, R0 ;  /* 0x0000000000187310 */ /* 0x0000620000201800 */
[----:B------:R-:W-:Y:S05]  /*15c0*/  BRA `(.L_x_5623) ;  /* 0x0000000c003c7947 */ /* 0x000fea0003800000 */
.L_x_5626:
[----:B------:R-:W-:-:S13]  /*15d0*/  ISETP.NE.AND P0, PT, R0, 0x7, PT ;  /* 0x000000070000780c */ /* 0x000fda0003f05270 */
[----:B------:R-:W-:Y:S05]  /*15e0*/  @!P0 BRA `(.L_x_5628) ;  /* 0x0000000000488947 */ /* 0x000fea0003800000 */
[----:B------:R-:W-:-:S13]  /*15f0*/  ISETP.NE.AND P0, PT, R0, 0x8, PT ;  /* 0x000000080000780c */ /* 0x000fda0003f05270 */
[----:B------:R-:W-:Y:S05]  /*1600*/  @!P0 BRA `(.L_x_5629) ;  /* 0x0000000000208947 */ /* 0x000fea0003800000 */
[----:B------:R-:W-:-:S13]  /*1610*/  ISETP.NE.AND P0, PT, R0, 0x9, PT ;  /* 0x000000090000780c */ /* 0x000fda0003f05270 */
[----:B------:R-:W-:Y:S05]  /*1620*/  @P0 BRA `(.L_x_5622) ;  /* 0x0000000800bc0947 */ /* 0x000fea0003800000 */
[----:B------:R-:W3:Y:S02]  /*1630*/  LDG.E.64 R4, desc[UR36][R4.64] ;  /* 0x0000002404047981 */ /* 0x000ee4000c1e1b00 */
[----:B---3--:R-:W-:Y:S01]  /*1640*/  FMUL.FTZ R26, R5, 1 ;  /* 0x3f800000051a7820 */ /* 0x008fe20000410000 */
[----:B------:R-:W-:-:S05]  /*1650*/  FMUL.FTZ R24, R4, 1 ;  /* 0x3f80000004187820 */ /* 0x000fca0000410000 */
[----:B------:R-:W0:Y:S08]  /*1660*/  F2F.F64.F32 R26, R26 ;  /* 0x0000001a001a7310 */ /* 0x000e300000201800 */
[----:B------:R-:W1:Y:S01]  /*1670*/  F2F.F64.F32 R24, R24 ;  /* 0x0000001800187310 */ /* 0x000e620000201800 */
[----:B------:R-:W-:Y:S05]  /*1680*/  BRA `(.L_x_5623) ;  /* 0x0000000c000c7947 */ /* 0x000fea0003800000 */
.L_x_5629:
[----:B------:R-:W3:Y:S02]  /*1690*/  LDG.E R0, desc[UR36][R4.64] ;  /* 0x0000002404007981 */ /* 0x000ee4000c1e1900 */
[--C-:B---3--:R-:W-:Y:S02]  /*16a0*/  HADD2.F32 R3, -RZ, R0.reuse.H1_H1 ;  /* 0x30000000ff037230 */ /* 0x108fe40000004100 */
[----:B------:R-:W-:-:S03]  /*16b0*/  HADD2.F32 R0, -RZ, R0.H0_H0 ;  /* 0x20000000ff007230 */ /* 0x000fc60000004100 */
[----:B------:R-:W-:Y:S02]  /*16c0*/  FMUL.FTZ R3, R3, 1 ;  /* 0x3f80000003037820 */ /* 0x000fe40000410000 */
[----:B------:R-:W-:Y:S02]  /*16d0*/  FMUL.FTZ R0, R0, 1 ;  /* 0x3f80000000007820 */ /* 0x000fe40000410000 */
[----:B------:R0:W1:Y:S08]  /*16e0*/  F2F.F64.F32 R26, R3 ;  /* 0x00000003001a7310 */ /* 0x0000700000201800 */
[----:B------:R0:W3:Y:S01]  /*16f0*/  F2F.F64.F32 R24, R0 ;  /* 0x0000000000187310 */ /* 0x0000e20000201800 */
[----:B------:R-:W-:Y:S05]  /*1700*/  BRA `(.L_x_5623) ;  /* 0x0000000800ec7947 */ /* 0x000fea0003800000 */
.L_x_5628:
[----:B------:R0:W5:Y:S01]  /*1710*/  LDG.E.64 R24, desc[UR36][R4.64] ;  /* 0x0000002404187981 */ /* 0x000162000c1e1b00 */
[----:B------:R-:W-:Y:S01]  /*1720*/  CS2R R26, SRZ ;  /* 0x00000000001a7805 */ /* 0x000fe2000001ff00 */
[----:B------:R-:W-:Y:S06]  /*1730*/  BRA `(.L_x_5623) ;  /* 0x0000000800e07947 */ /* 0x000fec0003800000 */
.L_x_5618:
        /* <DEDUP_REMOVED lines=9> */
[----:B------:R-:W-:Y:S01]  /*17d0*/  CS2R R26, SRZ ;  /* 0x00000000001a7805 */ /* 0x000fe2000001ff00 */
[----:B------:R-:W-:Y:S01]  /*17e0*/  IMAD.MOV.U32 R24, RZ, RZ, RZ ;  /* 0x000000ffff187224 */ /* 0x000fe200078e00ff */
[----:B---3--:R-:W-:-:S04]  /*17f0*/  ISETP.NE.AND P0, PT, R4, RZ, PT ;  /* 0x000000ff0400720c */ /* 0x008fc80003f05270 */
[----:B------:R-:W-:Y:S01]  /*1800*/  FSEL R25, RZ, 1.875, !P0 ;  /* 0x3ff00000ff197808 */ /* 0x000fe20004000000 */
[----:B------:R-:W-:Y:S08]  /*1810*/  BRA `(.L_x_5623) ;  /* 0x0000000800a87947 */ /* 0x000ff00003800000 */
.L_x_5632:
[----:B------:R0:W5:Y:S01]  /*1820*/  LDG.E.128 R24, desc[UR36][R4.64] ;  /* 0x0000002404187981 */ /* 0x000162000c1e1d00 */
[----:B------:R-:W-:Y:S05]  /*1830*/  BRA `(.L_x_5623) ;  /* 0x0000000800a07947 */ /* 0x000fea0003800000 */
.L_x_5631:
[----:B------:R-:W-:-:S13]  /*1840*/  ISETP.NE.AND P0, PT, R0, 0xf, PT ;  /* 0x0000000f0000780c */ /* 0x000fda0003f05270 */
[----:B------:R-:W-:Y:S05]  /*1850*/  @!P0 BRA `(.L_x_5633) ;  /* 0x0000000000ac8947 */ /* 0x000fea0003800000 */
[----:B------:R-:W-:-:S13]  /*1860*/  ISETP.NE.AND P0, PT, R0, 0x17, PT ;  /* 0x000000170000780c */ /* 0x000fda0003f05270 */
[----:B------:R-:W-:Y:S05]  /*1870*/  @!P0 BRA `(.L_x_5634) ;  /* 0x0000000000648947 */ /* 0x000fea0003800000 */
[----:B------:R-:W-:-:S13]  /*1880*/  ISETP.NE.AND P0, PT, R0, 0x18, PT ;  /* 0x000000180000780c */ /* 0x000fda0003f05270 */
[----:B------:R-:W-:Y:S05]  /*1890*/  @P0 BRA `(.L_x_5622) ;  /* 0x0000000800200947 */ /* 0x000fea0003800000 */
[----:B------:R-:W3:Y:S01]  /*18a0*/  LDG.E.U8 R0, desc[UR36][R4.64] ;  /* 0x0000002404007981 */ /* 0x000ee2000c1e1100 */
[----:B------:R-:W-:Y:S01]  /*18b0*/  IMAD.MOV.U32 R9, RZ, RZ, -0x800000 ;  /* 0xff800000ff097424 */ /* 0x000fe200078e00ff */
[----:B------:R-:W-:Y:S01]  /*18c0*/  CS2R R26, SRZ ;  /* 0x00000000001a7805 */ /* 0x000fe2000001ff00 */
        /* <DEDUP_REMOVED lines=20> */
.L_x_5634:
[----:B------:R-:W3:Y:S01]  /*1a10*/  LDG.E.U8 R4, desc[UR36][R4.64] ;  /* 0x0000002404047981 */ /* 0x000ee2000c1e1100 */
[----:B------:R-:W-:Y:S01]  /*1a20*/  CS2R R26, SRZ ;  /* 0x00000000001a7805 */ /* 0x000fe2000001ff00 */
        /* <DEDUP_REMOVED lines=14> */
.L_x_5633:
[----:B------:R-:W3:Y:S01]  /*1b10*/  LDG.E.U16 R0, desc[UR36][R4.64] ;  /* 0x0000002404007981 */ /* 0x000ee2000c1e1500 */
[----:B------:R-:W-:Y:S01]  /*1b20*/  CS2R R26, SRZ ;  /* 0x00000000001a7805 */ /* 0x000fe2000001ff00 */
[----:B---3--:R-:W-:-:S04]  /*1b30*/  IMAD.U32 R0, R0, 0x10000, RZ ;  /* 0x0001000000007824 */ /* 0x008fc800078e00ff */
[----:B------:R-:W-:-:S04]  /*1b40*/  FMUL.FTZ R0, R0, 1 ;  /* 0x3f80000000007820 */ /* 0x000fc80000410000 */
[----:B------:R0:W1:Y:S01]  /*1b50*/  F2F.F64.F32 R24, R0 ;  /* 0x0000000000187310 */ /* 0x0000620000201800 */
[----:B------:R-:W-:Y:S05]  /*1b60*/  BRA `(.L_x_5623) ;  /* 0x0000000400d47947 */ /* 0x000fea0003800000 */
.L_x_5630:
        /* <DEDUP_REMOVED lines=8> */
[----:B------:R-:W3:Y:S01]  /*1bf0*/  LDG.E.U16 R4, desc[UR36][R4.64] ;  /* 0x0000002404047981 */ /* 0x000ee2000c1e1500 */
[----:B------:R-:W-:Y:S01]  /*1c00*/  CS2R R26, SRZ ;  /* 0x00000000001a7805 */ /* 0x000fe2000001ff00 */
[----:B---3--:R0:W1:Y:S01]  /*1c10*/  I2F.F64.U16 R24, R4 ;  /* 0x0000000400187312 */ /* 0x0080620000101800 */
[----:B------:R-:W-:Y:S05]  /*1c20*/  BRA `(.L_x_5623) ;  /* 0x0000000400a47947 */ /* 0x000fea0003800000 */
.L_x_5637:
        /* <DEDUP_REMOVED lines=21> */
.L_x_5641:
[----:B------:R-:W-:Y:S05]  /*1d80*/  BSYNC B1 ;  /* 0x0000000000017941 */ /* 0x000fea0003800000 */
.L_x_5640:
[----:B------:R-:W-:Y:S01]  /*1d90*/  LEA R5, R0, 0x3b800000, 0x17 ;  /* 0x3b80000000057811 */ /* 0x000fe200078eb8ff */
[----:B------:R-:W-:-:S05]  /*1da0*/  IMAD.SHL.U32 R0, R3, 0x100000, RZ ;  /* 0x0010000003007824 */ /* 0x000fca00078e00ff */
[----:B------:R-:W-:-:S07]  /*1db0*/  LOP3.LUT R0, R5, R0, R6, 0xfe, !PT ;  /* 0x0000000005007212 */ /* 0x000fce00078efe06 */
.L_x_5639:
[----:B------:R-:W-:Y:S05]  /*1dc0*/  BSYNC B0 ;  /* 0x0000000000007941 */ /* 0x000fea0003800000 */
.L_x_5638:
[----:B------:R-:W-:Y:S01]  /*1dd0*/  FMUL.FTZ R0, R0, 1 ;  /* 0x3f80000000007820 */ /* 0x000fe20000410000 */
[----:B------:R-:W-:-:S03]  /*1de0*/  CS2R R26, SRZ ;  /* 0x00000000001a7805 */ /* 0x000fc6000001ff00 */
[----:B------:R0:W1:Y:S01]  /*1df0*/  F2F.F64.F32 R24, R0 ;  /* 0x0000000000187310 */ /* 0x0000620000201800 */
[----:B------:R-:W-:Y:S05]  /*1e00*/  BRA `(.L_x_5623) ;  /* 0x00000004002c7947 */ /* 0x000fea0003800000 */
.L_x_5636:
        /* <DEDUP_REMOVED lines=21> */
.L_x_5645:
[----:B------:R-:W-:Y:S05]  /*1f60*/  BSYNC B1 ;  /* 0x0000000000017941 */ /* 0x000fea0003800000 */
.L_x_5644:
[----:B------:R-:W-:Y:S01]  /*1f70*/  LEA R5, R0, 0x37800000, 0x17 ;  /* 0x3780000000057811 */ /* 0x000fe200078eb8ff */
[----:B------:R-:W-:-:S05]  /*1f80*/  IMAD.SHL.U32 R0, R3, 0x200000, RZ ;  /* 0x0020000003007824 */ /* 0x000fca00078e00ff */
[----:B------:R-:W-:-:S07]  /*1f90*/  LOP3.LUT R0, R5, R0, R6, 0xfe, !PT ;  /* 0x0000000005007212 */ /* 0x000fce00078efe06 */
.L_x_5643:
[----:B------:R-:W-:Y:S05]  /*1fa0*/  BSYNC B0 ;  /* 0x0000000000007941 */ /* 0x000fea0003800000 */
.L_x_5642:
[----:B------:R-:W-:Y:S01]  /*1fb0*/  FMUL.FTZ R0, R0, 1 ;  /* 0x3f80000000007820 */ /* 0x000fe20000410000 */
[----:B------:R-:W-:-:S03]  /*1fc0*/  CS2R R26, SRZ ;  /* 0x00000000001a7805 */ /* 0x000fc6000001ff00 */
[----:B------:R0:W1:Y:S01]  /*1fd0*/  F2F.F64.F32 R24, R0 ;  /* 0x0000000000187310 */ /* 0x0000620000201800 */
[----:B------:R-:W-:Y:S05]  /*1fe0*/  BRA `(.L_x_5623) ;  /* 0x0000000000b47947 */ /* 0x000fea0003800000 */
.L_x_5635:
        /* <DEDUP_REMOVED lines=14> */
.L_x_5649:
[----:B------:R-:W-:Y:S05]  /*20d0*/  BSYNC B0 ;  /* 0x0000000000007941 */ /* 0x000fea0003800000 */
.L_x_5648:
[----:B------:R-:W-:Y:S01]  /*20e0*/  FMUL.FTZ R0, R0, 1 ;  /* 0x3f80000000007820 */ /* 0x000fe20000410000 */
[----:B------:R-:W-:-:S03]  /*20f0*/  CS2R R26, SRZ ;  /* 0x00000000001a7805 */ /* 0x000fc6000001ff00 */
[----:B------:R0:W1:Y:S01]  /*2100*/  F2F.F64.F32 R24, R0 ;  /* 0x0000000000187310 */ /* 0x0000620000201800 */
[----:B------:R-:W-:Y:S05]  /*2110*/  BRA `(.L_x_5623) ;  /* 0x0000000000687947 */ /* 0x000fea0003800000 */
.L_x_5622:
        /* <DEDUP_REMOVED lines=15> */
[----:B-12-45:R-:W-:Y:S05]  /*2210*/  CALL.ABS.NOINC R14 ;  /* 0x000000000e007343 */ /* 0x036fea0003c00000 */
.L_x_5650:
[----:B------:R-:W-:Y:S02]  /*2220*/  CS2R R24, SRZ ;  /* 0x0000000000187805 */ /* 0x000fe4000001ff00 */
[----:B------:R-:W-:Y:S01]  /*2230*/  CS2R R26, SRZ ;  /* 0x00000000001a7805 */ /* 0x000fe2000001ff00 */
[----:B------:R-:W-:Y:S06]  /*2240*/  BRA `(.L_x_5623) ;  /* 0x00000000001c7947 */ /* 0x000fec0003800000 */
.L_x_5647:
[----:B------:R-:W3:Y:S01]  /*2250*/  LDG.E.64 R24, desc[UR36][R4.64] ;  /* 0x0000002404187981 */ /* 0x000ee2000c1e1b00 */
[----:B------:R-:W-:Y:S01]  /*2260*/  CS2R R26, SRZ ;  /* 0x00000000001a7805 */ /* 0x000fe2000001ff00 */
[----:B---3--:R-:W0:Y:S01]  /*2270*/  I2F.F64.U64 R24, R24 ;  /* 0x0000001800187312 */ /* 0x008e220000301800 */
[----:B------:R-:W-:Y:S05]  /*2280*/  BRA `(.L_x_5623) ;  /* 0x00000000000c7947 */ /* 0x000fea0003800000 */
.L_x_5646:
[----:B------:R-:W3:Y:S01]  /*2290*/  LDG.E R4, desc[UR36][R4.64] ;  /* 0x0000002404047981 */ /* 0x000ee2000c1e1900 */
[----:B------:R-:W-:Y:S01]  /*22a0*/  CS2R R26, SRZ ;  /* 0x00000000001a7805 */ /* 0x000fe2000001ff00 */
[----:B---3--:R0:W1:Y:S06]  /*22b0*/  I2F.F64.U32 R24, R4 ;  /* 0x0000000400187312 */ /* 0x00806c0000201800 */
.L_x_5623:
[----:B------:R-:W-:-:S07]  /*22c0*/  VIADD R33, R33, 0x80 ;  /* 0x0000008021217836 */ /* 0x000fce0000000000 */
.L_x_5617:
[----:B------:R-:W-:Y:S05]  /*22d0*/  BSYNC B6 ;  /* 0x0000000000067941 */ /* 0x000fea0003800000 */
.L_x_5616:
[----:B------:R-:W-:Y:S01]  /*22e0*/  ISETP.GE.AND P0, PT, R33, R2, PT ;  /* 0x000000022100720c */ /* 0x000fe20003f06270 */
[----:B------:R-:W-:Y:S01]  /*22f0*/  BSSY B6, `(.L_x_5651) ;  /* 0x0000112000067945 */ /* 0x000fe20003800000 */
[----:B------:R-:W-:Y:S02]  /*2300*/  CS2R R22, SRZ ;  /* 0x0000000000167805 */ /* 0x000fe4000001ff00 */
[----:B------:R-:W-:Y:S02]  /*2310*/  CS2R R18, SRZ ;  /* 0x0000000000127805 */ /* 0x000fe4000001ff00 */
[----:B------:R-:W-:-:S07]  /*2320*/  CS2R R16, SRZ ;  /* 0x0000000000107805 */ /* 0x000fce000001ff00 */
        /* <DEDUP_REMOVED lines=23> */
.L_x_5656:
[----:B------:R-:W3:Y:S01]  /*24a0*/  LDG.E.U8 R4, desc[UR36][R4.64] ;  /* 0x0000002404047981 */ /* 0x000ee2000c1e1100 */
[----:B------:R-:W-:Y:S01]  /*24b0*/  CS2R R18, SRZ ;  /* 0x0000000000127805 */ /* 0x000fe2000001ff00 */
[----:B---3--:R0:W1:Y:S01]  /*24c0*/  I2F.F64.U16 R16, R4 ;  /* 0x0000000400107312 */ /* 0x0080620000101800 */
[----:B------:R-:W-:Y:S05]  /*24d0*/  BRA `(.L_x_5658) ;  /* 0x0000000c00c87947 */ /* 0x000fea0003800000 */
.L_x_5655:
        /* <DEDUP_REMOVED lines=10> */
.L_x_5660:
[----:B------:R-:W3:Y:S01]  /*2580*/  LDG.E R4, desc[UR36][R4.64] ;  /* 0x0000002404047981 */ /* 0x000ee2000c1e1900 */
[----:B------:R-:W-:Y:S01]  /*2590*/  CS2R R18, SRZ ;  /* 0x0000000000127805 */ /* 0x000fe2000001ff00 */
[----:B---3--:R0:W1:Y:S01]  /*25a0*/  I2F.F64 R16, R4 ;  /* 0x0000000400107312 */ /* 0x0080620000201c00 */
[----:B------:R-:W-:Y:S05]  /*25b0*/  BRA `(.L_x_5658) ;  /* 0x0000000c00907947 */ /* 0x000fea0003800000 */
.L_x_5659:
[----:B------:R-:W3:Y:S01]  /*25c0*/  LDG.E.U16 R4, desc[UR36][R4.64] ;  /* 0x0000002404047981 */ /* 0x000ee2000c1e1500 */
[----:B------:R-:W-:Y:S01]  /*25d0*/  CS2R R18, SRZ ;  /* 0x0000000000127805 */ /* 0x000fe2000001ff00 */
[----:B---3--:R0:W1:Y:S01]  /*25e0*/  I2F.F64.S16 R16, R4 ;  /* 0x0000000400107312 */ /* 0x0080620000101c00 */
[----:B------:R-:W-:Y:S05]  /*25f0*/  BRA `(.L_x_5658) ;  /* 0x0000000c00807947 */ /* 0x000fea0003800000 */
.L_x_5654:
        /* <DEDUP_REMOVED lines=11> */
.L_x_5662:
[----:B------:R-:W3:Y:S01]  /*26b0*/  LDG.E.U16 R0, desc[UR36][R4.64] ;  /* 0x0000002404007981 */ /* 0x000ee2000c1e1500 */
[----:B------:R-:W-:Y:S01]  /*26c0*/  CS2R R18, SRZ ;  /* 0x0000000000127805 */ /* 0x000fe2000001ff00 */
[----:B---3--:R-:W-:-:S05]  /*26d0*/  HADD2.F32 R0, -RZ, R0.H0_H0 ;  /* 0x20000000ff007230 */ /* 0x008fca0000004100 */
[----:B------:R-:W-:-:S04]  /*26e0*/  FMUL.FTZ R0, R0, 1 ;  /* 0x3f80000000007820 */ /* 0x000fc80000410000 */
[----:B------:R0:W1:Y:S01]  /*26f0*/  F2F.F64.F32 R16, R0 ;  /* 0x0000000000107310 */ /* 0x0000620000201800 */
[----:B------:R-:W-:Y:S05]  /*2700*/  BRA `(.L_x_5658) ;  /* 0x0000000c003c7947 */ /* 0x000fea0003800000 */
.L_x_5661:
        /* <DEDUP_REMOVED lines=12> */
.L_x_5664:
        /* <DEDUP_REMOVED lines=8> */
.L_x_5663:
[----:B------:R0:W5:Y:S01]  /*2850*/  LDG.E.64 R16, desc[UR36][R4.64] ;  /* 0x0000002404107981 */ /* 0x000162000c1e1b00 */
[----:B------:R-:W-:Y:S01]  /*2860*/  CS2R R18, SRZ ;  /* 0x0000000000127805 */ /* 0x000fe2000001ff00 */
[----:B------:R-:W-:Y:S06]  /*2870*/  BRA `(.L_x_5658) ;  /* 0x0000000800e07947 */ /* 0x000fec0003800000 */
.L_x_5653:
        /* <DEDUP_REMOVED lines=14> */
.L_x_5667:
[----:B------:R0:W5:Y:S01]  /*2960*/  LDG.E.128 R16, desc[UR36][R4.64] ;  /* 0x0000002404107981 */ /* 0x000162000c1e1d00 */
[----:B------:R-:W-:Y:S05]  /*2970*/  BRA `(.L_x_5658) ;  /* 0x0000000800a07947 */ /* 0x000fea0003800000 */
.L_x_5666:
        /* <DEDUP_REMOVED lines=29> */
.L_x_5669:
        /* <DEDUP_REMOVED lines=16> */
.L_x_5668:
[----:B------:R-:W3:Y:S01]  /*2c50*/  LDG.E.U16 R0, desc[UR36][R4.64] ;  /* 0x0000002404007981 */ /* 0x000ee2000c1e1500 */
[----:B------:R-:W-:Y:S01]  /*2c60*/  CS2R R18, SRZ ;  /* 0x0000000000127805 */ /* 0x000fe2000001ff00 */
[----:B---3--:R-:W-:-:S04]  /*2c70*/  IMAD.U32 R0, R0, 0x10000, RZ ;  /* 0x0001000000007824 */ /* 0x008fc800078e00ff */
[----:B------:R-:W-:-:S04]  /*2c80*/  FMUL.FTZ R0, R0, 1 ;  /* 0x3f80000000007820 */ /* 0x000fc80000410000 */
[----:B------:R0:W1:Y:S01]  /*2c90*/  F2F.F64.F32 R16, R0 ;  /* 0x0000000000107310 */ /* 0x0000620000201800 */
[----:B------:R-:W-:Y:S05]  /*2ca0*/  BRA `(.L_x_5658) ;  /* 0x0000000400d47947 */ /* 0x000fea0003800000 */
.L_x_5665:
        /* <DEDUP_REMOVED lines=12> */
.L_x_5672:
        /* <DEDUP_REMOVED lines=21> */
.L_x_5676:
[----:B------:R-:W-:Y:S05]  /*2ec0*/  BSYNC B1 ;  /* 0x0000000000017941 */ /* 0x000fea0003800000 */
.L_x_5675:
[----:B------:R-:W-:Y:S01]  /*2ed0*/  LEA R5, R0, 0x3b800000, 0x17 ;  /* 0x3b80000000057811 */ /* 0x000fe200078eb8ff */
[----:B------:R-:W-:-:S05]  /*2ee0*/  IMAD.SHL.U32 R0, R3, 0x100000, RZ ;  /* 0x0010000003007824 */ /* 0x000fca00078e00ff */
[----:B------:R-:W-:-:S07]  /*2ef0*/  LOP3.LUT R0, R5, R0, R6, 0xfe, !PT ;  /* 0x0000000005007212 */ /* 0x000fce00078efe06 */
.L_x_5674:
[----:B------:R-:W-:Y:S05]  /*2f00*/  BSYNC B0 ;  /* 0x0000000000007941 */ /* 0x000fea0003800000 */
.L_x_5673:
[----:B------:R-:W-:Y:S01]  /*2f10*/  FMUL.FTZ R0, R0, 1 ;  /* 0x3f80000000007820 */ /* 0x000fe20000410000 */
[----:B------:R-:W-:-:S03]  /*2f20*/  CS2R R18, SRZ ;  /* 0x0000000000127805 */ /* 0x000fc6000001ff00 */
[----:B------:R3:W0:Y:S01]  /*2f30*/  F2F.F64.F32 R16, R0 ;  /* 0x0000000000107310 */ /* 0x0006220000201800 */
[----:B------:R-:W-:Y:S05]  /*2f40*/  BRA `(.L_x_5658) ;  /* 0x00000004002c7947 */ /* 0x000fea0003800000 */
.L_x_5671:
        /* <DEDUP_REMOVED lines=21> */
.L_x_5680:
[----:B------:R-:W-:Y:S05]  /*30a0*/  BSYNC B1 ;  /* 0x0000000000017941 */ /* 0x000fea0003800000 */
.L_x_5679:
[----:B------:R-:W-:Y:S01]  /*30b0*/  LEA R5, R0, 0x37800000, 0x17 ;  /* 0x3780000000057811 */ /* 0x000fe200078eb8ff */
[----:B------:R-:W-:-:S05]  /*30c0*/  IMAD.SHL.U32 R0, R3, 0x200000, RZ ;  /* 0x0020000003007824 */ /* 0x000fca00078e00ff */
[----:B------:R-:W-:-:S07]  /*30d0*/  LOP3.LUT R0, R5, R0, R6, 0xfe, !PT ;  /* 0x0000000005007212 */ /* 0x000fce00078efe06 */
.L_x_5678:
[----:B------:R-:W-:Y:S05]  /*30e0*/  BSYNC B0 ;  /* 0x0000000000007941 */ /* 0x000fea0003800000 */
.L_x_5677:
[----:B------:R-:W-:Y:S01]  /*30f0*/  FMUL.FTZ R0, R0, 1 ;  /* 0x3f80000000007820 */ /* 0x000fe20000410000 */
[----:B------:R-:W-:-:S03]  /*3100*/  CS2R R18, SRZ ;  /* 0x0000000000127805 */ /* 0x000fc6000001ff00 */
[----:B------:R0:W1:Y:S01]  /*3110*/  F2F.F64.F32 R16, R0 ;  /* 0x0000000000107310 */ /* 0x0000620000201800 */
[----:B------:R-:W-:Y:S05]  /*3120*/  BRA `(.L_x_5658) ;  /* 0x0000000000b47947 */ /* 0x000fea0003800000 */
.L_x_5670:
        /* <DEDUP_REMOVED lines=14> */
.L_x_5684:
[----:B------:R-:W-:Y:S05]  /*3210*/  BSYNC B0 ;  /* 0x0000000000007941 */ /* 0x000fea0003800000 */
.L_x_5683:
[----:B------:R-:W-:Y:S01]  /*3220*/  FMUL.FTZ R0, R0, 1 ;  /* 0x3f80000000007820 */ /* 0x000fe20000410000 */
[----:B------:R-:W-:-:S03]  /*3230*/  CS2R R18, SRZ ;  /* 0x0000000000127805 */ /* 0x000fc6000001ff00 */
[----:B------:R0:W1:Y:S01]  /*3240*/  F2F.F64.F32 R16, R0 ;  /* 0x0000000000107310 */ /* 0x0000620000201800 */
[----:B------:R-:W-:Y:S05]  /*3250*/  BRA `(.L_x_5658) ;  /* 0x0000000000687947 */ /* 0x000fea0003800000 */
.L_x_5657:
        /* <DEDUP_REMOVED lines=16> */
.L_x_5685:
[----:B------:R-:W-:Y:S02]  /*3360*/  CS2R R16, SRZ ;  /* 0x0000000000107805 */ /* 0x000fe4000001ff00 */
[----:B------:R-:W-:Y:S01]  /*3370*/  CS2R R18, SRZ ;  /* 0x0000000000127805 */ /* 0x000fe2000001ff00 */
[----:B------:R-:W-:Y:S06]  /*3380*/  BRA `(.L_x_5658) ;  /* 0x00000000001c7947 */ /* 0x000fec0003800000 */
.L_x_5682:
[----:B------:R-:W3:Y:S01]  /*3390*/  LDG.E.64 R16, desc[UR36][R4.64] ;  /* 0x0000002404107981 */ /* 0x000ee2000c1e1b00 */
[----:B------:R-:W-:Y:S01]  /*33a0*/  CS2R R18, SRZ ;  /* 0x0000000000127805 */ /* 0x000fe2000001ff00 */
[----:B---3--:R-:W0:Y:S01]  /*33b0*/  I2F.F64.U64 R16, R16 ;  /* 0x0000001000107312 */ /* 0x008e220000301800 */
[----:B------:R-:W-:Y:S05]  /*33c0*/  BRA `(.L_x_5658) ;  /* 0x00000000000c7947 */ /* 0x000fea0003800000 */
.L_x_5681:
[----:B------:R-:W3:Y:S01]  /*33d0*/  LDG.E R4, desc[UR36][R4.64] ;  /* 0x0000002404047981 */ /* 0x000ee2000c1e1900 */
[----:B------:R-:W-:Y:S01]  /*33e0*/  CS2R R18, SRZ ;  /* 0x0000000000127805 */ /* 0x000fe2000001ff00 */
[----:B---3--:R0:W1:Y:S06]  /*33f0*/  I2F.F64.U32 R16, R4 ;  /* 0x0000000400107312 */ /* 0x00806c0000201800 */
.L_x_5658:
[----:B------:R-:W-:-:S07]  /*3400*/  VIADD R33, R33, 0x80 ;  /* 0x0000008021217836 */ /* 0x000fce0000000000 */
.L_x_5652:
[----:B------:R-:W-:Y:S05]  /*3410*/  BSYNC B6 ;  /* 0x0000000000067941 */ /* 0x000fea0003800000 */
.L_x_5651:
[----:B------:R-:W-:Y:S01]  /*3420*/  ISETP.GE.AND P0, PT, R33, R2, PT ;  /* 0x000000022100720c */ /* 0x000fe20003f06270 */
[----:B------:R-:W-:Y:S01]  /*3430*/  BSSY B6, `(.L_x_5686) ;  /* 0x000010e000067945 */ /* 0x000fe20003800000 */
[----:B------:R-:W-:-:S11]  /*3440*/  CS2R R20, SRZ ;  /* 0x0000000000147805 */ /* 0x000fd6000001ff00 */
[----:B------:R-:W-:Y:S05]  /*3450*/  @P0 BRA `(.L_x_5687) ;  /* 0x00000010002c0947 */ /* 0x000fea0003800000 */
[----:B01-3--:R-:W0:Y:S01]  /*3460*/  LDC.64 R4, c[0x0][0x220] ;  /* 0x00008800ff047b82 */ /* 0x00be220000000a00 */
        /* <DEDUP_REMOVED lines=20> */
.L_x_5691:
[----:B------:R-:W3:Y:S01]  /*35b0*/  LDG.E.U8 R4, desc[UR36][R4.64] ;  /* 0x0000002404047981 */ /* 0x000ee2000c1e1100 */
[----:B------:R-:W-:Y:S01]  /*35c0*/  CS2R R22, SRZ ;  /* 0x0000000000167805 */ /* 0x000fe2000001ff00 */
[----:B---3--:R0:W1:Y:S01]  /*35d0*/  I2F.F64.U16 R20, R4 ;  /* 0x0000000400147312 */ /* 0x0080620000101800 */
[----:B------:R-:W-:Y:S05]  /*35e0*/  BRA `(.L_x_5687) ;  /* 0x0000000c00c87947 */ /* 0x000fea0003800000 */
.L_x_5690:
        /* <DEDUP_REMOVED lines=10> */
.L_x_5694:
[----:B------:R-:W3:Y:S01]  /*3690*/  LDG.E R4, desc[UR36][R4.64] ;  /* 0x0000002404047981 */ /* 0x000ee2000c1e1900 */
[----:B------:R-:W-:Y:S01]  /*36a0*/  CS2R R22, SRZ ;  /* 0x0000000000167805 */ /* 0x000fe2000001ff00 */
[----:B---3--:R0:W1:Y:S01]  /*36b0*/  I2F.F64 R20, R4 ;  /* 0x0000000400147312 */ /* 0x0080620000201c00 */
[----:B------:R-:W-:Y:S05]  /*36c0*/  BRA `(.L_x_5687) ;  /* 0x0000000c00907947 */ /* 0x000fea0003800000 */
.L_x_5693:
[----:B------:R-:W3:Y:S01]  /*36d0*/  LDG.E.U16 R4, desc[UR36][R4.64] ;  /* 0x0000002404047981 */ /* 0x000ee2000c1e1500 */
[----:B------:R-:W-:Y:S01]  /*36e0*/  CS2R R22, SRZ ;  /* 0x0000000000167805 */ /* 0x000fe2000001ff00 */
[----:B---3--:R0:W1:Y:S01]  /*36f0*/  I2F.F64.S16 R20, R4 ;  /* 0x0000000400147312 */ /* 0x0080620000101c00 */
[----:B------:R-:W-:Y:S05]  /*3700*/  BRA `(.L_x_5687) ;  /* 0x0000000c00807947 */ /* 0x000fea0003800000 */
.L_x_5689:
        /* <DEDUP_REMOVED lines=11> */
.L_x_5696:
[----:B------:R-:W3:Y:S01]  /*37c0*/  LDG.E.U16 R0, desc[UR36][R4.64] ;  /* 0x0000002404007981 */ /* 0x000ee2000c1e1500 */
[----:B------:R-:W-:Y:S01]  /*37d0*/  CS2R R22, SRZ ;  /* 0x0000000000167805 */ /* 0x000fe2000001ff00 */
[----:B---3--:R-:W-:-:S05]  /*37e0*/  HADD2.F32 R0, -RZ, R0.H0_H0 ;  /* 0x20000000ff007230 */ /* 0x008fca0000004100 */
[----:B------:R-:W-:-:S04]  /*37f0*/  FMUL.FTZ R0, R0, 1 ;  /* 0x3f80000000007820 */ /* 0x000fc80000410000 */
[----:B------:R0:W1:Y:S01]  /*3800*/  F2F.F64.F32 R20, R0 ;  /* 0x0000000000147310 */ /* 0x0000620000201800 */
[----:B------:R-:W-:Y:S05]  /*3810*/  BRA `(.L_x_5687) ;  /* 0x0000000c003c7947 */ /* 0x000fea0003800000 */
.L_x_5695:
        /* <DEDUP_REMOVED lines=12> */
.L_x_5698:
        /* <DEDUP_REMOVED lines=8> */
.L_x_5697:
[----:B------:R0:W5:Y:S01]  /*3960*/  LDG.E.64 R20, desc[UR36][R4.64] ;  /* 0x0000002404147981 */ /* 0x000162000c1e1b00 */
[----:B------:R-:W-:Y:S01]  /*3970*/  CS2R R22, SRZ ;  /* 0x0000000000167805 */ /* 0x000fe2000001ff00 */
[----:B------:R-:W-:Y:S06]  /*3980*/  BRA `(.L_x_5687) ;  /* 0x0000000800e07947 */ /* 0x000fec0003800000 */
.L_x_5688:
        /* <DEDUP_REMOVED lines=14> */
.L_x_5701:
[----:B------:R0:W5:Y:S01]  /*3a70*/  LDG.E.128 R20, desc[UR36][R4.64] ;  /* 0x0000002404147981 */ /* 0x000162000c1e1d00 */
[----:B------:R-:W-:Y:S05]  /*3a80*/  BRA `(.L_x_5687) ;  /* 0x0000000800a07947 */ /* 0x000fea0003800000 */
.L_x_5700:
        /* <DEDUP_REMOVED lines=29> */
.L_x_5703:
        /* <DEDUP_REMOVED lines=16> */
.L_x_5702:
[----:B------:R-:W3:Y:S01]  /*3d60*/  LDG.E.U16 R0, desc[UR36][R4.64] ;  /* 0x0000002404007981 */ /* 0x000ee2000c1e1500 */
[----:B------:R-:W-:Y:S01]  /*3d70*/  CS2R R22, SRZ ;  /* 0x0000000000167805 */ /* 0x000fe2000001ff00 */
[----:B---3--:R-:W-:-:S04]  /*3d80*/  IMAD.U32 R0, R0, 0x10000, RZ ;  /* 0x0001000000007824 */ /* 0x008fc800078e00ff */
[----:B------:R-:W-:-:S04]  /*3d90*/  FMUL.FTZ R0, R0, 1 ;  /* 0x3f80000000007820 */ /* 0x000fc80000410000 */
[----:B------:R0:W1:Y:S01]  /*3da0*/  F2F.F64.F32 R20, R0 ;  /* 0x0000000000147310 */ /* 0x0000620000201800 */
[----:B------:R-:W-:Y:S05]  /*3db0*/  BRA `(.L_x_5687) ;  /* 0x0000000400d47947 */ /* 0x000fea0003800000 */
.L_x_5699:
        /* <DEDUP_REMOVED lines=12> */
.L_x_5706:
        /* <DEDUP_REMOVED lines=21> */
.L_x_5710:
[----:B------:R-:W-:Y:S05]  /*3fd0*/  BSYNC B1 ;  /* 0x0000000000017941 */ /* 0x000fea0003800000 */
.L_x_5709:
[----:B------:R-:W-:Y:S01]  /*3fe0*/  LEA R5, R0, 0x3b800000, 0x17 ;  /* 0x3b80000000057811 */ /* 0x000fe200078eb8ff */
[----:B------:R-:W-:-:S05]  /*3ff0*/  IMAD.SHL.U32 R0, R3, 0x100000, RZ ;  /* 0x0010000003007824 */ /* 0x000fca00078e00ff */
[----:B------:R-:W-:-:S07]  /*4000*/  LOP3.LUT R0, R5, R0, R6, 0xfe, !PT ;  /* 0x0000000005007212 */ /* 0x000fce00078efe06 */
.L_x_5708:
[----:B------:R-:W-:Y:S05]  /*4010*/  BSYNC B0 ;  /* 0x0000000000007941 */ /* 0x000fea0003800000 */
.L_x_5707:
[----:B------:R-:W-:Y:S01]  /*4020*/  FMUL.FTZ R0, R0, 1 ;  /* 0x3f80000000007820 */ /* 0x000fe20000410000 */
[----:B------:R-:W-:-:S03]  /*4030*/  CS2R R22, SRZ ;  /* 0x0000000000167805 */ /* 0x000fc6000001ff00 */
[----:B------:R0:W1:Y:S01]  /*4040*/  F2F.F64.F32 R20, R0 ;  /* 0x0000000000147310 */ /* 0x0000620000201800 */
[----:B------:R-:W-:Y:S05]  /*4050*/  BRA `(.L_x_5687) ;  /* 0x00000004002c7947 */ /* 0x000fea0003800000 */
.L_x_5705:
        /* <DEDUP_REMOVED lines=21> */
.L_x_5714:
[----:B------:R-:W-:Y:S05]  /*41b0*/  BSYNC B1 ;  /* 0x0000000000017941 */ /* 0x000fea0003800000 */
.L_x_5713:
[----:B------:R-:W-:Y:S01]  /*41c0*/  LEA R5, R0, 0x37800000, 0x17 ;  /* 0x3780000000057811 */ /* 0x000fe200078eb8ff */
[----:B------:R-:W-:-:S05]  /*41d0*/  IMAD.SHL.U32 R0, R3, 0x200000, RZ ;  /* 0x0020000003007824 */ /* 0x000fca00078e00ff */
[----:B------:R-:W-:-:S07]  /*41e0*/  LOP3.LUT R0, R5, R0, R6, 0xfe, !PT ;  /* 0x0000000005007212 */ /* 0x000fce00078efe06 */
.L_x_5712:
[----:B------:R-:W-:Y:S05]  /*41f0*/  BSYNC B0 ;  /* 0x0000000000007941 */ /* 0x000fea0003800000 */
.L_x_5711:
[----:B------:R-:W-:Y:S01]  /*4200*/  FMUL.FTZ R0, R0, 1 ;  /* 0x3f80000000007820 */ /* 0x000fe20000410000 */
[----:B------:R-:W-:-:S03]  /*4210*/  CS2R R22, SRZ ;  /* 0x0000000000167805 */ /* 0x000fc6000001ff00 */
[----:B------:R0:W1:Y:S01]  /*4220*/  F2F.F64.F32 R20, R0 ;  /* 0x0000000000147310 */ /* 0x0000620000201800 */
[----:B------:R-:W-:Y:S05]  /*4230*/  BRA `(.L_x_5687) ;  /* 0x0000000000b47947 */ /* 0x000fea0003800000 */
.L_x_5704:
        /* <DEDUP_REMOVED lines=14> */
.L_x_5718:
[----:B------:R-:W-:Y:S05]  /*4320*/  BSYNC B0 ;  /* 0x0000000000007941 */ /* 0x000fea0003800000 */
.L_x_5717:
[----:B------:R-:W-:Y:S01]  /*4330*/  FMUL.FTZ R0, R0, 1 ;  /* 0x3f80000000007820 */ /* 0x000fe20000410000 */
[----:B------:R-:W-:-:S03]  /*4340*/  CS2R R22, SRZ ;  /* 0x0000000000167805 */ /* 0x000fc6000001ff00 */
[----:B------:R0:W1:Y:S01]  /*4350*/  F2F.F64.F32 R20, R0 ;  /* 0x0000000000147310 */ /* 0x0000620000201800 */
[----:B------:R-:W-:Y:S05]  /*4360*/  BRA `(.L_x_5687) ;  /* 0x0000000000687947 */ /* 0x000fea0003800000 */
.L_x_5692:
        /* <DEDUP_REMOVED lines=16> */
.L_x_5719:
[----:B------:R-:W-:Y:S02]  /*4470*/  CS2R R20, SRZ ;  /* 0x0000000000147805 */ /* 0x000fe4000001ff00 */
[----:B------:R-:W-:Y:S01]  /*4480*/  CS2R R22, SRZ ;  /* 0x0000000000167805 */ /* 0x000fe2000001ff00 */
[----:B------:R-:W-:Y:S06]  /*4490*/  BRA `(.L_x_5687) ;  /* 0x00000000001c7947 */ /* 0x000fec0003800000 */
.L_x_5716:
[----:B------:R-:W3:Y:S01]  /*44a0*/  LDG.E.64 R20, desc[UR36][R4.64] ;  /* 0x0000002404147981 */ /* 0x000ee2000c1e1b00 */
[----:B------:R-:W-:Y:S01]  /*44b0*/  CS2R R22, SRZ ;  /* 0x0000000000167805 */ /* 0x000fe2000001ff00 */
[----:B---3--:R-:W0:Y:S01]  /*44c0*/  I2F.F64.U64 R20, R20 ;  /* 0x0000001400147312 */ /* 0x008e220000301800 */
[----:B------:R-:W-:Y:S05]  /*44d0*/  BRA `(.L_x_5687) ;  /* 0x00000000000c7947 */ /* 0x000fea0003800000 */
.L_x_5715:
[----:B------:R-:W3:Y:S01]  /*44e0*/  LDG.E R4, desc[UR36][R4.64] ;  /* 0x0000002404047981 */ /* 0x000ee2000c1e1900 */
[----:B------:R-:W-:Y:S01]  /*44f0*/  CS2R R22, SRZ ;  /* 0x0000000000167805 */ /* 0x000fe2000001ff00 */
[----:B---3--:R0:W1:Y:S06]  /*4500*/  I2F.F64.U32 R20, R4 ;  /* 0x0000000400147312 */ /* 0x00806c0000201800 */
.L_x_5687:
[----:B------:R-:W-:Y:S05]  /*4510*/  BSYNC B6 ;  /* 0x0000000000067941 */ /* 0x000fea0003800000 */
.L_x_5686:
[----:B------:R-:W-:Y:S01]  /*4520*/  ISETP.NE.AND P0, PT, R35, RZ, PT ;  /* 0x000000ff2300720c */ /* 0x000fe20003f05270 */
[----:B------:R-:W-:Y:S01]  /*4530*/  BSSY B1, `(.L_x_5720) ;  /* 0x00001b9000017945 */ /* 0x000fe20003800000 */
[----:B0-----:R-:W-:Y:S02]  /*4540*/  CS2R R6, SRZ ;  /* 0x0000000000067805 */ /* 0x001fe4000001ff00 */
[----:B-1-3--:R-:W-:-:S09]  /*4550*/  CS2R R4, SRZ ;  /* 0x0000000000047805 */ /* 0x00afd2000001ff00 */
[----:B------:R-:W-:Y:S05]  /*4560*/  @P0 BRA `(.L_x_5721) ;  /* 0x0000001800d40947 */ /* 0x000fea0003800000 */
[----:B--2-45:R-:W-:Y:S01]  /*4570*/  DADD R4, R28, 1 ;  /* 0x3ff000001c047429 */ /* 0x034fe20000000000 */
        /* <DEDUP_REMOVED lines=28> */
[----:B------:R-:W-:Y:S05]  /*4740*/  CALL.REL.NOINC `($__internal_8_$__cuda_sm20_div_rn_f64_full) ;  /* 0x000000b400787944 */ /* 0x000fea0003c00000 */
[----:B------:R-:W-:-:S07]  /*4750*/  IMAD.MOV.U32 R9, RZ, RZ, R3 ;  /* 0x000000ffff097224 */ /* 0x000fce00078e0003 */
.L_x_5725:
[----:B------:R-:W-:Y:S05]  /*4760*/  BSYNC B3 ;  /* 0x0000000000037941 */ /* 0x000fea0003800000 */
.L_x_5724:
        /* <DEDUP_REMOVED lines=79> */
.L_x_5723:
[----:B------:R-:W-:-:S04]  /*4c60*/  ISETP.GE.AND P0, PT, R5, RZ, PT ;  /* 0x000000ff0500720c */ /* 0x000fc80003f06270 */
[----:B------:R-:W-:Y:S02]  /*4c70*/  FSEL R12, RZ, 3.37028055040000000000e+12, P0 ;  /* 0x54442d18ff0c7808 */ /* 0x000fe40000000000 */
[----:B------:R-:W-:-:S07]  /*4c80*/  FSEL R13, RZ, 2.1426990032196044922, P0 ;  /* 0x400921fbff0d7808 */ /* 0x000fce0000000000 */
.L_x_5726:
[----:B------:R-:W-:Y:S05]  /*4c90*/  BSYNC B2 ;  /* 0x0000000000027941 */ /* 0x000fea0003800000 */
.L_x_5722:
[----:B------:R-:W-:Y:S01]  /*4ca0*/  DADD R10, -RZ, |R30| ;  /* 0x00000000ff0a7229 */ /* 0x000fe2000000051e */
[----:B------:R-:W-:Y:S01]  /*4cb0*/  IMAD.MOV.U32 R4, RZ, RZ, RZ ;  /* 0x000000ffff047224 */ /* 0x000fe200078e00ff */
[----:B------:R-:W-:-:S10]  /*4cc0*/  DADD R32, -RZ, |R28| ;  /* 0x00000000ff207229 */ /* 0x000fd4000000051c */
[CC--:B------:R-:W-:Y:S02]  /*4cd0*/  ISETP.GT.U32.AND P1, PT, R10.reuse, R32.reuse, PT ;  /* 0x000000200a00720c */ /* 0x0c0fe40003f24070 */
[CC--:B------:R-:W-:Y:S02]  /*4ce0*/  ISETP.LT.U32.AND P0, PT, R10.reuse, R32.reuse, PT ;  /* 0x000000200a00720c */ /* 0x0c0fe40003f01070 */
[CC--:B------:R-:W-:Y:S02]  /*4cf0*/  ISETP.GT.U32.AND.EX P1, PT, R11.reuse, R33.reuse, PT, P1 ;  /* 0x000000210b00720c */ /* 0x0c0fe40003f24110 */
[CC--:B------:R-:W-:Y:S02]  /*4d00*/  ISETP.LT.U32.AND.EX P0, PT, R11.reuse, R33.reuse, PT, P0 ;  /* 0x000000210b00720c */ /* 0x0c0fe40003f01100 */
[----:B------:R-:W-:Y:S02]  /*4d10*/  SEL R15, R11, R33, P1 ;  /* 0x000000210b0f7207 */ /* 0x000fe40000800000 */
[----:B------:R-:W-:-:S02]  /*4d20*/  SEL R6, R10, R32, P0 ;  /* 0x000000200a067207 */ /* 0x000fc40000000000 */
[----:B------:R-:W-:Y:S02]  /*4d30*/  LOP3.LUT R0, R15, 0xffc00000, RZ, 0xc0, !PT ;  /* 0xffc000000f007812 */ /* 0x000fe400078ec0ff */
[----:B------:R-:W-:Y:S02]  /*4d40*/  SEL R7, R11, R33, P0 ;  /* 0x000000210b077207 */ /* 0x000fe40000000000 */
[----:B------:R-:W-:Y:S02]  /*4d50*/  IADD3 R5, -R0, 0x7fd00000, RZ ;  /* 0x7fd0000000057810 */ /* 0x000fe40007ffe1ff */
[----:B------:R-:W-:-:S04]  /*4d60*/  SEL R14, R10, R32, P1 ;  /* 0x000000200a0e7207 */ /* 0x000fc80000800000 */
[C---:B------:R-:W-:Y:S02]  /*4d70*/  DMUL R8, R4.reuse, R6 ;  /* 0x0000000604087228 */ /* 0x040fe40000000000 */
[----:B------:R-:W-:-:S06]  /*4d80*/  DMUL R4, R4, R14 ;  /* 0x0000000e04047228 */ /* 0x000fcc0000000000 */
[----:B------:R-:W-:Y:S01]  /*4d90*/  DMUL R34, R8, R8 ;  /* 0x0000000808227228 */ /* 0x000fe20000000000 */
[----:B------:R-:W-:Y:S02]  /*4da0*/  IMAD.MOV.U32 R8, RZ, RZ, -0x1 ;  /* 0xffffffffff087424 */ /* 0x000fe400078e00ff */
[----:B------:R-:W-:-:S05]  /*4db0*/  IMAD.MOV.U32 R9, RZ, RZ, 0x7fefffff ;  /* 0x7fefffffff097424 */ /* 0x000fca00078e00ff */
[----:B------:R-:W-:Y:S01]  /*4dc0*/  DFMA R34, R4, R4, R34 ;  /* 0x000000040422722b */ /* 0x000fe20000000022 */
[----:B------:R-:W-:Y:S02]  /*4dd0*/  IMAD.MOV.U32 R32, RZ, RZ, R9 ;  /* 0x000000ffff207224 */ /* 0x000fe400078e0009 */
[----:B------:R-:W-:-:S05]  /*4de0*/  IMAD.MOV.U32 R4, RZ, RZ, R8 ;  /* 0x000000ffff047224 */ /* 0x000fca00078e0008 */
[----:B------:R-:W-:Y:S02]  /*4df0*/  DSETP.MIN.AND P0, P1, R34, R8, PT ;  /* 0x000000082200722a */ /* 0x000fe40003900000 */
[----:B------:R-:W-:-:S05]  /*4e00*/  IMAD.MOV.U32 R3, RZ, RZ, R35 ;  /* 0x000000ffff037224 */ /* 0x000fca00078e0023 */
[----:B------:R-:W-:Y:S01]  /*4e10*/  FSEL R39, R3, R32, P0 ;  /* 0x0000002003277208 */ /* 0x000fe20000000000 */
[----:B------:R-:W-:-:S05]  /*4e20*/  IMAD.MOV.U32 R3, RZ, RZ, R34 ;  /* 0x000000ffff037224 */ /* 0x000fca00078e0022 */
[----:B------:R-:W-:Y:S02]  /*4e30*/  SEL R38, R3, R4, P0 ;  /* 0x0000000403267207 */ /* 0x000fe40000000000 */
[----:B------:R-:W-:Y:S01]  /*4e40*/  @P1 LOP3.LUT R39, R32, 0x80000, RZ, 0xfc, !PT ;  /* 0x0008000020271812 */ /* 0x000fe200078efcff */
[----:B------:R-:W-:Y:S01]  /*4e50*/  IMAD.MOV.U32 R32, RZ, RZ, RZ ;  /* 0x000000ffff207224 */ /* 0x000fe200078e00ff */
[----:B------:R-:W-:Y:S01]  /*4e60*/  ISETP.GE.U32.AND P0, PT, R7, 0x7ff00000, PT ;  /* 0x7ff000000700780c */ /* 0x000fe20003f06070 */
[----:B------:R-:W-:Y:S01]  /*4e70*/  DSETP.NEU.AND P1, PT, R6, RZ, PT ;  /* 0x000000ff0600722a */ /* 0x000fe20003f2d000 */
[----:B------:R-:W0:Y:S01]  /*4e80*/  MUFU.RSQ64H R33, R39 ;  /* 0x0000002700217308 */ /* 0x000e220000001c00 */
[----:B------:R-:W-:Y:S02]  /*4e90*/  LOP3.LUT R3, R13, 0x80000000, R31, 0xb8, !PT ;  /* 0x800000000d037812 */ /* 0x000fe400078eb81f */
[----:B0-----:R-:W-:-:S08]  /*4ea0*/  DMUL R4, R32, R32 ;  /* 0x0000002020047228 */ /* 0x001fd00000000000 */
[----:B------:R-:W-:Y:S01]  /*4eb0*/  DFMA R40, R38, -R4, 1 ;  /* 0x3ff000002628742b */ /* 0x000fe20000000804 */
[----:B------:R-:W-:Y:S02]  /*4ec0*/  IMAD.MOV.U32 R4, RZ, RZ, 0x0 ;  /* 0x00000000ff047424 */ /* 0x000fe400078e00ff */
[----:B------:R-:W-:-:S05]  /*4ed0*/  IMAD.MOV.U32 R5, RZ, RZ, 0x3fd80000 ;  /* 0x3fd80000ff057424 */ /* 0x000fca00078e00ff */
[----:B------:R-:W-:Y:S02]  /*4ee0*/  DMUL R36, R32, R40 ;  /* 0x0000002820247228 */ /* 0x000fe40000000000 */
[----:B------:R-:W-:-:S08]  /*4ef0*/  DFMA R40, R40, R4, 0.5 ;  /* 0x3fe000002828742b */ /* 0x000fd00000000004 */
[----:B------:R-:W-:Y:S02]  /*4f00*/  DFMA R36, R36, R40, R32 ;  /* 0x000000282424722b */ /* 0x000fe40000000020 */
[----:B------:R-:W-:-:S06]  /*4f10*/  DADD R32, R28, 1 ;  /* 0x3ff000001c207429 */ /* 0x000fcc0000000000 */
        /* <DEDUP_REMOVED lines=15> */
[----:B------:R-:W-:Y:S02]  /*5010*/  ISETP.LT.U32.AND P0, PT, R10, R32, PT ;  /* 0x000000200a00720c */ /* 0x000fe40003f01070 */
[CC--:B------:R-:W-:Y:S02]  /*5020*/  ISETP.GT.U32.AND.EX P1, PT, R11.reuse, R33.reuse, PT, P1 ;  /* 0x000000210b00720c */ /* 0x0c0fe40003f24110 */
[CC--:B------:R-:W-:Y:S02]  /*5030*/  ISETP.LT.U32.AND.EX P0, PT, R11.reuse, R33.reuse, PT, P0 ;  /* 0x000000210b00720c */ /* 0x0c0fe40003f01100 */
[CC--:B------:R-:W-:Y:S02]  /*5040*/  SEL R13, R11.reuse, R33.reuse, P1 ;  /* 0x000000210b0d7207 */ /* 0x0c0fe40000800000 */
[----:B------:R-:W-:-:S02]  /*5050*/  SEL R3, R11, R33, P0 ;  /* 0x000000210b037207 */ /* 0x000fc40000000000 */
[----:B------:R-:W-:Y:S02]  /*5060*/  LOP3.LUT R0, R13, 0xffc00000, RZ, 0xc0, !PT ;  /* 0xffc000000d007812 */ /* 0x000fe400078ec0ff */
[-C--:B------:R-:W-:Y:S01]  /*5070*/  SEL R14, R10, R32.reuse, P0 ;  /* 0x000000200a0e7207 */ /* 0x080fe20000000000 */
[----:B------:R-:W-:Y:S01]  /*5080*/  IMAD.MOV.U32 R15, RZ, RZ, R3 ;  /* 0x000000ffff0f7224 */ /* 0x000fe200078e0003 */
[----:B------:R-:W-:Y:S02]  /*5090*/  IADD3 R29, -R0, 0x7fd00000, RZ ;  /* 0x7fd00000001d7810 */ /* 0x000fe40007ffe1ff */
[----:B------:R-:W-:-:S04]  /*50a0*/  SEL R12, R10, R32, P1 ;  /* 0x000000200a0c7207 */ /* 0x000fc80000800000 */
[C---:B------:R-:W-:Y:S02]  /*50b0*/  DMUL R30, R28.reuse, R14 ;  /* 0x0000000e1c1e7228 */ /* 0x040fe40000000000 */
[----:B------:R-:W-:Y:S01]  /*50c0*/  DMUL R10, R28, R12 ;  /* 0x0000000c1c0a7228 */ /* 0x000fe20000000000 */
[----:B------:R-:W-:-:S05]  /*50d0*/  IMAD.MOV.U32 R29, RZ, RZ, R8 ;  /* 0x000000ffff1d7224 */ /* 0x000fca00078e0008 */
[----:B------:R-:W-:-:S08]  /*50e0*/  DMUL R30, R30, R30 ;  /* 0x0000001e1e1e7228 */ /* 0x000fd00000000000 */
[----:B------:R-:W-:Y:S01]  /*50f0*/  DFMA R10, R10, R10, R30 ;  /* 0x0000000a0a0a722b */ /* 0x000fe2000000001e */
[----:B------:R-:W-:-:S07]  /*5100*/  IMAD.MOV.U32 R31, RZ, RZ, R9 ;  /* 0x000000ffff1f7224 */ /* 0x000fce00078e0009 */
[----:B------:R-:W-:Y:S02]  /*5110*/  DSETP.MIN.AND P0, P1, R10, R8, PT ;  /* 0x000000080a00722a */ /* 0x000fe40003900000 */
[----:B------:R-:W-:Y:S02]  /*5120*/  IMAD.MOV.U32 R28, RZ, RZ, R11 ;  /* 0x000000ffff1c7224 */ /* 0x000fe400078e000b */
[----:B------:R-:W-:-:S03]  /*5130*/  IMAD.MOV.U32 R8, RZ, RZ, R10 ;  /* 0x000000ffff087224 */ /* 0x000fc600078e000a */
[----:B------:R-:W-:Y:S01]  /*5140*/  FSEL R33, R28, R31, P0 ;  /* 0x0000001f1c217208 */ /* 0x000fe20000000000 */
[----:B------:R-:W-:Y:S01]  /*5150*/  IMAD.MOV.U32 R28, RZ, RZ, RZ ;  /* 0x000000ffff1c7224 */ /* 0x000fe200078e00ff */
[----:B------:R-:W-:Y:S01]  /*5160*/  SEL R8, R8, R29, P0 ;  /* 0x0000001d08087207 */ /* 0x000fe20000000000 */
[----:B------:R-:W-:-:S04]  /*5170*/  DSETP.NEU.AND P0, PT, R14, RZ, PT ;  /* 0x000000ff0e00722a */ /* 0x000fc80003f0d000 */
        /* <DEDUP_REMOVED lines=8> */
[----:B------:R-:W-:-:S08]  /*5200*/  DFMA R4, R4, R30, R28 ;  /* 0x0000001e0404722b */ /* 0x000fd0000000001c */
[----:B------:R-:W-:Y:S01]  /*5210*/  DMUL R4, R10, R4 ;  /* 0x000000040a047228 */ /* 0x000fe20000000000 */
[----:B------:R-:W-:Y:S01]  /*5220*/  LOP3.LUT R11, R0, 0x100000, RZ, 0xfc, !PT ;  /* 0x00100000000b7812 */ /* 0x000fe200078efcff */
[----:B------:R-:W-:-:S06]  /*5230*/  IMAD.MOV.U32 R10, RZ, RZ, RZ ;  /* 0x000000ffff0a7224 */ /* 0x000fcc00078e00ff */
        /* <DEDUP_REMOVED lines=18> */
[----:B------:R-:W-:-:S03]  /*5360*/  @P0 FSEL R5, R9, -QNAN , P1 ;  /* 0xfff0000009050808 */ /* 0x000fc60000800000 */
[----:B------:R-:W-:Y:S01]  /*5370*/  @P0 IMAD.MOV.U32 R4, RZ, RZ, R8 ;  /* 0x000000ffff040224 */ /* 0x000fe200078e0008 */
[----:B------:R-:W-:Y:S06]  /*5380*/  @P0 BRA `(.L_x_5721) ;  /* 0x0000000c004c0947 */ /* 0x000fec0003800000 */
[C---:B------:R-:W-:Y:S01]  /*5390*/  LOP3.LUT R4, R3.reuse, 0x800fffff, RZ, 0xc0, !PT ;  /* 0x800fffff03047812 */ /* 0x040fe200078ec0ff */
[----:B------:R-:W-:Y:S01]  /*53a0*/  IMAD.MOV.U32 R8, RZ, RZ, RZ ;  /* 0x000000ffff087224 */ /* 0x000fe200078e00ff */
[----:B------:R-:W-:Y:S01]  /*53b0*/  UMOV UR4, 0x3ae80f1e ;  /* 0x3ae80f1e00047882 */ /* 0x000fe20000000000 */
[----:B------:R-:W-:Y:S01]  /*53c0*/  UMOV UR5, 0x3eb1380b ;  /* 0x3eb1380b00057882 */ /* 0x000fe20000000000 */
[----:B------:R-:W-:Y:S01]  /*53d0*/  LOP3.LUT R15, R4, 0x3ff00000, RZ, 0xfc, !PT ;  /* 0x3ff00000040f7812 */ /* 0x000fe200078efcff */
[----:B------:R-:W-:Y:S01]  /*53e0*/  IMAD.MOV.U32 R33, RZ, RZ, 0x43300000 ;  /* 0x43300000ff217424 */ /* 0x000fe200078e00ff */
[----:B------:R-:W-:Y:S01]  /*53f0*/  LEA.HI R0, R3, R0, RZ, 0xc ;  /* 0x0000000003007211 */ /* 0x000fe200078f60ff */
[----:B------:R-:W-:Y:S01]  /*5400*/  UMOV UR6, 0x80000000 ;  /* 0x8000000000067882 */ /* 0x000fe20000000000 */
[----:B------:R-:W-:Y:S01]  /*5410*/  ISETP.GE.AND P0, PT, R15, 0x3ff6a09f, PT ;  /* 0x3ff6a09f0f00780c */ /* 0x000fe20003f06270 */
[----:B------:R-:W-:-:S12]  /*5420*/  UMOV UR7, 0x43300000 ;  /* 0x4330000000077882 */ /* 0x000fd80000000000 */
[----:B------:R-:W-:Y:S02]  /*5430*/  @P0 VIADD R5, R15, 0xfff00000 ;  /* 0xfff000000f050836 */ /* 0x000fe40000000000 */
[----:B------:R-:W-:Y:S02]  /*5440*/  @P0 VIADD R0, R0, 0x1 ;  /* 0x0000000100000836 */ /* 0x000fe40000000000 */
[----:B------:R-:W-:-:S03]  /*5450*/  @P0 IMAD.MOV.U32 R15, RZ, RZ, R5 ;  /* 0x000000ffff0f0224 */ /* 0x000fc600078e0005 */
[----:B------:R-:W-:-:S03]  /*5460*/  LOP3.LUT R32, R0, 0x80000000, RZ, 0x3c, !PT ;  /* 0x8000000000207812 */ /* 0x000fc600078e3cff */
[----:B------:R-:W-:-:S06]  /*5470*/  DADD R28, R14, 1 ;  /* 0x3ff000000e1c7429 */ /* 0x000fcc0000000000 */
[----:B------:R-:W0:Y:S02]  /*5480*/  MUFU.RCP64H R9, R29 ;  /* 0x0000001d00097308 */ /* 0x000e240000001800 */
[----:B0-----:R-:W-:-:S08]  /*5490*/  DFMA R4, -R28, R8, 1 ;  /* 0x3ff000001c04742b */ /* 0x001fd00000000108 */
[----:B------:R-:W-:Y:S02]  /*54a0*/  DFMA R10, R4, R4, R4 ;  /* 0x00000004040a722b */ /* 0x000fe40000000004 */
[----:B------:R-:W-:Y:S01]  /*54b0*/  DADD R4, R14, -1 ;  /* 0xbff000000e047429 */ /* 0x000fe20000000000 */
[----:B------:R-:W-:Y:S02]  /*54c0*/  IMAD.MOV.U32 R14, RZ, RZ, -0x748574fc ;  /* 0x8b7a8b04ff0e7424 */ /* 0x000fe400078e00ff */
[----:B------:R-:W-:-:S03]  /*54d0*/  IMAD.MOV.U32 R15, RZ, RZ, 0x3ed0ee25 ;  /* 0x3ed0ee25ff0f7424 */ /* 0x000fc600078e00ff */
        /* <DEDUP_REMOVED lines=8> */
[----:B------:R-:W-:-:S05]  /*5560*/  DADD R30, R30, R30 ;  /* 0x000000001e1e7229 */ /* 0x000fca000000001e */
[----:B------:R-:W-:Y:S01]  /*5570*/  DFMA R14, R12, R14, UR4 ;  /* 0x000000040c0e7e2b */ /* 0x000fe2000800000e */
[----:B------:R-:W-:Y:S01]  /*5580*/  UMOV UR4, 0xa9ab0956 ;  /* 0xa9ab095600047882 */ /* 0x000fe20000000000 */
[----:B------:R-:W-:Y:S01]  /*5590*/  UMOV UR5, 0x3f1745cb ;  /* 0x3f1745cb00057882 */ /* 0x000fe20000000000 */
[----:B------:R-:W-:-:S05]  /*55a0*/  DFMA R30, R4, -R10, R30 ;  /* 0x8000000a041e722b */ /* 0x000fca000000001e */
        /* <DEDUP_REMOVED lines=9> */
[----:B------:R-:W-:Y:S01]  /*5640*/  UMOV UR5, 0x3f899999 ;  /* 0x3f89999900057882 */ /* 0x000fe20000000000 */
[----:B------:R-:W-:Y:S01]  /*5650*/  DADD R14, R32, -UR6 ;  /* 0x80000006200e7e29 */ /* 0x000fe20008000000 */
[----:B------:R-:W-:Y:S01]  /*5660*/  UMOV UR6, 0xfefa39ef ;  /* 0xfefa39ef00067882 */ /* 0x000fe20000000000 */
[----:B------:R-:W-:-:S03]  /*5670*/  UMOV UR7, 0x3fe62e42 ;  /* 0x3fe62e4200077882 */ /* 0x000fc60000000000 */
        /* <DEDUP_REMOVED lines=8> */
[----:B------:R-:W-:-:S03]  /*5700*/  DMUL R28, R12, R28 ;  /* 0x0000001c0c1c7228 */ /* 0x000fc60000000000 */
[----:B------:R-:W-:-:S05]  /*5710*/  DADD R32, -R10, R32 ;  /* 0x000000000a207229 */ /* 0x000fca0000000120 */
[----:B------:R-:W-:-:S08]  /*5720*/  DFMA R28, R10, R28, R30 ;  /* 0x0000001c0a1c722b */ /* 0x000fd0000000001e */
[----:B------:R-:W-:-:S08]  /*5730*/  DADD R28, R28, -R32 ;  /* 0x000000001c1c7229 */ /* 0x000fd00000000820 */
[----:B------:R-:W-:-:S08]  /*5740*/  DFMA R28, R14, UR4, R28 ;  /* 0x000000040e1c7c2b */ /* 0x000fd0000800001c */
[----:B------:R-:W-:Y:S01]  /*5750*/  DADD R4, R4, R28 ;  /* 0x0000000004047229 */ /* 0x000fe2000000001c */
[----:B------:R-:W-:Y:S10]  /*5760*/  BRA `(.L_x_5721) ;  /* 0x0000000800547947 */ /* 0x000ff40003800000 */
.L_x_5727:
        /* <DEDUP_REMOVED lines=11> */
[--C-:B------:R-:W-:Y:S02]  /*5820*/  IMAD.MOV.U32 R9, RZ, RZ, R31.reuse ;  /* 0x000000ffff097224 */ /* 0x100fe400078e001f */
[----:B------:R-:W-:-:S08]  /*5830*/  IMAD.MOV.U32 R3, RZ, RZ, R31 ;  /* 0x000000ffff037224 */ /* 0x000fd000078e001f */
        /* <DEDUP_REMOVED lines=12> */
[----:B------:R-:W-:-:S06]  /*5900*/  @P1 FSEL R5, R5, -QNAN , P2 ;  /* 0xfff0000005051808 */ /* 0x000fcc0001000000 */
[----:B------:R-:W-:Y:S01]  /*5910*/  @P1 DMUL R4, R4, 0.5 ;  /* 0x3fe0000004041828 */ /* 0x000fe20000000000 */
[----:B------:R-:W-:Y:S10]  /*5920*/  @P1 BRA `(.L_x_5721) ;  /* 0x0000000400e41947 */ /* 0x000ff40003800000 */
        /* <DEDUP_REMOVED lines=61> */
[----:B------:R-:W-:-:S08]  /*5d00*/  DADD R4, R4, R28 ;  /* 0x0000000004047229 */ /* 0x000fd0000000001c */
[----:B------:R-:W-:Y:S01]  /*5d10*/  DMUL R4, R4, 0.5 ;  /* 0x3fe0000004047828 */ /* 0x000fe20000000000 */
[----:B------:R-:W-:Y:S10]  /*5d20*/  BRA `(.L_x_5721) ;  /* 0x0000000000e47947 */ /* 0x000ff40003800000 */
.L_x_5729:
        /* <DEDUP_REMOVED lines=18> */
[----:B------:R-:W-:Y:S02]  /*5e50*/  IMAD.MOV.U32 R11, RZ, RZ, R13 ;  /* 0x000000ffff0b7224 */ /* 0x000fe400078e000d */
[----:B------:R-:W-:Y:S02]  /*5e60*/  IMAD.MOV.U32 R8, RZ, RZ, R30 ;  /* 0x000000ffff087224 */ /* 0x000fe400078e001e */
[----:B------:R-:W-:-:S07]  /*5e70*/  IMAD.MOV.U32 R3, RZ, RZ, R31 ;  /* 0x000000ffff037224 */ /* 0x000fce00078e001f */
[----:B------:R-:W-:Y:S05]  /*5e80*/  CALL.REL.NOINC `($__internal_8_$__cuda_sm20_div_rn_f64_full) ;  /* 0x0000009c00a87944 */ /* 0x000fea0003c00000 */
[----:B------:R-:W-:-:S07]  /*5e90*/  IMAD.MOV.U32 R9, RZ, RZ, R3 ;  /* 0x000000ffff097224 */ /* 0x000fce00078e0003 */
.L_x_5731:
[----:B------:R-:W-:Y:S05]  /*5ea0*/  BSYNC B2 ;  /* 0x0000000000027941 */ /* 0x000fea0003800000 */
.L_x_5730:
        /* <DEDUP_REMOVED lines=29> */
[----:B------:R-:W-:Y:S01]  /*6080*/  DMUL R4, R12, 0.5 ;  /* 0x3fe000000c047828 */ /* 0x000fe20000000000 */
[----:B------:R-:W-:Y:S10]  /*6090*/  BRA `(.L_x_5721) ;  /* 0x0000000000087947 */ /* 0x000ff40003800000 */
.L_x_5728:
[----:B------:R-:W-:Y:S02]  /*60a0*/  IMAD.MOV.U32 R4, RZ, RZ, R28 ;  /* 0x000000ffff047224 */ /* 0x000fe400078e001c */
[----:B------:R-:W-:-:S07]  /*60b0*/  IMAD.MOV.U32 R5, RZ, RZ, R29 ;  /* 0x000000ffff057224 */ /* 0x000fce00078e001d */
.L_x_5721:
[----:B------:R-:W-:Y:S05]  /*60c0*/  BSYNC B1 ;  /* 0x0000000000017941 */ /* 0x000fea0003800000 */
.L_x_5720:
[----:B------:R-:W0:Y:S01]  /*60d0*/  S2R R3, SR_TID.X ;  /* 0x0000000000037919 */ /* 0x000e220000002100 */
[----:B------:R-:W-:Y:S01]  /*60e0*/  BSSY B1, `(.L_x_5732) ;  /* 0x00001ba000017945 */ /* 0x000fe20003800000 */
[----:B-----5:R-:W-:Y:S02]  /*60f0*/  CS2R R30, SRZ ;  /* 0x00000000001e7805 */ /* 0x020fe4000001ff00 */
[----:B--2-4-:R-:W-:Y:S01]  /*6100*/  CS2R R28, SRZ ;  /* 0x00000000001c7805 */ /* 0x014fe2000001ff00 */
[----:B0-----:R-:W-:-:S05]  /*6110*/  VIADD R3, R3, 0x80 ;  /* 0x0000008003037836 */ /* 0x001fca0000000000 */
[----:B------:R-:W-:-:S13]  /*6120*/  ISETP.GE.AND P0, PT, R3, R2, PT ;  /* 0x000000020300720c */ /* 0x000fda0003f06270 */
[----:B------:R-:W-:Y:S05]  /*6130*/  @P0 BRA `(.L_x_5733) ;  /* 0x0000001800d00947 */ /* 0x000fea0003800000 */
[----:B------:R-:W-:Y:S01]  /*6140*/  DADD R28, R24, 1 ;  /* 0x3ff00000181c7429 */ /* 0x000fe20000000000 */
        /* <DEDUP_REMOVED lines=30> */
.L_x_5737:
[----:B------:R-:W-:Y:S05]  /*6330*/  BSYNC B3 ;  /* 0x0000000000037941 */ /* 0x000fea0003800000 */
.L_x_5736:
        /* <DEDUP_REMOVED lines=79> */
.L_x_5735:
[----:B------:R-:W-:-:S04]  /*6830*/  ISETP.GE.AND P0, PT, R29, RZ, PT ;  /* 0x000000ff1d00720c */ /* 0x000fc80003f06270 */
[----:B------:R-:W-:Y:S02]  /*6840*/  FSEL R28, RZ, 3.37028055040000000000e+12, P0 ;  /* 0x54442d18ff1c7808 */ /* 0x000fe40000000000 */
[----:B------:R-:W-:-:S07]  /*6850*/  FSEL R29, RZ, 2.1426990032196044922, P0 ;  /* 0x400921fbff1d7808 */ /* 0x000fce0000000000 */
.L_x_5738:
[----:B------:R-:W-:Y:S05]  /*6860*/  BSYNC B2 ;  /* 0x0000000000027941 */ /* 0x000fea0003800000 */
.L_x_5734:
        /* <DEDUP_REMOVED lines=172> */
.L_x_5739:
        /* <DEDUP_REMOVED lines=31> */
[----:B------:R-:W-:Y:S01]  /*7520*/  IMAD.MOV.U32 R27, RZ, RZ, 0x3ed0ee25 ;  /* 0x3ed0ee25ff1b7424 */ /* 0x000fe200078e00ff */
[----:B------:R-:W-:Y:S01]  /*7530*/  LOP3.LUT R9, R8, 0x3ff00000, RZ, 0xfc, !PT ;  /* 0x3ff0000008097812 */ /* 0x000fe200078efcff */
[----:B------:R-:W-:Y:S01]  /*7540*/  IMAD.MOV.U32 R8, RZ, RZ, R26 ;  /* 0x000000ffff087224 */ /* 0x000fe200078e001a */
[----:B------:R-:W-:Y:S01]  /*7550*/  UMOV UR5, 0x3eb1380b ;  /* 0x3eb1380b00057882 */ /* 0x000fe20000000000 */
[----:B------:R-:W-:Y:S01]  /*7560*/  IMAD.MOV.U32 R26, RZ, RZ, -0x748574fc ;  /* 0x8b7a8b04ff1a7424 */ /* 0x000fe200078e00ff */
        /* <DEDUP_REMOVED lines=56> */
.L_x_5741:
        /* <DEDUP_REMOVED lines=23> */
.L_x_5743:
[----:B------:R-:W-:Y:S05]  /*7a60*/  BSYNC B2 ;  /* 0x0000000000027941 */ /* 0x000fea0003800000 */
.L_x_5742:
        /* <DEDUP_REMOVED lines=31> */
.L_x_5740:
[----:B------:R-:W-:Y:S02]  /*7c60*/  IMAD.MOV.U32 R28, RZ, RZ, R24 ;  /* 0x000000ffff1c7224 */ /* 0x000fe400078e0018 */
[----:B------:R-:W-:-:S07]  /*7c70*/  IMAD.MOV.U32 R29, RZ, RZ, R25 ;  /* 0x000000ffff1d7224 */ /* 0x000fce00078e0019 */
.L_x_5733:
[----:B------:R-:W-:Y:S05]  /*7c80*/  BSYNC B1 ;  /* 0x0000000000017941 */ /* 0x000fea0003800000 */
.L_x_5732:
[----:B------:R-:W0:Y:S01]  /*7c90*/  S2R R3, SR_TID.X ;  /* 0x0000000000037919 */ /* 0x000e220000002100 */
[----:B------:R-:W-:Y:S01]  /*7ca0*/  BSSY B1, `(.L_x_5744) ;  /* 0x00001ba000017945 */ /* 0x000fe20003800000 */
[----:B------:R-:W-:Y:S02]  /*7cb0*/  CS2R R26, SRZ ;  /* 0x00000000001a7805 */ /* 0x000fe4000001ff00 */
[----:B------:R-:W-:Y:S01]  /*7cc0*/  CS2R R24, SRZ ;  /* 0x0000000000187805 */ /* 0x000fe2000001ff00 */
        /* <DEDUP_REMOVED lines=34> */
.L_x_5749:
[----:B------:R-:W-:Y:S05]  /*7ef0*/  BSYNC B3 ;  /* 0x0000000000037941 */ /* 0x000fea0003800000 */
.L_x_5748:
        /* <DEDUP_REMOVED lines=79> */
.L_x_5747:
[----:B------:R-:W-:-:S04]  /*83f0*/  ISETP.GE.AND P0, PT, R25, RZ, PT ;  /* 0x000000ff1900720c */ /* 0x000fc80003f06270 */
[----:B------:R-:W-:Y:S02]  /*8400*/  FSEL R24, RZ, 3.37028055040000000000e+12, P0 ;  /* 0x54442d18ff187808 */ /* 0x000fe40000000000 */
[----:B------:R-:W-:-:S07]  /*8410*/  FSEL R25, RZ, 2.1426990032196044922, P0 ;  /* 0x400921fbff197808 */ /* 0x000fce0000000000 */
.L_x_5750:
[----:B------:R-:W-:Y:S05]  /*8420*/  BSYNC B2 ;  /* 0x0000000000027941 */ /* 0x000fea0003800000 */
.L_x_5746:
        /* <DEDUP_REMOVED lines=172> */
.L_x_5751:
        /* <DEDUP_REMOVED lines=92> */
.L_x_5753:
        /* <DEDUP_REMOVED lines=23> */
.L_x_5755:
[----:B------:R-:W-:Y:S05]  /*9620*/  BSYNC B2 ;  /* 0x0000000000027941 */ /* 0x000fea0003800000 */
.L_x_5754:
        /* <DEDUP_REMOVED lines=31> */
.L_x_5752:
[----:B------:R-:W-:Y:S02]  /*9820*/  IMAD.MOV.U32 R24, RZ, RZ, R16 ;  /* 0x000000ffff187224 */ /* 0x000fe400078e0010 */
[----:B------:R-:W-:-:S07]  /*9830*/  IMAD.MOV.U32 R25, RZ, RZ, R17 ;  /* 0x000000ffff197224 */ /* 0x000fce00078e0011 */
.L_x_5745:
[----:B------:R-:W-:Y:S05]  /*9840*/  BSYNC B1 ;  /* 0x0000000000017941 */ /* 0x000fea0003800000 */
.L_x_5744:
        /* <DEDUP_REMOVED lines=38> */
.L_x_5761:
[----:B------:R-:W-:Y:S05]  /*9ab0*/  BSYNC B3 ;  /* 0x0000000000037941 */ /* 0x000fea0003800000 */
.L_x_5760:
        /* <DEDUP_REMOVED lines=79> */
.L_x_5759:
[----:B------:R-:W-:-:S04]  /*9fb0*/  ISETP.GE.AND P0, PT, R17, RZ, PT ;  /* 0x000000ff1100720c */ /* 0x000fc80003f06270 */
[----:B------:R-:W-:Y:S02]  /*9fc0*/  FSEL R16, RZ, 3.37028055040000000000e+12, P0 ;  /* 0x54442d18ff107808 */ /* 0x000fe40000000000 */
[----:B------:R-:W-:-:S07]  /*9fd0*/  FSEL R17, RZ, 2.1426990032196044922, P0 ;  /* 0x400921fbff117808 */ /* 0x000fce0000000000 */
.L_x_5762:
[----:B------:R-:W-:Y:S05]  /*9fe0*/  BSYNC B2 ;  /* 0x0000000000027941 */ /* 0x000fea0003800000 */
.L_x_5758:
        /* <DEDUP_REMOVED lines=67> */
[----:B------:R-:W-:Y:S01]  /*a420*/  DMUL R12, R22, R14 ;  /* 0x0000000e160c7228 */ /* 0x000fe20000000000 */
[----:B------:R-:W-:-:S05]  /*a430*/  IMAD.MOV.U32 R22, RZ, RZ, R11 ;  /* 0x000000ffff167224 */ /* 0x000fca00078e000b */
[----:B------:R-:W-:-:S08]  /*a440*/  DMUL R32, R32, R32 ;  /* 0x0000002020207228 */ /* 0x000fd00000000000 */
[----:B------:R-:W-:-:S08]  /*a450*/  DFMA R12, R12, R12, R32 ;  /* 0x0000000c0c0c722b */ /* 0x000fd00000000020 */
[----:B------:R-:W-:Y:S02]  /*a460*/  DSETP.MIN.AND P0, P1, R12, R10, PT ;  /* 0x0000000a0c00722a */ /* 0x000fe40003900000 */
[----:B------:R-:W-:-:S05]  /*a470*/  IMAD.MOV.U32 R21, RZ, RZ, R13 ;  /* 0x000000ffff157224 */ /* 0x000fca00078e000d */
[----:B------:R-:W-:Y:S01]  /*a480*/  FSEL R23, R21, R22, P0 ;  /* 0x0000001615177208 */ /* 0x000fe20000000000 */
[----:B------:R-:W-:Y:S02]  /*a490*/  IMAD.MOV.U32 R21, RZ, RZ, R10 ;  /* 0x000000ffff157224 */ /* 0x000fe400078e000a */
[----:B------:R-:W-:-:S04]  /*a4a0*/  IMAD.MOV.U32 R10, RZ, RZ, R12 ;  /* 0x000000ffff0a7224 */ /* 0x000fc800078e000c */
[----:B------:R-:W-:Y:S01]  /*a4b0*/  @P1 LOP3.LUT R23, R22, 0x80000, RZ, 0xfc, !PT ;  /* 0x0008000016171812 */ /* 0x000fe200078efcff */
[----:B------:R-:W-:Y:S01]  /*a4c0*/  IMAD.MOV.U32 R22, RZ, RZ, RZ ;  /* 0x000000ffff167224 */ /* 0x000fe200078e00ff */
[----:B------:R-:W-:Y:S01]  /*a4d0*/  SEL R10, R10, R21, P0 ;  /* 0x000000150a0a7207 */ /* 0x000fe20000000000 */
[----:B------:R-:W-:Y:S01]  /*a4e0*/  DSETP.NEU.AND P0, PT, R16, RZ, PT ;  /* 0x000000ff1000722a */ /* 0x000fe20003f0d000 */
[----:B------:R-:W-:Y:S01]  /*a4f0*/  LOP3.LUT R21, R20, 0x100000, RZ, 0xfc, !PT ;  /* 0x0010000014157812 */ /* 0x000fe200078efcff */
[----:B------:R-:W-:Y:S01]  /*a500*/  IMAD.MOV.U32 R11, RZ, RZ, R23 ;  /* 0x000000ffff0b7224 */ /* 0x000fe200078e0017 */
[----:B------:R-:W-:Y:S01]  /*a510*/  ISETP.GE.U32.AND P1, PT, R3, 0x7ff00000, PT ;  /* 0x7ff000000300780c */ /* 0x000fe20003f26070 */
[----:B------:R-:W-:Y:S02]  /*a520*/  IMAD.MOV.U32 R20, RZ, RZ, RZ ;  /* 0x000000ffff147224 */ /* 0x000fe400078e00ff */
[----:B------:R-:W0:Y:S02]  /*a530*/  MUFU.RSQ64H R23, R11 ;  /* 0x0000000b00177308 */ /* 0x000e240000001c00 */
[----:B0-----:R-:W-:-:S08]  /*a540*/  DMUL R32, R22, R22 ;  /* 0x0000001616207228 */ /* 0x001fd00000000000 */
[----:B------:R-:W-:-:S08]  /*a550*/  DFMA R32, R10, -R32, 1 ;  /* 0x3ff000000a20742b */ /* 0x000fd00000000820 */
[----:B------:R-:W-:Y:S02]  /*a560*/  DFMA R8, R32, R8, 0.5 ;  /* 0x3fe000002008742b */ /* 0x000fe40000000008 */
[----:B------:R-:W-:-:S08]  /*a570*/  DMUL R32, R22, R32 ;  /* 0x0000002016207228 */ /* 0x000fd00000000000 */
[----:B------:R-:W-:-:S08]  /*a580*/  DFMA R8, R8, R32, R22 ;  /* 0x000000200808722b */ /* 0x000fd00000000016 */
        /* <DEDUP_REMOVED lines=23> */
[----:B------:R-:W-:Y:S01]  /*a700*/  UMOV UR4, 0x3ae80f1e ;  /* 0x3ae80f1e00047882 */ /* 0x000fe20000000000 */
[----:B------:R-:W-:Y:S01]  /*a710*/  IMAD.MOV.U32 R12, RZ, RZ, RZ ;  /* 0x000000ffff0c7224 */ /* 0x000fe200078e00ff */
[----:B------:R-:W-:Y:S01]  /*a720*/  LOP3.LUT R11, R9, 0x3ff00000, RZ, 0xfc, !PT ;  /* 0x3ff00000090b7812 */ /* 0x000fe200078efcff */
[----:B------:R-:W-:Y:S01]  /*a730*/  IMAD.MOV.U32 R22, RZ, RZ, -0x748574fc ;  /* 0x8b7a8b04ff167424 */ /* 0x000fe200078e00ff */
        /* <DEDUP_REMOVED lines=55> */
[----:B------:R-:W-:Y:S01]  /*aab0*/  DADD R16, R10, R20 ;  /* 0x000000000a107229 */ /* 0x000fe20000000014 */
[----:B------:R-:W-:Y:S10]  /*aac0*/  BRA `(.L_x_5757) ;  /* 0x0000000800547947 */ /* 0x000ff40003800000 */
.L_x_5763:
        /* <DEDUP_REMOVED lines=92> */
.L_x_5765:
        /* <DEDUP_REMOVED lines=23> */
.L_x_5767:
[----:B------:R-:W-:Y:S05]  /*b200*/  BSYNC B2 ;  /* 0x0000000000027941 */ /* 0x000fea0003800000 */
.L_x_5766:
        /* <DEDUP_REMOVED lines=31> */
.L_x_5764:
[----:B------:R-:W-:Y:S02]  /*b400*/  IMAD.MOV.U32 R16, RZ, RZ, R20 ;  /* 0x000000ffff107224 */ /* 0x000fe400078e0014 */
[----:B------:R-:W-:-:S07]  /*b410*/  IMAD.MOV.U32 R17, RZ, RZ, R21 ;  /* 0x000000ffff117224 */ /* 0x000fce00078e0015 */
.L_x_5757:
[----:B------:R-:W-:Y:S05]  /*b420*/  BSYNC B1 ;  /* 0x0000000000017941 */ /* 0x000fea0003800000 */
.L_x_5756:
[----:B------:R-:W0:Y:S01]  /*b430*/  S2R R23, SR_TID.X ;  /* 0x0000000000177919 */ /* 0x000e220000002100 */
[----:B------:R-:W1:Y:S01]  /*b440*/  LDC.U8 R22, c[0x0][0x234] ;  /* 0x00008d00ff167b82 */ /* 0x000e620000000000 */
[----:B------:R-:W-:Y:S01]  /*b450*/  BSSY B6, `(.L_x_5768) ;  /* 0x0000133000067945 */ /* 0x000fe20003800000 */
[----:B0-----:R-:W-:-:S13]  /*b460*/  ISETP.GE.AND P0, PT, R23, R2, PT ;  /* 0x000000021700720c */ /* 0x001fda0003f06270 */
[----:B------:R-:W-:Y:S05]  /*b470*/  @P0 BRA `(.L_x_5769) ;  /* 0x0000001000c00947 */ /* 0x000fea0003800000 */
[----:B------:R-:W0:Y:S01]  /*b480*/  S2R R0, SR_CTAID.X ;  /* 0x0000000000007919 */ /* 0x000e220000002500 */
[----:B------:R-:W2:Y:S01]  /*b490*/  LDC.64 R8, c[0x0][0x218] ;  /* 0x00008600ff087b82 */ /* 0x000ea20000000a00 */
[----:B-1----:R-:W-:Y:S01]  /*b4a0*/  PRMT R10, R22, 0x9910, RZ ;  /* 0x00009910160a7816 */ /* 0x002fe200000000ff */
[----:B------:R-:W-:Y:S01]  /*b4b0*/  ULDC UR4, c[0x0][0x238] ;  /* 0x00008e0000047ab9 */ /* 0x000fe20000000800 */
[----:B0-----:R-:W-:-:S04]  /*b4c0*/  IMAD R0, R0, 0x200, R23 ;  /* 0x0000020000007824 */ /* 0x001fc800078e0217 */
        /* <DEDUP_REMOVED lines=15> */
[----:B------:R-:W-:Y:S01]  /*b5c0*/  VIADD R23, R23, 0x80 ;  /* 0x0000008017177836 */ /* 0x000fe20000000000 */
[----:B0-----:R0:W-:Y:S01]  /*b5d0*/  STG.E.U8 desc[UR36][R8.64], R5 ;  /* 0x0000000508007986 */ /* 0x0011e2000c101124 */
[----:B------:R-:W-:Y:S05]  /*b5e0*/  BRA `(.L_x_5769) ;  /* 0x0000001000647947 */ /* 0x000fea0003800000 */
.L_x_5773:
[----:B------:R-:W0:Y:S01]  /*b5f0*/  F2I.S64.F64.TRUNC R4, R4 ;  /* 0x0000000400047311 */ /* 0x000e22000030d900 */
[----:B------:R-:W-:Y:S02]  /*b600*/  VIADD R23, R23, 0x80 ;  /* 0x0000008017177836 */ /* 0x000fe40000000000 */
[----:B0-----:R-:W-:-:S05]  /*b610*/  IMAD.MOV.U32 R3, RZ, RZ, R4 ;  /* 0x000000ffff037224 */ /* 0x001fca00078e0004 */
[----:B------:R0:W-:Y:S01]  /*b620*/  STG.E.U8 desc[UR36][R8.64], R3 ;  /* 0x0000000308007986 */ /* 0x0001e2000c101124 */
[----:B------:R-:W-:Y:S05]  /*b630*/  BRA `(.L_x_5769) ;  /* 0x0000001000507947 */ /* 0x000fea0003800000 */
.L_x_5772:
[----:B------:R-:W-:-:S13]  /*b640*/  ISETP.NE.AND P0, PT, R0, 0x2, PT ;  /* 0x000000020000780c */ /* 0x000fda0003f05270 */
[----:B------:R-:W-:Y:S05]  /*b650*/  @!P0 BRA `(.L_x_5775) ;  /* 0x0000000000308947 */ /* 0x000fea0003800000 */
[----:B------:R-:W-:-:S13]  /*b660*/  ISETP.NE.AND P0, PT, R0, 0x3, PT ;  /* 0x000000030000780c */ /* 0x000fda0003f05270 */
[----:B------:R-:W-:Y:S05]  /*b670*/  @!P0 BRA `(.L_x_5776) ;  /* 0x0000000000188947 */ /* 0x000fea0003800000 */
[----:B------:R-:W-:-:S13]  /*b680*/  ISETP.NE.AND P0, PT, R0, 0x4, PT ;  /* 0x000000040000780c */ /* 0x000fda0003f05270 */
[----:B------:R-:W-:Y:S05]  /*b690*/  @P0 BRA `(.L_x_5774) ;  /* 0x0000000c00d40947 */ /* 0x000fea0003800000 */
[----:B------:R-:W0:Y:S01]  /*b6a0*/  F2I.S64.F64.TRUNC R4, R4 ;  /* 0x0000000400047311 */ /* 0x000e22000030d900 */
[----:B------:R-:W-:Y:S01]  /*b6b0*/  VIADD R23, R23, 0x80 ;  /* 0x0000008017177836 */ /* 0x000fe20000000000 */
[----:B0-----:R0:W-:Y:S01]  /*b6c0*/  STG.E.64 desc[UR36][R8.64], R4 ;  /* 0x0000000408007986 */ /* 0x0011e2000c101b24 */
[----:B------:R-:W-:Y:S05]  /*b6d0*/  BRA `(.L_x_5769) ;  /* 0x0000001000287947 */ /* 0x000fea0003800000 */
.L_x_5776:
[----:B------:R-:W0:Y:S01]  /*b6e0*/  F2I.F64.TRUNC R5, R4 ;  /* 0x0000000400057311 */ /* 0x000e22000030d100 */
[----:B------:R-:W-:Y:S01]  /*b6f0*/  VIADD R23, R23, 0x80 ;  /* 0x0000008017177836 */ /* 0x000fe20000000000 */
[----:B0-----:R0:W-:Y:S01]  /*b700*/  STG.E desc[UR36][R8.64], R5 ;  /* 0x0000000508007986 */ /* 0x0011e2000c101924 */
[----:B------:R-:W-:Y:S05]  /*b710*/  BRA `(.L_x_5769) ;  /* 0x0000001000187947 */ /* 0x000fea0003800000 */
.L_x_5775:
[----:B------:R-:W0:Y:S01]  /*b720*/  F2I.F64.TRUNC R5, R4 ;  /* 0x0000000400057311 */ /* 0x000e22000030d100 */
[----:B------:R-:W-:Y:S01]  /*b730*/  VIADD R23, R23, 0x80 ;  /* 0x0000008017177836 */ /* 0x000fe20000000000 */
[----:B0-----:R0:W-:Y:S01]  /*b740*/  STG.E.U16 desc[UR36][R8.64], R5 ;  /* 0x0000000508007986 */ /* 0x0011e2000c101524 */
[----:B------:R-:W-:Y:S05]  /*b750*/  BRA `(.L_x_5769) ;  /* 0x0000001000087947 */ /* 0x000fea0003800000 */
.L_x_5771:
        /* <DEDUP_REMOVED lines=10> */
[----:B------:R-:W-:-:S13]  /*b800*/  VIADD R23, R23, 0x80 ;  /* 0x0000008017177836 */ /* 0x000fda0000000000 */
[----:B0-----:R-:W-:-:S05]  /*b810*/  @!P0 FMUL R3, R3, 1.175494350822287508e-38 ;  /* 0x0080000003038820 */ /* 0x001fca0000400000 */
[----:B------:R0:W-:Y:S01]  /*b820*/  STG.E desc[UR36][R8.64], R3 ;  /* 0x0000000308007986 */ /* 0x0001e2000c101924 */
[----:B------:R-:W-:Y:S05]  /*b830*/  BRA `(.L_x_5769) ;  /* 0x0000000c00d07947 */ /* 0x000fea0003800000 */
.L_x_5778:
[----:B------:R-:W-:Y:S01]  /*b840*/  UMOV UR4, 0xf0000000 ;  /* 0xf000000000047882 */ /* 0x000fe20000000000 */
[----:B------:R-:W-:Y:S01]  /*b850*/  UMOV UR5, 0x380fffff ;  /* 0x380fffff00057882 */ /* 0x000fe20000000000 */
[----:B------:R-:W0:Y:S01]  /*b860*/  F2F.F32.F64 R0, R4 ;  /* 0x0000000400007310 */ /* 0x000e220000301000 */
[----:B------:R-:W-:Y:S01]  /*b870*/  DSETP.GEU.AND P0, PT, |R4|, UR4, PT ;  /* 0x0000000404007e2a */ /* 0x000fe2000bf0e200 */
[----:B------:R-:W-:-:S13]  /*b880*/  VIADD R23, R23, 0x80 ;  /* 0x0000008017177836 */ /* 0x000fda0000000000 */
[----:B0-----:R-:W-:-:S05]  /*b890*/  @!P0 FMUL R0, R0, 1.175494350822287508e-38 ;  /* 0x0080000000008820 */ /* 0x001fca0000400000 */
[----:B------:R-:W-:-:S05]  /*b8a0*/  F2FP.F16.F32.PACK_AB R0, RZ, R0 ;  /* 0x00000000ff00723e */ /* 0x000fca00000000ff */
[----:B------:R0:W-:Y:S01]  /*b8b0*/  STG.E.U16 desc[UR36][R8.64], R0 ;  /* 0x0000000008007986 */ /* 0x0001e2000c101524 */
[----:B------:R-:W-:Y:S05]  /*b8c0*/  BRA `(.L_x_5769) ;  /* 0x0000000c00ac7947 */ /* 0x000fea0003800000 */
.L_x_5777:
        /* <DEDUP_REMOVED lines=10> */
[----:B------:R-:W-:Y:S01]  /*b970*/  VIADD R23, R23, 0x80 ;  /* 0x0000008017177836 */ /* 0x000fe20000000000 */
[----:B------:R-:W-:-:S05]  /*b980*/  DSETP.GEU.AND P1, PT, |R4|, UR4, PT ;  /* 0x0000000404007e2a */ /* 0x000fca000bf2e200 */
[----:B------:R-:W1:Y:S07]  /*b990*/  F2F.F32.F64 R10, R4 ;  /* 0x00000004000a7310 */ /* 0x000e6e0000301000 */
[----:B0-----:R-:W-:Y:S02]  /*b9a0*/  @!P0 FMUL R11, R11, 1.175494350822287508e-38 ;  /* 0x008000000b0b8820 */ /* 0x001fe40000400000 */
[----:B-1----:R-:W-:-:S05]  /*b9b0*/  @!P1 FMUL R10, R10, 1.175494350822287508e-38 ;  /* 0x008000000a0a9820 */ /* 0x002fca0000400000 */
[----:B------:R0:W-:Y:S01]  /*b9c0*/  STG.E.64 desc[UR36][R8.64], R10 ;  /* 0x0000000a08007986 */ /* 0x0001e2000c101b24 */
[----:B------:R-:W-:Y:S05]  /*b9d0*/  BRA `(.L_x_5769) ;  /* 0x0000000c00687947 */ /* 0x000fea0003800000 */
.L_x_5780:
        /* <DEDUP_REMOVED lines=9> */
[----:B------:R-:W-:-:S05]  /*ba70*/  F2FP.F16.F32.PACK_AB R3, R0, R3 ;  /* 0x000000030003723e */ /* 0x000fca00000000ff */
[----:B------:R0:W-:Y:S01]  /*ba80*/  STG.E desc[UR36][R8.64], R3 ;  /* 0x0000000308007986 */ /* 0x0001e2000c101924 */
[----:B------:R-:W-:Y:S05]  /*ba90*/  BRA `(.L_x_5769) ;  /* 0x0000000c00387947 */ /* 0x000fea0003800000 */
.L_x_5779:
[----:B------:R0:W-:Y:S01]  /*baa0*/  STG.E.64 desc[UR36][R8.64], R4 ;  /* 0x0000000408007986 */ /* 0x0001e2000c101b24 */
[----:B------:R-:W-:Y:S01]  /*bab0*/  VIADD R23, R23, 0x80 ;  /* 0x0000008017177836 */ /* 0x000fe20000000000 */
[----:B------:R-:W-:Y:S06]  /*bac0*/  BRA `(.L_x_5769) ;  /* 0x0000000c002c7947 */ /* 0x000fec0003800000 */
.L_x_5770:
        /* <DEDUP_REMOVED lines=9> */
[----:B------:R-:W-:-:S05]  /*bb60*/  VIADD R23, R23, 0x80 ;  /* 0x0000008017177836 */ /* 0x000fca0000000000 */
[----:B------:R-:W-:-:S06]  /*bb70*/  DSETP.NEU.OR P0, PT, R4, RZ, P0 ;  /* 0x000000ff0400722a */ /* 0x000fcc000070d400 */
[----:B------:R-:W-:-:S05]  /*bb80*/  SEL R3, RZ, 0x1, !P0 ;  /* 0x00000001ff037807 */ /* 0x000fca0004000000 */
[----:B------:R0:W-:Y:S01]  /*bb90*/  STG.E.U8 desc[UR36][R8.64], R3 ;  /* 0x0000000308007986 */ /* 0x0001e2000c101124 */
[----:B------:R-:W-:Y:S05]  /*bba0*/  BRA `(.L_x_5769) ;  /* 0x0000000800f47947 */ /* 0x000fea0003800000 */
.L_x_5783:
[----:B------:R0:W-:Y:S01]  /*bbb0*/  STG.E.128 desc[UR36][R8.64], R4 ;  /* 0x0000000408007986 */ /* 0x0001e2000c101d24 */
[----:B------:R-:W-:Y:S01]  /*bbc0*/  VIADD R23, R23, 0x80 ;  /* 0x0000008017177836 */ /* 0x000fe20000000000 */
[----:B------:R-:W-:Y:S06]  /*bbd0*/  BRA `(.L_x_5769) ;  /* 0x0000000800e87947 */ /* 0x000fec0003800000 */
.L_x_5782:
        /* <DEDUP_REMOVED lines=25> */
.L_x_5787:
[----:B------:R-:W-:Y:S05]  /*bd70*/  BSYNC B0 ;  /* 0x0000000000007941 */ /* 0x000fea0003800000 */
.L_x_5786:
[----:B------:R-:W-:Y:S01]  /*bd80*/  LOP3.LUT R7, R0, R7, RZ, 0xfc, !PT ;  /* 0x0000000700077212 */ /* 0x000fe200078efcff */
[----:B------:R-:W-:-:S04]  /*bd90*/  VIADD R23, R23, 0x80 ;  /* 0x0000008017177836 */ /* 0x000fc80000000000 */
[----:B------:R0:W-:Y:S01]  /*bda0*/  STG.E.U8 desc[UR36][R8.64], R7 ;  /* 0x0000000708007986 */ /* 0x0001e2000c101124 */
[----:B------:R-:W-:Y:S05]  /*bdb0*/  BRA `(.L_x_5769) ;  /* 0x0000000800707947 */ /* 0x000fea0003800000 */
.L_x_5785:
        /* <DEDUP_REMOVED lines=17> */
.L_x_5789:
[----:B------:R-:W-:Y:S01]  /*bed0*/  IMAD.MOV.U32 R0, RZ, RZ, 0x7f ;  /* 0x0000007fff007424 */ /* 0x000fe200078e00ff */
[----:B------:R-:W-:-:S04]  /*bee0*/  ISETP.GT.U32.AND P0, PT, R3, 0x7f800000, PT ;  /* 0x7f8000000300780c */ /* 0x000fc80003f04070 */
[----:B------:R-:W-:-:S09]  /*bef0*/  SEL R0, R0, 0x7c, P0 ;  /* 0x0000007c00007807 */ /* 0x000fd20000000000 */
.L_x_5790:
[----:B------:R-:W-:Y:S05]  /*bf00*/  BSYNC B0 ;  /* 0x0000000000007941 */ /* 0x000fea0003800000 */
.L_x_5788:
[----:B------:R-:W-:Y:S01]  /*bf10*/  LOP3.LUT R3, R7, 0x80000000, RZ, 0xc0, !PT ;  /* 0x8000000007037812 */ /* 0x000fe200078ec0ff */
[----:B------:R-:W-:-:S03]  /*bf20*/  VIADD R23, R23, 0x80 ;  /* 0x0000008017177836 */ /* 0x000fc60000000000 */
[----:B------:R-:W-:-:S04]  /*bf30*/  SHF.R.U32.HI R3, RZ, 0x18, R3 ;  /* 0x00000018ff037819 */ /* 0x000fc80000011603 */
[----:B------:R-:W-:-:S05]  /*bf40*/  LOP3.LUT R3, R0, R3, RZ, 0xfc, !PT ;  /* 0x0000000300037212 */ /* 0x000fca00078efcff */
[----:B------:R0:W-:Y:S01]  /*bf50*/  STG.E.U8 desc[UR36][R8.64], R3 ;  /* 0x0000000308007986 */ /* 0x0001e2000c101124 */
[----:B------:R-:W-:Y:S05]  /*bf60*/  BRA `(.L_x_5769) ;  /* 0x0000000800047947 */ /* 0x000fea0003800000 */
.L_x_5784:
[----:B------:R-:W-:Y:S01]  /*bf70*/  UMOV UR4, 0xf0000000 ;  /* 0xf000000000047882 */ /* 0x000fe20000000000 */
[----:B------:R-:W-:Y:S01]  /*bf80*/  UMOV UR5, 0x380fffff ;  /* 0x380fffff00057882 */ /* 0x000fe20000000000 */
[----:B------:R-:W0:Y:S01]  /*bf90*/  F2F.F32.F64 R0, R4 ;  /* 0x0000000400007310 */ /* 0x000e220000301000 */
[----:B------:R-:W-:Y:S01]  /*bfa0*/  DSETP.GEU.AND P0, PT, |R4|, UR4, PT ;  /* 0x0000000404007e2a */ /* 0x000fe2000bf0e200 */
[----:B------:R-:W-:-:S13]  /*bfb0*/  VIADD R23, R23, 0x80 ;  /* 0x0000008017177836 */ /* 0x000fda0000000000 */
[----:B0-----:R-:W-:-:S05]  /*bfc0*/  @!P0 FMUL R0, R0, 1.175494350822287508e-38 ;  /* 0x0080000000008820 */ /* 0x001fca0000400000 */
[----:B------:R-:W-:-:S05]  /*bfd0*/  F2FP.BF16.F32.PACK_AB R0, RZ, R0 ;  /* 0x00000000ff00723e */ /* 0x000fca00000010ff */
[----:B------:R0:W-:Y:S01]  /*bfe0*/  STG.E.U16 desc[UR36][R8.64], R0 ;  /* 0x0000000008007986 */ /* 0x0001e2000c101524 */
[----:B------:R-:W-:Y:S05]  /*bff0*/  BRA `(.L_x_5769) ;  /* 0x0000000400e07947 */ /* 0x000fea0003800000 */
.L_x_5781:
        /* <DEDUP_REMOVED lines=9> */
[----:B------:R-:W-:Y:S01]  /*c090*/  VIADD R23, R23, 0x80 ;  /* 0x0000008017177836 */ /* 0x000fe20000000000 */
[----:B0-----:R0:W-:Y:S01]  /*c0a0*/  STG.E.U16 desc[UR36][R8.64], R5 ;  /* 0x0000000508007986 */ /* 0x0011e2000c101524 */
[----:B------:R-:W-:Y:S05]  /*c0b0*/  BRA `(.L_x_5769) ;  /* 0x0000000400b07947 */ /* 0x000fea0003800000 */
.L_x_5793:
        /* <DEDUP_REMOVED lines=21> */
.L_x_5796:
[----:B------:R-:W-:-:S04]  /*c210*/  LOP3.LUT R0, R7, 0x80000000, RZ, 0xc0, !PT ;  /* 0x8000000007007812 */ /* 0x000fc800078ec0ff */
[----:B------:R-:W-:-:S04]  /*c220*/  SHF.R.U32.HI R0, RZ, 0x18, R0 ;  /* 0x00000018ff007819 */ /* 0x000fc80000011600 */
[----:B------:R-:W-:-:S07]  /*c230*/  LOP3.LUT R0, R3, R0, RZ, 0xfc, !PT ;  /* 0x0000000003007212 */ /* 0x000fce00078efcff */
.L_x_5795:
[----:B------:R-:W-:Y:S05]  /*c240*/  BSYNC B0 ;  /* 0x0000000000007941 */ /* 0x000fea0003800000 */
.L_x_5794:
[----:B------:R4:W-:Y:S01]  /*c250*/  STG.E.U8 desc[UR36][R8.64], R0 ;  /* 0x0000000008007986 */ /* 0x0009e2000c101124 */
[----:B------:R-:W-:Y:S01]  /*c260*/  VIADD R23, R23, 0x80 ;  /* 0x0000008017177836 */ /* 0x000fe20000000000 */
[----:B------:R-:W-:Y:S06]  /*c270*/  BRA `(.L_x_5769) ;  /* 0x0000000400407947 */ /* 0x000fec0003800000 */
.L_x_5792:
        /* <DEDUP_REMOVED lines=21> */
.L_x_5799:
[----:B------:R-:W-:-:S04]  /*c3d0*/  LOP3.LUT R0, R7, 0x80000000, RZ, 0xc0, !PT ;  /* 0x8000000007007812 */ /* 0x000fc800078ec0ff */
[----:B------:R-:W-:-:S04]  /*c3e0*/  SHF.R.U32.HI R0, RZ, 0x18, R0 ;  /* 0x00000018ff007819 */ /* 0x000fc80000011600 */
[----:B------:R-:W-:-:S07]  /*c3f0*/  LOP3.LUT R0, R3, R0, RZ, 0xfc, !PT ;  /* 0x0000000003007212 */ /* 0x000fce00078efcff */
.L_x_5798:
[----:B------:R-:W-:Y:S05]  /*c400*/  BSYNC B0 ;  /* 0x0000000000007941 */ /* 0x000fea0003800000 */
.L_x_5797:
[----:B------:R0:W-:Y:S01]  /*c410*/  STG.E.U8 desc[UR36][R8.64], R0 ;  /* 0x0000000008007986 */ /* 0x0001e2000c101124 */
[----:B------:R-:W-:Y:S01]  /*c420*/  VIADD R23, R23, 0x80 ;  /* 0x0000008017177836 */ /* 0x000fe20000000000 */
[----:B------:R-:W-:Y:S06]  /*c430*/  BRA `(.L_x_5769) ;  /* 0x0000000000d07947 */ /* 0x000fec0003800000 */
.L_x_5791:
        /* <DEDUP_REMOVED lines=27> */
.L_x_5774:
        /* <DEDUP_REMOVED lines=16> */
.L_x_5802:
[----:B------:R-:W-:Y:S01]  /*c6f0*/  VIADD R23, R23, 0x80 ;  /* 0x0000008017177836 */ /* 0x000fe20000000000 */
[----:B------:R-:W-:Y:S06]  /*c700*/  BRA `(.L_x_5769) ;  /* 0x00000000001c7947 */ /* 0x000fec0003800000 */
.L_x_5801:
[----:B------:R-:W0:Y:S01]  /*c710*/  F2I.U64.F64.TRUNC R4, R4 ;  /* 0x0000000400047311 */ /* 0x000e22000030d800 */
[----:B------:R-:W-:Y:S01]  /*c720*/  VIADD R23, R23, 0x80 ;  /* 0x0000008017177836 */ /* 0x000fe20000000000 */
[----:B0-----:R3:W-:Y:S01]  /*c730*/  STG.E.64 desc[UR36][R8.64], R4 ;  /* 0x0000000408007986 */ /* 0x0017e2000c101b24 */
[----:B------:R-:W-:Y:S05]  /*c740*/  BRA `(.L_x_5769) ;  /* 0x00000000000c7947 */ /* 0x000fea0003800000 */
.L_x_5800:
[----:B------:R-:W0:Y:S01]  /*c750*/  F2I.U32.F64.TRUNC R5, R4 ;  /* 0x0000000400057311 */ /* 0x000e22000030d000 */
[----:B------:R-:W-:Y:S01]  /*c760*/  VIADD R23, R23, 0x80 ;  /* 0x0000008017177836 */ /* 0x000fe20000000000 */
[----:B0-----:R0:W-:Y:S06]  /*c770*/  STG.E desc[UR36][R8.64], R5 ;  /* 0x0000000508007986 */ /* 0x0011ec000c101924 */
.L_x_5769:
[----:B------:R-:W-:Y:S05]  /*c780*/  BSYNC B6 ;  /* 0x0000000000067941 */ /* 0x000fea0003800000 */
.L_x_5768:
[----:B------:R-:W-:Y:S01]  /*c790*/  ISETP.GE.AND P0, PT, R23, R2, PT ;  /* 0x000000021700720c */ /* 0x000fe20003f06270 */
[----:B------:R-:W-:-:S12]  /*c7a0*/  BSSY B6, `(.L_x_5803) ;  /* 0x000023a000067945 */ /* 0x000fd80003800000 */
[----:B------:R-:W-:Y:S05]  /*c7b0*/  @P0 BRA `(.L_x_5804) ;  /* 0x0000002000e00947 */ /* 0x000fea0003800000 */
[----:B0---4-:R-:W0:Y:S01]  /*c7c0*/  S2R R0, SR_CTAID.X ;  /* 0x0000000000007919 */ /* 0x011e220000002500 */
[----:B---3--:R-:W3:Y:S01]  /*c7d0*/  LDC.64 R4, c[0x0][0x218] ;  /* 0x00008600ff047b82 */ /* 0x008ee20000000a00 */
[----:B-1----:R-:W-:Y:S01]  /*c7e0*/  PRMT R6, R22, 0x9910, RZ ;  /* 0x0000991016067816 */ /* 0x002fe200000000ff */
[----:B------:R-:W-:Y:S01]  /*c7f0*/  ULDC UR4, c[0x0][0x238] ;  /* 0x00008e0000047ab9 */ /* 0x000fe20000000800 */
[----:B0-----:R-:W-:-:S04]  /*c800*/  IMAD R0, R0, 0x200, R23 ;  /* 0x0000020000007824 */ /* 0x001fc800078e0217 */
[----:B--2---:R-:W-:Y:S02]  /*c810*/  IMAD R3, R0, UR4, RZ ;  /* 0x0000000400037c24 */ /* 0x004fe4000f8e02ff */
[----:B------:R-:W-:-:S03]  /*c820*/  IMAD.MOV.U32 R0, RZ, RZ, R6 ;  /* 0x000000ffff007224 */ /* 0x000fc600078e0006 */
[----:B---3--:R-:W-:Y:S02]  /*c830*/  IADD3 R4, P0, R3, R4, RZ ;  /* 0x0000000403047210 */ /* 0x008fe40007f1e0ff */
        /* <DEDUP_REMOVED lines=14> */
.L_x_5808:
[----:B------:R-:W0:Y:S02]  /*c920*/  F2I.S64.F64.TRUNC R28, R28 ;  /* 0x0000001c001c7311 */ /* 0x000e24000030d900 */
[----:B0-----:R-:W-:-:S05]  /*c930*/  IMAD.MOV.U32 R3, RZ, RZ, R28 ;  /* 0x000000ffff037224 */ /* 0x001fca00078e001c */
[----:B------:R0:W-:Y:S01]  /*c940*/  STG.E.U8 desc[UR36][R4.64], R3 ;  /* 0x0000000304007986 */ /* 0x0001e2000c101124 */
[----:B------:R-:W-:Y:S05]  /*c950*/  BRA `(.L_x_5810) ;  /* 0x0000001000007947 */ /* 0x000fea0003800000 */
.L_x_5807:
        /* <DEDUP_REMOVED lines=9> */
.L_x_5812:
[----:B------:R-:W0:Y:S02]  /*c9f0*/  F2I.F64.TRUNC R29, R28 ;  /* 0x0000001c001d7311 */ /* 0x000e24000030d100 */
[----:B0-----:R0:W-:Y:S01]  /*ca00*/  STG.E desc[UR36][R4.64], R29 ;  /* 0x0000001d04007986 */ /* 0x0011e2000c101924 */
[----:B------:R-:W-:Y:S05]  /*ca10*/  BRA `(.L_x_5810) ;  /* 0x0000000c00d07947 */ /* 0x000fea0003800000 */
.L_x_5811:
[----:B------:R-:W0:Y:S02]  /*ca20*/  F2I.F64.TRUNC R29, R28 ;  /* 0x0000001c001d7311 */ /* 0x000e24000030d100 */
[----:B0-----:R0:W-:Y:S01]  /*ca30*/  STG.E.U16 desc[UR36][R4.64], R29 ;  /* 0x0000001d04007986 */ /* 0x0011e2000c101524 */
[----:B------:R-:W-:Y:S05]  /*ca40*/  BRA `(.L_x_5810) ;  /* 0x0000000c00c47947 */ /* 0x000fea0003800000 */
.L_x_5806:
        /* <DEDUP_REMOVED lines=13> */
.L_x_5814:
        /* <DEDUP_REMOVED lines=8> */
.L_x_5813:
        /* <DEDUP_REMOVED lines=16> */
.L_x_5816:
        /* <DEDUP_REMOVED lines=11> */
.L_x_5815:
[----:B------:R0:W-:Y:S01]  /*cd50*/  STG.E.64 desc[UR36][R4.64], R28 ;  /* 0x0000001c04007986 */ /* 0x0001e2000c101b24 */
[----:B------:R-:W-:Y:S05]  /*cd60*/  BRA `(.L_x_5810) ;  /* 0x0000000800fc7947 */ /* 0x000fea0003800000 */
.L_x_5805:
        /* <DEDUP_REMOVED lines=13> */
.L_x_5819:
[----:B------:R0:W-:Y:S01]  /*ce40*/  STG.E.128 desc[UR36][R4.64], R28 ;  /* 0x0000001c04007986 */ /* 0x0001e2000c101d24 */
[----:B------:R-:W-:Y:S05]  /*ce50*/  BRA `(.L_x_5810) ;  /* 0x0000000800c07947 */ /* 0x000fea0003800000 */
.L_x_5818:
        /* <DEDUP_REMOVED lines=25> */
.L_x_5823:
[----:B------:R-:W-:Y:S05]  /*cff0*/  BSYNC B0 ;  /* 0x0000000000007941 */ /* 0x000fea0003800000 */
.L_x_5822:
[----:B------:R-:W-:-:S05]  /*d000*/  LOP3.LUT R7, R0, R7, RZ, 0xfc, !PT ;  /* 0x0000000700077212 */ /* 0x000fca00078efcff */
[----:B------:R0:W-:Y:S01]  /*d010*/  STG.E.U8 desc[UR36][R4.64], R7 ;  /* 0x0000000704007986 */ /* 0x0001e2000c101124 */
[----:B------:R-:W-:Y:S05]  /*d020*/  BRA `(.L_x_5810) ;  /* 0x00000008004c7947 */ /* 0x000fea0003800000 */
.L_x_5821:
        /* <DEDUP_REMOVED lines=17> */
.L_x_5825:
[----:B------:R-:W-:Y:S01]  /*d140*/  IMAD.MOV.U32 R0, RZ, RZ, 0x7f ;  /* 0x0000007fff007424 */ /* 0x000fe200078e00ff */
[----:B------:R-:W-:-:S04]  /*d150*/  ISETP.GT.U32.AND P0, PT, R3, 0x7f800000, PT ;  /* 0x7f8000000300780c */ /* 0x000fc80003f04070 */
[----:B------:R-:W-:-:S09]  /*d160*/  SEL R0, R0, 0x7c, P0 ;  /* 0x0000007c00007807 */ /* 0x000fd20000000000 */
.L_x_5826:
[----:B------:R-:W-:Y:S05]  /*d170*/  BSYNC B0 ;  /* 0x0000000000007941 */ /* 0x000fea0003800000 */
.L_x_5824:
[----:B------:R-:W-:-:S04]  /*d180*/  LOP3.LUT R3, R7, 0x80000000, RZ, 0xc0, !PT ;  /* 0x8000000007037812 */ /* 0x000fc800078ec0ff */
[----:B------:R-:W-:-:S04]  /*d190*/  SHF.R.U32.HI R3, RZ, 0x18, R3 ;  /* 0x00000018ff037819 */ /* 0x000fc80000011603 */
[----:B------:R-:W-:-:S05]  /*d1a0*/  LOP3.LUT R3, R0, R3, RZ, 0xfc, !PT ;  /* 0x0000000300037212 */ /* 0x000fca00078efcff */
[----:B------:R0:W-:Y:S01]  /*d1b0*/  STG.E.U8 desc[UR36][R4.64], R3 ;  /* 0x0000000304007986 */ /* 0x0001e2000c101124 */
[----:B------:R-:W-:Y:S05]  /*d1c0*/  BRA `(.L_x_5810) ;  /* 0x0000000400e47947 */ /* 0x000fea0003800000 */
.L_x_5820:
        /* <DEDUP_REMOVED lines=8> */
.L_x_5817:
        /* <DEDUP_REMOVED lines=11> */
.L_x_5829:
        /* <DEDUP_REMOVED lines=21> */
.L_x_5832:
[----:B------:R-:W-:-:S04]  /*d450*/  LOP3.LUT R0, R7, 0x80000000, RZ, 0xc0, !PT ;  /* 0x8000000007007812 */ /* 0x000fc800078ec0ff */
[----:B------:R-:W-:-:S04]  /*d460*/  SHF.R.U32.HI R0, RZ, 0x18, R0 ;  /* 0x00000018ff007819 */ /* 0x000fc80000011600 */
[----:B------:R-:W-:-:S07]  /*d470*/  LOP3.LUT R0, R3, R0, RZ, 0xfc, !PT ;  /* 0x0000000003007212 */ /* 0x000fce00078efcff */
.L_x_5831:
[----:B------:R-:W-:Y:S05]  /*d480*/  BSYNC B0 ;  /* 0x0000000000007941 */ /* 0x000fea0003800000 */
.L_x_5830:
[----:B------:R0:W-:Y:S01]  /*d490*/  STG.E.U8 desc[UR36][R4.64], R0 ;  /* 0x0000000004007986 */ /* 0x0001e2000c101124 */
[----:B------:R-:W-:Y:S05]  /*d4a0*/  BRA `(.L_x_5810) ;  /* 0x00000004002c7947 */ /* 0x000fea0003800000 */
.L_x_5828:
        /* <DEDUP_REMOVED lines=21> */
.L_x_5835:
[----:B------:R-:W-:-:S04]  /*d600*/  LOP3.LUT R0, R7, 0x80000000, RZ, 0xc0, !PT ;  /* 0x8000000007007812 */ /* 0x000fc800078ec0ff */
[----:B------:R-:W-:-:S04]  /*d610*/  SHF.R.U32.HI R0, RZ, 0x18, R0 ;  /* 0x00000018ff007819 */ /* 0x000fc80000011600 */
[----:B------:R-:W-:-:S07]  /*d620*/  LOP3.LUT R0, R3, R0, RZ, 0xfc, !PT ;  /* 0x0000000003007212 */ /* 0x000fce00078efcff */
.L_x_5834:
[----:B------:R-:W-:Y:S05]  /*d630*/  BSYNC B0 ;  /* 0x0000000000007941 */ /* 0x000fea0003800000 */
.L_x_5833:
[----:B------:R3:W-:Y:S01]  /*d640*/  STG.E.U8 desc[UR36][R4.64], R0 ;  /* 0x0000000004007986 */ /* 0x0007e2000c101124 */
[----:B------:R-:W-:Y:S05]  /*d650*/  BRA `(.L_x_5810) ;  /* 0x0000000000c07947 */ /* 0x000fea0003800000 */
.L_x_5827:
        /* <DEDUP_REMOVED lines=26> */
.L_x_5809:
        /* <DEDUP_REMOVED lines=16> */
.L_x_5838:
[----:B------:R-:W-:Y:S05]  /*d900*/  BRA `(.L_x_5810) ;  /* 0x0000000000147947 */ /* 0x000fea0003800000 */
.L_x_5837:
[----:B------:R-:W0:Y:S02]  /*d910*/  F2I.U64.F64.TRUNC R28, R28 ;  /* 0x0000001c001c7311 */ /* 0x000e24000030d800 */
[----:B0-----:R1:W-:Y:S01]  /*d920*/  STG.E.64 desc[UR36][R4.64], R28 ;  /* 0x0000001c04007986 */ /* 0x0013e2000c101b24 */
[----:B------:R-:W-:Y:S05]  /*d930*/  BRA `(.L_x_5810) ;  /* 0x0000000000087947 */ /* 0x000fea0003800000 */
.L_x_5836:
[----:B------:R-:W0:Y:S02]  /*d940*/  F2I.U32.F64.TRUNC R29, R28 ;  /* 0x0000001c001d7311 */ /* 0x000e24000030d000 */
[----:B0-----:R0:W-:Y:S02]  /*d950*/  STG.E desc[UR36][R4.64], R29 ;  /* 0x0000001d04007986 */ /* 0x0011e4000c101924 */
.L_x_5810:
[----:B------:R-:W-:-:S05]  /*d960*/  VIADD R23, R23, 0x80 ;  /* 0x0000008017177836 */ /* 0x000fca0000000000 */
[----:B------:R-:W-:-:S13]  /*d970*/  ISETP.GE.AND P0, PT, R23, R2, PT ;  /* 0x000000021700720c */ /* 0x000fda0003f06270 */
[----:B------:R-:W-:Y:S05]  /*d980*/  @P0 BRA `(.L_x_5804) ;  /* 0x00000010006c0947 */ /* 0x000fea0003800000 */
[----:B0--3--:R-:W0:Y:S01]  /*d990*/  S2R R0, SR_CTAID.X ;  /* 0x0000000000007919 */ /* 0x009e220000002500 */
[----:B-12-4-:R-:W1:Y:S01]  /*d9a0*/  LDC.64 R4, c[0x0][0x218] ;  /* 0x00008600ff047b82 */ /* 0x016e620000000a00 */
[----:B------:R-:W-:Y:S01]  /*d9b0*/  PRMT R6, R22, 0x9910, RZ ;  /* 0x0000991016067816 */ /* 0x000fe200000000ff */
[----:B------:R-:W-:Y:S01]  /*d9c0*/  ULDC UR4, c[0x0][0x238] ;  /* 0x00008e0000047ab9 */ /* 0x000fe20000000800 */
[----:B0-----:R-:W-:-:S04]  /*d9d0*/  IMAD R0, R0, 0x200, R23 ;  /* 0x0000020000007824 */ /* 0x001fc800078e0217 */
[----:B------:R-:W-:Y:S02]  /*d9e0*/  IMAD R3, R0, UR4, RZ ;  /* 0x0000000400037c24 */ /* 0x000fe4000f8e02ff */
[----:B------:R-:W-:-:S03]  /*d9f0*/  IMAD.MOV.U32 R0, RZ, RZ, R6 ;  /* 0x000000ffff007224 */ /* 0x000fc600078e0006 */
[----:B-1----:R-:W-:Y:S02]  /*da00*/  IADD3 R4, P0, R3, R4, RZ ;  /* 0x0000000403047210 */ /* 0x002fe40007f1e0ff */
        /* <DEDUP_REMOVED lines=14> */
.L_x_5842:
[----:B------:R-:W0:Y:S02]  /*daf0*/  F2I.S64.F64.TRUNC R24, R24 ;  /* 0x0000001800187311 */ /* 0x000e24000030d900 */
[----:B0-----:R-:W-:-:S05]  /*db00*/  IMAD.MOV.U32 R3, RZ, RZ, R24 ;  /* 0x000000ffff037224 */ /* 0x001fca00078e0018 */
[----:B------:R0:W-:Y:S01]  /*db10*/  STG.E.U8 desc[UR36][R4.64], R3 ;  /* 0x0000000304007986 */ /* 0x0001e2000c101124 */
[----:B------:R-:W-:Y:S05]  /*db20*/  BRA `(.L_x_5844) ;  /* 0x0000001000007947 */ /* 0x000fea0003800000 */
.L_x_5841:
        /* <DEDUP_REMOVED lines=9> */
.L_x_5846:
[----:B------:R-:W0:Y:S02]  /*dbc0*/  F2I.F64.TRUNC R25, R24 ;  /* 0x0000001800197311 */ /* 0x000e24000030d100 */
[----:B0-----:R0:W-:Y:S01]  /*dbd0*/  STG.E desc[UR36][R4.64], R25 ;  /* 0x0000001904007986 */ /* 0x0011e2000c101924 */
[----:B------:R-:W-:Y:S05]  /*dbe0*/  BRA `(.L_x_5844) ;  /* 0x0000000c00d07947 */ /* 0x000fea0003800000 */
.L_x_5845:
[----:B------:R-:W0:Y:S02]  /*dbf0*/  F2I.F64.TRUNC R25, R24 ;  /* 0x0000001800197311 */ /* 0x000e24000030d100 */
[----:B0-----:R0:W-:Y:S01]  /*dc00*/  STG.E.U16 desc[UR36][R4.64], R25 ;  /* 0x0000001904007986 */ /* 0x0011e2000c101524 */
[----:B------:R-:W-:Y:S05]  /*dc10*/  BRA `(.L_x_5844) ;  /* 0x0000000c00c47947 */ /* 0x000fea0003800000 */
.L_x_5840:
        /* <DEDUP_REMOVED lines=13> */
.L_x_5848:
        /* <DEDUP_REMOVED lines=8> */
.L_x_5847:
        /* <DEDUP_REMOVED lines=16> */
.L_x_5850:
        /* <DEDUP_REMOVED lines=11> */
.L_x_5849:
[----:B------:R0:W-:Y:S01]  /*df20*/  STG.E.64 desc[UR36][R4.64], R24 ;  /* 0x0000001804007986 */ /* 0x0001e2000c101b24 */
[----:B------:R-:W-:Y:S05]  /*df30*/  BRA `(.L_x_5844) ;  /* 0x0000000800fc7947 */ /* 0x000fea0003800000 */
.L_x_5839:
        /* <DEDUP_REMOVED lines=13> */
.L_x_5853:
[----:B------:R0:W-:Y:S01]  /*e010*/  STG.E.128 desc[UR36][R4.64], R24 ;  /* 0x0000001804007986 */ /* 0x0001e2000c101d24 */
[----:B------:R-:W-:Y:S05]  /*e020*/  BRA `(.L_x_5844) ;  /* 0x0000000800c07947 */ /* 0x000fea0003800000 */
.L_x_5852:
        /* <DEDUP_REMOVED lines=25> */
.L_x_5857:
[----:B------:R-:W-:Y:S05]  /*e1c0*/  BSYNC B0 ;  /* 0x0000000000007941 */ /* 0x000fea0003800000 */
.L_x_5856:
[----:B------:R-:W-:-:S05]  /*e1d0*/  LOP3.LUT R7, R0, R7, RZ, 0xfc, !PT ;  /* 0x0000000700077212 */ /* 0x000fca00078efcff */
[----:B------:R0:W-:Y:S01]  /*e1e0*/  STG.E.U8 desc[UR36][R4.64], R7 ;  /* 0x0000000704007986 */ /* 0x0001e2000c101124 */
[----:B------:R-:W-:Y:S05]  /*e1f0*/  BRA `(.L_x_5844) ;  /* 0x00000008004c7947 */ /* 0x000fea0003800000 */
.L_x_5855:
        /* <DEDUP_REMOVED lines=17> */
.L_x_5859:
[----:B------:R-:W-:Y:S01]  /*e310*/  IMAD.MOV.U32 R0, RZ, RZ, 0x7f ;  /* 0x0000007fff007424 */ /* 0x000fe200078e00ff */
[----:B------:R-:W-:-:S04]  /*e320*/  ISETP.GT.U32.AND P0, PT, R3, 0x7f800000, PT ;  /* 0x7f8000000300780c */ /* 0x000fc80003f04070 */
[----:B------:R-:W-:-:S09]  /*e330*/  SEL R0, R0, 0x7c, P0 ;  /* 0x0000007c00007807 */ /* 0x000fd20000000000 */
.L_x_5860:
[----:B------:R-:W-:Y:S05]  /*e340*/  BSYNC B0 ;  /* 0x0000000000007941 */ /* 0x000fea0003800000 */
.L_x_5858:
[----:B------:R-:W-:-:S04]  /*e350*/  LOP3.LUT R3, R7, 0x80000000, RZ, 0xc0, !PT ;  /* 0x8000000007037812 */ /* 0x000fc800078ec0ff */
[----:B------:R-:W-:-:S04]  /*e360*/  SHF.R.U32.HI R3, RZ, 0x18, R3 ;  /* 0x00000018ff037819 */ /* 0x000fc80000011603 */
[----:B------:R-:W-:-:S05]  /*e370*/  LOP3.LUT R3, R0, R3, RZ, 0xfc, !PT ;  /* 0x0000000300037212 */ /* 0x000fca00078efcff */
[----:B------:R0:W-:Y:S01]  /*e380*/  STG.E.U8 desc[UR36][R4.64], R3 ;  /* 0x0000000304007986 */ /* 0x0001e2000c101124 */
[----:B------:R-:W-:Y:S05]  /*e390*/  BRA `(.L_x_5844) ;  /* 0x0000000400e47947 */ /* 0x000fea0003800000 */
.L_x_5854:
        /* <DEDUP_REMOVED lines=8> */
.L_x_5851:
        /* <DEDUP_REMOVED lines=11> */
.L_x_5863:
        /* <DEDUP_REMOVED lines=21> */
.L_x_5866:
[----:B------:R-:W-:-:S04]  /*e620*/  LOP3.LUT R0, R7, 0x80000000, RZ, 0xc0, !PT ;  /* 0x8000000007007812 */ /* 0x000fc800078ec0ff */
[----:B------:R-:W-:-:S04]  /*e630*/  SHF.R.U32.HI R0, RZ, 0x18, R0 ;  /* 0x00000018ff007819 */ /* 0x000fc80000011600 */
[----:B------:R-:W-:-:S07]  /*e640*/  LOP3.LUT R0, R3, R0, RZ, 0xfc, !PT ;  /* 0x0000000003007212 */ /* 0x000fce00078efcff */
.L_x_5865:
[----:B------:R-:W-:Y:S05]  /*e650*/  BSYNC B0 ;  /* 0x0000000000007941 */ /* 0x000fea0003800000 */
.L_x_5864:
[----:B------:R0:W-:Y:S01]  /*e660*/  STG.E.U8 desc[UR36][R4.64], R0 ;  /* 0x0000000004007986 */ /* 0x0001e2000c101124 */
[----:B------:R-:W-:Y:S05]  /*e670*/  BRA `(.L_x_5844) ;  /* 0x00000004002c7947 */ /* 0x000fea0003800000 */
.L_x_5862:
        /* <DEDUP_REMOVED lines=21> */
.L_x_5869:
[----:B------:R-:W-:-:S04]  /*e7d0*/  LOP3.LUT R0, R7, 0x80000000, RZ, 0xc0, !PT ;  /* 0x8000000007007812 */ /* 0x000fc800078ec0ff */
[----:B------:R-:W-:-:S04]  /*e7e0*/  SHF.R.U32.HI R0, RZ, 0x18, R0 ;  /* 0x00000018ff007819 */ /* 0x000fc80000011600 */
[----:B------:R-:W-:-:S07]  /*e7f0*/  LOP3.LUT R0, R3, R0, RZ, 0xfc, !PT ;  /* 0x0000000003007212 */ /* 0x000fce00078efcff */
.L_x_5868:
[----:B------:R-:W-:Y:S05]  /*e800*/  BSYNC B0 ;  /* 0x0000000000007941 */ /* 0x000fea0003800000 */
.L_x_5867:
[----:B------:R0:W-:Y:S01]  /*e810*/  STG.E.U8 desc[UR36][R4.64], R0 ;  /* 0x0000000004007986 */ /* 0x0001e2000c101124 */
[----:B------:R-:W-:Y:S05]  /*e820*/  BRA `(.L_x_5844) ;  /* 0x0000000000c07947 */ /* 0x000fea0003800000 */
.L_x_5861:
        /* <DEDUP_REMOVED lines=26> */
.L_x_5843:
        /* <DEDUP_REMOVED lines=16> */
.L_x_5872:
[----:B------:R-:W-:Y:S05]  /*ead0*/  BRA `(.L_x_5844) ;  /* 0x0000000000147947 */ /* 0x000fea0003800000 */
.L_x_5871:
[----:B------:R-:W0:Y:S02]  /*eae0*/  F2I.U64.F64.TRUNC R24, R24 ;  /* 0x0000001800187311 */ /* 0x000e24000030d800 */
[----:B0-----:R0:W-:Y:S01]  /*eaf0*/  STG.E.64 desc[UR36][R4.64], R24 ;  /* 0x0000001804007986 */ /* 0x0011e2000c101b24 */
[----:B------:R-:W-:Y:S05]  /*eb00*/  BRA `(.L_x_5844) ;  /* 0x0000000000087947 */ /* 0x000fea0003800000 */
.L_x_5870:
[----:B------:R-:W0:Y:S02]  /*eb10*/  F2I.U32.F64.TRUNC R25, R24 ;  /* 0x0000001800197311 */ /* 0x000e24000030d000 */
[----:B0-----:R0:W-:Y:S02]  /*eb20*/  STG.E desc[UR36][R4.64], R25 ;  /* 0x0000001904007986 */ /* 0x0011e4000c101924 */
.L_x_5844:
[----:B------:R-:W-:-:S07]  /*eb30*/  VIADD R23, R23, 0x80 ;  /* 0x0000008017177836 */ /* 0x000fce0000000000 */
.L_x_5804:
[----:B------:R-:W-:Y:S05]  /*eb40*/  BSYNC B6 ;  /* 0x0000000000067941 */ /* 0x000fea0003800000 */
.L_x_5803:
[----:B------:R-:W-:-:S13]  /*eb50*/  ISETP.GE.AND P0, PT, R23, R2, PT ;  /* 0x000000021700720c */ /* 0x000fda0003f06270 */
[----:B------:R-:W-:Y:S05]  /*eb60*/  @P0 EXIT ;  /* 0x000000000000094d */ /* 0x000fea0003800000 */
[----:B0--34-:R-:W0:Y:S01]  /*eb70*/  S2R R0, SR_CTAID.X ;  /* 0x0000000000007919 */ /* 0x019e220000002500 */
[----:B--2---:R-:W2:Y:S01]  /*eb80*/  LDC.64 R2, c[0x0][0x218] ;  /* 0x00008600ff027b82 */ /* 0x004ea20000000a00 */
[----:B------:R-:W-:Y:S01]  /*eb90*/  ULDC UR4, c[0x0][0x238] ;  /* 0x00008e0000047ab9 */ /* 0x000fe20000000800 */
[----:B0-----:R-:W-:Y:S01]  /*eba0*/  IMAD R23, R0, 0x200, R23 ;  /* 0x0000020000177824 */ /* 0x001fe200078e0217 */
[----:B-1----:R-:W-:-:S03]  /*ebb0*/  PRMT R0, R22, 0x9910, RZ ;  /* 0x0000991016007816 */ /* 0x002fc600000000ff */
[----:B------:R-:W-:Y:S01]  /*ebc0*/  IMAD R23, R23, UR4, RZ ;  /* 0x0000000417177c24 */ /* 0x000fe2000f8e02ff */
[----:B------:R-:W-:-:S04]  /*ebd0*/  ISETP.GT.AND P1, PT, R0, 0x9, PT ;  /* 0x000000090000780c */ /* 0x000fc80003f24270 */
[----:B--2---:R-:W-:-:S05]  /*ebe0*/  IADD3 R2, P0, R23, R2, RZ ;  /* 0x0000000217027210 */ /* 0x004fca0007f1e0ff */
[----:B------:R-:W-:-:S04]  /*ebf0*/  IMAD.X R3, RZ, RZ, R3, P0 ;  /* 0x000000ffff037224 */ /* 0x000fc800000e0603 */
        /* <DEDUP_REMOVED lines=12> */
.L_x_5876:
[----:B------:R-:W0:Y:S02]  /*ecc0*/  F2I.S64.F64.TRUNC R16, R16 ;  /* 0x0000001000107311 */ /* 0x000e24000030d900 */
[----:B0-----:R-:W-:-:S05]  /*ecd0*/  IMAD.MOV.U32 R5, RZ, RZ, R16 ;  /* 0x000000ffff057224 */ /* 0x001fca00078e0010 */
[----:B------:R-:W-:Y:S01]  /*ece0*/  STG.E.U8 desc[UR36][R2.64], R5 ;  /* 0x0000000502007986 */ /* 0x000fe2000c101124 */
[----:B------:R-:W-:Y:S05]  /*ecf0*/  EXIT ;  /* 0x000000000000794d */ /* 0x000fea0003800000 */
.L_x_5875:
        /* <DEDUP_REMOVED lines=9> */
.L_x_5879:
[----:B------:R-:W0:Y:S02]  /*ed90*/  F2I.F64.TRUNC R17, R16 ;  /* 0x0000001000117311 */ /* 0x000e24000030d100 */
[----:B0-----:R-:W-:Y:S01]  /*eda0*/  STG.E desc[UR36][R2.64], R17 ;  /* 0x0000001102007986 */ /* 0x001fe2000c101924 */
[----:B------:R-:W-:Y:S05]  /*edb0*/  EXIT ;  /* 0x000000000000794d */ /* 0x000fea0003800000 */
.L_x_5878:
[----:B------:R-:W0:Y:S02]  /*edc0*/  F2I.F64.TRUNC R17, R16 ;  /* 0x0000001000117311 */ /* 0x000e24000030d100 */
[----:B0-----:R-:W-:Y:S01]  /*edd0*/  STG.E.U16 desc[UR36][R2.64], R17 ;  /* 0x0000001102007986 */ /* 0x001fe2000c101524 */
[----:B------:R-:W-:Y:S05]  /*ede0*/  EXIT ;  /* 0x000000000000794d */ /* 0x000fea0003800000 */
.L_x_5874:
        /* <DEDUP_REMOVED lines=13> */
.L_x_5881:
        /* <DEDUP_REMOVED lines=8> */
.L_x_5880:
        /* <DEDUP_REMOVED lines=16> */
.L_x_5883:
        /* <DEDUP_REMOVED lines=11> */
.L_x_5882:
[----:B------:R-:W-:Y:S01]  /*f0f0*/  STG.E.64 desc[UR36][R2.64], R16 ;  /* 0x0000001002007986 */ /* 0x000fe2000c101b24 */
[----:B------:R-:W-:Y:S05]  /*f100*/  EXIT ;  /* 0x000000000000794d */ /* 0x000fea0003800000 */
.L_x_5873:
        /* <DEDUP_REMOVED lines=13> */
.L_x_5886:
[----:B------:R-:W-:Y:S01]  /*f1e0*/  STG.E.128 desc[UR36][R2.64], R16 ;  /* 0x0000001002007986 */ /* 0x000fe2000c101d24 */
[----:B------:R-:W-:Y:S05]  /*f1f0*/  EXIT ;  /* 0x000000000000794d */ /* 0x000fea0003800000 */
.L_x_5885:
        /* <DEDUP_REMOVED lines=25> */
.L_x_5890:
[----:B------:R-:W-:Y:S05]  /*f390*/  BSYNC B0 ;  /* 0x0000000000007941 */ /* 0x000fea0003800000 */
.L_x_5889:
[----:B------:R-:W-:-:S05]  /*f3a0*/  LOP3.LUT R5, R0, R5, RZ, 0xfc, !PT ;  /* 0x0000000500057212 */ /* 0x000fca00078efcff */
[----:B------:R-:W-:Y:S01]  /*f3b0*/  STG.E.U8 desc[UR36][R2.64], R5 ;  /* 0x0000000502007986 */ /* 0x000fe2000c101124 */
[----:B------:R-:W-:Y:S05]  /*f3c0*/  EXIT ;  /* 0x000000000000794d */ /* 0x000fea0003800000 */
.L_x_5888:
        /* <DEDUP_REMOVED lines=17> */
.L_x_5892:
[----:B------:R-:W-:Y:S01]  /*f4e0*/  IMAD.MOV.U32 R0, RZ, RZ, 0x7f ;  /* 0x0000007fff007424 */ /* 0x000fe200078e00ff */
[----:B------:R-:W-:-:S04]  /*f4f0*/  ISETP.GT.U32.AND P0, PT, R4, 0x7f800000, PT ;  /* 0x7f8000000400780c */ /* 0x000fc80003f04070 */
[----:B------:R-:W-:-:S09]  /*f500*/  SEL R0, R0, 0x7c, P0 ;  /* 0x0000007c00007807 */ /* 0x000fd20000000000 */
.L_x_5893:
[----:B------:R-:W-:Y:S05]  /*f510*/  BSYNC B0 ;  /* 0x0000000000007941 */ /* 0x000fea0003800000 */
.L_x_5891:
[----:B------:R-:W-:-:S04]  /*f520*/  LOP3.LUT R4, R5, 0x80000000, RZ, 0xc0, !PT ;  /* 0x8000000005047812 */ /* 0x000fc800078ec0ff */
[----:B------:R-:W-:-:S04]  /*f530*/  SHF.R.U32.HI R5, RZ, 0x18, R4 ;  /* 0x00000018ff057819 */ /* 0x000fc80000011604 */
[----:B------:R-:W-:-:S05]  /*f540*/  LOP3.LUT R5, R0, R5, RZ, 0xfc, !PT ;  /* 0x0000000500057212 */ /* 0x000fca00078efcff */
[----:B------:R-:W-:Y:S01]  /*f550*/  STG.E.U8 desc[UR36][R2.64], R5 ;  /* 0x0000000502007986 */ /* 0x000fe2000c101124 */
[----:B------:R-:W-:Y:S05]  /*f560*/  EXIT ;  /* 0x000000000000794d */ /* 0x000fea0003800000 */
.L_x_5887:
        /* <DEDUP_REMOVED lines=8> */
.L_x_5884:
        /* <DEDUP_REMOVED lines=11> */
.L_x_5896:
        /* <DEDUP_REMOVED lines=21> */
.L_x_5899:
[----:B------:R-:W-:-:S04]  /*f7f0*/  LOP3.LUT R0, R7, 0x80000000, RZ, 0xc0, !PT ;  /* 0x8000000007007812 */ /* 0x000fc800078ec0ff */
[----:B------:R-:W-:-:S04]  /*f800*/  SHF.R.U32.HI R5, RZ, 0x18, R0 ;  /* 0x00000018ff057819 */ /* 0x000fc80000011600 */
[----:B------:R-:W-:-:S04]  /*f810*/  LOP3.LUT R4, R4, R5, RZ, 0xfc, !PT ;  /* 0x0000000504047212 */ /* 0x000fc800078efcff */
[----:B------:R-:W-:-:S07]  /*f820*/  PRMT R0, R4, 0x7610, R0 ;  /* 0x0000761004007816 */ /* 0x000fce0000000000 */
.L_x_5898:
[----:B------:R-:W-:Y:S05]  /*f830*/  BSYNC B0 ;  /* 0x0000000000007941 */ /* 0x000fea0003800000 */
.L_x_5897:
[----:B------:R-:W-:Y:S01]  /*f840*/  STG.E.U8 desc[UR36][R2.64], R0 ;  /* 0x0000000002007986 */ /* 0x000fe2000c101124 */
[----:B------:R-:W-:Y:S05]  /*f850*/  EXIT ;  /* 0x000000000000794d */ /* 0x000fea0003800000 */
.L_x_5895:
        /* <DEDUP_REMOVED lines=21> */
.L_x_5902:
[----:B------:R-:W-:-:S04]  /*f9b0*/  LOP3.LUT R0, R7, 0x80000000, RZ, 0xc0, !PT ;  /* 0x8000000007007812 */ /* 0x000fc800078ec0ff */
[----:B------:R-:W-:-:S04]  /*f9c0*/  SHF.R.U32.HI R5, RZ, 0x18, R0 ;  /* 0x00000018ff057819 */ /* 0x000fc80000011600 */
[----:B------:R-:W-:-:S04]  /*f9d0*/  LOP3.LUT R4, R4, R5, RZ, 0xfc, !PT ;  /* 0x0000000504047212 */ /* 0x000fc800078efcff */
[----:B------:R-:W-:-:S07]  /*f9e0*/  PRMT R0, R4, 0x7610, R0 ;  /* 0x0000761004007816 */ /* 0x000fce0000000000 */
.L_x_5901:
[----:B------:R-:W-:Y:S05]  /*f9f0*/  BSYNC B0 ;  /* 0x0000000000007941 */ /* 0x000fea0003800000 */
.L_x_5900:
[----:B------:R-:W-:Y:S01]  /*fa00*/  STG.E.U8 desc[UR36][R2.64], R0 ;  /* 0x0000000002007986 */ /* 0x000fe2000c101124 */
[----:B------:R-:W-:Y:S05]  /*fa10*/  EXIT ;  /* 0x000000000000794d */ /* 0x000fea0003800000 */
.L_x_5894:
        /* <DEDUP_REMOVED lines=26> */
.L_x_5877:
        /* <DEDUP_REMOVED lines=16> */
.L_x_5905:
[----:B------:R-:W-:Y:S05]  /*fcc0*/  EXIT ;  /* 0x000000000000794d */ /* 0x000fea0003800000 */
.L_x_5904:
[----:B------:R-:W0:Y:S02]  /*fcd0*/  F2I.U64.F64.TRUNC R16, R16 ;  /* 0x0000001000107311 */ /* 0x000e24000030d800 */
[----:B0-----:R-:W-:Y:S01]  /*fce0*/  STG.E.64 desc[UR36][R2.64], R16 ;  /* 0x0000001002007986 */ /* 0x001fe2000c101b24 */
[----:B------:R-:W-:Y:S05]  /*fcf0*/  EXIT ;  /* 0x000000000000794d */ /* 0x000fea0003800000 */
.L_x_5903:
[----:B------:R-:W0:Y:S02]  /*fd00*/  F2I.U32.F64.TRUNC R17, R16 ;  /* 0x0000001000117311 */ /* 0x000e24000030d000 */
[----:B0-----:R-:W-:Y:S01]  /*fd10*/  STG.E desc[UR36][R2.64], R17 ;  /* 0x0000001102007986 */ /* 0x001fe2000c101924 */
[----:B------:R-:W-:Y:S05]  /*fd20*/  EXIT ;  /* 0x000000000000794d */ /* 0x000fea0003800000 */
        .weak           $__internal_8_$__cuda_sm20_div_rn_f64_full
        .type           $__internal_8_$__cuda_sm20_div_rn_f64_full,@function
        .size           $__internal_8_$__cuda_sm20_div_rn_f64_full,(.L_x_13238 - $__internal_8_$__cuda_sm20_div_rn_f64_full)
$__internal_8_$__cuda_sm20_div_rn_f64_full:
[C---:B------:R-:W-:Y:S01]  /*fd30*/  FSETP.GEU.AND P0, PT, |R11|.reuse, 1.469367938527859385e-39, PT ;  /* 0x001000000b00780b */ /* 0x040fe20003f0e200 */
[----:B------:R-:W-:Y:S01]  /*fd40*/  IMAD.MOV.U32 R35, RZ, RZ, R3 ;  /* 0x000000ffff237224 */ /* 0x000fe200078e0003 */
[C---:B------:R-:W-:Y:S01]  /*fd50*/  LOP3.LUT R12, R11.reuse, 0x800fffff, RZ, 0xc0, !PT ;  /* 0x800fffff0b0c7812 */ /* 0x040fe200078ec0ff */
[----:B------:R-:W-:Y:S01]  /*fd60*/  IMAD.MOV.U32 R34, RZ, RZ, R8 ;  /* 0x000000ffff227224 */ /* 0x000fe200078e0008 */
[----:B------:R-:W-:Y:S01]  /*fd70*/  LOP3.LUT R14, R11, 0x7ff00000, RZ, 0xc0, !PT ;  /* 0x7ff000000b0e7812 */ /* 0x000fe200078ec0ff */
[----:B------:R-:W-:Y:S01]  /*fd80*/  IMAD.MOV.U32 R40, RZ, RZ, 0x1 ;  /* 0x00000001ff287424 */ /* 0x000fe200078e00ff */
[----:B------:R-:W-:Y:S01]  /*fd90*/  LOP3.LUT R13, R12, 0x3ff00000, RZ, 0xfc, !PT ;  /* 0x3ff000000c0d7812 */ /* 0x000fe200078efcff */
[----:B------:R-:W-:Y:S01]  /*fda0*/  IMAD.MOV.U32 R12, RZ, RZ, R10 ;  /* 0x000000ffff0c7224 */ /* 0x000fe200078e000a */
[C---:B------:R-:W-:Y:S01]  /*fdb0*/  FSETP.GEU.AND P1, PT, |R35|.reuse, 1.469367938527859385e-39, PT ;  /* 0x001000002300780b */ /* 0x040fe20003f2e200 */
[----:B------:R-:W-:Y:S01]  /*fdc0*/  IMAD.MOV.U32 R36, RZ, RZ, R34 ;  /* 0x000000ffff247224 */ /* 0x000fe200078e0022 */
[----:B------:R-:W-:Y:S01]  /*fdd0*/  LOP3.LUT R3, R35, 0x7ff00000, RZ, 0xc0, !PT ;  /* 0x7ff0000023037812 */ /* 0x000fe200078ec0ff */
[----:B------:R-:W-:Y:S02]  /*fde0*/  BSSY B0, `(.L_x_5906) ;  /* 0x0000053000007945 */ /* 0x000fe40003800000 */
[----:B------:R-:W-:Y:S01]  /*fdf0*/  @!P0 DMUL R12, R10, 8.98846567431157953865e+307 ;  /* 0x7fe000000a0c8828 */ /* 0x000fe20000000000 */
[----:B------:R-:W-:-:S05]  /*fe00*/  ISETP.GE.U32.AND P3, PT, R3, R14, PT ;  /* 0x0000000e0300720c */ /* 0x000fca0003f66070 */
[----:B------:R-:W0:Y:S02]  /*fe10*/  MUFU.RCP64H R41, R13 ;  /* 0x0000000d00297308 */ /* 0x000e240000001800 */
[----:B------:R-:W-:Y:S01]  /*fe20*/  @!P1 LOP3.LUT R8, R11, 0x7ff00000, RZ, 0xc0, !PT ;  /* 0x7ff000000b089812 */ /* 0x000fe200078ec0ff */
[----:B------:R-:W-:Y:S01]  /*fe30*/  @!P1 IMAD.MOV.U32 R38, RZ, RZ, RZ ;  /* 0x000000ffff269224 */ /* 0x000fe200078e00ff */
[----:B------:R-:W-:Y:S02]  /*fe40*/  @!P0 LOP3.LUT R14, R13, 0x7ff00000, RZ, 0xc0, !PT ;  /* 0x7ff000000d0e8812 */ /* 0x000fe400078ec0ff */
[----:B------:R-:W-:Y:S01]  /*fe50*/  @!P1 ISETP.GE.U32.AND P2, PT, R3, R8, PT ;  /* 0x000000080300920c */ /* 0x000fe20003f46070 */
[----:B------:R-:W-:-:S05]  /*fe60*/  IMAD.MOV.U32 R8, RZ, RZ, 0x1ca00000 ;  /* 0x1ca00000ff087424 */ /* 0x000fca00078e00ff */
[C---:B------:R-:W-:Y:S02]  /*fe70*/  @!P1 SEL R15, R8.reuse, 0x63400000, !P2 ;  /* 0x63400000080f9807 */ /* 0x040fe40005000000 */
[----:B------:R-:W-:Y:S02]  /*fe80*/  SEL R9, R8, 0x63400000, !P3 ;  /* 0x6340000008097807 */ /* 0x000fe40005800000 */
[--C-:B------:R-:W-:Y:S01]  /*fe90*/  @!P1 LOP3.LUT R15, R15, 0x80000000, R35.reuse, 0xf8, !PT ;  /* 0x800000000f0f9812 */ /* 0x100fe200078ef823 */
[----:B0-----:R-:W-:Y:S01]  /*fea0*/  DFMA R32, R40, -R12, 1 ;  /* 0x3ff000002820742b */ /* 0x001fe2000000080c */
[----:B------:R-:W-:Y:S01]  /*feb0*/  LOP3.LUT R37, R9, 0x800fffff, R35, 0xf8, !PT ;  /* 0x800fffff09257812 */ /* 0x000fe200078ef823 */
[----:B------:R-:W-:Y:S01]  /*fec0*/  IMAD.MOV.U32 R9, RZ, RZ, R3 ;  /* 0x000000ffff097224 */ /* 0x000fe200078e0003 */
[----:B------:R-:W-:-:S05]  /*fed0*/  @!P1 LOP3.LUT R39, R15, 0x100000, RZ, 0xfc, !PT ;  /* 0x001000000f279812 */ /* 0x000fca00078efcff */
[----:B------:R-:W-:Y:S02]  /*fee0*/  DFMA R32, R32, R32, R32 ;  /* 0x000000202020722b */ /* 0x000fe40000000020 */
[----:B------:R-:W-:-:S06]  /*fef0*/  @!P1 DFMA R36, R36, 2, -R38 ;  /* 0x400000002424982b */ /* 0x000fcc0000000826 */
[----:B------:R-:W-:-:S04]  /*ff00*/  DFMA R40, R40, R32, R40 ;  /* 0x000000202828722b */ /* 0x000fc80000000028 */
[----:B------:R-:W-:-:S04]  /*ff10*/  @!P1 LOP3.LUT R9, R37, 0x7ff00000, RZ, 0xc0, !PT ;  /* 0x7ff0000025099812 */ /* 0x000fc800078ec0ff */
[----:B------:R-:W-:Y:S01]  /*ff20*/  DFMA R32, R40, -R12, 1 ;  /* 0x3ff000002820742b */ /* 0x000fe2000000080c */
[----:B------:R-:W-:-:S05]  /*ff30*/  VIADD R15, R9, 0xffffffff ;  /* 0xffffffff090f7836 */ /* 0x000fca0000000000 */
[----:B------:R-:W-:Y:S02]  /*ff40*/  ISETP.GT.U32.AND P0, PT, R15, 0x7feffffe, PT ;  /* 0x7feffffe0f00780c */ /* 0x000fe40003f04070 */
[----:B------:R-:W-:Y:S01]  /*ff50*/  DFMA R40, R40, R32, R40 ;  /* 0x000000202828722b */ /* 0x000fe20000000028 */
[----:B------:R-:W-:-:S05]  /*ff60*/  VIADD R32, R14, 0xffffffff ;  /* 0xffffffff0e207836 */ /* 0x000fca0000000000 */
[----:B------:R-:W-:Y:S02]  /*ff70*/  ISETP.GT.U32.OR P0, PT, R32, 0x7feffffe, P0 ;  /* 0x7feffffe2000780c */ /* 0x000fe40000704470 */
[----:B------:R-:W-:-:S08]  /*ff80*/  DMUL R38, R40, R36 ;  /* 0x0000002428267228 */ /* 0x000fd00000000000 */
[----:B------:R-:W-:-:S08]  /*ff90*/  DFMA R42, R38, -R12, R36 ;  /* 0x8000000c262a722b */ /* 0x000fd00000000024 */
[----:B------:R-:W-:Y:S01]  /*ffa0*/  DFMA R32, R40, R42, R38 ;  /* 0x0000002a2820722b */ /* 0x000fe20000000026 */
[----:B------:R-:W-:Y:S10]  /*ffb0*/  @P0 BRA `(.L_x_5907) ;  /* 0x0000000000740947 */ /* 0x000ff40003800000 */
[----:B------:R-:W-:-:S04]  /*ffc0*/  LOP3.LUT R14, R11, 0x7ff00000, RZ, 0xc0, !PT ;  /* 0x7ff000000b0e7812 */ /* 0x000fc800078ec0ff */
[CC--:B------:R-:W-:Y:S02]  /*ffd0*/  VIADDMNMX R9, R3.reuse, -R14.reuse, 0xb9600000, !PT ;  /* 0xb960000003097446 */ /* 0x0c0fe4000780090e */
[----:B------:R-:W-:Y:S01]  /*ffe0*/  ISETP.GE.U32.AND P0, PT, R3, R14, PT ;  /* 0x0000000e0300720c */ /* 0x000fe20003f06070 */
[----:B------:R-:W-:Y:S01]  /*fff0*/  IMAD.MOV.U32 R14, RZ, RZ, RZ ;  /* 0x000000ffff0e7224 */ /* 0x000fe200078e00ff */
[----:B------:R-:W-:Y:S02]  /*10000*/  VIMNMX R9, R9, 0x46a00000, PT ;  /* 0x46a0000009097848 */ /* 0x000fe40003fe0100 */
[----:B------:R-:W-:-:S05]  /*10010*/  SEL R8, R8, 0x63400000, !P0 ;  /* 0x6340000008087807 */ /* 0x000fca0004000000 */
[----:B------:R-:W-:-:S04]  /*10020*/  IMAD.IADD R8, R9, 0x1, -R8 ;  /* 0x0000000109087824 */ /* 0x000fc800078e0a08 */
[----:B------:R-:W-:-:S06]  /*10030*/  VIADD R15, R8, 0x7fe00000 ;  /* 0x7fe00000080f7836 */ /* 0x000fcc0000000000 */
[----:B------:R-:W-:-:S10]  /*10040*/  DMUL R38, R32, R14 ;  /* 0x0000000e20267228 */ /* 0x000fd40000000000 */
[----:B------:R-:W-:-:S13]  /*10050*/  FSETP.GTU.AND P0, PT, |R39|, 1.469367938527859385e-39, PT ;  /* 0x001000002700780b */ /* 0x000fda0003f0c200 */
[----:B------:R-:W-:Y:S05]  /*10060*/  @P0 BRA `(.L_x_5908) ;  /* 0x0000000000a80947 */ /* 0x000fea0003800000 */
[----:B------:R-:W-:Y:S01]  /*10070*/  DFMA R12, R32, -R12, R36 ;  /* 0x8000000c200c722b */ /* 0x000fe20000000024 */
[----:B------:R-:W-:-:S09]  /*10080*/  IMAD.MOV.U32 R14, RZ, RZ, RZ ;  /* 0x000000ffff0e7224 */ /* 0x000fd200078e00ff */
[C---:B------:R-:W-:Y:S02]  /*10090*/  FSETP.NEU.AND P0, PT, R13.reuse, RZ, PT ;  /* 0x000000ff0d00720b */ /* 0x040fe40003f0d000 */
[----:B------:R-:W-:-:S04]  /*100a0*/  LOP3.LUT R10, R13, 0x80000000, R11, 0x48, !PT ;  /* 0x800000000d0a7812 */ /* 0x000fc800078e480b */
[----:B------:R-:W-:-:S07]  /*100b0*/  LOP3.LUT R15, R10, R15, RZ, 0xfc, !PT ;  /* 0x0000000f0a0f7212 */ /* 0x000fce00078efcff */
[----:B------:R-:W-:Y:S05]  /*100c0*/  @!P0 BRA `(.L_x_5908) ;  /* 0x0000000000908947 */ /* 0x000fea0003800000 */
[----:B------:R-:W-:Y:S01]  /*100d0*/  IMAD.MOV R13, RZ, RZ, -R8 ;  /* 0x000000ffff0d7224 */ /* 0x000fe200078e0a08 */
[----:B------:R-:W-:Y:S01]  /*100e0*/  IADD3 R8, -R8, -0x43300000, RZ ;  /* 0xbcd0000008087810 */ /* 0x000fe20007ffe1ff */
[----:B------:R-:W-:-:S06]  /*100f0*/  IMAD.MOV.U32 R12, RZ, RZ, RZ ;  /* 0x000000ffff0c7224 */ /* 0x000fcc00078e00ff */
[----:B------:R-:W-:Y:S02]  /*10100*/  DFMA R12, R38, -R12, R32 ;  /* 0x8000000c260c722b */ /* 0x000fe40000000020 */
[----:B------:R-:W-:-:S08]  /*10110*/  DMUL.RP R32, R32, R14 ;  /* 0x0000000e20207228 */ /* 0x000fd00000008000 */
[----:B------:R-:W-:Y:S02]  /*10120*/  FSETP.NEU.AND P0, PT, |R13|, R8, PT ;  /* 0x000000080d00720b */ /* 0x000fe40003f0d200 */
[----:B------:R-:W-:Y:S02]  /*10130*/  LOP3.LUT R10, R33, R10, RZ, 0x3c, !PT ;  /* 0x0000000a210a7212 */ /* 0x000fe400078e3cff */
[----:B------:R-:W-:Y:S02]  /*10140*/  FSEL R8, R32, R38, !P0 ;  /* 0x0000002620087208 */ /* 0x000fe40004000000 */
[----:B------:R-:W-:-:S03]  /*10150*/  FSEL R9, R10, R39, !P0 ;  /* 0x000000270a097208 */ /* 0x000fc60004000000 */
[----:B------:R-:W-:Y:S02]  /*10160*/  IMAD.MOV.U32 R38, RZ, RZ, R8 ;  /* 0x000000ffff267224 */ /* 0x000fe400078e0008 */
[----:B------:R-:W-:Y:S01]  /*10170*/  IMAD.MOV.U32 R39, RZ, RZ, R9 ;  /* 0x000000ffff277224 */ /* 0x000fe200078e0009 */
[----:B------:R-:W-:Y:S06]  /*10180*/  BRA `(.L_x_5908) ;  /* 0x0000000000607947 */ /* 0x000fec0003800000 */
.L_x_5907:
        /* <DEDUP_REMOVED lines=13> */
[----:B------:R-:W-:Y:S02]  /*10260*/  @!P0 IMAD.MOV.U32 R39, RZ, RZ, R11 ;  /* 0x000000ffff278224 */ /* 0x000fe400078e000b */
[----:B------:R-:W-:Y:S02]  /*10270*/  @P0 IMAD.MOV.U32 R38, RZ, RZ, RZ ;  /* 0x000000ffff260224 */ /* 0x000fe400078e00ff */
[----:B------:R-:W-:Y:S01]  /*10280*/  @P0 IMAD.MOV.U32 R39, RZ, RZ, R3 ;  /* 0x000000ffff270224 */ /* 0x000fe200078e0003 */
[----:B------:R-:W-:Y:S06]  /*10290*/  BRA `(.L_x_5908) ;  /* 0x00000000001c7947 */ /* 0x000fec0003800000 */
.L_x_5910:
[----:B------:R-:W-:Y:S01]  /*102a0*/  LOP3.LUT R3, R11, 0x80000, RZ, 0xfc, !PT ;  /* 0x000800000b037812 */ /* 0x000fe200078efcff */
[----:B------:R-:W-:-:S04]  /*102b0*/  IMAD.MOV.U32 R38, RZ, RZ, R10 ;  /* 0x000000ffff267224 */ /* 0x000fc800078e000a */
[----:B------:R-:W-:Y:S01]  /*102c0*/  IMAD.MOV.U32 R39, RZ, RZ, R3 ;  /* 0x000000ffff277224 */ /* 0x000fe200078e0003 */
[----:B------:R-:W-:Y:S06]  /*102d0*/  BRA `(.L_x_5908) ;  /* 0x00000000000c7947 */ /* 0x000fec0003800000 */
.L_x_5909:
[----:B------:R-:W-:Y:S01]  /*102e0*/  LOP3.LUT R3, R35, 0x80000, RZ, 0xfc, !PT ;  /* 0x0008000023037812 */ /* 0x000fe200078efcff */
[----:B------:R-:W-:-:S04]  /*102f0*/  IMAD.MOV.U32 R38, RZ, RZ, R34 ;  /* 0x000000ffff267224 */ /* 0x000fc800078e0022 */
[----:B------:R-:W-:-:S07]  /*10300*/  IMAD.MOV.U32 R39, RZ, RZ, R3 ;  /* 0x000000ffff277224 */ /* 0x000fce00078e0003 */
.L_x_5908:
[----:B------:R-:W-:Y:S05]  /*10310*/  BSYNC B0 ;  /* 0x0000000000007941 */ /* 0x000fea0003800000 */
.L_x_5906:
[----:B------:R-:W-:Y:S02]  /*10320*/  IMAD.MOV.U32 R10, RZ, RZ, R0 ;  /* 0x000000ffff0a7224 */ /* 0x000fe400078e0000 */
[----:B------:R-:W-:Y:S02]  /*10330*/  IMAD.MOV.U32 R11, RZ, RZ, 0x0 ;  /* 0x00000000ff0b7424 */ /* 0x000fe400078e00ff */
[----:B------:R-:W-:Y:S02]  /*10340*/  IMAD.MOV.U32 R8, RZ, RZ, R38 ;  /* 0x000000ffff087224 */ /* 0x000fe400078e0026 */
[----:B------:R-:W-:Y:S01]  /*10350*/  IMAD.MOV.U32 R3, RZ, RZ, R39 ;  /* 0x000000ffff037224 */ /* 0x000fe200078e0027 */
[----:B------:R-:W-:Y:S06]  /*10360*/  RET.REL.NODEC R10 `(_ZN2at6native27unrolled_elementwise_kernelIZZZNS0_17log1p_kernel_cudaERNS_18TensorIteratorBaseEENKUlvE_clEvENKUlvE1_clEvEUlN3c107complexIdEEE_St5arrayIPcLm2EELi4E23TrivialOffsetCalculatorILi1EjESE_NS0_6memory12LoadWithCastILi1EEENSF_13StoreWithCastILi1EEEEEviT_T0_T2_T3_T4_T5_) ;  /* 0xfffffefc0a247950 */ /* 0x000fec0003c3ffff */
.L_x_5911:
        /* <DEDUP_REMOVED lines=9> */
.L_x_13238:


//--------------------- .text._ZN2at6native18elementwise_kernelILi128ELi2EZNS0_22gpu_kernel_impl_nocastIZZZNS0_17log1p_kernel_cudaERNS_18TensorIteratorBaseEENKUlvE_clEvENKUlvE1_clEvEUlN3c107complexIdEEE_EEvS4_RKT_EUliE_EEviT1_ --------------------------
	.section	.text._ZN2at6native18elementwise_kernelILi128ELi2EZNS0_22gpu_kernel_impl_nocastIZZZNS0_17log1p_kernel_cudaERNS_18TensorIteratorBaseEENKUlvE_clEvENKUlvE1_clEvEUlN3c107complexIdEEE_EEvS4_RKT_EUliE_EEviT1_,"ax",@progbits
	.align	128
        .global         _ZN2at6native18elementwise_kernelILi128ELi2EZNS0_22gpu_kernel_impl_nocastIZZZNS0_17log1p_kernel_cudaERNS_18TensorIteratorBaseEENKUlvE_clEvENKUlvE1_clEvEUlN3c107complexIdEEE_EEvS4_RKT_EUliE_EEviT1_
        .type           _ZN2at6native18elementwise_kernelILi128ELi2EZNS0_22gpu_kernel_impl_nocastIZZZNS0_17log1p_kernel_cudaERNS_18TensorIteratorBaseEENKUlvE_clEvENKUlvE1_clEvEUlN3c107complexIdEEE_EEvS4_RKT_EUliE_EEviT1_,@function
        .size           _ZN2at6native18elementwise_kernelILi128ELi2EZNS0_22gpu_kernel_impl_nocastIZZZNS0_17log1p_kernel_cudaERNS_18TensorIteratorBaseEENKUlvE_clEvENKUlvE1_clEvEUlN3c107complexIdEEE_EEvS4_RKT_EUliE_EEviT1_,(.L_x_13239 - _ZN2at6native18elementwise_kernelILi128ELi2EZNS0_22gpu_kernel_impl_nocastIZZZNS0_17log1p_kernel_cudaERNS_18TensorIteratorBaseEENKUlvE_clEvENKUlvE1_clEvEUlN3c107complexIdEEE_EEvS4_RKT_EUliE_EEviT1_)
        .other          _ZN2at6native18elementwise_kernelILi128ELi2EZNS0_22gpu_kernel_impl_nocastIZZZNS0_17log1p_kernel_cudaERNS_18TensorIteratorBaseEENKUlvE_clEvENKUlvE1_clEvEUlN3c107complexIdEEE_EEvS4_RKT_EUliE_EEviT1_,@"STO_CUDA_ENTRY STV_DEFAULT"
_ZN2at6native18elementwise_kernelILi128ELi2EZNS0_22gpu_kernel_impl_nocastIZZZNS0_17log1p_kernel_cudaERNS_18TensorIteratorBaseEENKUlvE_clEvENKUlvE1_clEvEUlN3c107complexIdEEE_EEvS4_RKT_EUliE_EEviT1_:
.text._ZN2at6native18elementwise_kernelILi128ELi2EZNS0_22gpu_kernel_impl_nocastIZZZNS0_17log1p_kernel_cudaERNS_18TensorIteratorBaseEENKUlvE_clEvENKUlvE1_clEvEUlN3c107complexIdEEE_EEvS4_RKT_EUliE_EEviT1_:
[----:B------:R-:W-:Y:S01]  /*0000*/  LDC R1, c[0x0][0x28] ;  /* 0x00000a00ff017b82 */ /* 0x000fe20000000800 */
[----:B------:R-:W0:Y:S01]  /*0010*/  S2R R5, SR_CTAID.X ;  /* 0x0000000000057919 */ /* 0x000e220000002500 */
[----:B------:R-:W-:Y:S01]  /*0020*/  ULDC UR4, c[0x0][0x210] ;  /* 0x0000840000047ab9 */ /* 0x000fe20000000800 */
[----:B------:R-:W-:Y:S01]  /*0030*/  ULDC.64 UR8, c[0x0][0x208] ;  /* 0x0000820000087ab9 */ /* 0x000fe20000000a00 */
[----:B------:R-:W-:Y:S01]  /*0040*/  BSSY B0, `(.L_x_5912) ;  /* 0x00002ec000007945 */ /* 0x000fe20003800000 */
[----:B------:R-:W0:Y:S02]  /*0050*/  S2R R0, SR_TID.X ;  /* 0x0000000000007919 */ /* 0x000e240000002100 */
[----:B0-----:R-:W-:-:S05]  /*0060*/  IMAD R5, R5, 0x100, R0 ;  /* 0x0000010005057824 */ /* 0x001fca00078e0200 */
[----:B------:R-:W-:-:S13]  /*0070*/  ISETP.GE.AND P0, PT, R5, UR4, PT ;  /* 0x0000000405007c0c */ /* 0x000fda000bf06270 */
[----:B------:R-:W-:Y:S05]  /*0080*/  @P0 BRA `(.L_x_5913) ;  /* 0x0000002c009c0947 */ /* 0x000fea0003800000 */
[----:B------:R-:W0:Y:S01]  /*0090*/  LDC R6, c[0x0][0x218] ;  /* 0x00008600ff067b82 */ /* 0x000e220000000800 */
[----:B------:R-:W-:Y:S02]  /*00a0*/  IMAD.MOV.U32 R0, RZ, RZ, RZ ;  /* 0x000000ffff007224 */ /* 0x000fe400078e00ff */
[----:B------:R-:W-:Y:S01]  /*00b0*/  IMAD.MOV.U32 R21, RZ, RZ, RZ ;  /* 0x000000ffff157224 */ /* 0x000fe200078e00ff */
[----:B0-----:R-:W-:-:S13]  /*00c0*/  ISETP.NE.AND P0, PT, R6, RZ, PT ;  /* 0x000000ff0600720c */ /* 0x001fda0003f05270 */
[----:B------:R-:W-:Y:S05]  /*00d0*/  @!P0 BRA `(.L_x_5914) ;  /* 0x0000001000a88947 */ /* 0x000fea0003800000 */
[----:B------:R-:W-:Y:S01]  /*00e0*/  HFMA2.MMA R2, -RZ, RZ, 0, 0 ;  /* 0x00000000ff027435 */ /* 0x000fe200000001ff */
[----:B------:R-:W-:Y:S01]  /*00f0*/  IMAD.MOV.U32 R3, RZ, RZ, R5 ;  /* 0x000000ffff037224 */ /* 0x000fe200078e0005 */
        /* <DEDUP_REMOVED lines=283> */
[----:B------:R-:W-:Y:S01]  /*12b0*/  @P0 MOV R4, RZ ;  /* 0x000000ff00040202 */ /* 0x000fe20000000f00 */
[----:B------:R-:W-:-:S06]  /*12c0*/  IMAD.MOV R7, RZ, RZ, -R5 ;  /* 0x000000ffff077224 */ /* 0x000fcc00078e0a05 */
[----:B------:R-:W1:Y:S08]  /*12d0*/  @P0 LDC R11, c[0x0][0x33c] ;  /* 0x0000cf00ff0b0b82 */ /* 0x000e700000000800 */
[----:B------:R-:W2:Y:S01]  /*12e0*/  @P0 LDC.64 R12, c[0x0][0x408] ;  /* 0x00010200ff0c0b82 */ /* 0x000ea20000000a00 */
[----:B0-----:R-:W-:-:S05]  /*12f0*/  @P0 IMAD.HI.U32 R2, R5, R8, R4 ;  /* 0x0000000805020227 */ /* 0x001fca00078e0004 */
[----:B------:R-:W-:Y:S01]  /*1300*/  @P0 SHF.R.U32.HI R4, RZ, R9, R2 ;  /* 0x00000009ff040219 */ /* 0x000fe20000011602 */
[----:B------:R-:W-:-:S04]  /*1310*/  IMAD R2, R7, UR6, R3 ;  /* 0x0000000607027c24 */ /* 0x000fc8000f8e0203 */
[----:B------:R-:W-:Y:S02]  /*1320*/  @P0 IMAD.MOV R4, RZ, RZ, -R4 ;  /* 0x000000ffff040224 */ /* 0x000fe400078e0a04 */
[----:B------:R-:W-:Y:S02]  /*1330*/  IMAD R21, R2, UR4, R21 ;  /* 0x0000000402157c24 */ /* 0x000fe4000f8e0215 */
[----:B-1----:R-:W-:Y:S02]  /*1340*/  @P0 IMAD R4, R4, R11, R5 ;  /* 0x0000000b04040224 */ /* 0x002fe400078e0205 */
[----:B------:R-:W-:Y:S02]  /*1350*/  IMAD R0, R2, UR5, R0 ;  /* 0x0000000502007c24 */ /* 0x000fe4000f8e0200 */
[C---:B--2---:R-:W-:Y:S02]  /*1360*/  @P0 IMAD R21, R4.reuse, R12, R21 ;  /* 0x0000000c04150224 */ /* 0x044fe400078e0215 */
[----:B------:R-:W-:-:S07]  /*1370*/  @P0 IMAD R0, R4, R13, R0 ;  /* 0x0000000d04000224 */ /* 0x000fce00078e0200 */
.L_x_5914:
[----:B------:R-:W-:Y:S02]  /*1380*/  ULDC.64 UR4, c[0x0][0x418] ;  /* 0x0001060000047ab9 */ /* 0x000fe40000000a00 */
[----:B------:R-:W-:-:S05]  /*1390*/  IADD3 R10, P0, R0, UR4, RZ ;  /* 0x00000004000a7c10 */ /* 0x000fca000ff1e0ff */
[----:B------:R-:W-:Y:S01]  /*13a0*/  IMAD.X R11, RZ, RZ, UR5, P0 ;  /* 0x00000005ff0b7e24 */ /* 0x000fe200080e06ff */
[----:B------:R-:W-:-:S05]  /*13b0*/  ULDC.64 UR4, c[0x0][0x410] ;  /* 0x0001040000047ab9 */ /* 0x000fca0000000a00 */
[----:B------:R-:W2:Y:S01]  /*13c0*/  LDG.E.128 R8, desc[UR8][R10.64] ;  /* 0x000000080a087981 */ /* 0x000ea2000c1e1d00 */
[----:B------:R-:W-:Y:S01]  /*13d0*/  IADD3 R20, P2, R21, UR4, RZ ;  /* 0x0000000415147c10 */ /* 0x000fe2000ff5e0ff */
[----:B------:R-:W-:Y:S03]  /*13e0*/  BSSY B1, `(.L_x_5915) ;  /* 0x0000070000017945 */ /* 0x000fe60003800000 */
[----:B------:R-:W-:Y:S01]  /*13f0*/  IADD3.X R21, RZ, UR5, RZ, P2, !PT ;  /* 0x00000005ff157c10 */ /* 0x000fe200097fe4ff */
[----:B--2---:R-:W-:Y:S02]  /*1400*/  DADD R22, R8, 1 ;  /* 0x3ff0000008167429 */ /* 0x004fe40000000000 */
        /* <DEDUP_REMOVED lines=25> */
[----:B------:R-:W-:Y:S05]  /*15a0*/  CALL.REL.NOINC `($__internal_9_$__cuda_sm20_div_rn_f64_full) ;  /* 0x0000004800047944 */ /* 0x000fea0003c00000 */
.L_x_5918:
[----:B------:R-:W-:Y:S05]  /*15b0*/  BSYNC B2 ;  /* 0x0000000000027941 */ /* 0x000fea0003800000 */
.L_x_5917:
        /* <DEDUP_REMOVED lines=74> */
[----:B------:R-:W-:Y:S01]  /*1a60*/  IMAD.MOV.U32 R0, RZ, RZ, 0x4002d97c ;  /* 0x4002d97cff007424 */ /* 0x000fe200078e00ff */
[----:B------:R-:W-:-:S04]  /*1a70*/  MOV R22, 0x7f3321d2 ;  /* 0x7f3321d200167802 */ /* 0x000fc80000000f00 */
[----:B------:R-:W-:Y:S02]  /*1a80*/  FSEL R22, R22, 3.37028055040000000000e+12, !P2 ;  /* 0x54442d1816167808 */ /* 0x000fe40005000000 */
[----:B------:R-:W-:Y:S01]  /*1a90*/  FSEL R23, R0, 1.8213495016098022461, !P2 ;  /* 0x3fe921fb00177808 */ /* 0x000fe20005000000 */
[----:B------:R-:W-:Y:S06]  /*1aa0*/  BRA `(.L_x_5919) ;  /* 0x00000000000c7947 */ /* 0x000fec0003800000 */
.L_x_5916:
[----:B------:R-:W-:-:S04]  /*1ab0*/  ISETP.GE.AND P0, PT, R23, RZ, PT ;  /* 0x000000ff1700720c */ /* 0x000fc80003f06270 */
[----:B------:R-:W-:Y:S02]  /*1ac0*/  FSEL R22, RZ, 3.37028055040000000000e+12, P0 ;  /* 0x54442d18ff167808 */ /* 0x000fe40000000000 */
[----:B------:R-:W-:-:S07]  /*1ad0*/  FSEL R23, RZ, 2.1426990032196044922, P0 ;  /* 0x400921fbff177808 */ /* 0x000fce0000000000 */
.L_x_5919:
[----:B------:R-:W-:Y:S05]  /*1ae0*/  BSYNC B1 ;  /* 0x0000000000017941 */ /* 0x000fea0003800000 */
.L_x_5915:
        /* <DEDUP_REMOVED lines=20> */
[----:B------:R-:W-:Y:S01]  /*1c30*/  IMAD.MOV.U32 R4, RZ, RZ, -0x1 ;  /* 0xffffffffff047424 */ /* 0x000fe200078e00ff */
[----:B------:R-:W-:-:S03]  /*1c40*/  MOV R5, 0x7fefffff ;  /* 0x7fefffff00057802 */ /* 0x000fc60000000f00 */
[----:B------:R-:W-:Y:S02]  /*1c50*/  IMAD.MOV.U32 R7, RZ, RZ, R4 ;  /* 0x000000ffff077224 */ /* 0x000fe400078e0004 */
[----:B------:R-:W-:Y:S01]  /*1c60*/  IMAD.MOV.U32 R19, RZ, RZ, R5 ;  /* 0x000000ffff137224 */ /* 0x000fe200078e0005 */
[----:B------:R-:W-:Y:S02]  /*1c70*/  DSETP.MIN.AND P0, P1, R16, R4, PT ;  /* 0x000000041000722a */ /* 0x000fe40003900000 */
[----:B------:R-:W-:-:S05]  /*1c80*/  IMAD.MOV.U32 R6, RZ, RZ, R17 ;  /* 0x000000ffff067224 */ /* 0x000fca00078e0011 */
[----:B------:R-:W-:Y:S02]  /*1c90*/  FSEL R29, R6, R19, P0 ;  /* 0x00000013061d7208 */ /* 0x000fe40000000000 */
[----:B------:R-:W-:-:S04]  /*1ca0*/  MOV R6, R16 ;  /* 0x0000001000067202 */ /* 0x000fc80000000f00 */
[----:B------:R-:W-:Y:S01]  /*1cb0*/  SEL R28, R6, R7, P0 ;  /* 0x00000007061c7207 */ /* 0x000fe20000000000 */
[----:B------:R-:W-:Y:S01]  /*1cc0*/  IMAD.MOV.U32 R6, RZ, RZ, 0x0 ;  /* 0x00000000ff067424 */ /* 0x000fe200078e00ff */
[----:B------:R-:W-:Y:S01]  /*1cd0*/  @P1 LOP3.LUT R29, R19, 0x80000, RZ, 0xfc, !PT ;  /* 0x00080000131d1812 */ /* 0x000fe200078efcff */
[----:B------:R-:W-:Y:S01]  /*1ce0*/  IMAD.MOV.U32 R7, RZ, RZ, 0x3fd80000 ;  /* 0x3fd80000ff077424 */ /* 0x000fe200078e00ff */
[----:B------:R-:W-:Y:S01]  /*1cf0*/  ISETP.GE.U32.AND P0, PT, R15, 0x7ff00000, PT ;  /* 0x7ff000000f00780c */ /* 0x000fe20003f06070 */
[----:B------:R-:W-:Y:S01]  /*1d00*/  DSETP.NEU.AND P1, PT, R14, RZ, PT ;  /* 0x000000ff0e00722a */ /* 0x000fe20003f2d000 */
[----:B------:R-:W0:Y:S02]  /*1d10*/  MUFU.RSQ64H R19, R29 ;  /* 0x0000001d00137308 */ /* 0x000e240000001c00 */
[----:B0-----:R-:W-:-:S08]  /*1d20*/  DMUL R26, R18, R18 ;  /* 0x00000012121a7228 */ /* 0x001fd00000000000 */
[----:B------:R-:W-:-:S08]  /*1d30*/  DFMA R26, R28, -R26, 1 ;  /* 0x3ff000001c1a742b */ /* 0x000fd0000000081a */
[----:B------:R-:W-:Y:S02]  /*1d40*/  DMUL R24, R18, R26 ;  /* 0x0000001a12187228 */ /* 0x000fe40000000000 */
[----:B------:R-:W-:-:S08]  /*1d50*/  DFMA R26, R26, R6, 0.5 ;  /* 0x3fe000001a1a742b */ /* 0x000fd00000000006 */
[----:B------:R-:W-:Y:S01]  /*1d60*/  DFMA R18, R24, R26, R18 ;  /* 0x0000001a1812722b */ /* 0x000fe20000000012 */
[----:B------:R-:W-:Y:S02]  /*1d70*/  LOP3.LUT R25, R0, 0x100000, RZ, 0xfc, !PT ;  /* 0x0010000000197812 */ /* 0x000fe400078efcff */
[----:B------:R-:W-:-:S05]  /*1d80*/  MOV R24, RZ ;  /* 0x000000ff00187202 */ /* 0x000fca0000000f00 */
[----:B------:R-:W-:Y:S02]  /*1d90*/  DMUL R18, R16, R18 ;  /* 0x0000001210127228 */ /* 0x000fe40000000000 */
[----:B------:R-:W-:-:S06]  /*1da0*/  DADD R16, R8, 1 ;  /* 0x3ff0000008107429 */ /* 0x000fcc0000000000 */
        /* <DEDUP_REMOVED lines=23> */
[----:B------:R-:W-:-:S06]  /*1f20*/  DMUL R14, R14, R8 ;  /* 0x000000080e0e7228 */ /* 0x000fcc0000000000 */
[----:B------:R-:W-:-:S08]  /*1f30*/  DMUL R12, R12, R12 ;  /* 0x0000000c0c0c7228 */ /* 0x000fd00000000000 */
[----:B------:R-:W-:Y:S01]  /*1f40*/  DFMA R12, R14, R14, R12 ;  /* 0x0000000e0e0c722b */ /* 0x000fe2000000000c */
[----:B------:R-:W-:-:S07]  /*1f50*/  IMAD.MOV.U32 R15, RZ, RZ, R5 ;  /* 0x000000ffff0f7224 */ /* 0x000fce00078e0005 */
[----:B------:R-:W-:Y:S02]  /*1f60*/  DSETP.MIN.AND P0, P1, R12, R4, PT ;  /* 0x000000040c00722a */ /* 0x000fe40003900000 */
[----:B------:R-:W-:-:S04]  /*1f70*/  MOV R2, R13 ;  /* 0x0000000d00027202 */ /* 0x000fc80000000f00 */
[----:B------:R-:W-:Y:S01]  /*1f80*/  FSEL R17, R2, R15, P0 ;  /* 0x0000000f02117208 */ /* 0x000fe20000000000 */
[----:B------:R-:W-:-:S05]  /*1f90*/  IMAD.MOV.U32 R2, RZ, RZ, R12 ;  /* 0x000000ffff027224 */ /* 0x000fca00078e000c */
[----:B------:R-:W-:Y:S01]  /*1fa0*/  SEL R14, R2, R4, P0 ;  /* 0x00000004020e7207 */ /* 0x000fe20000000000 */
[----:B------:R-:W-:Y:S01]  /*1fb0*/  IMAD.MOV.U32 R4, RZ, RZ, RZ ;  /* 0x000000ffff047224 */ /* 0x000fe200078e00ff */
[----:B------:R-:W-:Y:S01]  /*1fc0*/  @P1 LOP3.LUT R17, R15, 0x80000, RZ, 0xfc, !PT ;  /* 0x000800000f111812 */ /* 0x000fe200078efcff */
[----:B------:R-:W-:Y:S01]  /*1fd0*/  DSETP.NEU.AND P0, PT, R10, RZ, PT ;  /* 0x000000ff0a00722a */ /* 0x000fe20003f0d000 */
        /* <DEDUP_REMOVED lines=14> */
[----:B------:R-:W-:Y:S01]  /*20c0*/  IMAD.MOV.U32 R5, RZ, RZ, R3 ;  /* 0x000000ffff057224 */ /* 0x000fe200078e0003 */
[----:B------:R-:W-:-:S11]  /*20d0*/  MOV R4, R10 ;  /* 0x0000000a00047202 */ /* 0x000fd60000000f00 */
[----:B------:R-:W-:-:S10]  /*20e0*/  @!P2 DMUL R4, R4, 1.80143985094819840000e+16 ;  /* 0x435000000404a828 */ /* 0x000fd40000000000 */
[----:B------:R-:W-:Y:S01]  /*20f0*/  @!P2 IMAD.MOV.U32 R3, RZ, RZ, R5 ;  /* 0x000000ffff03a224 */ /* 0x000fe200078e0005 */
[----:B------:R-:W-:-:S03]  /*2100*/  @!P2 MOV R10, R4 ;  /* 0x00000004000aa202 */ /* 0x000fc60000000f00 */
[----:B------:R-:W-:-:S05]  /*2110*/  VIADD R0, R3, 0xffffffff ;  /* 0xffffffff03007836 */ /* 0x000fca0000000000 */
[----:B------:R-:W-:Y:S01]  /*2120*/  ISETP.GE.U32.AND P0, PT, R0, 0x7fefffff, PT ;  /* 0x7fefffff0000780c */ /* 0x000fe20003f06070 */
[----:B------:R-:W-:Y:S02]  /*2130*/  IMAD.MOV.U32 R0, RZ, RZ, -0x3ff ;  /* 0xfffffc01ff007424 */ /* 0x000fe400078e00ff */
[----:B------:R-:W-:-:S10]  /*2140*/  @!P2 IMAD.MOV.U32 R0, RZ, RZ, -0x435 ;  /* 0xfffffbcbff00a424 */ /* 0x000fd400078e00ff */
[----:B------:R-:W-:Y:S01]  /*2150*/  @P0 MOV R6, 0x0 ;  /* 0x0000000000060802 */ /* 0x000fe20000000f00 */
[----:B------:R-:W-:Y:S01]  /*2160*/  @P0 IMAD.MOV.U32 R7, RZ, RZ, 0x7ff00000 ;  /* 0x7ff00000ff070424 */ /* 0x000fe200078e00ff */
[----:B------:R-:W-:-:S05]  /*2170*/  @P0 FSETP.NEU.FTZ.AND P1, PT, R5, RZ, PT ;  /* 0x000000ff0500020b */ /* 0x000fca0003f3d000 */
[----:B------:R-:W-:-:S10]  /*2180*/  @P0 DFMA R6, R4, R6, +INF ;  /* 0x7ff000000406042b */ /* 0x000fd40000000006 */
[----:B------:R-:W-:Y:S02]  /*2190*/  @P0 FSEL R8, R6, RZ, P1 ;  /* 0x000000ff06080208 */ /* 0x000fe40000800000 */
[----:B------:R-:W-:Y:S01]  /*21a0*/  @P0 FSEL R9, R7, -QNAN , P1 ;  /* 0xfff0000007090808 */ /* 0x000fe20000800000 */
[----:B------:R-:W-:Y:S06]  /*21b0*/  @P0 BRA `(.L_x_5922) ;  /* 0x0000000c00300947 */ /* 0x000fec0003800000 */
[C---:B------:R-:W-:Y:S01]  /*21c0*/  LOP3.LUT R2, R3.reuse, 0x800fffff, RZ, 0xc0, !PT ;  /* 0x800fffff03027812 */ /* 0x040fe200078ec0ff */
[----:B------:R-:W-:Y:S01]  /*21d0*/  IMAD.MOV.U32 R6, RZ, RZ, RZ ;  /* 0x000000ffff067224 */ /* 0x000fe200078e00ff */
[----:B------:R-:W-:Y:S01]  /*21e0*/  MOV R15, 0x3ed0ee25 ;  /* 0x3ed0ee25000f7802 */ /* 0x000fe20000000f00 */
[----:B------:R-:W-:Y:S01]  /*21f0*/  IMAD.MOV.U32 R14, RZ, RZ, -0x748574fc ;  /* 0x8b7a8b04ff0e7424 */ /* 0x000fe200078e00ff */
[----:B------:R-:W-:Y:S01]  /*2200*/  LOP3.LUT R11, R2, 0x3ff00000, RZ, 0xfc, !PT ;  /* 0x3ff00000020b7812 */ /* 0x000fe200078efcff */
[----:B------:R-:W-:Y:S01]  /*2210*/  UMOV UR4, 0x3ae80f1e ;  /* 0x3ae80f1e00047882 */ /* 0x000fe20000000000 */
[----:B------:R-:W-:Y:S01]  /*2220*/  UMOV UR5, 0x3eb1380b ;  /* 0x3eb1380b00057882 */ /* 0x000fe20000000000 */
[----:B------:R-:W-:Y:S01]  /*2230*/  LEA.HI R0, R3, R0, RZ, 0xc ;  /* 0x0000000003007211 */ /* 0x000fe200078f60ff */
[----:B------:R-:W-:Y:S01]  /*2240*/  IMAD.MOV.U32 R17, RZ, RZ, 0x43300000 ;  /* 0x43300000ff117424 */ /* 0x000fe200078e00ff */
[----:B------:R-:W-:Y:S01]  /*2250*/  ISETP.GE.AND P0, PT, R11, 0x3ff6a09f, PT ;  /* 0x3ff6a09f0b00780c */ /* 0x000fe20003f06270 */
[----:B------:R-:W-:Y:S01]  /*2260*/  UMOV UR6, 0x80000000 ;  /* 0x8000000000067882 */ /* 0x000fe20000000000 */
[----:B------:R-:W-:-:S11]  /*2270*/  UMOV UR7, 0x43300000 ;  /* 0x4330000000077882 */ /* 0x000fd60000000000 */
[----:B------:R-:W-:Y:S02]  /*2280*/  @P0 VIADD R5, R11, 0xfff00000 ;  /* 0xfff000000b050836 */ /* 0x000fe40000000000 */
[----:B------:R-:W-:-:S03]  /*2290*/  @P0 VIADD R0, R0, 0x1 ;  /* 0x0000000100000836 */ /* 0x000fc60000000000 */
[----:B------:R-:W-:Y:S02]  /*22a0*/  @P0 MOV R11, R5 ;  /* 0x00000005000b0202 */ /* 0x000fe40000000f00 */
[----:B------:R-:W-:-:S04]  /*22b0*/  LOP3.LUT R16, R0, 0x80000000, RZ, 0x3c, !PT ;  /* 0x8000000000107812 */ /* 0x000fc800078e3cff */
[----:B------:R-:W-:-:S06]  /*22c0*/  DADD R12, R10, 1 ;  /* 0x3ff000000a0c7429 */ /* 0x000fcc0000000000 */
[----:B------:R-:W0:Y:S02]  /*22d0*/  MUFU.RCP64H R7, R13 ;  /* 0x0000000d00077308 */ /* 0x000e240000001800 */
[----:B0-----:R-:W-:-:S08]  /*22e0*/  DFMA R4, -R12, R6, 1 ;  /* 0x3ff000000c04742b */ /* 0x001fd00000000106 */
[----:B------:R-:W-:Y:S02]  /*22f0*/  DFMA R8, R4, R4, R4 ;  /* 0x000000040408722b */ /* 0x000fe40000000004 */
[----:B------:R-:W-:-:S06]  /*2300*/  DADD R4, R10, -1 ;  /* 0xbff000000a047429 */ /* 0x000fcc0000000000 */
        /* <DEDUP_REMOVED lines=41> */
.L_x_5921:
[----:B------:R-:W-:-:S08]  /*25a0*/  DADD R2, R8, 2 ;  /* 0x4000000008027429 */ /* 0x000fd00000000000 */
[----:B------:R-:W-:-:S08]  /*25b0*/  DMUL R2, R8, R2 ;  /* 0x0000000208027228 */ /* 0x000fd00000000000 */
[----:B------:R-:W-:-:S08]  /*25c0*/  DFMA R10, R10, R10, R2 ;  /* 0x0000000a0a0a722b */ /* 0x000fd00000000002 */
[----:B------:R-:W-:-:S14]  /*25d0*/  DSETP.NEU.AND P0, PT, R10, RZ, PT ;  /* 0x000000ff0a00722a */ /* 0x000fdc0003f0d000 */
[----:B------:R-:W-:Y:S05]  /*25e0*/  @!P0 BRA `(.L_x_5922) ;  /* 0x0000000800248947 */ /* 0x000fea0003800000 */
[C---:B------:R-:W-:Y:S01]  /*25f0*/  FSETP.GEU.FTZ.AND P1, PT, R11.reuse, 1.7916666269302368164, PT ;  /* 0x3fe555550b00780b */ /* 0x040fe20003f3e000 */
[----:B------:R-:W-:Y:S01]  /*2600*/  BSSY B2, `(.L_x_5923) ;  /* 0x0000086000027945 */ /* 0x000fe20003800000 */
[----:B------:R-:W-:-:S13]  /*2610*/  FSETP.GT.FTZ.AND P0, PT, R11, -1.6999999284744262695, PT ;  /* 0xbfd999990b00780b */ /* 0x000fda0003f14000 */
[----:B------:R-:W-:Y:S05]  /*2620*/  @P0 BRA !P1, `(.L_x_5924) ;  /* 0x0000000400440947 */ /* 0x000fea0004800000 */
[----:B------:R-:W-:-:S10]  /*2630*/  DADD R2, R10, 1 ;  /* 0x3ff000000a027429 */ /* 0x000fd40000000000 */
[----:B------:R-:W-:Y:S01]  /*2640*/  ISETP.GT.AND P0, PT, R3, 0xfffff, PT ;  /* 0x000fffff0300780c */ /* 0x000fe20003f04270 */
[----:B------:R-:W-:Y:S01]  /*2650*/  IMAD.MOV.U32 R7, RZ, RZ, R3 ;  /* 0x000000ffff077224 */ /* 0x000fe200078e0003 */
[----:B------:R-:W-:-:S11]  /*2660*/  MOV R6, R2 ;  /* 0x0000000200067202 */ /* 0x000fd60000000f00 */
[----:B------:R-:W-:-:S10]  /*2670*/  @!P0 DMUL R6, R6, 1.80143985094819840000e+16 ;  /* 0x4350000006068828 */ /* 0x000fd40000000000 */
[----:B------:R-:W-:Y:S02]  /*2680*/  @!P0 IMAD.MOV.U32 R3, RZ, RZ, R7 ;  /* 0x000000ffff038224 */ /* 0x000fe400078e0007 */
[----:B------:R-:W-:-:S03]  /*2690*/  @!P0 IMAD.MOV.U32 R2, RZ, RZ, R6 ;  /* 0x000000ffff028224 */ /* 0x000fc600078e0006 */
[----:B------:R-:W-:-:S04]  /*26a0*/  IADD3 R0, R3, -0x1, RZ ;  /* 0xffffffff03007810 */ /* 0x000fc80007ffe0ff */
        /* <DEDUP_REMOVED lines=11> */
[----:B------:R-:W-:Y:S01]  /*2760*/  IMAD.MOV.U32 R14, RZ, RZ, -0x748574fc ;  /* 0x8b7a8b04ff0e7424 */ /* 0x000fe200078e00ff */
[----:B------:R-:W-:Y:S01]  /*2770*/  MOV R6, RZ ;  /* 0x000000ff00067202 */ /* 0x000fe20000000f00 */
[----:B------:R-:W-:Y:S01]  /*2780*/  IMAD.MOV.U32 R15, RZ, RZ, 0x3ed0ee25 ;  /* 0x3ed0ee25ff0f7424 */ /* 0x000fe200078e00ff */
[----:B------:R-:W-:Y:S01]  /*2790*/  LOP3.LUT R5, R4, 0x3ff00000, RZ, 0xfc, !PT ;  /* 0x3ff0000004057812 */ /* 0x000fe200078efcff */
[----:B------:R-:W-:Y:S01]  /*27a0*/  UMOV UR4, 0x3ae80f1e ;  /* 0x3ae80f1e00047882 */ /* 0x000fe20000000000 */
[----:B------:R-:W-:Y:S01]  /*27b0*/  MOV R4, R2 ;  /* 0x0000000200047202 */ /* 0x000fe20000000f00 */
[----:B------:R-:W-:Y:S01]  /*27c0*/  UMOV UR5, 0x3eb1380b ;  /* 0x3eb1380b00057882 */ /* 0x000fe20000000000 */
[----:B------:R-:W-:Y:S01]  /*27d0*/  ISETP.GE.AND P0, PT, R5, 0x3ff6a09f, PT ;  /* 0x3ff6a09f0500780c */ /* 0x000fe20003f06270 */
[----:B------:R-:W-:Y:S01]  /*27e0*/  IMAD.MOV.U32 R17, RZ, RZ, 0x43300000 ;  /* 0x43300000ff117424 */ /* 0x000fe200078e00ff */
[----:B------:R-:W-:Y:S01]  /*27f0*/  LEA.HI R0, R3, R0, RZ, 0xc ;  /* 0x0000000003007211 */ /* 0x000fe200078f60ff */
[----:B------:R-:W-:Y:S01]  /*2800*/  UMOV UR6, 0x80000000 ;  /* 0x8000000000067882 */ /* 0x000fe20000000000 */
[----:B------:R-:W-:-:S09]  /*2810*/  UMOV UR7, 0x43300000 ;  /* 0x4330000000077882 */ /* 0x000fd20000000000 */
[----:B------:R-:W-:Y:S01]  /*2820*/  @P0 VIADD R7, R5, 0xfff00000 ;  /* 0xfff0000005070836 */ /* 0x000fe20000000000 */
[----:B------:R-:W-:-:S03]  /*2830*/  @P0 IADD3 R0, R0, 0x1, RZ ;  /* 0x0000000100000810 */ /* 0x000fc60007ffe0ff */
        /* <DEDUP_REMOVED lines=48> */
.L_x_5924:
        /* <DEDUP_REMOVED lines=16> */
[----:B------:R-:W-:Y:S01]  /*2c40*/  MOV R16, R10 ;  /* 0x0000000a00107202 */ /* 0x000fe20000000f00 */
[----:B------:R-:W-:Y:S01]  /*2c50*/  IMAD.MOV.U32 R17, RZ, RZ, R11 ;  /* 0x000000ffff117224 */ /* 0x000fe200078e000b */
[----:B------:R-:W-:-:S07]  /*2c60*/  MOV R4, 0x2c80 ;  /* 0x00002c8000047802 */ /* 0x000fce0000000f00 */
[----:B------:R-:W-:Y:S05]  /*2c70*/  CALL.REL.NOINC `($__internal_9_$__cuda_sm20_div_rn_f64_full) ;  /* 0x0000003000507944 */ /* 0x000fea0003c00000 */
.L_x_5927:
[----:B------:R-:W-:Y:S05]  /*2c80*/  BSYNC B3 ;  /* 0x0000000000037941 */ /* 0x000fea0003800000 */
.L_x_5926:
[----:B------:R-:W-:Y:S01]  /*2c90*/  DMUL R24, R10, R24 ;  /* 0x000000180a187228 */ /* 0x000fe20000000000 */
[----:B------:R-:W-:Y:S01]  /*2ca0*/  IMAD.MOV.U32 R6, RZ, RZ, -0x314d23bc ;  /* 0xceb2dc44ff067424 */ /* 0x000fe200078e00ff */
[----:B------:R-:W-:Y:S01]  /*2cb0*/  MOV R7, 0x3ed087ff ;  /* 0x3ed087ff00077802 */ /* 0x000fe20000000f00 */
[----:B------:R-:W-:Y:S01]  /*2cc0*/  UMOV UR4, 0x2fbe14b5 ;  /* 0x2fbe14b500047882 */ /* 0x000fe20000000000 */
        /* <DEDUP_REMOVED lines=24> */
[----:B------:R-:W-:-:S11]  /*2e50*/  DADD R4, R10, R6 ;  /* 0x000000000a047229 */ /* 0x000fd60000000006 */
.L_x_5925:
[----:B------:R-:W-:Y:S05]  /*2e60*/  BSYNC B2 ;  /* 0x0000000000027941 */ /* 0x000fea0003800000 */
.L_x_5923:
[----:B------:R-:W-:-:S11]  /*2e70*/  DMUL R8, R4, 0.5 ;  /* 0x3fe0000004087828 */ /* 0x000fd60000000000 */
.L_x_5922:
[----:B------:R-:W-:Y:S05]  /*2e80*/  BSYNC B1 ;  /* 0x0000000000017941 */ /* 0x000fea0003800000 */
.L_x_5920:
[----:B------:R-:W0:Y:S01]  /*2e90*/  S2R R0, SR_CTAID.X ;  /* 0x0000000000007919 */ /* 0x000e220000002500 */
[----:B------:R-:W-:Y:S02]  /*2ea0*/  IMAD.MOV.U32 R10, RZ, RZ, R22 ;  /* 0x000000ffff0a7224 */ /* 0x000fe400078e0016 */
[----:B------:R-:W-:Y:S01]  /*2eb0*/  IMAD.MOV.U32 R11, RZ, RZ, R23 ;  /* 0x000000ffff0b7224 */ /* 0x000fe200078e0017 */
[----:B------:R-:W0:Y:S04]  /*2ec0*/  S2R R3, SR_TID.X ;  /* 0x0000000000037919 */ /* 0x000e280000002100 */
[----:B------:R1:W-:Y:S01]  /*2ed0*/  STG.E.128 desc[UR8][R20.64], R8 ;  /* 0x0000000814007986 */ /* 0x0003e2000c101d08 */
[----:B0-----:R-:W-:-:S05]  /*2ee0*/  LEA R0, R0, R3, 0x8 ;  /* 0x0000000300007211 */ /* 0x001fca00078e40ff */
[----:B-1----:R-:W-:-:S07]  /*2ef0*/  VIADD R5, R0, 0x80 ;  /* 0x0000008000057836 */ /* 0x002fce0000000000 */
.L_x_5913:
[----:B------:R-:W-:Y:S05]  /*2f00*/  BSYNC B0 ;  /* 0x0000000000007941 */ /* 0x000fea0003800000 */
.L_x_5912:
[----:B------:R-:W-:Y:S02]  /*2f10*/  ULDC UR4, c[0x0][0x210] ;  /* 0x0000840000047ab9 */ /* 0x000fe40000000800 */
[----:B------:R-:W-:-:S13]  /*2f20*/  ISETP.GE.AND P0, PT, R5, UR4, PT ;  /* 0x0000000405007c0c */ /* 0x000fda000bf06270 */
[----:B------:R-:W-:Y:S05]  /*2f30*/  @P0 EXIT ;  /* 0x000000000000094d */ /* 0x000fea0003800000 */
[----:B------:R-:W0:Y:S01]  /*2f40*/  LDC R6, c[0x0][0x218] ;  /* 0x00008600ff067b82 */ /* 0x000e220000000800 */
[----:B------:R-:W-:Y:S01]  /*2f50*/  IMAD.MOV.U32 R0, RZ, RZ, RZ ;  /* 0x000000ffff007224 */ /* 0x000fe200078e00ff */
[----:B------:R-:W-:Y:S02]  /*2f60*/  MOV R21, RZ ;  /* 0x000000ff00157202 */ /* 0x000fe40000000f00 */
        /* <DEDUP_REMOVED lines=287> */
[----:B------:R-:W-:Y:S02]  /*4160*/  ULDC.64 UR4, c[0x0][0x400] ;  /* 0x0001000000047ab9 */ /* 0x000fe40000000a00 */
[----:B------:R-:W-:-:S04]  /*4170*/  IMAD.MOV R7, RZ, RZ, -R5 ;  /* 0x000000ffff077224 */ /* 0x000fc800078e0a05 */
        /* <DEDUP_REMOVED lines=11> */
.L_x_5928:
[----:B------:R-:W-:Y:S02]  /*4230*/  ULDC.64 UR4, c[0x0][0x418] ;  /* 0x0001060000047ab9 */ /* 0x000fe40000000a00 */
[----:B------:R-:W-:-:S05]  /*4240*/  IADD3 R10, P0, R0, UR4, RZ ;  /* 0x00000004000a7c10 */ /* 0x000fca000ff1e0ff */
[----:B------:R-:W-:Y:S01]  /*4250*/  IMAD.X R11, RZ, RZ, UR5, P0 ;  /* 0x00000005ff0b7e24 */ /* 0x000fe200080e06ff */
[----:B------:R-:W-:-:S05]  /*4260*/  ULDC.64 UR4, c[0x0][0x410] ;  /* 0x0001040000047ab9 */ /* 0x000fca0000000a00 */
[----:B------:R-:W2:Y:S01]  /*4270*/  LDG.E.128 R8, desc[UR8][R10.64] ;  /* 0x000000080a087981 */ /* 0x000ea2000c1e1d00 */
[----:B------:R-:W-:Y:S01]  /*4280*/  IADD3 R20, P2, R21, UR4, RZ ;  /* 0x0000000415147c10 */ /* 0x000fe2000ff5e0ff */
[----:B------:R-:W-:Y:S04]  /*4290*/  BSSY B0, `(.L_x_5929) ;  /* 0x0000070000007945 */ /* 0x000fe80003800000 */
[----:B------:R-:W-:Y:S01]  /*42a0*/  IMAD.X R21, RZ, RZ, UR5, P2 ;  /* 0x00000005ff157e24 */ /* 0x000fe200090e06ff */
        /* <DEDUP_REMOVED lines=9> */
[----:B------:R-:W-:Y:S01]  /*4340*/  MOV R2, 0x1 ;  /* 0x0000000100027802 */ /* 0x000fe20000000f00 */
[----:B------:R-:W-:Y:S01]  /*4350*/  BSSY B1, `(.L_x_5931) ;  /* 0x0000011000017945 */ /* 0x000fe20003800000 */
[----:B------:R-:W-:Y:S02]  /*4360*/  FSEL R16, R12, R6, P1 ;  /* 0x000000060c107208 */ /* 0x000fe40000800000 */
        /* <DEDUP_REMOVED lines=15> */
.L_x_5932:
[----:B------:R-:W-:Y:S05]  /*4460*/  BSYNC B1 ;  /* 0x0000000000017941 */ /* 0x000fea0003800000 */
.L_x_5931:
        /* <DEDUP_REMOVED lines=79> */
.L_x_5930:
[----:B------:R-:W-:-:S04]  /*4960*/  ISETP.GE.AND P0, PT, R23, RZ, PT ;  /* 0x000000ff1700720c */ /* 0x000fc80003f06270 */
[----:B------:R-:W-:Y:S02]  /*4970*/  FSEL R22, RZ, 3.37028055040000000000e+12, P0 ;  /* 0x54442d18ff167808 */ /* 0x000fe40000000000 */
[----:B------:R-:W-:-:S07]  /*4980*/  FSEL R23, RZ, 2.1426990032196044922, P0 ;  /* 0x400921fbff177808 */ /* 0x000fce0000000000 */
.L_x_5933:
[----:B------:R-:W-:Y:S05]  /*4990*/  BSYNC B0 ;  /* 0x0000000000007941 */ /* 0x000fea0003800000 */
.L_x_5929:
[----:B------:R-:W-:Y:S01]  /*49a0*/  DADD R2, -RZ, |R10| ;  /* 0x00000000ff027229 */ /* 0x000fe2000000050a */
[----:B------:R-:W-:Y:S01]  /*49b0*/  IMAD.MOV.U32 R4, RZ, RZ, RZ ;  /* 0x000000ffff047224 */ /* 0x000fe200078e00ff */
[----:B------:R-:W-:Y:S01]  /*49c0*/  DADD R16, -RZ, |R8| ;  /* 0x00000000ff107229 */ /* 0x000fe20000000508 */
[----:B------:R-:W-:Y:S01]  /*49d0*/  UMOV UR4, 0xffffffff ;  /* 0xffffffff00047882 */ /* 0x000fe20000000000 */
[----:B------:R-:W-:Y:S01]  /*49e0*/  UMOV UR5, 0x7fefffff ;  /* 0x7fefffff00057882 */ /* 0x000fe20000000000 */
[----:B------:R-:W-:Y:S01]  /*49f0*/  LOP3.LUT R23, R23, 0x80000000, R11, 0xb8, !PT ;  /* 0x8000000017177812 */ /* 0x000fe200078eb80b */
[----:B------:R-:W-:Y:S01]  /*4a00*/  UMOV UR6, UR5 ;  /* 0x0000000500067c82 */ /* 0x000fe20008000000 */
[----:B------:R-:W-:Y:S05]  /*4a10*/  BSSY B0, `(.L_x_5934) ;  /* 0x0000136000007945 */ /* 0x000fea0003800000 */
        /* <DEDUP_REMOVED lines=9> */
[----:B------:R-:W-:Y:S01]  /*4ab0*/  SEL R6, R2, R16, P1 ;  /* 0x0000001002067207 */ /* 0x000fe20000800000 */
[----:B------:R-:W-:-:S03]  /*4ac0*/  HFMA2.MMA R16, -RZ, RZ, 0, 0 ;  /* 0x00000000ff107435 */ /* 0x000fc600000001ff */
[C---:B------:R-:W-:Y:S02]  /*4ad0*/  DMUL R14, R4.reuse, R12 ;  /* 0x0000000c040e7228 */ /* 0x040fe40000000000 */
[----:B------:R-:W-:-:S06]  /*4ae0*/  DMUL R4, R4, R6 ;  /* 0x0000000604047228 */ /* 0x000fcc0000000000 */
[----:B------:R-:W-:-:S08]  /*4af0*/  DMUL R14, R14, R14 ;  /* 0x0000000e0e0e7228 */ /* 0x000fd00000000000 */
[----:B------:R-:W-:Y:S01]  /*4b00*/  DFMA R14, R4, R4, R14 ;  /* 0x00000004040e722b */ /* 0x000fe2000000000e */
[----:B------:R-:W-:-:S07]  /*4b10*/  MOV R5, UR6 ;  /* 0x0000000600057c02 */ /* 0x000fce0008000f00 */
[----:B------:R-:W-:Y:S02]  /*4b20*/  DSETP.MIN.AND P0, P1, R14, UR4, PT ;  /* 0x000000040e007e2a */ /* 0x000fe4000b900000 */
[----:B------:R-:W-:-:S05]  /*4b30*/  IMAD.MOV.U32 R4, RZ, RZ, R15 ;  /* 0x000000ffff047224 */ /* 0x000fca00078e000f */
[----:B------:R-:W-:Y:S01]  /*4b40*/  FSEL R27, R4, UR6, P0 ;  /* 0x00000006041b7c08 */ /* 0x000fe20008000000 */
[----:B------:R-:W-:Y:S01]  /*4b50*/  IMAD.MOV.U32 R4, RZ, RZ, R14 ;  /* 0x000000ffff047224 */ /* 0x000fe200078e000e */
[----:B------:R-:W-:-:S04]  /*4b60*/  UMOV UR6, UR4 ;  /* 0x0000000400067c82 */ /* 0x000fc80008000000 */
[----:B------:R-:W-:Y:S01]  /*4b70*/  SEL R26, R4, UR6, P0 ;  /* 0x00000006041a7c07 */ /* 0x000fe20008000000 */
        /* <DEDUP_REMOVED lines=11> */
[----:B------:R-:W-:-:S07]  /*4c30*/  LOP3.LUT R17, R0, 0x100000, RZ, 0xfc, !PT ;  /* 0x0010000000117812 */ /* 0x000fce00078efcff */
        /* <DEDUP_REMOVED lines=12> */
[----:B------:R-:W-:Y:S01]  /*4d00*/  IMAD.MOV.U32 R12, RZ, RZ, RZ ;  /* 0x000000ffff0c7224 */ /* 0x000fe200078e00ff */
[----:B------:R-:W-:Y:S02]  /*4d10*/  UMOV UR6, UR5 ;  /* 0x0000000500067c82 */ /* 0x000fe40008000000 */
[----:B------:R-:W-:-:S06]  /*4d20*/  MOV R11, UR6 ;  /* 0x00000006000b7c02 */ /* 0x000fcc0008000f00 */
[CC--:B------:R-:W-:Y:S02]  /*4d30*/  ISETP.GT.U32.AND P1, PT, R2.reuse, R16.reuse, PT ;  /* 0x000000100200720c */ /* 0x0c0fe40003f24070 */
[----:B------:R-:W-:Y:S02]  /*4d40*/  ISETP.LT.U32.AND P0, PT, R2, R16, PT ;  /* 0x000000100200720c */ /* 0x000fe40003f01070 */
[CC--:B------:R-:W-:Y:S02]  /*4d50*/  ISETP.GT.U32.AND.EX P1, PT, R3.reuse, R17.reuse, PT, P1 ;  /* 0x000000110300720c */ /* 0x0c0fe40003f24110 */
[CC--:B------:R-:W-:Y:S02]  /*4d60*/  ISETP.LT.U32.AND.EX P0, PT, R3.reuse, R17.reuse, PT, P0 ;  /* 0x000000110300720c */ /* 0x0c0fe40003f01100 */
[CC--:B------:R-:W-:Y:S02]  /*4d70*/  SEL R7, R3.reuse, R17.reuse, P1 ;  /* 0x0000001103077207 */ /* 0x0c0fe40000800000 */
[----:B------:R-:W-:-:S02]  /*4d80*/  SEL R3, R3, R17, P0 ;  /* 0x0000001103037207 */ /* 0x000fc40000000000 */
[----:B------:R-:W-:Y:S02]  /*4d90*/  LOP3.LUT R10, R7, 0xffc00000, RZ, 0xc0, !PT ;  /* 0xffc00000070a7812 */ /* 0x000fe400078ec0ff */
[----:B------:R-:W-:Y:S01]  /*4da0*/  SEL R0, R2, R16, P0 ;  /* 0x0000001002007207 */ /* 0x000fe20000000000 */
[----:B------:R-:W-:Y:S01]  /*4db0*/  IMAD.MOV.U32 R9, RZ, RZ, R3 ;  /* 0x000000ffff097224 */ /* 0x000fe200078e0003 */
[----:B------:R-:W-:Y:S02]  /*4dc0*/  IADD3 R13, -R10, 0x7fd00000, RZ ;  /* 0x7fd000000a0d7810 */ /* 0x000fe40007ffe1ff */
[----:B------:R-:W-:Y:S02]  /*4dd0*/  MOV R8, R0 ;  /* 0x0000000000087202 */ /* 0x000fe40000000f00 */
[----:B------:R-:W-:-:S04]  /*4de0*/  SEL R6, R2, R16, P1 ;  /* 0x0000001002067207 */ /* 0x000fc80000800000 */
[C---:B------:R-:W-:Y:S02]  /*4df0*/  DMUL R14, R12.reuse, R8 ;  /* 0x000000080c0e7228 */ /* 0x040fe40000000000 */
[----:B------:R-:W-:-:S06]  /*4e00*/  DMUL R12, R12, R6 ;  /* 0x000000060c0c7228 */ /* 0x000fcc0000000000 */
[----:B------:R-:W-:-:S08]  /*4e10*/  DMUL R14, R14, R14 ;  /* 0x0000000e0e0e7228 */ /* 0x000fd00000000000 */
[----:B------:R-:W-:Y:S01]  /*4e20*/  DFMA R12, R12, R12, R14 ;  /* 0x0000000c0c0c722b */ /* 0x000fe2000000000e */
[----:B------:R-:W-:-:S07]  /*4e30*/  MOV R14, RZ ;  /* 0x000000ff000e7202 */ /* 0x000fce0000000f00 */
[----:B------:R-:W-:Y:S02]  /*4e40*/  DSETP.MIN.AND P0, P1, R12, UR4, PT ;  /* 0x000000040c007e2a */ /* 0x000fe4000b900000 */
[----:B------:R-:W-:-:S05]  /*4e50*/  IMAD.MOV.U32 R2, RZ, RZ, R13 ;  /* 0x000000ffff027224 */ /* 0x000fca00078e000d */
[----:B------:R-:W-:Y:S01]  /*4e60*/  FSEL R17, R2, UR6, P0 ;  /* 0x0000000602117c08 */ /* 0x000fe20008000000 */
[----:B------:R-:W-:Y:S01]  /*4e70*/  IMAD.MOV.U32 R2, RZ, RZ, R12 ;  /* 0x000000ffff027224 */ /* 0x000fe200078e000c */
[----:B------:R-:W-:-:S04]  /*4e80*/  UMOV UR6, UR4 ;  /* 0x0000000400067c82 */ /* 0x000fc80008000000 */
[----:B------:R-:W-:Y:S01]  /*4e90*/  SEL R16, R2, UR6, P0 ;  /* 0x0000000602107c07 */ /* 0x000fe20008000000 */
[----:B------:R-:W-:Y:S01]  /*4ea0*/  DSETP.NEU.AND P0, PT, R8, RZ, PT ;  /* 0x000000ff0800722a */ /* 0x000fe20003f0d000 */
[----:B------:R-:W-:Y:S02]  /*4eb0*/  @P1 LOP3.LUT R17, R11, 0x80000, RZ, 0xfc, !PT ;  /* 0x000800000b111812 */ /* 0x000fe400078efcff */
[----:B------:R-:W-:Y:S01]  /*4ec0*/  LOP3.LUT R11, R10, 0x100000, RZ, 0xfc, !PT ;  /* 0x001000000a0b7812 */ /* 0x000fe200078efcff */
[----:B------:R-:W-:Y:S01]  /*4ed0*/  IMAD.MOV.U32 R10, RZ, RZ, RZ ;  /* 0x000000ffff0a7224 */ /* 0x000fe200078e00ff */
[----:B------:R-:W0:Y:S01]  /*4ee0*/  MUFU.RSQ64H R15, R17 ;  /* 0x00000011000f7308 */ /* 0x000e220000001c00 */
[----:B------:R-:W-:Y:S01]  /*4ef0*/  ISETP.GE.U32.AND P1, PT, R3, 0x7ff00000, PT ;  /* 0x7ff000000300780c */ /* 0x000fe20003f26070 */
        /* <DEDUP_REMOVED lines=9> */
[----:B------:R-:W-:Y:S02]  /*4f90*/  ISETP.GT.AND P2, PT, R3, 0xfffff, PT ;  /* 0x000fffff0300780c */ /* 0x000fe40003f44270 */
[----:B------:R-:W-:Y:S01]  /*4fa0*/  MOV R5, R3 ;  /* 0x0000000300057202 */ /* 0x000fe20000000f00 */
[----:B------:R-:W-:-:S10]  /*4fb0*/  IMAD.MOV.U32 R4, RZ, RZ, R0 ;  /* 0x000000ffff047224 */ /* 0x000fd400078e0000 */
        /* <DEDUP_REMOVED lines=16> */
[----:B------:R-:W-:Y:S01]  /*50c0*/  MOV R14, 0x8b7a8b04 ;  /* 0x8b7a8b04000e7802 */ /* 0x000fe20000000f00 */
[----:B------:R-:W-:Y:S01]  /*50d0*/  IMAD.MOV.U32 R15, RZ, RZ, 0x3ed0ee25 ;  /* 0x3ed0ee25ff0f7424 */ /* 0x000fe200078e00ff */
[----:B------:R-:W-:Y:S01]  /*50e0*/  LOP3.LUT R5, R4, 0x3ff00000, RZ, 0xfc, !PT ;  /* 0x3ff0000004057812 */ /* 0x000fe200078efcff */
[----:B------:R-:W-:Y:S01]  /*50f0*/  IMAD.MOV.U32 R4, RZ, RZ, R0 ;  /* 0x000000ffff047224 */ /* 0x000fe200078e0000 */
[----:B------:R-:W-:Y:S01]  /*5100*/  UMOV UR6, 0x3ae80f1e ;  /* 0x3ae80f1e00067882 */ /* 0x000fe20000000000 */
[----:B------:R-:W-:Y:S01]  /*5110*/  UMOV UR7, 0x3eb1380b ;  /* 0x3eb1380b00077882 */ /* 0x000fe20000000000 */
[----:B------:R-:W-:Y:S01]  /*5120*/  ISETP.GE.AND P0, PT, R5, 0x3ff6a09f, PT ;  /* 0x3ff6a09f0500780c */ /* 0x000fe20003f06270 */
[----:B------:R-:W-:Y:S01]  /*5130*/  UMOV UR10, 0x80000000 ;  /* 0x80000000000a7882 */ /* 0x000fe20000000000 */
[----:B------:R-:W-:Y:S01]  /*5140*/  LEA.HI R16, R3, R2, RZ, 0xc ;  /* 0x0000000203107211 */ /* 0x000fe200078f60ff */
[----:B------:R-:W-:Y:S01]  /*5150*/  UMOV UR11, 0x43300000 ;  /* 0x43300000000b7882 */ /* 0x000fe20000000000 */
[----:B------:R-:W-:-:S09]  /*5160*/  MOV R17, 0x43300000 ;  /* 0x4330000000117802 */ /* 0x000fd20000000f00 */
        /* <DEDUP_REMOVED lines=50> */
.L_x_5935:
        /* <DEDUP_REMOVED lines=11> */
[----:B------:R-:W-:Y:S02]  /*5540*/  IMAD.MOV.U32 R6, RZ, RZ, R2 ;  /* 0x000000ffff067224 */ /* 0x000fe400078e0002 */
[----:B------:R-:W-:-:S10]  /*5550*/  IMAD.MOV.U32 R7, RZ, RZ, R3 ;  /* 0x000000ffff077224 */ /* 0x000fd400078e0003 */
[----:B------:R-:W-:-:S10]  /*5560*/  @!P0 DMUL R6, R6, 1.80143985094819840000e+16 ;  /* 0x4350000006068828 */ /* 0x000fd40000000000 */
[----:B------:R-:W-:Y:S01]  /*5570*/  @!P0 MOV R3, R7 ;  /* 0x0000000700038202 */ /* 0x000fe20000000f00 */
[----:B------:R-:W-:-:S04]  /*5580*/  @!P0 IMAD.MOV.U32 R2, RZ, RZ, R6 ;  /* 0x000000ffff028224 */ /* 0x000fc800078e0006 */
[----:B------:R-:W-:-:S05]  /*5590*/  VIADD R0, R3, 0xffffffff ;  /* 0xffffffff03007836 */ /* 0x000fca0000000000 */
[----:B------:R-:W-:Y:S01]  /*55a0*/  ISETP.GE.U32.AND P1, PT, R0, 0x7fefffff, PT ;  /* 0x7fefffff0000780c */ /* 0x000fe20003f26070 */
[----:B------:R-:W-:Y:S01]  /*55b0*/  IMAD.MOV.U32 R0, RZ, RZ, -0x3ff ;  /* 0xfffffc01ff007424 */ /* 0x000fe200078e00ff */
[----:B------:R-:W-:-:S11]  /*55c0*/  @!P0 MOV R0, 0xfffffbcb ;  /* 0xfffffbcb00008802 */ /* 0x000fd60000000f00 */
[----:B------:R-:W-:Y:S01]  /*55d0*/  @P1 IMAD.MOV.U32 R4, RZ, RZ, 0x0 ;  /* 0x00000000ff041424 */ /* 0x000fe200078e00ff */
[----:B------:R-:W-:Y:S02]  /*55e0*/  @P1 MOV R5, 0x7ff00000 ;  /* 0x7ff0000000051802 */ /* 0x000fe40000000f00 */
[----:B------:R-:W-:-:S04]  /*55f0*/  @P1 FSETP.NEU.FTZ.AND P2, PT, R7, RZ, PT ;  /* 0x000000ff0700120b */ /* 0x000fc80003f5d000 */
[----:B------:R-:W-:-:S10]  /*5600*/  @P1 DFMA R4, R6, R4, +INF ;  /* 0x7ff000000604142b */ /* 0x000fd40000000004 */
[----:B------:R-:W-:Y:S02]  /*5610*/  @P1 FSEL R4, R4, RZ, P2 ;  /* 0x000000ff04041208 */ /* 0x000fe40001000000 */
[----:B------:R-:W-:Y:S01]  /*5620*/  @P1 FSEL R5, R5, -QNAN , P2 ;  /* 0xfff0000005051808 */ /* 0x000fe20001000000 */
[----:B------:R-:W-:Y:S06]  /*5630*/  @P1 BRA `(.L_x_5939) ;  /* 0x0000000400c41947 */ /* 0x000fec0003800000 */
[----:B------:R-:W-:Y:S01]  /*5640*/  LOP3.LUT R4, R3, 0x800fffff, RZ, 0xc0, !PT ;  /* 0x800fffff03047812 */ /* 0x000fe200078ec0ff */
[----:B------:R-:W-:Y:S01]  /*5650*/  IMAD.MOV.U32 R6, RZ, RZ, RZ ;  /* 0x000000ffff067224 */ /* 0x000fe200078e00ff */
[----:B------:R-:W-:Y:S01]  /*5660*/  MOV R15, 0x3ed0ee25 ;  /* 0x3ed0ee25000f7802 */ /* 0x000fe20000000f00 */
[----:B------:R-:W-:Y:S01]  /*5670*/  IMAD.MOV.U32 R14, RZ, RZ, -0x748574fc ;  /* 0x8b7a8b04ff0e7424 */ /* 0x000fe200078e00ff */
[----:B------:R-:W-:Y:S01]  /*5680*/  LOP3.LUT R5, R4, 0x3ff00000, RZ, 0xfc, !PT ;  /* 0x3ff0000004057812 */ /* 0x000fe200078efcff */
[----:B------:R-:W-:Y:S01]  /*5690*/  IMAD.MOV.U32 R4, RZ, RZ, R2 ;  /* 0x000000ffff047224 */ /* 0x000fe200078e0002 */
[----:B------:R-:W-:Y:S01]  /*56a0*/  UMOV UR6, 0x3ae80f1e ;  /* 0x3ae80f1e00067882 */ /* 0x000fe20000000000 */
[----:B------:R-:W-:Y:S01]  /*56b0*/  UMOV UR7, 0x3eb1380b ;  /* 0x3eb1380b00077882 */ /* 0x000fe20000000000 */
        /* <DEDUP_REMOVED lines=55> */
.L_x_5938:
[----:B------:R-:W-:Y:S01]  /*5a30*/  DADD R14, R10, 2 ;  /* 0x400000000a0e7429 */ /* 0x000fe20000000000 */
[----:B------:R-:W-:Y:S01]  /*5a40*/  MOV R2, 0x1 ;  /* 0x0000000100027802 */ /* 0x000fe20000000f00 */
[----:B------:R-:W-:Y:S01]  /*5a50*/  BSSY B2, `(.L_x_5940) ;  /* 0x0000012000027945 */ /* 0x000fe20003800000 */
[----:B------:R-:W-:-:S03]  /*5a60*/  FSETP.GEU.AND P1, PT, |R11|, 6.5827683646048100446e-37, PT ;  /* 0x036000000b00780b */ /* 0x000fc60003f2e200 */
        /* <DEDUP_REMOVED lines=15> */
[----:B------:R-:W-:Y:S05]  /*5b60*/  CALL.REL.NOINC `($__internal_9_$__cuda_sm20_div_rn_f64_full) ;  /* 0x0000000000947944 */ /* 0x000fea0003c00000 */
.L_x_5941:
[----:B------:R-:W-:Y:S05]  /*5b70*/  BSYNC B2 ;  /* 0x0000000000027941 */ /* 0x000fea0003800000 */
.L_x_5940:
[----:B------:R-:W-:Y:S01]  /*5b80*/  DMUL R24, R10, R24 ;  /* 0x000000180a187228 */ /* 0x000fe20000000000 */
[----:B------:R-:W-:Y:S01]  /*5b90*/  MOV R6, 0xceb2dc44 ;  /* 0xceb2dc4400067802 */ /* 0x000fe20000000f00 */
[----:B------:R-:W-:Y:S01]  /*5ba0*/  IMAD.MOV.U32 R7, RZ, RZ, 0x3ed087ff ;  /* 0x3ed087ffff077424 */ /* 0x000fe200078e00ff */
        /* <DEDUP_REMOVED lines=26> */
.L_x_5939:
[----:B------:R-:W-:Y:S05]  /*5d50*/  BSYNC B1 ;  /* 0x0000000000017941 */ /* 0x000fea0003800000 */
.L_x_5937:
[----:B------:R-:W-:-:S11]  /*5d60*/  DMUL R8, R4, 0.5 ;  /* 0x3fe0000004087828 */ /* 0x000fd60000000000 */
.L_x_5936:
[----:B------:R-:W-:Y:S05]  /*5d70*/  BSYNC B0 ;  /* 0x0000000000007941 */ /* 0x000fea0003800000 */
.L_x_5934:
[----:B------:R-:W-:Y:S01]  /*5d80*/  IMAD.MOV.U32 R10, RZ, RZ, R22 ;  /* 0x000000ffff0a7224 */ /* 0x000fe200078e0016 */
[----:B------:R-:W-:-:S05]  /*5d90*/  MOV R11, R23 ;  /* 0x00000017000b7202 */ /* 0x000fca0000000f00 */
[----:B------:R-:W-:Y:S01]  /*5da0*/  STG.E.128 desc[UR8][R20.64], R8 ;  /* 0x0000000814007986 */ /* 0x000fe2000c101d08 */
[----:B------:R-:W-:Y:S05]  /*5db0*/  EXIT ;  /* 0x000000000000794d */ /* 0x000fea0003800000 */
        .weak           $__internal_9_$__cuda_sm20_div_rn_f64_full
        .type           $__internal_9_$__cuda_sm20_div_rn_f64_full,@function
        .size           $__internal_9_$__cuda_sm20_div_rn_f64_full,(.L_x_13239 - $__internal_9_$__cuda_sm20_div_rn_f64_full)
$__internal_9_$__cuda_sm20_div_rn_f64_full:
        /* <DEDUP_REMOVED lines=9> */
[----:B------:R-:W-:-:S02]  /*5e50*/  LOP3.LUT R5, R15, 0x7ff00000, RZ, 0xc0, !PT ;  /* 0x7ff000000f057812 */ /* 0x000fc400078ec0ff */
[----:B------:R-:W-:Y:S01]  /*5e60*/  MOV R2, 0x1ca00000 ;  /* 0x1ca0000000027802 */ /* 0x000fe20000000f00 */
[----:B------:R-:W-:Y:S01]  /*5e70*/  @!P0 DMUL R12, R14, 8.98846567431157953865e+307 ;  /* 0x7fe000000e0c8828 */ /* 0x000fe20000000000 */
[----:B------:R-:W-:-:S03]  /*5e80*/  ISETP.GE.U32.AND P2, PT, R3, R5, PT ;  /* 0x000000050300720c */ /* 0x000fc60003f46070 */
[----:B------:R-:W-:Y:S01]  /*5e90*/  @!P3 LOP3.LUT R0, R15, 0x7ff00000, RZ, 0xc0, !PT ;  /* 0x7ff000000f00b812 */ /* 0x000fe200078ec0ff */
[----:B------:R-:W-:Y:S01]  /*5ea0*/  @!P3 IMAD.MOV.U32 R24, RZ, RZ, RZ ;  /* 0x000000ffff18b224 */ /* 0x000fe200078e00ff */
[----:B------:R-:W0:Y:S01]  /*5eb0*/  MUFU.RCP64H R27, R13 ;  /* 0x0000000d001b7308 */ /* 0x000e220000001800 */
[----:B------:R-:W-:Y:S02]  /*5ec0*/  SEL R19, R2, 0x63400000, !P2 ;  /* 0x6340000002137807 */ /* 0x000fe40005000000 */
[----:B------:R-:W-:Y:S02]  /*5ed0*/  @!P3 ISETP.GE.U32.AND P4, PT, R3, R0, PT ;  /* 0x000000000300b20c */ /* 0x000fe40003f86070 */
[----:B------:R-:W-:Y:S02]  /*5ee0*/  LOP3.LUT R19, R19, 0x800fffff, R17, 0xf8, !PT ;  /* 0x800fffff13137812 */ /* 0x000fe400078ef811 */
[----:B------:R-:W-:Y:S01]  /*5ef0*/  @!P0 LOP3.LUT R5, R13, 0x7ff00000, RZ, 0xc0, !PT ;  /* 0x7ff000000d058812 */ /* 0x000fe200078ec0ff */
[----:B0-----:R-:W-:-:S08]  /*5f00*/  DFMA R6, R26, -R12, 1 ;  /* 0x3ff000001a06742b */ /* 0x001fd0000000080c */
[----:B------:R-:W-:-:S08]  /*5f10*/  DFMA R6, R6, R6, R6 ;  /* 0x000000060606722b */ /* 0x000fd00000000006 */
[----:B------:R-:W-:Y:S01]  /*5f20*/  DFMA R26, R26, R6, R26 ;  /* 0x000000061a1a722b */ /* 0x000fe2000000001a */
[----:B------:R-:W-:-:S04]  /*5f30*/  @!P3 SEL R7, R2, 0x63400000, !P4 ;  /* 0x634000000207b807 */ /* 0x000fc80006000000 */
[----:B------:R-:W-:-:S03]  /*5f40*/  @!P3 LOP3.LUT R0, R7, 0x80000000, R17, 0xf8, !PT ;  /* 0x800000000700b812 */ /* 0x000fc600078ef811 */
[----:B------:R-:W-:Y:S01]  /*5f50*/  DFMA R6, R26, -R12, 1 ;  /* 0x3ff000001a06742b */ /* 0x000fe2000000080c */
[----:B------:R-:W-:Y:S02]  /*5f60*/  @!P3 LOP3.LUT R25, R0, 0x100000, RZ, 0xfc, !PT ;  /* 0x001000000019b812 */ /* 0x000fe400078efcff */
[----:B------:R-:W-:-:S04]  /*5f70*/  MOV R0, R3 ;  /* 0x0000000300007202 */ /* 0x000fc80000000f00 */
        /* <DEDUP_REMOVED lines=16> */
[----:B------:R-:W-:-:S04]  /*6080*/  SEL R2, R2, 0x63400000, !P0 ;  /* 0x6340000002027807 */ /* 0x000fc80004000000 */
[----:B------:R-:W-:-:S05]  /*6090*/  IADD3 R2, -R2, R5, RZ ;  /* 0x0000000502027210 */ /* 0x000fca0007ffe1ff */
[----:B------:R-:W-:-:S06]  /*60a0*/  VIADD R17, R2, 0x7fe00000 ;  /* 0x7fe0000002117836 */ /* 0x000fcc0000000000 */
[----:B------:R-:W-:-:S10]  /*60b0*/  DMUL R24, R6, R16 ;  /* 0x0000001006187228 */ /* 0x000fd40000000000 */
[----:B------:R-:W-:-:S13]  /*60c0*/  FSETP.GTU.AND P0, PT, |R25|, 1.469367938527859385e-39, PT ;  /* 0x001000001900780b */ /* 0x000fda0003f0c200 */
[----:B------:R-:W-:Y:S05]  /*60d0*/  @P0 BRA `(.L_x_5944) ;  /* 0x0000000000940947 */ /* 0x000fea0003800000 */
[----:B------:R-:W-:Y:S01]  /*60e0*/  DFMA R12, R6, -R12, R18 ;  /* 0x8000000c060c722b */ /* 0x000fe20000000012 */
[----:B------:R-:W-:-:S09]  /*60f0*/  MOV R16, RZ ;  /* 0x000000ff00107202 */ /* 0x000fd20000000f00 */
        /* <DEDUP_REMOVED lines=12> */
[----:B------:R-:W-:Y:S01]  /*61c0*/  FSEL R25, R3, R25, !P0 ;  /* 0x0000001903197208 */ /* 0x000fe20004000000 */
[----:B------:R-:W-:Y:S06]  /*61d0*/  BRA `(.L_x_5944) ;  /* 0x0000000000547947 */ /* 0x000fec0003800000 */
.L_x_5943:
[----:B------:R-:W-:-:S14]  /*61e0*/  DSETP.NAN.AND P0, PT, R16, R16, PT ;  /* 0x000000101000722a */ /* 0x000fdc0003f08000 */
[----:B------:R-:W-:Y:S05]  /*61f0*/  @P0 BRA `(.L_x_5945) ;  /* 0x0000000000440947 */ /* 0x000fea0003800000 */
[----:B------:R-:W-:-:S14]  /*6200*/  DSETP.NAN.AND P0, PT, R14, R14, PT ;  /* 0x0000000e0e00722a */ /* 0x000fdc0003f08000 */
[----:B------:R-:W-:Y:S05]  /*6210*/  @P0 BRA `(.L_x_5946) ;  /* 0x0000000000300947 */ /* 0x000fea0003800000 */
[----:B------:R-:W-:Y:S01]  /*6220*/  ISETP.NE.AND P0, PT, R0, R5, PT ;  /* 0x000000050000720c */ /* 0x000fe20003f05270 */
[----:B------:R-:W-:Y:S01]  /*6230*/  IMAD.MOV.U32 R25, RZ, RZ, -0x80000 ;  /* 0xfff80000ff197424 */ /* 0x000fe200078e00ff */
[----:B------:R-:W-:-:S11]  /*6240*/  MOV R24, 0x0 ;  /* 0x0000000000187802 */ /* 0x000fd60000000f00 */
[----:B------:R-:W-:Y:S05]  /*6250*/  @!P0 BRA `(.L_x_5944) ;  /* 0x0000000000348947 */ /* 0x000fea0003800000 */
[----:B------:R-:W-:Y:S02]  /*6260*/  ISETP.NE.AND P0, PT, R0, 0x7ff00000, PT ;  /* 0x7ff000000000780c */ /* 0x000fe40003f05270 */
[----:B------:R-:W-:Y:S02]  /*6270*/  LOP3.LUT R25, R17, 0x80000000, R15, 0x48, !PT ;  /* 0x8000000011197812 */ /* 0x000fe400078e480f */
[----:B------:R-:W-:-:S13]  /*6280*/  ISETP.EQ.OR P0, PT, R5, RZ, !P0 ;  /* 0x000000ff0500720c */ /* 0x000fda0004702670 */
[----:B------:R-:W-:Y:S01]  /*6290*/  @P0 LOP3.LUT R0, R25, 0x7ff00000, RZ, 0xfc, !PT ;  /* 0x7ff0000019000812 */ /* 0x000fe200078efcff */
[----:B------:R-:W-:Y:S01]  /*62a0*/  @!P0 IMAD.MOV.U32 R24, RZ, RZ, RZ ;  /* 0x000000ffff188224 */ /* 0x000fe200078e00ff */
[----:B------:R-:W-:-:S03]  /*62b0*/  @P0 MOV R24, RZ ;  /* 0x000000ff00180202 */ /* 0x000fc60000000f00 */
[----:B------:R-:W-:Y:S01]  /*62c0*/  @P0 IMAD.MOV.U32 R25, RZ, RZ, R0 ;  /* 0x000000ffff190224 */ /* 0x000fe200078e0000 */
[----:B------:R-:W-:Y:S06]  /*62d0*/  BRA `(.L_x_5944) ;  /* 0x0000000000147947 */ /* 0x000fec0003800000 */
.L_x_5946:
[----:B------:R-:W-:Y:S01]  /*62e0*/  LOP3.LUT R25, R15, 0x80000, RZ, 0xfc, !PT ;  /* 0x000800000f197812 */ /* 0x000fe200078efcff */
[----:B------:R-:W-:Y:S01]  /*62f0*/  IMAD.MOV.U32 R24, RZ, RZ, R14 ;  /* 0x000000ffff187224 */ /* 0x000fe200078e000e */
[----:B------:R-:W-:Y:S06]  /*6300*/  BRA `(.L_x_5944) ;  /* 0x0000000000087947 */ /* 0x000fec0003800000 */
.L_x_5945:
[----:B------:R-:W-:Y:S02]  /*6310*/  LOP3.LUT R25, R17, 0x80000, RZ, 0xfc, !PT ;  /* 0x0008000011197812 */ /* 0x000fe400078efcff */
[----:B------:R-:W-:-:S07]  /*6320*/  MOV R24, R16 ;  /* 0x0000001000187202 */ /* 0x000fce0000000f00 */
.L_x_5944:
[----:B------:R-:W-:Y:S05]  /*6330*/  BSYNC B4 ;  /* 0x0000000000047941 */ /* 0x000fea0003800000 */
.L_x_5942:
[----:B------:R-:W-:-:S04]  /*6340*/  IMAD.MOV.U32 R5, RZ, RZ, 0x0 ;  /* 0x00000000ff057424 */ /* 0x000fc800078e00ff */
[----:B------:R-:W-:Y:S05]  /*6350*/  RET.REL.NODEC R4 `(_ZN2at6native18elementwise_kernelILi128ELi2EZNS0_22gpu_kernel_impl_nocastIZZZNS0_17log1p_kernel_cudaERNS_18TensorIteratorBaseEENKUlvE_clEvENKUlvE1_clEvEUlN3c107complexIdEEE_EEvS4_RKT_EUliE_EEviT1_) ;  /* 0xffffff9c04287950 */ /* 0x000fea0003c3ffff */
.L_x_5947:
        /* <DEDUP_REMOVED lines=10> */
.L_x_13239:


//--------------------- .text._ZN2at6native27unrolled_elementwise_kernelIZZZNS0_17log1p_kernel_cudaERNS_18TensorIteratorBaseEENKUlvE_clEvENKUlvE1_clEvEUlN3c107complexIdEEE_St5arrayIPcLm2EELi4E23TrivialOffsetCalculatorILi1EjESE_NS0_6memory15LoadWithoutCastENSF_16StoreWithoutCastEEEviT_T0_T2_T3_T4_T5_ --------------------------
	.section	.text._ZN2at6native27unrolled_elementwise_kernelIZZZNS0_17log1p_kernel_cudaERNS_18TensorIteratorBaseEENKUlvE_clEvENKUlvE1_clEvEUlN3c107complexIdEEE_St5arrayIPcLm2EELi4E23TrivialOffsetCalculatorILi1EjESE_NS0_6memory15LoadWithoutCastENSF_16StoreWithoutCastEEEviT_T0_T2_T3_T4_T5_,"ax",@progbits
	.align	128
        .global         _ZN2at6native27unrolled_elementwise_kernelIZZZNS0_17log1p_kernel_cudaERNS_18TensorIteratorBaseEENKUlvE_clEvENKUlvE1_clEvEUlN3c107complexIdEEE_St5arrayIPcLm2EELi4E23TrivialOffsetCalculatorILi1EjESE_NS0_6memory15LoadWithoutCastENSF_16StoreWithoutCastEEEviT_T0_T2_T3_T4_T5_
        .type           _ZN2at6native27unrolled_elementwise_kernelIZZZNS0_17log1p_kernel_cudaERNS_18TensorIteratorBaseEENKUlvE_clEvENKUlvE1_clEvEUlN3c107complexIdEEE_St5arrayIPcLm2EELi4E23TrivialOffsetCalculatorILi1EjESE_NS0_6memory15LoadWithoutCastENSF_16StoreWithoutCastEEEviT_T0_T2_T3_T4_T5_,@function
        .size           _ZN2at6native27unrolled_elementwise_kernelIZZZNS0_17log1p_kernel_cudaERNS_18TensorIteratorBaseEENKUlvE_clEvENKUlvE1_clEvEUlN3c107complexIdEEE_St5arrayIPcLm2EELi4E23TrivialOffsetCalculatorILi1EjESE_NS0_6memory15LoadWithoutCastENSF_16StoreWithoutCastEEEviT_T0_T2_T3_T4_T5_,(.L_x_13240 - _ZN2at6native27unrolled_elementwise_kernelIZZZNS0_17log1p_kernel_cudaERNS_18TensorIteratorBaseEENKUlvE_clEvENKUlvE1_clEvEUlN3c107complexIdEEE_St5arrayIPcLm2EELi4E23TrivialOffsetCalculatorILi1EjESE_NS0_6memory15LoadWithoutCastENSF_16StoreWithoutCastEEEviT_T0_T2_T3_T4_T5_)
        .other          _ZN2at6native27unrolled_elementwise_kernelIZZZNS0_17log1p_kernel_cudaERNS_18TensorIteratorBaseEENKUlvE_clEvENKUlvE1_clEvEUlN3c107complexIdEEE_St5arrayIPcLm2EELi4E23TrivialOffsetCalculatorILi1EjESE_NS0_6memory15LoadWithoutCastENSF_16StoreWithoutCastEEEviT_T0_T2_T3_T4_T5_,@"STO_CUDA_ENTRY STV_DEFAULT"
_ZN2at6native27unrolled_elementwise_kernelIZZZNS0_17log1p_kernel_cudaERNS_18TensorIteratorBaseEENKUlvE_clEvENKUlvE1_clEvEUlN3c107complexIdEEE_St5arrayIPcLm2EELi4E23TrivialOffsetCalculatorILi1EjESE_NS0_6memory15LoadWithoutCastENSF_16StoreWithoutCastEEEviT_T0_T2_T3_T4_T5_:
.text._ZN2at6native27unrolled_elementwise_kernelIZZZNS0_17log1p_kernel_cudaERNS_18TensorIteratorBaseEENKUlvE_clEvENKUlvE1_clEvEUlN3c107complexIdEEE_St5arrayIPcLm2EELi4E23TrivialOffsetCalculatorILi1EjESE_NS0_6memory15LoadWithoutCastENSF_16StoreWithoutCastEEEviT_T0_T2_T3_T4_T5_:
[----:B------:R-:W-:Y:S01]  /*0000*/  LDC R1, c[0x0][0x28] ;  /* 0x00000a00ff017b82 */ /* 0x000fe20000000800 */
[----:B------:R-:W0:Y:S07]  /*0010*/  S2R R6, SR_CTAID.X ;  /* 0x0000000000067919 */ /* 0x000e2e0000002500 */
[----:B------:R-:W0:Y:S01]  /*0020*/  LDC R3, c[0x0][0x210] ;  /* 0x00008400ff037b82 */ /* 0x000e220000000800 */
[----:B------:R-:W-:Y:S02]  /*0030*/  CS2R R26, SRZ ;  /* 0x00000000001a7805 */ /* 0x000fe4000001ff00 */
[----:B------:R-:W-:Y:S01]  /*0040*/  CS2R R24, SRZ ;  /* 0x0000000000187805 */ /* 0x000fe2000001ff00 */
[----:B------:R-:W1:Y:S01]  /*0050*/  S2R R7, SR_TID.X ;  /* 0x0000000000077919 */ /* 0x000e620000002100 */
[----:B------:R-:W-:-:S02]  /*0060*/  CS2R R22, SRZ ;  /* 0x0000000000167805 */ /* 0x000fc4000001ff00 */
[----:B------:R-:W-:Y:S01]  /*0070*/  CS2R R20, SRZ ;  /* 0x0000000000147805 */ /* 0x000fe2000001ff00 */
[----:B------:R-:W-:Y:S01]  /*0080*/  ULDC.64 UR4, c[0x0][0x208] ;  /* 0x0000820000047ab9 */ /* 0x000fe20000000a00 */
[----:B0-----:R-:W-:-:S05]  /*0090*/  IMAD R0, R6, -0x200, R3 ;  /* 0xfffffe0006007824 */ /* 0x001fca00078e0203 */
[----:B-1----:R-:W-:-:S13]  /*00a0*/  ISETP.GE.AND P2, PT, R7, R0, PT ;  /* 0x000000000700720c */ /* 0x002fda0003f46270 */
[----:B------:R-:W-:Y:S01]  /*00b0*/  @!P2 IMAD R13, R6, 0x200, R7 ;  /* 0x00000200060da824 */ /* 0x000fe200078e0207 */
[----:B------:R-:W0:Y:S01]  /*00c0*/  @!P2 LDC.64 R2, c[0x0][0x220] ;  /* 0x00008800ff02ab82 */ /* 0x000e220000000a00 */
[----:B------:R-:W-:-:S05]  /*00d0*/  @!P2 VIADD R7, R7, 0x80 ;  /* 0x000000800707a836 */ /* 0x000fca0000000000 */
[----:B------:R-:W-:-:S13]  /*00e0*/  ISETP.GE.AND P0, PT, R7, R0, PT ;  /* 0x000000000700720c */ /* 0x000fda0003f06270 */
[C---:B------:R-:W-:Y:S01]  /*00f0*/  @!P0 IMAD R17, R6.reuse, 0x200, R7 ;  /* 0x0000020006118824 */ /* 0x040fe200078e0207 */
[----:B------:R-:W1:Y:S01]  /*0100*/  @!P0 LDC.64 R4, c[0x0][0x220] ;  /* 0x00008800ff048b82 */ /* 0x000e620000000a00 */
[----:B------:R-:W-:Y:S02]  /*0110*/  @!P0 VIADD R7, R7, 0x80 ;  /* 0x0000008007078836 */ /* 0x000fe40000000000 */
[----:B0-----:R-:W-:Y:S01]  /*0120*/  @!P2 IMAD.WIDE.U32 R2, R13, 0x10, R2 ;  /* 0x000000100d02a825 */ /* 0x001fe200078e0002 */
[----:B------:R-:W-:Y:S02]  /*0130*/  CS2R R12, SRZ ;  /* 0x00000000000c7805 */ /* 0x000fe4000001ff00 */
[C---:B------:R-:W-:Y:S02]  /*0140*/  ISETP.GE.AND P3, PT, R7.reuse, R0, PT ;  /* 0x000000000700720c */ /* 0x040fe40003f66270 */
[----:B------:R0:W5:Y:S11]  /*0150*/  @!P2 LDG.E.128 R20, desc[UR4][R2.64] ;  /* 0x000000040214a981 */ /* 0x000176000c1e1d00 */
[----:B------:R-:W-:Y:S01]  /*0160*/  @!P3 IMAD R29, R6, 0x200, R7 ;  /* 0x00000200061db824 */ /* 0x000fe200078e0207 */
[----:B------:R-:W2:Y:S01]  /*0170*/  @!P3 LDC.64 R8, c[0x0][0x220] ;  /* 0x00008800ff08bb82 */ /* 0x000ea20000000a00 */
[----:B------:R-:W-:-:S05]  /*0180*/  @!P3 VIADD R7, R7, 0x80 ;  /* 0x000000800707b836 */ /* 0x000fca0000000000 */
[----:B------:R-:W-:-:S13]  /*0190*/  ISETP.GE.AND P1, PT, R7, R0, PT ;  /* 0x000000000700720c */ /* 0x000fda0003f26270 */
[----:B------:R-:W3:Y:S01]  /*01a0*/  @!P1 LDC.64 R10, c[0x0][0x220] ;  /* 0x00008800ff0a9b82 */ /* 0x000ee20000000a00 */
[----:B------:R-:W-:Y:S02]  /*01b0*/  @!P1 IMAD R15, R6, 0x200, R7 ;  /* 0x00000200060f9824 */ /* 0x000fe400078e0207 */
[----:B-1----:R-:W-:-:S04]  /*01c0*/  @!P0 IMAD.WIDE.U32 R6, R17, 0x10, R4 ;  /* 0x0000001011068825 */ /* 0x002fc800078e0004 */
[----:B--2---:R-:W-:Y:S01]  /*01d0*/  @!P3 IMAD.WIDE.U32 R28, R29, 0x10, R8 ;  /* 0x000000101d1cb825 */ /* 0x004fe200078e0008 */
[----:B------:R-:W-:Y:S01]  /*01e0*/  CS2R R8, SRZ ;  /* 0x0000000000087805 */ /* 0x000fe2000001ff00 */
[----:B------:R0:W5:Y:S02]  /*01f0*/  @!P0 LDG.E.128 R24, desc[UR4][R6.64] ;  /* 0x0000000406188981 */ /* 0x000164000c1e1d00 */
[----:B---3--:R-:W-:Y:S01]  /*0200*/  @!P1 IMAD.WIDE.U32 R4, R15, 0x10, R10 ;  /* 0x000000100f049825 */ /* 0x008fe200078e000a */
[----:B------:R-:W-:Y:S02]  /*0210*/  CS2R R10, SRZ ;  /* 0x00000000000a7805 */ /* 0x000fe4000001ff00 */
[----:B------:R-:W-:-:S04]  /*0220*/  CS2R R14, SRZ ;  /* 0x00000000000e7805 */ /* 0x000fc8000001ff00 */
[----:B------:R0:W5:Y:S04]  /*0230*/  @!P3 LDG.E.128 R8, desc[UR4][R28.64] ;  /* 0x000000041c08b981 */ /* 0x000168000c1e1d00 */
[----:B------:R0:W5:Y:S01]  /*0240*/  @!P1 LDG.E.128 R12, desc[UR4][R4.64] ;  /* 0x00000004040c9981 */ /* 0x000162000c1e1d00 */
[----:B------:R-:W-:Y:S01]  /*0250*/  BSSY B1, `(.L_x_5948) ;  /* 0x00001b5000017945 */ /* 0x000fe20003800000 */
[----:B------:R-:W-:Y:S02]  /*0260*/  CS2R R18, SRZ ;  /* 0x0000000000127805 */ /* 0x000fe4000001ff00 */
[----:B------:R-:W-:Y:S01]  /*0270*/  CS2R R16, SRZ ;  /* 0x0000000000107805 */ /* 0x000fe2000001ff00 */
[----:B------:R-:W-:Y:S06]  /*0280*/  @P2 BRA `(.L_x_5949) ;  /* 0x0000001800c42947 */ /* 0x000fec0003800000 */
[----:B0----5:R-:W-:Y:S01]  /*0290*/  DADD R6, R20, 1 ;  /* 0x3ff0000014067429 */ /* 0x021fe20000000000 */
        /* <DEDUP_REMOVED lines=28> */
[----:B------:R-:W-:Y:S05]  /*0460*/  CALL.REL.NOINC `($__internal_10_$__cuda_sm20_div_rn_f64_full) ;  /* 0x0000006c00807944 */ /* 0x000fea0003c00000 */
[----:B------:R-:W-:-:S07]  /*0470*/  IMAD.MOV.U32 R5, RZ, RZ, R3 ;  /* 0x000000ffff057224 */ /* 0x000fce00078e0003 */
.L_x_5953:
[----:B------:R-:W-:Y:S05]  /*0480*/  BSYNC B3 ;  /* 0x0000000000037941 */ /* 0x000fea0003800000 */
.L_x_5952:
        /* <DEDUP_REMOVED lines=79> */
.L_x_5951:
[----:B------:R-:W-:-:S04]  /*0980*/  ISETP.GE.AND P0, PT, R7, RZ, PT ;  /* 0x000000ff0700720c */ /* 0x000fc80003f06270 */
[----:B------:R-:W-:Y:S02]  /*0990*/  FSEL R18, RZ, 3.37028055040000000000e+12, P0 ;  /* 0x54442d18ff127808 */ /* 0x000fe40000000000 */
[----:B------:R-:W-:-:S07]  /*09a0*/  FSEL R19, RZ, 2.1426990032196044922, P0 ;  /* 0x400921fbff137808 */ /* 0x000fce0000000000 */
.L_x_5954:
[----:B------:R-:W-:Y:S05]  /*09b0*/  BSYNC B2 ;  /* 0x0000000000027941 */ /* 0x000fea0003800000 */
.L_x_5950:
[----:B------:R-:W-:Y:S01]  /*09c0*/  DADD R6, -RZ, |R22| ;  /* 0x00000000ff067229 */ /* 0x000fe20000000516 */
[----:B------:R-:W-:Y:S01]  /*09d0*/  IMAD.MOV.U32 R2, RZ, RZ, RZ ;  /* 0x000000ffff027224 */ /* 0x000fe200078e00ff */
[----:B------:R-:W-:Y:S01]  /*09e0*/  DADD R32, -RZ, |R20| ;  /* 0x00000000ff207229 */ /* 0x000fe20000000514 */
[----:B------:R-:W-:-:S09]  /*09f0*/  LOP3.LUT R19, R19, 0x80000000, R23, 0xb8, !PT ;  /* 0x8000000013137812 */ /* 0x000fd200078eb817 */
        /* <DEDUP_REMOVED lines=9> */
[----:B------:R-:W-:Y:S01]  /*0a90*/  SEL R28, R6, R32, P1 ;  /* 0x00000020061c7207 */ /* 0x000fe20000800000 */
[----:B------:R-:W-:-:S03]  /*0aa0*/  IMAD.MOV.U32 R32, RZ, RZ, RZ ;  /* 0x000000ffff207224 */ /* 0x000fc600078e00ff */
        /* <DEDUP_REMOVED lines=14> */
[----:B------:R-:W-:Y:S01]  /*0b90*/  DSETP.NEU.AND P1, PT, R16, RZ, PT ;  /* 0x000000ff1000722a */ /* 0x000fe20003f2d000 */
[----:B------:R-:W-:Y:S02]  /*0ba0*/  ISETP.GE.U32.AND P0, PT, R17, 0x7ff00000, PT ;  /* 0x7ff000001100780c */ /* 0x000fe40003f06070 */
[----:B------:R-:W0:Y:S02]  /*0bb0*/  MUFU.RSQ64H R33, R39 ;  /* 0x0000002700217308 */ /* 0x000e240000001c00 */
[----:B0-----:R-:W-:-:S08]  /*0bc0*/  DMUL R2, R32, R32 ;  /* 0x0000002020027228 */ /* 0x001fd00000000000 */
[----:B------:R-:W-:Y:S01]  /*0bd0*/  DFMA R40, R38, -R2, 1 ;  /* 0x3ff000002628742b */ /* 0x000fe20000000802 */
[----:B------:R-:W-:Y:S02]  /*0be0*/  IMAD.MOV.U32 R2, RZ, RZ, 0x0 ;  /* 0x00000000ff027424 */ /* 0x000fe400078e00ff */
[----:B------:R-:W-:-:S05]  /*0bf0*/  IMAD.MOV.U32 R3, RZ, RZ, 0x3fd80000 ;  /* 0x3fd80000ff037424 */ /* 0x000fca00078e00ff */
[----:B------:R-:W-:Y:S02]  /*0c00*/  DMUL R36, R32, R40 ;  /* 0x0000002820247228 */ /* 0x000fe40000000000 */
[----:B------:R-:W-:-:S08]  /*0c10*/  DFMA R40, R40, R2, 0.5 ;  /* 0x3fe000002828742b */ /* 0x000fd00000000002 */
[----:B------:R-:W-:Y:S01]  /*0c20*/  DFMA R36, R36, R40, R32 ;  /* 0x000000282424722b */ /* 0x000fe20000000020 */
[----:B------:R-:W-:Y:S01]  /*0c30*/  LOP3.LUT R33, R30, 0x100000, RZ, 0xfc, !PT ;  /* 0x001000001e217812 */ /* 0x000fe200078efcff */
[----:B------:R-:W-:-:S06]  /*0c40*/  DADD R30, R20, 1 ;  /* 0x3ff00000141e7429 */ /* 0x000fcc0000000000 */
[----:B------:R-:W-:-:S08]  /*0c50*/  DMUL R36, R34, R36 ;  /* 0x0000002422247228 */ /* 0x000fd00000000000 */
        /* <DEDUP_REMOVED lines=10> */
[----:B------:R-:W-:Y:S02]  /*0d00*/  IMAD.MOV.U32 R28, RZ, RZ, RZ ;  /* 0x000000ffff1c7224 */ /* 0x000fe400078e00ff */
[----:B------:R-:W-:-:S07]  /*0d10*/  IMAD.MOV.U32 R23, RZ, RZ, R4 ;  /* 0x000000ffff177224 */ /* 0x000fce00078e0004 */
        /* <DEDUP_REMOVED lines=15> */
[----:B------:R-:W-:Y:S02]  /*0e10*/  IMAD.MOV.U32 R31, RZ, RZ, R5 ;  /* 0x000000ffff1f7224 */ /* 0x000fe400078e0005 */
[----:B------:R-:W-:-:S05]  /*0e20*/  IMAD.MOV.U32 R30, RZ, RZ, RZ ;  /* 0x000000ffff1e7224 */ /* 0x000fca00078e00ff */
[----:B------:R-:W-:Y:S02]  /*0e30*/  DSETP.MIN.AND P0, P1, R28, R4, PT ;  /* 0x000000041c00722a */ /* 0x000fe40003900000 */
[----:B------:R-:W-:Y:S02]  /*0e40*/  IMAD.MOV.U32 R6, RZ, RZ, R29 ;  /* 0x000000ffff067224 */ /* 0x000fe400078e001d */
[----:B------:R-:W-:-:S03]  /*0e50*/  IMAD.MOV.U32 R4, RZ, RZ, R28 ;  /* 0x000000ffff047224 */ /* 0x000fc600078e001c */
[----:B------:R-:W-:Y:S02]  /*0e60*/  FSEL R33, R6, R31, P0 ;  /* 0x0000001f06217208 */ /* 0x000fe40000000000 */
[----:B------:R-:W-:Y:S01]  /*0e70*/  SEL R4, R4, R23, P0 ;  /* 0x0000001704047207 */ /* 0x000fe20000000000 */
[----:B------:R-:W-:Y:S01]  /*0e80*/  DSETP.NEU.AND P0, PT, R20, RZ, PT ;  /* 0x000000ff1400722a */ /* 0x000fe20003f0d000 */
[----:B------:R-:W-:Y:S01]  /*0e90*/  LOP3.LUT R23, R22, 0x100000, RZ, 0xfc, !PT ;  /* 0x0010000016177812 */ /* 0x000fe200078efcff */
[----:B------:R-:W-:Y:S02]  /*0ea0*/  IMAD.MOV.U32 R22, RZ, RZ, RZ ;  /* 0x000000ffff167224 */ /* 0x000fe400078e00ff */
        /* <DEDUP_REMOVED lines=92> */
.L_x_5955:
        /* <DEDUP_REMOVED lines=13> */
[----:B------:R-:W-:-:S04]  /*1540*/  @!P0 IMAD.MOV.U32 R3, RZ, RZ, R5 ;  /* 0x000000ffff038224 */ /* 0x000fc800078e0005 */
[----:B------:R-:W-:-:S05]  /*1550*/  VIADD R6, R3, 0xffffffff ;  /* 0xffffffff03067836 */ /* 0x000fca0000000000 */
[----:B------:R-:W-:-:S13]  /*1560*/  ISETP.GE.U32.AND P1, PT, R6, 0x7fefffff, PT ;  /* 0x7fefffff0600780c */ /* 0x000fda0003f26070 */
[----:B------:R-:W-:Y:S01]  /*1570*/  @P1 IMAD.MOV.U32 R6, RZ, RZ, 0x0 ;  /* 0x00000000ff061424 */ /* 0x000fe200078e00ff */
[----:B------:R-:W-:Y:S01]  /*1580*/  @P1 FSETP.NEU.FTZ.AND P2, PT, R5, RZ, PT ;  /* 0x000000ff0500120b */ /* 0x000fe20003f5d000 */
[----:B------:R-:W-:-:S06]  /*1590*/  @P1 IMAD.MOV.U32 R7, RZ, RZ, 0x7ff00000 ;  /* 0x7ff00000ff071424 */ /* 0x000fcc00078e00ff */
[----:B------:R-:W-:-:S10]  /*15a0*/  @P1 DFMA R6, R4, R6, +INF ;  /* 0x7ff000000406142b */ /* 0x000fd40000000006 */
[----:B------:R-:W-:Y:S01]  /*15b0*/  @P1 FSEL R16, R6, RZ, P2 ;  /* 0x000000ff06101208 */ /* 0x000fe20001000000 */
[----:B------:R-:W-:Y:S01]  /*15c0*/  IMAD.MOV.U32 R6, RZ, RZ, R2 ;  /* 0x000000ffff067224 */ /* 0x000fe200078e0002 */
[----:B------:R-:W-:Y:S01]  /*15d0*/  @P1 FSEL R17, R7, -QNAN , P2 ;  /* 0xfff0000007111808 */ /* 0x000fe20001000000 */
[----:B------:R-:W-:Y:S02]  /*15e0*/  IMAD.MOV.U32 R2, RZ, RZ, -0x3ff ;  /* 0xfffffc01ff027424 */ /* 0x000fe400078e00ff */
[----:B------:R-:W-:Y:S02]  /*15f0*/  @!P0 IMAD.MOV.U32 R2, RZ, RZ, -0x435 ;  /* 0xfffffbcbff028424 */ /* 0x000fe400078e00ff */
[----:B------:R-:W-:Y:S01]  /*1600*/  @!P0 IMAD.MOV.U32 R6, RZ, RZ, R4 ;  /* 0x000000ffff068224 */ /* 0x000fe200078e0004 */
[----:B------:R-:W-:Y:S01]  /*1610*/  @P1 DMUL R16, R16, 0.5 ;  /* 0x3fe0000010101828 */ /* 0x000fe20000000000 */
[----:B------:R-:W-:Y:S10]  /*1620*/  @P1 BRA `(.L_x_5949) ;  /* 0x0000000400dc1947 */ /* 0x000ff40003800000 */
[----:B------:R-:W-:Y:S01]  /*1630*/  LOP3.LUT R4, R3, 0x800fffff, RZ, 0xc0, !PT ;  /* 0x800fffff03047812 */ /* 0x000fe200078ec0ff */
[----:B------:R-:W-:Y:S01]  /*1640*/  IMAD.MOV.U32 R28, RZ, RZ, -0x748574fc ;  /* 0x8b7a8b04ff1c7424 */ /* 0x000fe200078e00ff */
[----:B------:R-:W-:Y:S01]  /*1650*/  UMOV UR6, 0x3ae80f1e ;  /* 0x3ae80f1e00067882 */ /* 0x000fe20000000000 */
[----:B------:R-:W-:Y:S01]  /*1660*/  IMAD.MOV.U32 R29, RZ, RZ, 0x3ed0ee25 ;  /* 0x3ed0ee25ff1d7424 */ /* 0x000fe200078e00ff */
[----:B------:R-:W-:Y:S01]  /*1670*/  LOP3.LUT R5, R4, 0x3ff00000, RZ, 0xfc, !PT ;  /* 0x3ff0000004057812 */ /* 0x000fe200078efcff */
[----:B------:R-:W-:Y:S01]  /*1680*/  IMAD.MOV.U32 R4, RZ, RZ, R6 ;  /* 0x000000ffff047224 */ /* 0x000fe200078e0006 */
[----:B------:R-:W-:Y:S01]  /*1690*/  UMOV UR7, 0x3eb1380b ;  /* 0x3eb1380b00077882 */ /* 0x000fe20000000000 */
[----:B------:R-:W-:Y:S01]  /*16a0*/  IMAD.MOV.U32 R6, RZ, RZ, RZ ;  /* 0x000000ffff067224 */ /* 0x000fe200078e00ff */
        /* <DEDUP_REMOVED lines=56> */
.L_x_5957:
        /* <DEDUP_REMOVED lines=21> */
.L_x_5959:
[----:B------:R-:W-:Y:S05]  /*1b80*/  BSYNC B2 ;  /* 0x0000000000027941 */ /* 0x000fea0003800000 */
.L_x_5958:
        /* <DEDUP_REMOVED lines=31> */
.L_x_5956:
[----:B------:R-:W-:Y:S02]  /*1d80*/  IMAD.MOV.U32 R16, RZ, RZ, R20 ;  /* 0x000000ffff107224 */ /* 0x000fe400078e0014 */
[----:B------:R-:W-:-:S07]  /*1d90*/  IMAD.MOV.U32 R17, RZ, RZ, R21 ;  /* 0x000000ffff117224 */ /* 0x000fce00078e0015 */
.L_x_5949:
[----:B------:R-:W-:Y:S05]  /*1da0*/  BSYNC B1 ;  /* 0x0000000000017941 */ /* 0x000fea0003800000 */
.L_x_5948:
[----:B0-----:R-:W0:Y:S01]  /*1db0*/  S2R R3, SR_TID.X ;  /* 0x0000000000037919 */ /* 0x001e220000002100 */
[----:B------:R-:W-:Y:S01]  /*1dc0*/  BSSY B1, `(.L_x_5960) ;  /* 0x00001b7000017945 */ /* 0x000fe20003800000 */
[----:B-----5:R-:W-:Y:S02]  /*1dd0*/  CS2R R22, SRZ ;  /* 0x0000000000167805 */ /* 0x020fe4000001ff00 */
        /* <DEDUP_REMOVED lines=35> */
.L_x_5965:
[----:B------:R-:W-:Y:S05]  /*2010*/  BSYNC B3 ;  /* 0x0000000000037941 */ /* 0x000fea0003800000 */
.L_x_5964:
        /* <DEDUP_REMOVED lines=79> */
.L_x_5963:
[----:B------:R-:W-:-:S04]  /*2510*/  ISETP.GE.AND P0, PT, R7, RZ, PT ;  /* 0x000000ff0700720c */ /* 0x000fc80003f06270 */
[----:B------:R-:W-:Y:S02]  /*2520*/  FSEL R22, RZ, 3.37028055040000000000e+12, P0 ;  /* 0x54442d18ff167808 */ /* 0x000fe40000000000 */
[----:B------:R-:W-:-:S07]  /*2530*/  FSEL R23, RZ, 2.1426990032196044922, P0 ;  /* 0x400921fbff177808 */ /* 0x000fce0000000000 */
.L_x_5966:
[----:B------:R-:W-:Y:S05]  /*2540*/  BSYNC B2 ;  /* 0x0000000000027941 */ /* 0x000fea0003800000 */
.L_x_5962:
        /* <DEDUP_REMOVED lines=171> */
.L_x_5967:
        /* <DEDUP_REMOVED lines=92> */
.L_x_5969:
        /* <DEDUP_REMOVED lines=21> */
.L_x_5971:
[----:B------:R-:W-:Y:S05]  /*3710*/  BSYNC B2 ;  /* 0x0000000000027941 */ /* 0x000fea0003800000 */
.L_x_5970:
        /* <DEDUP_REMOVED lines=31> */
.L_x_5968:
[----:B------:R-:W-:Y:S02]  /*3910*/  IMAD.MOV.U32 R20, RZ, RZ, R24 ;  /* 0x000000ffff147224 */ /* 0x000fe400078e0018 */
[----:B------:R-:W-:-:S07]  /*3920*/  IMAD.MOV.U32 R21, RZ, RZ, R25 ;  /* 0x000000ffff157224 */ /* 0x000fce00078e0019 */
.L_x_5961:
[----:B------:R-:W-:Y:S05]  /*3930*/  BSYNC B1 ;  /* 0x0000000000017941 */ /* 0x000fea0003800000 */
.L_x_5960:
        /* <DEDUP_REMOVED lines=38> */
.L_x_5977:
[----:B------:R-:W-:Y:S05]  /*3ba0*/  BSYNC B3 ;  /* 0x0000000000037941 */ /* 0x000fea0003800000 */
.L_x_5976:
        /* <DEDUP_REMOVED lines=79> */
.L_x_5975:
[----:B------:R-:W-:-:S04]  /*40a0*/  ISETP.GE.AND P0, PT, R7, RZ, PT ;  /* 0x000000ff0700720c */ /* 0x000fc80003f06270 */
[----:B------:R-:W-:Y:S02]  /*40b0*/  FSEL R26, RZ, 3.37028055040000000000e+12, P0 ;  /* 0x54442d18ff1a7808 */ /* 0x000fe40000000000 */
[----:B------:R-:W-:-:S07]  /*40c0*/  FSEL R27, RZ, 2.1426990032196044922, P0 ;  /* 0x400921fbff1b7808 */ /* 0x000fce0000000000 */
.L_x_5978:
[----:B------:R-:W-:Y:S05]  /*40d0*/  BSYNC B2 ;  /* 0x0000000000027941 */ /* 0x000fea0003800000 */
.L_x_5974:
        /* <DEDUP_REMOVED lines=171> */
.L_x_5979:
        /* <DEDUP_REMOVED lines=92> */
.L_x_5981:
        /* <DEDUP_REMOVED lines=21> */
.L_x_5983:
[----:B------:R-:W-:Y:S05]  /*52a0*/  BSYNC B2 ;  /* 0x0000000000027941 */ /* 0x000fea0003800000 */
.L_x_5982:
        /* <DEDUP_REMOVED lines=31> */
.L_x_5980:
[----:B------:R-:W-:Y:S02]  /*54a0*/  IMAD.MOV.U32 R24, RZ, RZ, R8 ;  /* 0x000000ffff187224 */ /* 0x000fe400078e0008 */
[----:B------:R-:W-:-:S07]  /*54b0*/  IMAD.MOV.U32 R25, RZ, RZ, R9 ;  /* 0x000000ffff197224 */ /* 0x000fce00078e0009 */
.L_x_5973:
[----:B------:R-:W-:Y:S05]  /*54c0*/  BSYNC B1 ;  /* 0x0000000000017941 */ /* 0x000fea0003800000 */
.L_x_5972:
        /* <DEDUP_REMOVED lines=38> */
.L_x_5989:
[----:B------:R-:W-:Y:S05]  /*5730*/  BSYNC B3 ;  /* 0x0000000000037941 */ /* 0x000fea0003800000 */
.L_x_5988:
        /* <DEDUP_REMOVED lines=79> */
.L_x_5987:
[----:B------:R-:W-:-:S04]  /*5c30*/  ISETP.GE.AND P0, PT, R7, RZ, PT ;  /* 0x000000ff0700720c */ /* 0x000fc80003f06270 */
[----:B------:R-:W-:Y:S02]  /*5c40*/  FSEL R10, RZ, 3.37028055040000000000e+12, P0 ;  /* 0x54442d18ff0a7808 */ /* 0x000fe40000000000 */
[----:B------:R-:W-:-:S07]  /*5c50*/  FSEL R11, RZ, 2.1426990032196044922, P0 ;  /* 0x400921fbff0b7808 */ /* 0x000fce0000000000 */
.L_x_5990:
[----:B------:R-:W-:Y:S05]  /*5c60*/  BSYNC B2 ;  /* 0x0000000000027941 */ /* 0x000fea0003800000 */
.L_x_5986:
        /* <DEDUP_REMOVED lines=172> */
.L_x_5991:
        /* <DEDUP_REMOVED lines=19> */
[----:B------:R-:W-:Y:S01]  /*6860*/  @P1 DFMA R4, R8, R4, +INF ;  /* 0x7ff000000804142b */ /* 0x000fe20000000004 */
[----:B------:R-:W-:Y:S02]  /*6870*/  IMAD.MOV.U32 R9, RZ, RZ, R2 ;  /* 0x000000ffff097224 */ /* 0x000fe400078e0002 */
[----:B------:R-:W-:Y:S02]  /*6880*/  IMAD.MOV.U32 R2, RZ, RZ, -0x3ff ;  /* 0xfffffc01ff027424 */ /* 0x000fe400078e00ff */
[----:B------:R-:W-:Y:S02]  /*6890*/  @!P0 IMAD.MOV.U32 R2, RZ, RZ, -0x435 ;  /* 0xfffffbcbff028424 */ /* 0x000fe400078e00ff */
[----:B------:R-:W-:-:S03]  /*68a0*/  @!P0 IMAD.MOV.U32 R9, RZ, RZ, R8 ;  /* 0x000000ffff098224 */ /* 0x000fc600078e0008 */
        /* <DEDUP_REMOVED lines=68> */
.L_x_5993:
        /* <DEDUP_REMOVED lines=21> */
.L_x_5995:
[----:B------:R-:W-:Y:S05]  /*6e40*/  BSYNC B2 ;  /* 0x0000000000027941 */ /* 0x000fea0003800000 */
.L_x_5994:
        /* <DEDUP_REMOVED lines=31> */
.L_x_5992:
[----:B------:R-:W-:Y:S02]  /*7040*/  IMAD.MOV.U32 R4, RZ, RZ, R12 ;  /* 0x000000ffff047224 */ /* 0x000fe400078e000c */
[----:B------:R-:W-:-:S07]  /*7050*/  IMAD.MOV.U32 R5, RZ, RZ, R13 ;  /* 0x000000ffff057224 */ /* 0x000fce00078e000d */
.L_x_5985:
[----:B------:R-:W-:Y:S05]  /*7060*/  BSYNC B1 ;  /* 0x0000000000017941 */ /* 0x000fea0003800000 */
.L_x_5984:
[----:B------:R-:W0:Y:S01]  /*7070*/  S2R R9, SR_TID.X ;  /* 0x0000000000097919 */ /* 0x000e220000002100 */
[----:B------:R-:W-:Y:S01]  /*7080*/  BSSY B0, `(.L_x_5996) ;  /* 0x0000016000007945 */ /* 0x000fe20003800000 */
[----:B0-----:R-:W-:Y:S01]  /*7090*/  ISETP.GE.AND P1, PT, R9, R0, PT ;  /* 0x000000000900720c */ /* 0x001fe20003f26270 */
[----:B------:R-:W-:-:S12]  /*70a0*/  IMAD.MOV.U32 R11, RZ, RZ, R9 ;  /* 0x000000ffff0b7224 */ /* 0x000fd800078e0009 */
[----:B------:R-:W0:Y:S01]  /*70b0*/  @!P1 S2R R8, SR_CTAID.X ;  /* 0x0000000000089919 */ /* 0x000e220000002500 */
[----:B------:R-:W1:Y:S01]  /*70c0*/  @!P1 LDC.64 R2, c[0x0][0x218] ;  /* 0x00008600ff029b82 */ /* 0x000e620000000a00 */
[----:B------:R-:W-:-:S05]  /*70d0*/  @!P1 VIADD R11, R9, 0x80 ;  /* 0x00000080090b9836 */ /* 0x000fca0000000000 */
[----:B------:R-:W-:Y:S01]  /*70e0*/  ISETP.GE.AND P0, PT, R11, R0, PT ;  /* 0x000000000b00720c */ /* 0x000fe20003f06270 */
[----:B0-----:R-:W-:-:S04]  /*70f0*/  @!P1 IMAD R9, R8, 0x200, R9 ;  /* 0x0000020008099824 */ /* 0x001fc800078e0209 */
[----:B-1----:R-:W-:-:S05]  /*7100*/  @!P1 IMAD.WIDE.U32 R2, R9, 0x10, R2 ;  /* 0x0000001009029825 */ /* 0x002fca00078e0002 */
[----:B------:R0:W-:Y:S03]  /*7110*/  @!P1 STG.E.128 desc[UR4][R2.64], R16 ;  /* 0x0000001002009986 */ /* 0x0001e6000c101d04 */
[----:B------:R-:W-:Y:S05]  /*7120*/  @P0 BRA `(.L_x_5997) ;  /* 0x00000000002c0947 */ /* 0x000fea0003800000 */
[----:B0-----:R-:W0:Y:S01]  /*7130*/  S2R R2, SR_CTAID.X ;  /* 0x0000000000027919 */ /* 0x001e220000002500 */
[----:B------:R-:W1:Y:S01]  /*7140*/  LDC.64 R8, c[0x0][0x218] ;  /* 0x00008600ff087b82 */ /* 0x000e620000000a00 */
[----:B0-----:R-:W-:Y:S02]  /*7150*/  IMAD R3, R2, 0x200, R11 ;  /* 0x0000020002037824 */ /* 0x001fe400078e020b */
[----:B------:R-:W-:-:S05]  /*7160*/  VIADD R11, R11, 0x80 ;  /* 0x000000800b0b7836 */ /* 0x000fca0000000000 */
[----:B------:R-:W-:-:S13]  /*7170*/  ISETP.GE.AND P0, PT, R11, R0, PT ;  /* 0x000000000b00720c */ /* 0x000fda0003f06270 */
[----:B------:R-:W-:Y:S02]  /*7180*/  @!P0 IMAD R13, R2, 0x200, R11 ;  /* 0x00000200020d8824 */ /* 0x000fe400078e020b */
[----:B-1----:R-:W-:-:S04]  /*7190*/  IMAD.WIDE.U32 R2, R3, 0x10, R8 ;  /* 0x0000001003027825 */ /* 0x002fc800078e0008 */
[----:B------:R-:W-:Y:S01]  /*71a0*/  @!P0 IMAD.WIDE.U32 R8, R13, 0x10, R8 ;  /* 0x000000100d088825 */ /* 0x000fe200078e0008 */
[----:B------:R1:W-:Y:S03]  /*71b0*/  STG.E.128 desc[UR4][R2.64], R20 ;  /* 0x0000001402007986 */ /* 0x0003e6000c101d04 */
[----:B------:R-:W-:Y:S01]  /*71c0*/  @!P0 VIADD R11, R11, 0x80 ;  /* 0x000000800b0b8836 */ /* 0x000fe20000000000 */
[----:B------:R1:W-:Y:S06]  /*71d0*/  @!P0 STG.E.128 desc[UR4][R8.64], R24 ;  /* 0x0000001808008986 */ /* 0x0003ec000c101d04 */
.L_x_5997:
[----:B------:R-:W-:Y:S05]  /*71e0*/  BSYNC B0 ;  /* 0x0000000000007941 */ /* 0x000fea0003800000 */
.L_x_5996:
[----:B------:R-:W-:-:S13]  /*71f0*/  ISETP.GE.AND P0, PT, R11, R0, PT ;  /* 0x000000000b00720c */ /* 0x000fda0003f06270 */
[----:B------:R-:W-:Y:S05]  /*7200*/  @P0 EXIT ;  /* 0x000000000000094d */ /* 0x000fea0003800000 */
[----:B------:R-:W2:Y:S01]  /*7210*/  S2R R0, SR_CTAID.X ;  /* 0x0000000000007919 */ /* 0x000ea20000002500 */
[----:B01----:R-:W0:Y:S01]  /*7220*/  LDC.64 R2, c[0x0][0x218] ;  /* 0x00008600ff027b82 */ /* 0x003e220000000a00 */
[----:B--2---:R-:W-:-:S04]  /*7230*/  IMAD R11, R0, 0x200, R11 ;  /* 0x00000200000b7824 */ /* 0x004fc800078e020b */
[----:B0-----:R-:W-:-:S05]  /*7240*/  IMAD.WIDE.U32 R2, R11, 0x10, R2 ;  /* 0x000000100b027825 */ /* 0x001fca00078e0002 */
[----:B------:R-:W-:Y:S01]  /*7250*/  STG.E.128 desc[UR4][R2.64], R4 ;  /* 0x0000000402007986 */ /* 0x000fe2000c101d04 */
[----:B------:R-:W-:Y:S05]  /*7260*/  EXIT ;  /* 0x000000000000794d */ /* 0x000fea0003800000 */
        .weak           $__internal_10_$__cuda_sm20_div_rn_f64_full
        .type           $__internal_10_$__cuda_sm20_div_rn_f64_full,@function
        .size           $__internal_10_$__cuda_sm20_div_rn_f64_full,(.L_x_13240 - $__internal_10_$__cuda_sm20_div_rn_f64_full)
$__internal_10_$__cuda_sm20_div_rn_f64_full:
        /* <DEDUP_REMOVED lines=70> */
.L_x_5999:
        /* <DEDUP_REMOVED lines=17> */
.L_x_6002:
[----:B------:R-:W-:Y:S01]  /*77e0*/  LOP3.LUT R3, R29, 0x80000, RZ, 0xfc, !PT ;  /* 0x000800001d037812 */ /* 0x000fe200078efcff */
[----:B------:R-:W-:-:S04]  /*77f0*/  IMAD.MOV.U32 R40, RZ, RZ, R28 ;  /* 0x000000ffff287224 */ /* 0x000fc800078e001c */
[----:B------:R-:W-:Y:S01]  /*7800*/  IMAD.MOV.U32 R41, RZ, RZ, R3 ;  /* 0x000000ffff297224 */ /* 0x000fe200078e0003 */
[----:B------:R-:W-:Y:S06]  /*7810*/  BRA `(.L_x_6000) ;  /* 0x00000000000c7947 */ /* 0x000fec0003800000 */
.L_x_6001:
[----:B------:R-:W-:Y:S01]  /*7820*/  LOP3.LUT R3, R37, 0x80000, RZ, 0xfc, !PT ;  /* 0x0008000025037812 */ /* 0x000fe200078efcff */
[----:B------:R-:W-:-:S04]  /*7830*/  IMAD.MOV.U32 R40, RZ, RZ, R36 ;  /* 0x000000ffff287224 */ /* 0x000fc800078e0024 */
[----:B------:R-:W-:-:S07]  /*7840*/  IMAD.MOV.U32 R41, RZ, RZ, R3 ;  /* 0x000000ffff297224 */ /* 0x000fce00078e0003 */
.L_x_6000:
[----:B------:R-:W-:Y:S05]  /*7850*/  BSYNC B0 ;  /* 0x0000000000007941 */ /* 0x000fea0003800000 */
.L_x_5998:
[----:B------:R-:W-:Y:S02]  /*7860*/  IMAD.MOV.U32 R28, RZ, RZ, R2 ;  /* 0x000000ffff1c7224 */ /* 0x000fe400078e0002 */
[----:B------:R-:W-:Y:S02]  /*7870*/  IMAD.MOV.U32 R29, RZ, RZ, 0x0 ;  /* 0x00000000ff1d7424 */ /* 0x000fe400078e00ff */
[----:B------:R-:W-:Y:S02]  /*7880*/  IMAD.MOV.U32 R4, RZ, RZ, R40 ;  /* 0x000000ffff047224 */ /* 0x000fe400078e0028 */
[----:B------:R-:W-:Y:S01]  /*7890*/  IMAD.MOV.U32 R3, RZ, RZ, R41 ;  /* 0x000000ffff037224 */ /* 0x000fe200078e0029 */
[----:B------:R-:W-:Y:S06]  /*78a0*/  RET.REL.NODEC R28 `(_ZN2at6native27unrolled_elementwise_kernelIZZZNS0_17log1p_kernel_cudaERNS_18TensorIteratorBaseEENKUlvE_clEvENKUlvE1_clEvEUlN3c107complexIdEEE_St5arrayIPcLm2EELi4E23TrivialOffsetCalculatorILi1EjESE_NS0_6memory15LoadWithoutCastENSF_16StoreWithoutCastEEEviT_T0_T2_T3_T4_T5_) ;  /* 0xffffff841cd47950 */ /* 0x000fec0003c3ffff */
.L_x_6003:
        /* <DEDUP_REMOVED lines=13> */
.L_x_13240:


//--------------------- .text._ZN2at6native29vectorized_elementwise_kernelILi2EZZZNS0_17log1p_kernel_cudaERNS_18TensorIteratorBaseEENKUlvE_clEvENKUlvE1_clEvEUlN3c107complexIdEEE_St5arrayIPcLm2EEEEviT0_T1_ --------------------------
	.section	.text._ZN2at6native29vectorized_elementwise_kernelILi2EZZZNS0_17log1p_kernel_cudaERNS_18TensorIteratorBaseEENKUlvE_clEvENKUlvE1_clEvEUlN3c107complexIdEEE_St5arrayIPcLm2EEEEviT0_T1_,"ax",@progbits
	.align	128
        .global         _ZN2at6native29vectorized_elementwise_kernelILi2EZZZNS0_17log1p_kernel_cudaERNS_18TensorIteratorBaseEENKUlvE_clEvENKUlvE1_clEvEUlN3c107complexIdEEE_St5arrayIPcLm2EEEEviT0_T1_
        .type           _ZN2at6native29vectorized_elementwise_kernelILi2EZZZNS0_17log1p_kernel_cudaERNS_18TensorIteratorBaseEENKUlvE_clEvENKUlvE1_clEvEUlN3c107complexIdEEE_St5arrayIPcLm2EEEEviT0_T1_,@function
        .size           _ZN2at6native29vectorized_elementwise_kernelILi2EZZZNS0_17log1p_kernel_cudaERNS_18TensorIteratorBaseEENKUlvE_clEvENKUlvE1_clEvEUlN3c107complexIdEEE_St5arrayIPcLm2EEEEviT0_T1_,(.L_x_13241 - _ZN2at6native29vectorized_elementwise_kernelILi2EZZZNS0_17log1p_kernel_cudaERNS_18TensorIteratorBaseEENKUlvE_clEvENKUlvE1_clEvEUlN3c107complexIdEEE_St5arrayIPcLm2EEEEviT0_T1_)
        .other          _ZN2at6native29vectorized_elementwise_kernelILi2EZZZNS0_17log1p_kernel_cudaERNS_18TensorIteratorBaseEENKUlvE_clEvENKUlvE1_clEvEUlN3c107complexIdEEE_St5arrayIPcLm2EEEEviT0_T1_,@"STO_CUDA_ENTRY STV_DEFAULT"
_ZN2at6native29vectorized_elementwise_kernelILi2EZZZNS0_17log1p_kernel_cudaERNS_18TensorIteratorBaseEENKUlvE_clEvENKUlvE1_clEvEUlN3c107complexIdEEE_St5arrayIPcLm2EEEEviT0_T1_:
.text._ZN2at6native29vectorized_elementwise_kernelILi2EZZZNS0_17log1p_kernel_cudaERNS_18TensorIteratorBaseEENKUlvE_clEvENKUlvE1_clEvEUlN3c107complexIdEEE_St5arrayIPcLm2EEEEviT0_T1_:
        /* <DEDUP_REMOVED lines=12> */
[----:B------:R-:W-:Y:S02]  /*00c0*/  IMAD.U32 R2, RZ, RZ, UR6 ;  /* 0x00000006ff027e24 */ /* 0x000fe4000f8e00ff */
[----:B------:R-:W-:Y:S02]  /*00d0*/  IMAD.U32 R3, RZ, RZ, UR7 ;  /* 0x00000007ff037e24 */ /* 0x000fe4000f8e00ff */
[----:B0-----:R-:W-:-:S05]  /*00e0*/  IMAD.WIDE.U32 R2, R48, 0x20, R2 ;  /* 0x0000002030027825 */ /* 0x001fca00078e0002 */
[----:B------:R-:W2:Y:S04]  /*00f0*/  LDG.E.128 R36, desc[UR10][R2.64] ;  /* 0x0000000a02247981 */ /* 0x000ea8000c1e1d00 */
[----:B------:R0:W5:Y:S04]  /*0100*/  LDG.E.128 R32, desc[UR10][R2.64+0x10] ;  /* 0x0000100a02207981 */ /* 0x000168000c1e1d00 */
[----:B------:R0:W5:Y:S04]  /*0110*/  LDG.E.128 R28, desc[UR10][R2.64+0x1000] ;  /* 0x0010000a021c7981 */ /* 0x000168000c1e1d00 */
[----:B------:R0:W5:Y:S04]  /*0120*/  LDG.E.128 R24, desc[UR10][R2.64+0x1010] ;  /* 0x0010100a02187981 */ /* 0x000168000c1e1d00 */
[----:B------:R0:W5:Y:S04]  /*0130*/  LDG.E.128 R20, desc[UR10][R2.64+0x2000] ;  /* 0x0020000a02147981 */ /* 0x000168000c1e1d00 */
[----:B------:R0:W5:Y:S04]  /*0140*/  LDG.E.128 R16, desc[UR10][R2.64+0x2010] ;  /* 0x0020100a02107981 */ /* 0x000168000c1e1d00 */
[----:B------:R0:W5:Y:S04]  /*0150*/  LDG.E.128 R12, desc[UR10][R2.64+0x3000] ;  /* 0x0030000a020c7981 */ /* 0x000168000c1e1d00 */
[----:B------:R0:W5:Y:S01]  /*0160*/  LDG.E.128 R8, desc[UR10][R2.64+0x3010] ;  /* 0x0030100a02087981 */ /* 0x000162000c1e1d00 */
[----:B------:R-:W-:Y:S01]  /*0170*/  BSSY B1, `(.L_x_6005) ;  /* 0x0000073000017945 */ /* 0x000fe20003800000 */
[----:B--2---:R-:W-:-:S02]  /*0180*/  DADD R40, R36, 1 ;  /* 0x3ff0000024287429 */ /* 0x004fc40000000000 */
[----:B------:R-:W-:-:S06]  /*0190*/  DADD R6, -RZ, |R38| ;  /* 0x00000000ff067229 */ /* 0x000fcc0000000526 */
[--C-:B------:R-:W-:Y:S02]  /*01a0*/  DADD R44, -RZ, |R40|.reuse ;  /* 0x00000000ff2c7229 */ /* 0x100fe40000000528 */
[----:B------:R-:W-:-:S08]  /*01b0*/  DSETP.GT.AND P4, PT, |R38|, |R40|, PT ;  /* 0x400000282600722a */ /* 0x000fd00003f84200 */
[----:B------:R-:W-:Y:S02]  /*01c0*/  FSEL R42, R6, R44, P4 ;  /* 0x0000002c062a7208 */ /* 0x000fe40002000000 */
[----:B------:R-:W-:-:S06]  /*01d0*/  FSEL R43, R7, R45, P4 ;  /* 0x0000002d072b7208 */ /* 0x000fcc0002000000 */
[----:B------:R-:W-:-:S14]  /*01e0*/  DSETP.NEU.AND P0, PT, R42, RZ, PT ;  /* 0x000000ff2a00722a */ /* 0x000fdc0003f0d000 */
[----:B0-----:R-:W-:Y:S05]  /*01f0*/  @!P0 BRA `(.L_x_6006) ;  /* 0x00000004009c8947 */ /* 0x001fea0003800000 */
        /* <DEDUP_REMOVED lines=22> */
[----:B-----5:R-:W-:Y:S05]  /*0360*/  CALL.REL.NOINC `($__internal_11_$__cuda_sm20_div_rn_f64_full) ;  /* 0x000001bc006c7944 */ /* 0x020fea0003c00000 */
.L_x_6008:
[----:B------:R-:W-:Y:S05]  /*0370*/  BSYNC B2 ;  /* 0x0000000000027941 */ /* 0x000fea0003800000 */
.L_x_6007:
        /* <DEDUP_REMOVED lines=79> */
.L_x_6006:
[----:B------:R-:W-:-:S04]  /*0870*/  ISETP.GE.AND P0, PT, R41, RZ, PT ;  /* 0x000000ff2900720c */ /* 0x000fc80003f06270 */
[----:B------:R-:W-:Y:S02]  /*0880*/  FSEL R4, RZ, 3.37028055040000000000e+12, P0 ;  /* 0x54442d18ff047808 */ /* 0x000fe40000000000 */
[----:B------:R-:W-:-:S07]  /*0890*/  FSEL R5, RZ, 2.1426990032196044922, P0 ;  /* 0x400921fbff057808 */ /* 0x000fce0000000000 */
.L_x_6009:
[----:B------:R-:W-:Y:S05]  /*08a0*/  BSYNC B1 ;  /* 0x0000000000017941 */ /* 0x000fea0003800000 */
.L_x_6005:
[----:B------:R-:W-:Y:S01]  /*08b0*/  DADD R50, -RZ, |R36| ;  /* 0x00000000ff327229 */ /* 0x000fe20000000524 */
[----:B------:R-:W-:Y:S01]  /*08c0*/  IMAD.MOV.U32 R2, RZ, RZ, RZ ;  /* 0x000000ffff027224 */ /* 0x000fe200078e00ff */
[----:B------:R-:W-:Y:S01]  /*08d0*/  UMOV UR6, 0xffffffff ;  /* 0xffffffff00067882 */ /* 0x000fe20000000000 */
[----:B------:R-:W-:Y:S01]  /*08e0*/  UMOV UR7, 0x7fefffff ;  /* 0x7fefffff00077882 */ /* 0x000fe20000000000 */
[----:B------:R-:W-:Y:S01]  /*08f0*/  DADD R40, |R38|, |R40| ;  /* 0x0000000026287229 */ /* 0x000fe20000000628 */
[----:B------:R-:W-:Y:S01]  /*0900*/  UMOV UR5, UR7 ;  /* 0x0000000700057c82 */ /* 0x000fe20008000000 */
[----:B------:R-:W-:Y:S01]  /*0910*/  LOP3.LUT R5, R5, 0x80000000, R39, 0xb8, !PT ;  /* 0x8000000005057812 */ /* 0x000fe200078eb827 */
[----:B------:R-:W-:Y:S03]  /*0920*/  BSSY B1, `(.L_x_6010) ;  /* 0x0000137000017945 */ /* 0x000fe60003800000 */
        /* <DEDUP_REMOVED lines=10> */
[----:B------:R-:W-:-:S03]  /*09d0*/  IMAD.MOV.U32 R50, RZ, RZ, RZ ;  /* 0x000000ffff327224 */ /* 0x000fc600078e00ff */
[C---:B------:R-:W-:Y:S02]  /*09e0*/  DMUL R46, R2.reuse, R44 ;  /* 0x0000002c022e7228 */ /* 0x040fe40000000000 */
[----:B------:R-:W-:-:S06]  /*09f0*/  DMUL R2, R2, R42 ;  /* 0x0000002a02027228 */ /* 0x000fcc0000000000 */
[----:B------:R-:W-:-:S08]  /*0a00*/  DMUL R46, R46, R46 ;  /* 0x0000002e2e2e7228 */ /* 0x000fd00000000000 */
[----:B------:R-:W-:Y:S01]  /*0a10*/  DFMA R46, R2, R2, R46 ;  /* 0x00000002022e722b */ /* 0x000fe2000000002e */
[----:B------:R-:W-:-:S07]  /*0a20*/  IMAD.U32 R3, RZ, RZ, UR5 ;  /* 0x00000005ff037e24 */ /* 0x000fce000f8e00ff */
        /* <DEDUP_REMOVED lines=16> */
[----:B------:R-:W-:-:S08]  /*0b30*/  DFMA R52, R52, R54, R50 ;  /* 0x000000363434722b */ /* 0x000fd00000000032 */
[----:B------:R-:W-:Y:S01]  /*0b40*/  DMUL R52, R46, R52 ;  /* 0x000000342e347228 */ /* 0x000fe20000000000 */
[----:B------:R-:W-:Y:S01]  /*0b50*/  LOP3.LUT R47, R0, 0x100000, RZ, 0xfc, !PT ;  /* 0x00100000002f7812 */ /* 0x000fe200078efcff */
[----:B------:R-:W-:-:S06]  /*0b60*/  IMAD.MOV.U32 R46, RZ, RZ, RZ ;  /* 0x000000ffff2e7224 */ /* 0x000fcc00078e00ff */
[----:B------:R-:W-:-:S10]  /*0b70*/  DMUL R52, R46, R52 ;  /* 0x000000342e347228 */ /* 0x000fd40000000000 */
[----:B------:R-:W-:Y:S02]  /*0b80*/  @!P0 FSEL R44, R42, R52, !P1 ;  /* 0x000000342a2c8208 */ /* 0x000fe40004800000 */
[----:B------:R-:W-:Y:S01]  /*0b90*/  @!P0 FSEL R45, R43, R53, !P1 ;  /* 0x000000352b2d8208 */ /* 0x000fe20004800000 */
[----:B------:R-:W-:-:S05]  /*0ba0*/  DSETP.GTU.AND P0, PT, |R40|, +INF , PT ;  /* 0x7ff000002800742a */ /* 0x000fca0003f0c200 */
[----:B------:R-:W-:Y:S01]  /*0bb0*/  DSETP.GEU.AND P1, PT, R44, 0.5, PT ;  /* 0x3fe000002c00742a */ /* 0x000fe20003f2e000 */
[----:B------:R-:W-:Y:S02]  /*0bc0*/  FSEL R43, R40, R4, P0 ;  /* 0x00000004282b7208 */ /* 0x000fe40000000000 */
[----:B------:R-:W-:-:S11]  /*0bd0*/  FSEL R42, R41, R5, P0 ;  /* 0x00000005292a7208 */ /* 0x000fd60000000000 */
[----:B------:R-:W-:Y:S05]  /*0be0*/  @!P1 BRA `(.L_x_6011) ;  /* 0x0000000400e49947 */ /* 0x000fea0003800000 */
[----:B------:R-:W-:Y:S01]  /*0bf0*/  DADD R36, R36, 1 ;  /* 0x3ff0000024247429 */ /* 0x000fe20000000000 */
[----:B------:R-:W-:Y:S01]  /*0c00*/  IMAD.MOV.U32 R38, RZ, RZ, RZ ;  /* 0x000000ffff267224 */ /* 0x000fe200078e00ff */
[----:B------:R-:W-:-:S06]  /*0c10*/  UMOV UR5, UR7 ;  /* 0x0000000700057c82 */ /* 0x000fcc0008000000 */
        /* <DEDUP_REMOVED lines=22> */
[----:B------:R-:W-:Y:S01]  /*0d80*/  DSETP.NEU.AND P0, PT, R4, RZ, PT ;  /* 0x000000ff0400722a */ /* 0x000fe20003f0d000 */
[----:B------:R-:W-:Y:S01]  /*0d90*/  @P1 LOP3.LUT R39, R40, 0x80000, RZ, 0xfc, !PT ;  /* 0x0008000028271812 */ /* 0x000fe200078efcff */
[----:B------:R-:W-:Y:S01]  /*0da0*/  IMAD.MOV.U32 R40, RZ, RZ, RZ ;  /* 0x000000ffff287224 */ /* 0x000fe200078e00ff */
[----:B------:R-:W-:Y:S02]  /*0db0*/  ISETP.GE.U32.AND P1, PT, R5, 0x7ff00000, PT ;  /* 0x7ff000000500780c */ /* 0x000fe40003f26070 */
[----:B------:R-:W0:Y:S03]  /*0dc0*/  MUFU.RSQ64H R41, R39 ;  /* 0x0000002700297308 */ /* 0x000e260000001c00 */
        /* <DEDUP_REMOVED lines=91> */
.L_x_6011:
        /* <DEDUP_REMOVED lines=84> */
.L_x_6014:
        /* <DEDUP_REMOVED lines=8> */
.L_x_6013:
        /* <DEDUP_REMOVED lines=22> */
.L_x_6016:
[----:B------:R-:W-:Y:S05]  /*1aa0*/  BSYNC B2 ;  /* 0x0000000000027941 */ /* 0x000fea0003800000 */
.L_x_6015:
        /* <DEDUP_REMOVED lines=30> */
.L_x_6012:
[----:B------:R-:W-:Y:S05]  /*1c90*/  BSYNC B1 ;  /* 0x0000000000017941 */ /* 0x000fea0003800000 */
.L_x_6010:
[----:B-----5:R-:W-:Y:S01]  /*1ca0*/  DADD R40, R32, 1 ;  /* 0x3ff0000020287429 */ /* 0x020fe20000000000 */
        /* <DEDUP_REMOVED lines=12> */
[----:B------:R-:W-:Y:S02]  /*1d70*/  FSEL R50, R6, R38, P4 ;  /* 0x0000002606327208 */ /* 0x000fe40002000000 */
        /* <DEDUP_REMOVED lines=17> */
[----:B------:R-:W-:Y:S05]  /*1e90*/  CALL.REL.NOINC `($__internal_11_$__cuda_sm20_div_rn_f64_full) ;  /* 0x000001a000a07944 */ /* 0x000fea0003c00000 */
.L_x_6020:
[----:B------:R-:W-:Y:S05]  /*1ea0*/  BSYNC B2 ;  /* 0x0000000000027941 */ /* 0x000fea0003800000 */
.L_x_6019:
        /* <DEDUP_REMOVED lines=79> */
.L_x_6018:
[----:B------:R-:W-:-:S04]  /*23a0*/  ISETP.GE.AND P0, PT, R41, RZ, PT ;  /* 0x000000ff2900720c */ /* 0x000fc80003f06270 */
[----:B------:R-:W-:Y:S02]  /*23b0*/  FSEL R4, RZ, 3.37028055040000000000e+12, P0 ;  /* 0x54442d18ff047808 */ /* 0x000fe40000000000 */
[----:B------:R-:W-:-:S07]  /*23c0*/  FSEL R5, RZ, 2.1426990032196044922, P0 ;  /* 0x400921fbff057808 */ /* 0x000fce0000000000 */
.L_x_6021:
[----:B------:R-:W-:Y:S05]  /*23d0*/  BSYNC B1 ;  /* 0x0000000000017941 */ /* 0x000fea0003800000 */
.L_x_6017:
[----:B------:R-:W-:Y:S01]  /*23e0*/  DADD R52, -RZ, |R32| ;  /* 0x00000000ff347229 */ /* 0x000fe20000000520 */
[----:B------:R-:W-:Y:S01]  /*23f0*/  IMAD.MOV.U32 R50, RZ, RZ, RZ ;  /* 0x000000ffff327224 */ /* 0x000fe200078e00ff */
[----:B------:R-:W-:Y:S01]  /*2400*/  UMOV UR6, 0xffffffff ;  /* 0xffffffff00067882 */ /* 0x000fe20000000000 */
[----:B------:R-:W-:Y:S01]  /*2410*/  UMOV UR7, 0x7fefffff ;  /* 0x7fefffff00077882 */ /* 0x000fe20000000000 */
[----:B------:R-:W-:Y:S01]  /*2420*/  LOP3.LUT R5, R5, 0x80000000, R35, 0xb8, !PT ;  /* 0x8000000005057812 */ /* 0x000fe200078eb823 */
[----:B------:R-:W-:Y:S01]  /*2430*/  UMOV UR5, UR7 ;  /* 0x0000000700057c82 */ /* 0x000fe20008000000 */
[----:B------:R-:W-:Y:S04]  /*2440*/  BSSY B1, `(.L_x_6022) ;  /* 0x0000136000017945 */ /* 0x000fe80003800000 */
        /* <DEDUP_REMOVED lines=45> */
[CC--:B------:R-:W-:Y:S01]  /*2720*/  ISETP.GT.U32.AND P1, PT, R38.reuse, R6.reuse, PT ;  /* 0x000000062600720c */ /* 0x0c0fe20003f24070 */
[----:B------:R-:W-:Y:S01]  /*2730*/  IMAD.MOV.U32 R34, RZ, RZ, RZ ;  /* 0x000000ffff227224 */ /* 0x000fe200078e00ff */
[CC--:B------:R-:W-:Y:S01]  /*2740*/  ISETP.LT.U32.AND P0, PT, R38.reuse, R6.reuse, PT ;  /* 0x000000062600720c */ /* 0x0c0fe20003f01070 */
[----:B------:R-:W-:Y:S01]  /*2750*/  UMOV UR5, UR7 ;  /* 0x0000000700057c82 */ /* 0x000fe20008000000 */
        /* <DEDUP_REMOVED lines=9> */
[----:B------:R-:W-:Y:S01]  /*27f0*/  DMUL R6, R34, R32 ;  /* 0x0000002022067228 */ /* 0x000fe20000000000 */
[----:B------:R-:W-:-:S05]  /*2800*/  IMAD.U32 R35, RZ, RZ, UR5 ;  /* 0x00000005ff237e24 */ /* 0x000fca000f8e00ff */
[----:B------:R-:W-:-:S08]  /*2810*/  DMUL R44, R44, R44 ;  /* 0x0000002c2c2c7228 */ /* 0x000fd00000000000 */
[----:B------:R-:W-:-:S08]  /*2820*/  DFMA R6, R6, R6, R44 ;  /* 0x000000060606722b */ /* 0x000fd0000000002c */
[----:B------:R-:W-:Y:S02]  /*2830*/  DSETP.MIN.AND P0, P1, R6, UR6, PT ;  /* 0x0000000606007e2a */ /* 0x000fe4000b900000 */
[----:B------:R-:W-:-:S05]  /*2840*/  IMAD.MOV.U32 R34, RZ, RZ, R7 ;  /* 0x000000ffff227224 */ /* 0x000fca00078e0007 */
[----:B------:R-:W-:Y:S01]  /*2850*/  FSEL R39, R34, UR5, P0 ;  /* 0x0000000522277c08 */ /* 0x000fe20008000000 */
[----:B------:R-:W-:Y:S01]  /*2860*/  IMAD.MOV.U32 R34, RZ, RZ, R6 ;  /* 0x000000ffff227224 */ /* 0x000fe200078e0006 */
[----:B------:R-:W-:-:S04]  /*2870*/  UMOV UR5, UR6 ;  /* 0x0000000600057c82 */ /* 0x000fc80008000000 */
[----:B------:R-:W-:Y:S01]  /*2880*/  SEL R38, R34, UR5, P0 ;  /* 0x0000000522267c07 */ /* 0x000fe20008000000 */
[----:B------:R-:W-:Y:S01]  /*2890*/  IMAD.MOV.U32 R34, RZ, RZ, RZ ;  /* 0x000000ffff227224 */ /* 0x000fe200078e00ff */
[----:B------:R-:W-:Y:S01]  /*28a0*/  @P1 LOP3.LUT R39, R35, 0x80000, RZ, 0xfc, !PT ;  /* 0x0008000023271812 */ /* 0x000fe200078efcff */
[----:B------:R-:W-:Y:S01]  /*28b0*/  DSETP.NEU.AND P0, PT, R4, RZ, PT ;  /* 0x000000ff0400722a */ /* 0x000fe20003f0d000 */
[----:B------:R-:W-:Y:S02]  /*28c0*/  ISETP.GE.U32.AND P1, PT, R5, 0x7ff00000, PT ;  /* 0x7ff000000500780c */ /* 0x000fe40003f26070 */
        /* <DEDUP_REMOVED lines=92> */
.L_x_6023:
        /* <DEDUP_REMOVED lines=84> */
.L_x_6026:
        /* <DEDUP_REMOVED lines=8> */
.L_x_6025:
        /* <DEDUP_REMOVED lines=22> */
.L_x_6028:
[----:B------:R-:W-:Y:S05]  /*35b0*/  BSYNC B2 ;  /* 0x0000000000027941 */ /* 0x000fea0003800000 */
.L_x_6027:
        /* <DEDUP_REMOVED lines=30> */
.L_x_6024:
[----:B------:R-:W-:Y:S05]  /*37a0*/  BSYNC B1 ;  /* 0x0000000000017941 */ /* 0x000fea0003800000 */
.L_x_6022:
        /* <DEDUP_REMOVED lines=32> */
.L_x_6032:
[----:B------:R-:W-:Y:S05]  /*39b0*/  BSYNC B2 ;  /* 0x0000000000027941 */ /* 0x000fea0003800000 */
.L_x_6031:
        /* <DEDUP_REMOVED lines=79> */
.L_x_6030:
[----:B------:R-:W-:-:S04]  /*3eb0*/  ISETP.GE.AND P0, PT, R7, RZ, PT ;  /* 0x000000ff0700720c */ /* 0x000fc80003f06270 */
[----:B------:R-:W-:Y:S02]  /*3ec0*/  FSEL R4, RZ, 3.37028055040000000000e+12, P0 ;  /* 0x54442d18ff047808 */ /* 0x000fe40000000000 */
[----:B------:R-:W-:-:S07]  /*3ed0*/  FSEL R5, RZ, 2.1426990032196044922, P0 ;  /* 0x400921fbff057808 */ /* 0x000fce0000000000 */
.L_x_6033:
[----:B------:R-:W-:Y:S05]  /*3ee0*/  BSYNC B1 ;  /* 0x0000000000017941 */ /* 0x000fea0003800000 */
.L_x_6029:
[----:B------:R-:W-:Y:S01]  /*3ef0*/  DADD R2, -RZ, |R28| ;  /* 0x00000000ff027229 */ /* 0x000fe2000000051c */
[----:B------:R-:W-:Y:S01]  /*3f00*/  IMAD.MOV.U32 R52, RZ, RZ, RZ ;  /* 0x000000ffff347224 */ /* 0x000fe200078e00ff */
[----:B------:R-:W-:Y:S01]  /*3f10*/  UMOV UR6, 0xffffffff ;  /* 0xffffffff00067882 */ /* 0x000fe20000000000 */
[----:B------:R-:W-:Y:S01]  /*3f20*/  UMOV UR7, 0x7fefffff ;  /* 0x7fefffff00077882 */ /* 0x000fe20000000000 */
[----:B------:R-:W-:Y:S01]  /*3f30*/  IMAD.MOV.U32 R54, RZ, RZ, RZ ;  /* 0x000000ffff367224 */ /* 0x000fe200078e00ff */
[----:B------:R-:W-:Y:S01]  /*3f40*/  UMOV UR5, UR7 ;  /* 0x0000000700057c82 */ /* 0x000fe20008000000 */
[----:B------:R-:W-:Y:S01]  /*3f50*/  DADD R6, |R30|, |R6| ;  /* 0x000000001e067229 */ /* 0x000fe20000000606 */
[----:B------:R-:W-:Y:S01]  /*3f60*/  LOP3.LUT R5, R5, 0x80000000, R31, 0xb8, !PT ;  /* 0x8000000005057812 */ /* 0x000fe200078eb81f */
[----:B------:R-:W-:Y:S02]  /*3f70*/  BSSY B1, `(.L_x_6034) ;  /* 0x0000134000017945 */ /* 0x000fe40003800000 */
[----:B------:R-:W-:-:S02]  /*3f80*/  ISETP.GT.U32.AND P1, PT, R38, R2, PT ;  /* 0x000000022600720c */ /* 0x000fc40003f24070 */
[CC--:B------:R-:W-:Y:S02]  /*3f90*/  ISETP.LT.U32.AND P0, PT, R38.reuse, R2.reuse, PT ;  /* 0x000000022600720c */ /* 0x0c0fe40003f01070 */
[CC--:B------:R-:W-:Y:S02]  /*3fa0*/  ISETP.GT.U32.AND.EX P1, PT, R39.reuse, R3.reuse, PT, P1 ;  /* 0x000000032700720c */ /* 0x0c0fe40003f24110 */
[CC--:B------:R-:W-:Y:S02]  /*3fb0*/  ISETP.LT.U32.AND.EX P0, PT, R39.reuse, R3.reuse, PT, P0 ;  /* 0x000000032700720c */ /* 0x0c0fe40003f01100 */
[----:B------:R-:W-:Y:S02]  /*3fc0*/  SEL R47, R39, R3, P1 ;  /* 0x00000003272f7207 */ /* 0x000fe40000800000 */
[----:B------:R-:W-:Y:S02]  /*3fd0*/  SEL R44, R38, R2, P0 ;  /* 0x00000002262c7207 */ /* 0x000fe40000000000 */
[----:B------:R-:W-:-:S02]  /*3fe0*/  LOP3.LUT R0, R47, 0xffc00000, RZ, 0xc0, !PT ;  /* 0xffc000002f007812 */ /* 0x000fc400078ec0ff */
[----:B------:R-:W-:Y:S01]  /*3ff0*/  SEL R45, R39, R3, P0 ;  /* 0x00000003272d7207 */ /* 0x000fe20000000000 */
[----:B------:R-:W-:Y:S01]  /*4000*/  IMAD.U32 R3, RZ, RZ, UR5 ;  /* 0x00000005ff037e24 */ /* 0x000fe2000f8e00ff */
[----:B------:R-:W-:Y:S02]  /*4010*/  IADD3 R53, -R0, 0x7fd00000, RZ ;  /* 0x7fd0000000357810 */ /* 0x000fe40007ffe1ff */
[----:B------:R-:W-:-:S04]  /*4020*/  SEL R46, R38, R2, P1 ;  /* 0x00000002262e7207 */ /* 0x000fc80000800000 */
[C---:B------:R-:W-:Y:S02]  /*4030*/  DMUL R50, R52.reuse, R44 ;  /* 0x0000002c34327228 */ /* 0x040fe40000000000 */
[----:B------:R-:W-:-:S06]  /*4040*/  DMUL R52, R52, R46 ;  /* 0x0000002e34347228 */ /* 0x000fcc0000000000 */
        /* <DEDUP_REMOVED lines=149> */
.L_x_6035:
        /* <DEDUP_REMOVED lines=84> */
.L_x_6038:
        /* <DEDUP_REMOVED lines=8> */
.L_x_6037:
        /* <DEDUP_REMOVED lines=22> */
.L_x_6040:
[----:B------:R-:W-:Y:S05]  /*50c0*/  BSYNC B2 ;  /* 0x0000000000027941 */ /* 0x000fea0003800000 */
.L_x_6039:
        /* <DEDUP_REMOVED lines=30> */
.L_x_6036:
[----:B------:R-:W-:Y:S05]  /*52b0*/  BSYNC B1 ;  /* 0x0000000000017941 */ /* 0x000fea0003800000 */
.L_x_6034:
        /* <DEDUP_REMOVED lines=11> */
[----:B------:R-:W-:Y:S05]  /*5370*/  BSSY B2, `(.L_x_6043) ;  /* 0x0000013000027945 */ /* 0x000fea0003800000 */
[----:B0-----:R-:W-:-:S08]  /*5380*/  DFMA R4, -R44, R2, 1 ;  /* 0x3ff000002c04742b */ /* 0x001fd00000000102 */
[----:B------:R-:W-:-:S08]  /*5390*/  DFMA R4, R4, R4, R4 ;  /* 0x000000040404722b */ /* 0x000fd00000000004 */
[----:B------:R-:W-:-:S08]  /*53a0*/  DFMA R4, R2, R4, R2 ;  /* 0x000000040204722b */ /* 0x000fd00000000002 */
[----:B------:R-:W-:-:S08]  /*53b0*/  DFMA R2, -R44, R4, 1 ;  /* 0x3ff000002c02742b */ /* 0x000fd00000000104 */
[----:B------:R-:W-:Y:S01]  /*53c0*/  DFMA R2, R4, R2, R4 ;  /* 0x000000020402722b */ /* 0x000fe20000000004 */
[----:B------:R-:W-:Y:S02]  /*53d0*/  FSEL R5, R35, R39, P4 ;  /* 0x0000002723057208 */ /* 0x000fe40002000000 */
[----:B------:R-:W-:Y:S02]  /*53e0*/  FSEL R4, R34, R38, P4 ;  /* 0x0000002622047208 */ /* 0x000fe40002000000 */
[----:B------:R-:W-:-:S04]  /*53f0*/  FSETP.GEU.AND P1, PT, |R5|, 6.5827683646048100446e-37, PT ;  /* 0x036000000500780b */ /* 0x000fc80003f2e200 */
        /* <DEDUP_REMOVED lines=9> */
[----:B------:R-:W-:Y:S05]  /*5490*/  CALL.REL.NOINC `($__internal_11_$__cuda_sm20_div_rn_f64_full) ;  /* 0x0000016c00207944 */ /* 0x000fea0003c00000 */
.L_x_6044:
[----:B------:R-:W-:Y:S05]  /*54a0*/  BSYNC B2 ;  /* 0x0000000000027941 */ /* 0x000fea0003800000 */
.L_x_6043:
        /* <DEDUP_REMOVED lines=79> */
.L_x_6042:
[----:B------:R-:W-:-:S04]  /*59a0*/  ISETP.GE.AND P0, PT, R31, RZ, PT ;  /* 0x000000ff1f00720c */ /* 0x000fc80003f06270 */
[----:B------:R-:W-:Y:S02]  /*59b0*/  FSEL R56, RZ, 3.37028055040000000000e+12, P0 ;  /* 0x54442d18ff387808 */ /* 0x000fe40000000000 */
[----:B------:R-:W-:-:S07]  /*59c0*/  FSEL R57, RZ, 2.1426990032196044922, P0 ;  /* 0x400921fbff397808 */ /* 0x000fce0000000000 */
.L_x_6045:
[----:B------:R-:W-:Y:S05]  /*59d0*/  BSYNC B1 ;  /* 0x0000000000017941 */ /* 0x000fea0003800000 */
.L_x_6041:
[----:B------:R-:W-:Y:S01]  /*59e0*/  DADD R2, -RZ, |R24| ;  /* 0x00000000ff027229 */ /* 0x000fe20000000518 */
[----:B------:R-:W-:Y:S01]  /*59f0*/  IMAD.MOV.U32 R50, RZ, RZ, RZ ;  /* 0x000000ffff327224 */ /* 0x000fe200078e00ff */
[----:B------:R-:W-:Y:S01]  /*5a00*/  UMOV UR6, 0xffffffff ;  /* 0xffffffff00067882 */ /* 0x000fe20000000000 */
[----:B------:R-:W-:Y:S01]  /*5a10*/  UMOV UR7, 0x7fefffff ;  /* 0x7fefffff00077882 */ /* 0x000fe20000000000 */
[----:B------:R-:W-:Y:S01]  /*5a20*/  DADD R30, |R26|, |R30| ;  /* 0x000000001a1e7229 */ /* 0x000fe2000000061e */
        /* <DEDUP_REMOVED lines=16> */
[----:B------:R-:W-:Y:S01]  /*5b30*/  DFMA R46, R50, R50, R46 ;  /* 0x00000032322e722b */ /* 0x000fe2000000002e */
[----:B------:R-:W-:-:S07]  /*5b40*/  IMAD.MOV.U32 R50, RZ, RZ, RZ ;  /* 0x000000ffff327224 */ /* 0x000fce00078e00ff */
        /* <DEDUP_REMOVED lines=23> */
[----:B------:R-:W-:Y:S01]  /*5cc0*/  DSETP.GTU.AND P0, PT, |R30|, +INF , PT ;  /* 0x7ff000001e00742a */ /* 0x000fe20003f0c200 */
[----:B------:R-:W-:-:S04]  /*5cd0*/  LOP3.LUT R5, R57, 0x80000000, R27, 0xb8, !PT ;  /* 0x8000000039057812 */ /* 0x000fc800078eb81b */
        /* <DEDUP_REMOVED lines=12> */
[----:B------:R-:W-:Y:S01]  /*5da0*/  SEL R27, R39, R35, P0 ;  /* 0x00000023271b7207 */ /* 0x000fe20000000000 */
[----:B------:R-:W-:Y:S01]  /*5db0*/  IMAD.U32 R39, RZ, RZ, UR5 ;  /* 0x00000005ff277e24 */ /* 0x000fe2000f8e00ff */
        /* <DEDUP_REMOVED lines=111> */
.L_x_6047:
        /* <DEDUP_REMOVED lines=84> */
.L_x_6050:
        /* <DEDUP_REMOVED lines=8> */
.L_x_6049:
        /* <DEDUP_REMOVED lines=22> */
.L_x_6052:
[----:B------:R-:W-:Y:S05]  /*6bd0*/  BSYNC B2 ;  /* 0x0000000000027941 */ /* 0x000fea0003800000 */
.L_x_6051:
        /* <DEDUP_REMOVED lines=30> */
.L_x_6048:
[----:B------:R-:W-:Y:S05]  /*6dc0*/  BSYNC B1 ;  /* 0x0000000000017941 */ /* 0x000fea0003800000 */
.L_x_6046:
        /* <DEDUP_REMOVED lines=30> */
.L_x_6056:
[----:B------:R-:W-:Y:S05]  /*6fb0*/  BSYNC B2 ;  /* 0x0000000000027941 */ /* 0x000fea0003800000 */
.L_x_6055:
        /* <DEDUP_REMOVED lines=79> */
.L_x_6054:
[----:B------:R-:W-:-:S04]  /*74b0*/  ISETP.GE.AND P0, PT, R27, RZ, PT ;  /* 0x000000ff1b00720c */ /* 0x000fc80003f06270 */
[----:B------:R-:W-:Y:S02]  /*74c0*/  FSEL R56, RZ, 3.37028055040000000000e+12, P0 ;  /* 0x54442d18ff387808 */ /* 0x000fe40000000000 */
[----:B------:R-:W-:-:S07]  /*74d0*/  FSEL R57, RZ, 2.1426990032196044922, P0 ;  /* 0x400921fbff397808 */ /* 0x000fce0000000000 */
.L_x_6057:
[----:B------:R-:W-:Y:S05]  /*74e0*/  BSYNC B1 ;  /* 0x0000000000017941 */ /* 0x000fea0003800000 */
.L_x_6053:
        /* <DEDUP_REMOVED lines=20> */
[----:B------:R-:W-:Y:S01]  /*7630*/  DMUL R54, R46, R46 ;  /* 0x0000002e2e367228 */ /* 0x000fe20000000000 */
[----:B------:R-:W-:-:S07]  /*7640*/  IMAD.MOV.U32 R46, RZ, RZ, RZ ;  /* 0x000000ffff2e7224 */ /* 0x000fce00078e00ff */
        /* <DEDUP_REMOVED lines=19> */
[----:B------:R-:W-:-:S08]  /*7780*/  DMUL R50, R54, R50 ;  /* 0x0000003236327228 */ /* 0x000fd00000000000 */
[----:B------:R-:W-:-:S10]  /*7790*/  DMUL R50, R46, R50 ;  /* 0x000000322e327228 */ /* 0x000fd40000000000 */
[----:B------:R-:W-:Y:S02]  /*77a0*/  @!P0 FSEL R4, R44, R50, !P1 ;  /* 0x000000322c048208 */ /* 0x000fe40004800000 */
[----:B------:R-:W-:Y:S01]  /*77b0*/  @!P0 FSEL R5, R45, R51, !P1 ;  /* 0x000000332d058208 */ /* 0x000fe20004800000 */
[----:B------:R-:W-:-:S05]  /*77c0*/  DSETP.GTU.AND P0, PT, |R26|, +INF , PT ;  /* 0x7ff000001a00742a */ /* 0x000fca0003f0c200 */
[----:B------:R-:W-:Y:S01]  /*77d0*/  DSETP.GEU.AND P1, PT, R4, 0.5, PT ;  /* 0x3fe000000400742a */ /* 0x000fe20003f2e000 */
[----:B------:R-:W-:Y:S02]  /*77e0*/  FSEL R26, R26, R56, P0 ;  /* 0x000000381a1a7208 */ /* 0x000fe40000000000 */
[----:B------:R-:W-:-:S04]  /*77f0*/  LOP3.LUT R5, R57, 0x80000000, R23, 0xb8, !PT ;  /* 0x8000000039057812 */ /* 0x000fc800078eb817 */
[----:B------:R-:W-:-:S07]  /*7800*/  FSEL R27, R27, R5, P0 ;  /* 0x000000051b1b7208 */ /* 0x000fce0000000000 */
        /* <DEDUP_REMOVED lines=122> */
.L_x_6059:
        /* <DEDUP_REMOVED lines=81> */
[----:B------:R-:W-:-:S08]  /*84c0*/  DADD R38, R2, R38 ;  /* 0x0000000002267229 */ /* 0x000fd00000000026 */
[----:B------:R-:W-:Y:S01]  /*84d0*/  DMUL R20, R38, 0.5 ;  /* 0x3fe0000026147828 */ /* 0x000fe20000000000 */
[----:B------:R-:W-:Y:S10]  /*84e0*/  BRA `(.L_x_6060) ;  /* 0x0000000000f47947 */ /* 0x000ff40003800000 */
.L_x_6062:
        /* <DEDUP_REMOVED lines=8> */
.L_x_6061:
        /* <DEDUP_REMOVED lines=22> */
.L_x_6064:
[----:B------:R-:W-:Y:S05]  /*86d0*/  BSYNC B2 ;  /* 0x0000000000027941 */ /* 0x000fea0003800000 */
.L_x_6063:
        /* <DEDUP_REMOVED lines=30> */
.L_x_6060:
[----:B------:R-:W-:Y:S05]  /*88c0*/  BSYNC B1 ;  /* 0x0000000000017941 */ /* 0x000fea0003800000 */
.L_x_6058:
        /* <DEDUP_REMOVED lines=30> */
.L_x_6068:
[----:B------:R-:W-:Y:S05]  /*8ab0*/  BSYNC B2 ;  /* 0x0000000000027941 */ /* 0x000fea0003800000 */
.L_x_6067:
        /* <DEDUP_REMOVED lines=79> */
.L_x_6066:
[----:B------:R-:W-:-:S04]  /*8fb0*/  ISETP.GE.AND P0, PT, R23, RZ, PT ;  /* 0x000000ff1700720c */ /* 0x000fc80003f06270 */
[----:B------:R-:W-:Y:S02]  /*8fc0*/  FSEL R56, RZ, 3.37028055040000000000e+12, P0 ;  /* 0x54442d18ff387808 */ /* 0x000fe40000000000 */
[----:B------:R-:W-:-:S07]  /*8fd0*/  FSEL R57, RZ, 2.1426990032196044922, P0 ;  /* 0x400921fbff397808 */ /* 0x000fce0000000000 */
.L_x_6069:
[----:B------:R-:W-:Y:S05]  /*8fe0*/  BSYNC B1 ;  /* 0x0000000000017941 */ /* 0x000fea0003800000 */
.L_x_6065:
[----:B------:R-:W-:Y:S01]  /*8ff0*/  DADD R2, -RZ, |R16| ;  /* 0x00000000ff027229 */ /* 0x000fe20000000510 */
[----:B------:R-:W-:Y:S01]  /*9000*/  IMAD.MOV.U32 R50, RZ, RZ, RZ ;  /* 0x000000ffff327224 */ /* 0x000fe200078e00ff */
[----:B------:R-:W-:Y:S01]  /*9010*/  UMOV UR6, 0xffffffff ;  /* 0xffffffff00067882 */ /* 0x000fe20000000000 */
[----:B------:R-:W-:Y:S01]  /*9020*/  UMOV UR7, 0x7fefffff ;  /* 0x7fefffff00077882 */ /* 0x000fe20000000000 */
[----:B------:R-:W-:Y:S01]  /*9030*/  IMAD.MOV.U32 R52, RZ, RZ, RZ ;  /* 0x000000ffff347224 */ /* 0x000fe200078e00ff */
[----:B------:R-:W-:Y:S01]  /*9040*/  UMOV UR5, UR7 ;  /* 0x0000000700057c82 */ /* 0x000fe20008000000 */
[----:B------:R-:W-:Y:S01]  /*9050*/  DADD R22, |R18|, |R22| ;  /* 0x0000000012167229 */ /* 0x000fe20000000616 */
        /* <DEDUP_REMOVED lines=33> */
[----:B------:R-:W-:Y:S01]  /*9270*/  LOP3.LUT R51, R0, 0x100000, RZ, 0xfc, !PT ;  /* 0x0010000000337812 */ /* 0x000fe200078efcff */
[----:B------:R-:W-:-:S06]  /*9280*/  IMAD.MOV.U32 R50, RZ, RZ, RZ ;  /* 0x000000ffff327224 */ /* 0x000fcc00078e00ff */
        /* <DEDUP_REMOVED lines=22> */
[----:B------:R-:W-:-:S03]  /*93f0*/  IMAD.U32 R38, RZ, RZ, UR5 ;  /* 0x00000005ff267e24 */ /* 0x000fc6000f8e00ff */
        /* <DEDUP_REMOVED lines=46> */
[----:B------:R-:W-:Y:S01]  /*96e0*/  IMAD.MOV.U32 R38, RZ, RZ, -0x748574fc ;  /* 0x8b7a8b04ff267424 */ /* 0x000fe200078e00ff */
[----:B------:R-:W-:Y:S01]  /*96f0*/  LOP3.LUT R45, R2, 0x3ff00000, RZ, 0xfc, !PT ;  /* 0x3ff00000022d7812 */ /* 0x000fe200078efcff */
[----:B------:R-:W-:Y:S01]  /*9700*/  IMAD.MOV.U32 R2, RZ, RZ, RZ ;  /* 0x000000ffff027224 */ /* 0x000fe200078e00ff */
        /* <DEDUP_REMOVED lines=55> */
[----:B------:R-:W-:Y:S01]  /*9a80*/  DADD R16, R38, R34 ;  /* 0x0000000026107229 */ /* 0x000fe20000000022 */
[----:B------:R-:W-:Y:S10]  /*9a90*/  BRA `(.L_x_6072) ;  /* 0x0000000800447947 */ /* 0x000ff40003800000 */
.L_x_6071:
        /* <DEDUP_REMOVED lines=10> */
[--C-:B------:R-:W-:Y:S02]  /*9b40*/  IMAD.MOV.U32 R2, RZ, RZ, R18.reuse ;  /* 0x000000ffff027224 */ /* 0x100fe400078e0012 */
[----:B------:R-:W-:Y:S02]  /*9b50*/  IMAD.MOV.U32 R3, RZ, RZ, R19 ;  /* 0x000000ffff037224 */ /* 0x000fe400078e0013 */
        /* <DEDUP_REMOVED lines=9> */
[C---:B------:R-:W-:Y:S01]  /*9bf0*/  LOP3.LUT R2, R19.reuse, 0x800fffff, RZ, 0xc0, !PT ;  /* 0x800fffff13027812 */ /* 0x040fe200078ec0ff */
[----:B------:R-:W-:Y:S01]  /*9c00*/  IMAD.MOV.U32 R38, RZ, RZ, -0x748574fc ;  /* 0x8b7a8b04ff267424 */ /* 0x000fe200078e00ff */
[----:B------:R-:W-:Y:S01]  /*9c10*/  UMOV UR8, 0x3ae80f1e ;  /* 0x3ae80f1e00087882 */ /* 0x000fe20000000000 */
[----:B------:R-:W-:Y:S01]  /*9c20*/  IMAD.MOV.U32 R39, RZ, RZ, 0x3ed0ee25 ;  /* 0x3ed0ee25ff277424 */ /* 0x000fe200078e00ff */
[----:B------:R-:W-:Y:S01]  /*9c30*/  LOP3.LUT R45, R2, 0x3ff00000, RZ, 0xfc, !PT ;  /* 0x3ff00000022d7812 */ /* 0x000fe200078efcff */
[----:B------:R-:W-:Y:S01]  /*9c40*/  IMAD.MOV.U32 R2, RZ, RZ, RZ ;  /* 0x000000ffff027224 */ /* 0x000fe200078e00ff */
[----:B------:R-:W-:Y:S01]  /*9c50*/  UMOV UR9, 0x3eb1380b ;  /* 0x3eb1380b00097882 */ /* 0x000fe20000000000 */
[----:B------:R-:W-:Y:S01]  /*9c60*/  LEA.HI R19, R19, R0, RZ, 0xc ;  /* 0x0000000013137211 */ /* 0x000fe200078f60ff */
[----:B------:R-:W-:Y:S01]  /*9c70*/  UMOV UR12, 0x80000000 ;  /* 0x80000000000c7882 */ /* 0x000fe20000000000 */
[----:B------:R-:W-:Y:S01]  /*9c80*/  ISETP.GE.AND P0, PT, R45, 0x3ff6a09f, PT ;  /* 0x3ff6a09f2d00780c */ /* 0x000fe20003f06270 */
[----:B------:R-:W-:-:S12]  /*9c90*/  UMOV UR13, 0x43300000 ;  /* 0x43300000000d7882 */ /* 0x000fd80000000000 */
        /* <DEDUP_REMOVED lines=52> */
.L_x_6074:
        /* <DEDUP_REMOVED lines=8> */
.L_x_6073:
        /* <DEDUP_REMOVED lines=22> */
.L_x_6076:
[----:B------:R-:W-:Y:S05]  /*a1c0*/  BSYNC B2 ;  /* 0x0000000000027941 */ /* 0x000fea0003800000 */
.L_x_6075:
        /* <DEDUP_REMOVED lines=30> */
.L_x_6072:
[----:B------:R-:W-:Y:S05]  /*a3b0*/  BSYNC B1 ;  /* 0x0000000000017941 */ /* 0x000fea0003800000 */
.L_x_6070:
        /* <DEDUP_REMOVED lines=14> */
[----:B------:R-:W-:Y:S01]  /*a4a0*/  DFMA R44, R4, R44, R4 ;  /* 0x0000002c042c722b */ /* 0x000fe20000000004 */
[----:B------:R-:W-:Y:S02]  /*a4b0*/  FSEL R5, R35, R39, P4 ;  /* 0x0000002723057208 */ /* 0x000fe40002000000 */
[----:B------:R-:W-:Y:S02]  /*a4c0*/  FSEL R4, R34, R38, P4 ;  /* 0x0000002622047208 */ /* 0x000fe40002000000 */
[----:B------:R-:W-:-:S03]  /*a4d0*/  FSETP.GEU.AND P1, PT, |R5|, 6.5827683646048100446e-37, PT ;  /* 0x036000000500780b */ /* 0x000fc60003f2e200 */
        /* <DEDUP_REMOVED lines=9> */
[----:B------:R-:W-:Y:S05]  /*a570*/  CALL.REL.NOINC `($__internal_11_$__cuda_sm20_div_rn_f64_full) ;  /* 0x0000011800e87944 */ /* 0x000fea0003c00000 */
[----:B------:R-:W-:Y:S02]  /*a580*/  IMAD.MOV.U32 R44, RZ, RZ, R2 ;  /* 0x000000ffff2c7224 */ /* 0x000fe400078e0002 */
[----:B------:R-:W-:-:S07]  /*a590*/  IMAD.MOV.U32 R45, RZ, RZ, R3 ;  /* 0x000000ffff2d7224 */ /* 0x000fce00078e0003 */
.L_x_6080:
[----:B------:R-:W-:Y:S05]  /*a5a0*/  BSYNC B2 ;  /* 0x0000000000027941 */ /* 0x000fea0003800000 */
.L_x_6079:
        /* <DEDUP_REMOVED lines=63> */
[----:B------:R-:W-:-:S10]  /*a9a0*/  DADD R2, -RZ, -R44 ;  /* 0x00000000ff027229 */ /* 0x000fd4000000092c */
[----:B------:R-:W-:Y:S02]  /*a9b0*/  FSEL R4, R44, R2, !P1 ;  /* 0x000000022c047208 */ /* 0x000fe40004800000 */
[----:B------:R-:W-:Y:S01]  /*a9c0*/  FSEL R5, R45, R3, !P1 ;  /* 0x000000032d057208 */ /* 0x000fe20004800000 */
[----:B------:R-:W-:Y:S01]  /*a9d0*/  DADD R2, -R44, UR6 ;  /* 0x000000062c027e29 */ /* 0x000fe20008000100 */
[----:B------:R-:W-:-:S04]  /*a9e0*/  UMOV UR7, 0x3ff921fb ;  /* 0x3ff921fb00077882 */ /* 0x000fc80000000000 */
[----:B------:R-:W-:-:S05]  /*a9f0*/  DADD R4, R4, UR6 ;  /* 0x0000000604047e29 */ /* 0x000fca0008000000 */
[----:B------:R-:W-:Y:S02]  /*aa00*/  FSEL R57, R2, R44, !P1 ;  /* 0x0000002c02397208 */ /* 0x000fe40004800000 */
[----:B------:R-:W-:-:S03]  /*aa10*/  FSEL R3, R3, R45, !P1 ;  /* 0x0000002d03037208 */ /* 0x000fc60004800000 */
        /* <DEDUP_REMOVED lines=8> */
.L_x_6078:
[----:B------:R-:W-:-:S04]  /*aaa0*/  ISETP.GE.AND P0, PT, R19, RZ, PT ;  /* 0x000000ff1300720c */ /* 0x000fc80003f06270 */
[----:B------:R-:W-:Y:S02]  /*aab0*/  FSEL R56, RZ, 3.37028055040000000000e+12, P0 ;  /* 0x54442d18ff387808 */ /* 0x000fe40000000000 */
[----:B------:R-:W-:-:S07]  /*aac0*/  FSEL R57, RZ, 2.1426990032196044922, P0 ;  /* 0x400921fbff397808 */ /* 0x000fce0000000000 */
.L_x_6081:
[----:B------:R-:W-:Y:S05]  /*aad0*/  BSYNC B1 ;  /* 0x0000000000017941 */ /* 0x000fea0003800000 */
.L_x_6077:
        /* <DEDUP_REMOVED lines=65> */
[----:B------:R-:W-:Y:S01]  /*aef0*/  IADD3 R15, -R0, 0x7fd00000, RZ ;  /* 0x7fd00000000f7810 */ /* 0x000fe20007ffe1ff */
[----:B------:R-:W-:-:S05]  /*af00*/  IMAD.U32 R38, RZ, RZ, UR5 ;  /* 0x00000005ff267e24 */ /* 0x000fca000f8e00ff */
        /* <DEDUP_REMOVED lines=70> */
[----:B------:R-:W-:Y:S01]  /*b370*/  LOP3.LUT R34, R0, 0x80000000, RZ, 0x3c, !PT ;  /* 0x8000000000227812 */ /* 0x000fe200078e3cff */
[----:B------:R-:W-:-:S04]  /*b380*/  IMAD.MOV.U32 R35, RZ, RZ, 0x43300000 ;  /* 0x43300000ff237424 */ /* 0x000fc800078e00ff */
        /* <DEDUP_REMOVED lines=27> */
[----:B------:R-:W-:-:S05]  /*b540*/  DMUL R46, R4, R46 ;  /* 0x0000002e042e7228 */ /* 0x000fca0000000000 */
[----:B------:R-:W-:-:S03]  /*b550*/  DADD R44, -R2, R44 ;  /* 0x00000000022c7229 */ /* 0x000fc6000000012c */
[----:B------:R-:W-:-:S08]  /*b560*/  DFMA R38, R2, R46, R38 ;  /* 0x0000002e0226722b */ /* 0x000fd00000000026 */
[----:B------:R-:W-:-:S08]  /*b570*/  DADD R38, R38, -R44 ;  /* 0x0000000026267229 */ /* 0x000fd0000000082c */
[----:B------:R-:W-:-:S08]  /*b580*/  DFMA R38, R34, UR8, R38 ;  /* 0x0000000822267c2b */ /* 0x000fd00008000026 */
[----:B------:R-:W-:Y:S01]  /*b590*/  DADD R12, R14, R38 ;  /* 0x000000000e0c7229 */ /* 0x000fe20000000026 */
[----:B------:R-:W-:Y:S10]  /*b5a0*/  BRA `(.L_x_6084) ;  /* 0x0000000800447947 */ /* 0x000ff40003800000 */
.L_x_6083:
        /* <DEDUP_REMOVED lines=81> */
[----:B------:R-:W-:-:S08]  /*bac0*/  DADD R14, R34, R14 ;  /* 0x00000000220e7229 */ /* 0x000fd0000000000e */
[----:B------:R-:W-:Y:S01]  /*bad0*/  DMUL R12, R14, 0.5 ;  /* 0x3fe000000e0c7828 */ /* 0x000fe20000000000 */
[----:B------:R-:W-:Y:S10]  /*bae0*/  BRA `(.L_x_6084) ;  /* 0x0000000000f47947 */ /* 0x000ff40003800000 */
.L_x_6086:
        /* <DEDUP_REMOVED lines=8> */
.L_x_6085:
        /* <DEDUP_REMOVED lines=22> */
.L_x_6088:
[----:B------:R-:W-:Y:S05]  /*bcd0*/  BSYNC B2 ;  /* 0x0000000000027941 */ /* 0x000fea0003800000 */
.L_x_6087:
        /* <DEDUP_REMOVED lines=30> */
.L_x_6084:
[----:B------:R-:W-:Y:S05]  /*bec0*/  BSYNC B1 ;  /* 0x0000000000017941 */ /* 0x000fea0003800000 */
.L_x_6082:
        /* <DEDUP_REMOVED lines=30> */
.L_x_6092:
[----:B------:R-:W-:Y:S05]  /*c0b0*/  BSYNC B2 ;  /* 0x0000000000027941 */ /* 0x000fea0003800000 */
.L_x_6091:
        /* <DEDUP_REMOVED lines=79> */
.L_x_6090:
[----:B------:R-:W-:-:S04]  /*c5b0*/  ISETP.GE.AND P0, PT, R15, RZ, PT ;  /* 0x000000ff0f00720c */ /* 0x000fc80003f06270 */
[----:B------:R-:W-:Y:S02]  /*c5c0*/  FSEL R56, RZ, 3.37028055040000000000e+12, P0 ;  /* 0x54442d18ff387808 */ /* 0x000fe40000000000 */
[----:B------:R-:W-:-:S07]  /*c5d0*/  FSEL R57, RZ, 2.1426990032196044922, P0 ;  /* 0x400921fbff397808 */ /* 0x000fce0000000000 */
.L_x_6093:
[----:B------:R-:W-:Y:S05]  /*c5e0*/  BSYNC B1 ;  /* 0x0000000000017941 */ /* 0x000fea0003800000 */
.L_x_6089:
        /* <DEDUP_REMOVED lines=172> */
.L_x_6095:
        /* <DEDUP_REMOVED lines=84> */
.L_x_6098:
        /* <DEDUP_REMOVED lines=8> */
.L_x_6097:
        /* <DEDUP_REMOVED lines=22> */
.L_x_6100:
[----:B------:R-:W-:Y:S05]  /*d7d0*/  BSYNC B2 ;  /* 0x0000000000027941 */ /* 0x000fea0003800000 */
.L_x_6099:
        /* <DEDUP_REMOVED lines=30> */
.L_x_6096:
[----:B------:R-:W-:Y:S05]  /*d9c0*/  BSYNC B1 ;  /* 0x0000000000017941 */ /* 0x000fea0003800000 */
.L_x_6094:
[----:B------:R-:W-:Y:S01]  /*d9d0*/  ULDC.64 UR8, c[0x0][0x218] ;  /* 0x0000860000087ab9 */ /* 0x000fe20000000a00 */
[----:B------:R-:W-:Y:S01]  /*d9e0*/  IMAD.MOV.U32 R4, RZ, RZ, R28 ;  /* 0x000000ffff047224 */ /* 0x000fe200078e001c */
[----:B------:R-:W-:Y:S01]  /*d9f0*/  UIMAD.WIDE.U32 UR8, UR4, 0x10, UR8 ;  /* 0x00000010040878a5 */ /* 0x000fe2000f8e0008 */
[----:B------:R-:W-:Y:S02]  /*da00*/  IMAD.MOV.U32 R5, RZ, RZ, R29 ;  /* 0x000000ffff057224 */ /* 0x000fe400078e001d */
[----:B------:R-:W-:Y:S02]  /*da10*/  IMAD.MOV.U32 R28, RZ, RZ, R24 ;  /* 0x000000ffff1c7224 */ /* 0x000fe400078e0018 */
[----:B------:R-:W-:Y:S02]  /*da20*/  IMAD.MOV.U32 R29, RZ, RZ, R25 ;  /* 0x000000ffff1d7224 */ /* 0x000fe400078e0019 */
[----:B------:R-:W-:Y:S02]  /*da30*/  IMAD.U32 R2, RZ, RZ, UR8 ;  /* 0x00000008ff027e24 */ /* 0x000fe4000f8e00ff */
[----:B------:R-:W-:-:S02]  /*da40*/  IMAD.U32 R3, RZ, RZ, UR9 ;  /* 0x00000009ff037e24 */ /* 0x000fc4000f8e00ff */
[----:B------:R-:W-:Y:S02]  /*da50*/  IMAD.MOV.U32 R24, RZ, RZ, R20 ;  /* 0x000000ffff187224 */ /* 0x000fe400078e0014 */
[----:B------:R-:W-:Y:S02]  /*da60*/  IMAD.MOV.U32 R25, RZ, RZ, R21 ;  /* 0x000000ffff197224 */ /* 0x000fe400078e0015 */
[----:B------:R-:W-:Y:S02]  /*da70*/  IMAD.MOV.U32 R20, RZ, RZ, R16 ;  /* 0x000000ffff147224 */ /* 0x000fe400078e0010 */
[----:B------:R-:W-:Y:S02]  /*da80*/  IMAD.MOV.U32 R21, RZ, RZ, R17 ;  /* 0x000000ffff157224 */ /* 0x000fe400078e0011 */
[----:B------:R-:W-:Y:S02]  /*da90*/  IMAD.MOV.U32 R16, RZ, RZ, R12 ;  /* 0x000000ffff107224 */ /* 0x000fe400078e000c */
[----:B------:R-:W-:-:S02]  /*daa0*/  IMAD.MOV.U32 R17, RZ, RZ, R13 ;  /* 0x000000ffff117224 */ /* 0x000fc400078e000d */
[----:B------:R-:W-:-:S04]  /*dab0*/  IMAD.WIDE R48, R48, 0x20, R2 ;  /* 0x0000002030307825 */ /* 0x000fc800078e0202 */
[----:B------:R-:W-:Y:S01]  /*dac0*/  IMAD.MOV.U32 R38, RZ, RZ, R43 ;  /* 0x000000ffff267224 */ /* 0x000fe200078e002b */
[----:B------:R-:W-:Y:S01]  /*dad0*/  STG.E.128 desc[UR10][R48.64+0x1000], R4 ;  /* 0x0010000430007986 */ /* 0x000fe2000c101d0a */
[----:B------:R-:W-:Y:S02]  /*dae0*/  IMAD.MOV.U32 R39, RZ, RZ, R42 ;  /* 0x000000ffff277224 */ /* 0x000fe400078e002a */
[----:B------:R-:W-:Y:S01]  /*daf0*/  IMAD.MOV.U32 R34, RZ, RZ, R41 ;  /* 0x000000ffff227224 */ /* 0x000fe200078e0029 */
[----:B------:R-:W-:Y:S01]  /*db00*/  STG.E.128 desc[UR10][R48.64+0x1010], R28 ;  /* 0x0010101c30007986 */ /* 0x000fe2000c101d0a */
[----:B------:R-:W-:Y:S02]  /*db10*/  IMAD.MOV.U32 R35, RZ, RZ, R40 ;  /* 0x000000ffff237224 */ /* 0x000fe400078e0028 */
[----:B------:R-:W-:Y:S01]  /*db20*/  IMAD.MOV.U32 R12, RZ, RZ, R8 ;  /* 0x000000ffff0c7224 */ /* 0x000fe200078e0008 */
[----:B------:R-:W-:Y:S01]  /*db30*/  STG.E.128 desc[UR10][R48.64], R36 ;  /* 0x0000002430007986 */ /* 0x000fe2000c101d0a */
[----:B------:R-:W-:-:S03]  /*db40*/  IMAD.MOV.U32 R13, RZ, RZ, R9 ;  /* 0x000000ffff0d7224 */ /* 0x000fc600078e0009 */
[----:B------:R-:W-:Y:S04]  /*db50*/  STG.E.128 desc[UR10][R48.64+0x10], R32 ;  /* 0x0000102030007986 */ /* 0x000fe8000c101d0a */
[----:B------:R-:W-:Y:S04]  /*db60*/  STG.E.128 desc[UR10][R48.64+0x2000], R24 ;  /* 0x0020001830007986 */ /* 0x000fe8000c101d0a */
[----:B------:R-:W-:Y:S04]  /*db70*/  STG.E.128 desc[UR10][R48.64+0x2010], R20 ;  /* 0x0020101430007986 */ /* 0x000fe8000c101d0a */
[----:B------:R-:W-:Y:S04]  /*db80*/  STG.E.128 desc[UR10][R48.64+0x3000], R16 ;  /* 0x0030001030007986 */ /* 0x000fe8000c101d0a */
[----:B------:R-:W-:Y:S01]  /*db90*/  STG.E.128 desc[UR10][R48.64+0x3010], R12 ;  /* 0x0030100c30007986 */ /* 0x000fe2000c101d0a */
[----:B------:R-:W-:Y:S05]  /*dba0*/  EXIT ;  /* 0x000000000000794d */ /* 0x000fea0003800000 */
.L_x_6004:
[----:B------:R-:W0:Y:S01]  /*dbb0*/  S2R R0, SR_TID.X ;  /* 0x0000000000007919 */ /* 0x000e220000002100 */
[----:B------:R-:W-:Y:S02]  /*dbc0*/  CS2R R26, SRZ ;  /* 0x00000000001a7805 */ /* 0x000fe4000001ff00 */
[----:B------:R-:W-:Y:S02]  /*dbd0*/  CS2R R24, SRZ ;  /* 0x0000000000187805 */ /* 0x000fe4000001ff00 */
[----:B0-----:R-:W-:-:S13]  /*dbe0*/  ISETP.GE.AND P0, PT, R0, UR5, PT ;  /* 0x0000000500007c0c */ /* 0x001fda000bf06270 */
[C---:B------:R-:W-:Y:S02]  /*dbf0*/  @!P0 VIADD R23, R0.reuse, UR4 ;  /* 0x0000000400178c36 */ /* 0x040fe40008000000 */
[----:B------:R-:W-:-:S05]  /*dc00*/  @!P0 VIADD R0, R0, 0x80 ;  /* 0x0000008000008836 */ /* 0x000fca0000000000 */
[----:B------:R-:W-:-:S13]  /*dc10*/  ISETP.GE.AND P6, PT, R0, UR5, PT ;  /* 0x0000000500007c0c */ /* 0x000fda000bfc6270 */
[C---:B------:R-:W-:Y:S01]  /*dc20*/  @!P6 VIADD R5, R0.reuse, UR4 ;  /* 0x000000040005ec36 */ /* 0x040fe20008000000 */
[----:B------:R-:W0:Y:S01]  /*dc30*/  @!P6 LDC.64 R2, c[0x0][0x220] ;  /* 0x00008800ff02eb82 */ /* 0x000e220000000a00 */
[----:B------:R-:W-:-:S05]  /*dc40*/  @!P6 VIADD R0, R0, 0x80 ;  /* 0x000000800000e836 */ /* 0x000fca0000000000 */
[----:B------:R-:W-:-:S13]  /*dc50*/  ISETP.GE.AND P5, PT, R0, UR5, PT ;  /* 0x0000000500007c0c */ /* 0x000fda000bfa6270 */
[C---:B------:R-:W-:Y:S01]  /*dc60*/  @!P5 VIADD R17, R0.reuse, UR4 ;  /* 0x000000040011dc36 */ /* 0x040fe20008000000 */
[----:B------:R-:W1:Y:S01]  /*dc70*/  @!P5 LDC.64 R6, c[0x0][0x220] ;  /* 0x00008800ff06db82 */ /* 0x000e620000000a00 */
[----:B------:R-:W-:Y:S02]  /*dc80*/  @!P5 VIADD R0, R0, 0x80 ;  /* 0x000000800000d836 */ /* 0x000fe40000000000 */
[----:B0-----:R-:W-:-:S03]  /*dc90*/  @!P6 IMAD.WIDE.U32 R2, R5, 0x10, R2 ;  /* 0x000000100502e825 */ /* 0x001fc600078e0002 */
[C---:B------:R-:W-:Y:S02]  /*dca0*/  ISETP.GE.AND P4, PT, R0.reuse, UR5, PT ;  /* 0x0000000500007c0c */ /* 0x040fe4000bf86270 */
[----:B------:R-:W0:Y:S01]  /*dcb0*/  @!P0 LDC.64 R4, c[0x0][0x220] ;  /* 0x00008800ff048b82 */ /* 0x000e220000000a00 */
[----:B------:R2:W5:Y:S10]  /*dcc0*/  @!P6 LDG.E.128 R24, desc[UR10][R2.64] ;  /* 0x0000000a0218e981 */ /* 0x000574000c1e1d00 */
[C---:B------:R-:W-:Y:S01]  /*dcd0*/  @!P4 VIADD R19, R0.reuse, UR4 ;  /* 0x000000040013cc36 */ /* 0x040fe20008000000 */
[----:B------:R-:W3:Y:S01]  /*dce0*/  @!P4 LDC.64 R8, c[0x0][0x220] ;  /* 0x00008800ff08cb82 */ /* 0x000ee20000000a00 */
[----:B------:R-:W-:-:S05]  /*dcf0*/  @!P4 VIADD R0, R0, 0x80 ;  /* 0x000000800000c836 */ /* 0x000fca0000000000 */
[----:B------:R-:W-:-:S13]  /*dd00*/  ISETP.GE.AND P3, PT, R0, UR5, PT ;  /* 0x0000000500007c0c */ /* 0x000fda000bf66270 */
[C---:B------:R-:W-:Y:S01]  /*dd10*/  @!P3 VIADD R29, R0.reuse, UR4 ;  /* 0x00000004001dbc36 */ /* 0x040fe20008000000 */
[----:B------:R-:W2:Y:S01]  /*dd20*/  @!P3 LDC.64 R10, c[0x0][0x220] ;  /* 0x00008800ff0abb82 */ /* 0x000ea20000000a00 */
[----:B------:R-:W-:-:S05]  /*dd30*/  @!P3 VIADD R0, R0, 0x80 ;  /* 0x000000800000b836 */ /* 0x000fca0000000000 */
[----:B------:R-:W-:-:S13]  /*dd40*/  ISETP.GE.AND P2, PT, R0, UR5, PT ;  /* 0x0000000500007c0c */ /* 0x000fda000bf46270 */
[C---:B------:R-:W-:Y:S01]  /*dd50*/  @!P2 VIADD R45, R0.reuse, UR4 ;  /* 0x00000004002dac36 */ /* 0x040fe20008000000 */
[----:B------:R-:W4:Y:S01]  /*dd60*/  @!P2 LDC.64 R12, c[0x0][0x220] ;  /* 0x00008800ff0cab82 */ /* 0x000f220000000a00 */
[----:B------:R-:W-:-:S05]  /*dd70*/  @!P2 VIADD R0, R0, 0x80 ;  /* 0x000000800000a836 */ /* 0x000fca0000000000 */
[----:B------:R-:W-:-:S13]  /*dd80*/  ISETP.GE.AND P1, PT, R0, UR5, PT ;  /* 0x0000000500007c0c */ /* 0x000fda000bf26270 */
[C---:B------:R-:W-:Y:S01]  /*dd90*/  @!P1 VIADD R47, R0.reuse, UR4 ;  /* 0x00000004002f9c36 */ /* 0x040fe20008000000 */
[----:B------:R-:W0:Y:S01]  /*dda0*/  @!P1 LDC.64 R14, c[0x0][0x220] ;  /* 0x00008800ff0e9b82 */ /* 0x000e220000000a00 */
[----:B------:R-:W-:-:S05]  /*ddb0*/  @!P1 VIADD R0, R0, 0x80 ;  /* 0x0000008000009836 */ /* 0x000fca0000000000 */
[----:B------:R-:W-:-:S13]  /*ddc0*/  ISETP.GE.AND P6, PT, R0, UR5, PT ;  /* 0x0000000500007c0c */ /* 0x000fda000bfc6270 */
[----:B------:R-:W0:Y:S01]  /*ddd0*/  @!P6 LDC.64 R20, c[0x0][0x220] ;  /* 0x00008800ff14eb82 */ /* 0x000e220000000a00 */
[----:B-1----:R-:W-:-:S04]  /*dde0*/  @!P5 IMAD.WIDE.U32 R16, R17, 0x10, R6 ;  /* 0x000000101110d825 */ /* 0x002fc800078e0006 */
[----:B------:R-:W-:Y:S01]  /*ddf0*/  @!P6 VIADD R7, R0, UR4 ;  /* 0x000000040007ec36 */ /* 0x000fe20008000000 */
[----:B------:R-:W-:Y:S01]  /*de00*/  CS2R R38, SRZ ;  /* 0x0000000000267805 */ /* 0x000fe2000001ff00 */
[----:B---3--:R-:W-:Y:S01]  /*de10*/  @!P4 IMAD.WIDE.U32 R18, R19, 0x10, R8 ;  /* 0x000000101312c825 */ /* 0x008fe200078e0008 */
[----:B------:R-:W-:Y:S02]  /*de20*/  CS2R R36, SRZ ;  /* 0x0000000000247805 */ /* 0x000fe4000001ff00 */
[----:B------:R-:W-:Y:S02]  /*de30*/  CS2R R42, SRZ ;  /* 0x00000000002a7805 */ /* 0x000fe4000001ff00 */
[----:B------:R-:W-:Y:S01]  /*de40*/  CS2R R40, SRZ ;  /* 0x0000000000287805 */ /* 0x000fe2000001ff00 */
[----:B--2---:R-:W-:Y:S01]  /*de50*/  @!P3 IMAD.WIDE.U32 R2, R29, 0x10, R10 ;  /* 0x000000101d02b825 */ /* 0x004fe200078e000a */
[----:B------:R-:W-:Y:S02]  /*de60*/  CS2R R10, SRZ ;  /* 0x00000000000a7805 */ /* 0x000fe4000001ff00 */
[----:B------:R-:W-:Y:S01]  /*de70*/  CS2R R8, SRZ ;  /* 0x0000000000087805 */ /* 0x000fe2000001ff00 */
[----:B----4-:R-:W-:Y:S01]  /*de80*/  @!P2 IMAD.WIDE.U32 R44, R45, 0x10, R12 ;  /* 0x000000102d2ca825 */ /* 0x010fe200078e000c */
[----:B------:R-:W-:Y:S01]  /*de90*/  CS2R R12, SRZ ;  /* 0x00000000000c7805 */ /* 0x000fe2000001ff00 */
[----:B------:R-:W5:Y:S02]  /*dea0*/  @!P3 LDG.E.128 R36, desc[UR10][R2.64] ;  /* 0x0000000a0224b981 */ /* 0x000f64000c1e1d00 */
[----:B0-----:R-:W-:Y:S01]  /*deb0*/  @!P1 IMAD.WIDE.U32 R46, R47, 0x10, R14 ;  /* 0x000000102f2e9825 */ /* 0x001fe200078e000e */
[----:B------:R-:W-:Y:S01]  /*dec0*/  CS2R R14, SRZ ;  /* 0x00000000000e7805 */ /* 0x000fe2000001ff00 */
[----:B------:R-:W5:Y:S02]  /*ded0*/  @!P2 LDG.E.128 R40, desc[UR10][R44.64] ;  /* 0x0000000a2c28a981 */ /* 0x000f64000c1e1d00 */
[----:B------:R-:W-:Y:S01]  /*dee0*/  @!P0 IMAD.WIDE.U32 R4, R23, 0x10, R4 ;  /* 0x0000001017048825 */ /* 0x000fe200078e0004 */
[----:B------:R-:W-:Y:S01]  /*def0*/  CS2R R22, SRZ ;  /* 0x0000000000167805 */ /* 0x000fe2000001ff00 */
[----:B------:R-:W5:Y:S02]  /*df00*/  @!P1 LDG.E.128 R8, desc[UR10][R46.64] ;  /* 0x0000000a2e089981 */ /* 0x000f64000c1e1d00 */
[----:B------:R-:W-:Y:S01]  /*df10*/  @!P6 IMAD.WIDE.U32 R6, R7, 0x10, R20 ;  /* 0x000000100706e825 */ /* 0x000fe200078e0014 */
[----:B------:R-:W-:-:S04]  /*df20*/  CS2R R20, SRZ ;  /* 0x0000000000147805 */ /* 0x000fc8000001ff00 */
[----:B------:R-:W5:Y:S04]  /*df30*/  @!P6 LDG.E.128 R12, desc[UR10][R6.64] ;  /* 0x0000000a060ce981 */ /* 0x000f68000c1e1d00 */
[----:B------:R-:W5:Y:S01]  /*df40*/  @!P0 LDG.E.128 R20, desc[UR10][R4.64] ;  /* 0x0000000a04148981 */ /* 0x000f62000c1e1d00 */
[----:B------:R-:W-:Y:S02]  /*df50*/  CS2R R30, SRZ ;  /* 0x00000000001e7805 */ /* 0x000fe4000001ff00 */
[----:B------:R-:W-:Y:S02]  /*df60*/  CS2R R28, SRZ ;  /* 0x00000000001c7805 */ /* 0x000fe4000001ff00 */
[----:B------:R-:W-:Y:S02]  /*df70*/  CS2R R34, SRZ ;  /* 0x0000000000227805 */ /* 0x000fe4000001ff00 */
[----:B------:R-:W-:Y:S01]  /*df80*/  CS2R R32, SRZ ;  /* 0x0000000000207805 */ /* 0x000fe2000001ff00 */
[----:B------:R-:W-:Y:S01]  /*df90*/  BSSY B1, `(.L_x_6101) ;  /* 0x00001ba000017945 */ /* 0x000fe20003800000 */
[----:B------:R0:W5:Y:S04]  /*dfa0*/  @!P5 LDG.E.128 R28, desc[UR10][R16.64] ;  /* 0x0000000a101cd981 */ /* 0x000168000c1e1d00 */
[----:B------:R1:W5:Y:S01]  /*dfb0*/  @!P4 LDG.E.128 R32, desc[UR10][R18.64] ;  /* 0x0000000a1220c981 */ /* 0x000362000c1e1d00 */
[----:B0-----:R-:W-:-:S02]  /*dfc0*/  CS2R R16, SRZ ;  /* 0x0000000000107805 */ /* 0x001fc4000001ff00 */
[----:B-1----:R-:W-:Y:S01]  /*dfd0*/  CS2R R18, SRZ ;  /* 0x0000000000127805 */ /* 0x002fe2000001ff00 */
[----:B------:R-:W-:Y:S06]  /*dfe0*/  @P0 BRA `(.L_x_6102) ;  /* 0x0000001800d00947 */ /* 0x000fec0003800000 */
        /* <DEDUP_REMOVED lines=32> */
.L_x_6106:
[----:B------:R-:W-:Y:S05]  /*e1f0*/  BSYNC B3 ;  /* 0x0000000000037941 */ /* 0x000fea0003800000 */
.L_x_6105:
        /* <DEDUP_REMOVED lines=79> */
.L_x_6104:
[----:B------:R-:W-:-:S04]  /*e6f0*/  ISETP.GE.AND P0, PT, R7, RZ, PT ;  /* 0x000000ff0700720c */ /* 0x000fc80003f06270 */
[----:B------:R-:W-:Y:S02]  /*e700*/  FSEL R44, RZ, 3.37028055040000000000e+12, P0 ;  /* 0x54442d18ff2c7808 */ /* 0x000fe40000000000 */
[----:B------:R-:W-:-:S07]  /*e710*/  FSEL R45, RZ, 2.1426990032196044922, P0 ;  /* 0x400921fbff2d7808 */ /* 0x000fce0000000000 */
.L_x_6107:
[----:B------:R-:W-:Y:S05]  /*e720*/  BSYNC B2 ;  /* 0x0000000000027941 */ /* 0x000fea0003800000 */
.L_x_6103:
[----:B------:R-:W-:Y:S01]  /*e730*/  DADD R6, -RZ, |R22| ;  /* 0x00000000ff067229 */ /* 0x000fe20000000516 */
[----:B------:R-:W-:Y:S01]  /*e740*/  IMAD.MOV.U32 R2, RZ, RZ, RZ ;  /* 0x000000ffff027224 */ /* 0x000fe200078e00ff */
        /* <DEDUP_REMOVED lines=171> */
.L_x_6108:
        /* <DEDUP_REMOVED lines=91> */
.L_x_6110:
        /* <DEDUP_REMOVED lines=22> */
.L_x_6112:
[----:B------:R-:W-:Y:S05]  /*f910*/  BSYNC B2 ;  /* 0x0000000000027941 */ /* 0x000fea0003800000 */
.L_x_6111:
        /* <DEDUP_REMOVED lines=31> */
.L_x_6109:
[----:B------:R-:W-:Y:S02]  /*fb10*/  IMAD.MOV.U32 R16, RZ, RZ, R20 ;  /* 0x000000ffff107224 */ /* 0x000fe400078e0014 */
[----:B------:R-:W-:-:S07]  /*fb20*/  IMAD.MOV.U32 R17, RZ, RZ, R21 ;  /* 0x000000ffff117224 */ /* 0x000fce00078e0015 */
.L_x_6102:
[----:B------:R-:W-:Y:S05]  /*fb30*/  BSYNC B1 ;  /* 0x0000000000017941 */ /* 0x000fea0003800000 */
.L_x_6101:
[----:B------:R-:W0:Y:S01]  /*fb40*/  S2R R0, SR_TID.X ;  /* 0x0000000000007919 */ /* 0x000e220000002100 */
[----:B------:R-:W-:Y:S01]  /*fb50*/  BSSY B1, `(.L_x_6113) ;  /* 0x00001ba000017945 */ /* 0x000fe20003800000 */
[----:B-----5:R-:W-:Y:S02]  /*fb60*/  CS2R R22, SRZ ;  /* 0x0000000000167805 */ /* 0x020fe4000001ff00 */
[----:B------:R-:W-:Y:S01]  /*fb70*/  CS2R R20, SRZ ;  /* 0x0000000000147805 */ /* 0x000fe2000001ff00 */
[----:B0-----:R-:W-:-:S05]  /*fb80*/  VIADD R0, R0, 0x80 ;  /* 0x0000008000007836 */ /* 0x001fca0000000000 */
[----:B------:R-:W-:-:S13]  /*fb90*/  ISETP.GE.AND P0, PT, R0, UR5, PT ;  /* 0x0000000500007c0c */ /* 0x000fda000bf06270 */
        /* <DEDUP_REMOVED lines=33> */
.L_x_6118:
[----:B------:R-:W-:Y:S05]  /*fdb0*/  BSYNC B3 ;  /* 0x0000000000037941 */ /* 0x000fea0003800000 */
.L_x_6117:
        /* <DEDUP_REMOVED lines=79> */
.L_x_6116:
[----:B------:R-:W-:-:S04]  /*102b0*/  ISETP.GE.AND P0, PT, R7, RZ, PT ;  /* 0x000000ff0700720c */ /* 0x000fc80003f06270 */
[----:B------:R-:W-:Y:S02]  /*102c0*/  FSEL R44, RZ, 3.37028055040000000000e+12, P0 ;  /* 0x54442d18ff2c7808 */ /* 0x000fe40000000000 */
[----:B------:R-:W-:-:S07]  /*102d0*/  FSEL R45, RZ, 2.1426990032196044922, P0 ;  /* 0x400921fbff2d7808 */ /* 0x000fce0000000000 */
.L_x_6119:
[----:B------:R-:W-:Y:S05]  /*102e0*/  BSYNC B2 ;  /* 0x0000000000027941 */ /* 0x000fea0003800000 */
.L_x_6115:
        /* <DEDUP_REMOVED lines=173> */
.L_x_6120:
        /* <DEDUP_REMOVED lines=91> */
.L_x_6122:
        /* <DEDUP_REMOVED lines=22> */
.L_x_6124:
[----:B------:R-:W-:Y:S05]  /*114d0*/  BSYNC B2 ;  /* 0x0000000000027941 */ /* 0x000fea0003800000 */
.L_x_6123:
        /* <DEDUP_REMOVED lines=31> */
.L_x_6121:
[----:B------:R-:W-:Y:S02]  /*116d0*/  IMAD.MOV.U32 R20, RZ, RZ, R24 ;  /* 0x000000ffff147224 */ /* 0x000fe400078e0018 */
[----:B------:R-:W-:-:S07]  /*116e0*/  IMAD.MOV.U32 R21, RZ, RZ, R25 ;  /* 0x000000ffff157224 */ /* 0x000fce00078e0019 */
.L_x_6114:
[----:B------:R-:W-:Y:S05]  /*116f0*/  BSYNC B1 ;  /* 0x0000000000017941 */ /* 0x000fea0003800000 */
.L_x_6113:
[----:B------:R-:W0:Y:S01]  /*11700*/  S2R R0, SR_TID.X ;  /* 0x0000000000007919 */ /* 0x000e220000002100 */
[----:B------:R-:W-:Y:S01]  /*11710*/  BSSY B1, `(.L_x_6125) ;  /* 0x00001ba000017945 */ /* 0x000fe20003800000 */
[----:B------:R-:W-:Y:S02]  /*11720*/  CS2R R26, SRZ ;  /* 0x00000000001a7805 */ /* 0x000fe4000001ff00 */
        /* <DEDUP_REMOVED lines=36> */
.L_x_6130:
[----:B------:R-:W-:Y:S05]  /*11970*/  BSYNC B3 ;  /* 0x0000000000037941 */ /* 0x000fea0003800000 */
.L_x_6129:
        /* <DEDUP_REMOVED lines=79> */
.L_x_6128:
[----:B------:R-:W-:-:S04]  /*11e70*/  ISETP.GE.AND P0, PT, R7, RZ, PT ;  /* 0x000000ff0700720c */ /* 0x000fc80003f06270 */
[----:B------:R-:W-:Y:S02]  /*11e80*/  FSEL R44, RZ, 3.37028055040000000000e+12, P0 ;  /* 0x54442d18ff2c7808 */ /* 0x000fe40000000000 */
[----:B------:R-:W-:-:S07]  /*11e90*/  FSEL R45, RZ, 2.1426990032196044922, P0 ;  /* 0x400921fbff2d7808 */ /* 0x000fce0000000000 */
.L_x_6131:
[----:B------:R-:W-:Y:S05]  /*11ea0*/  BSYNC B2 ;  /* 0x0000000000027941 */ /* 0x000fea0003800000 */
.L_x_6127:
        /* <DEDUP_REMOVED lines=173> */
.L_x_6132:
        /* <DEDUP_REMOVED lines=91> */
.L_x_6134:
        /* <DEDUP_REMOVED lines=22> */
.L_x_6136:
[----:B------:R-:W-:Y:S05]  /*13090*/  BSYNC B2 ;  /* 0x0000000000027941 */ /* 0x000fea0003800000 */
.L_x_6135:
        /* <DEDUP_REMOVED lines=31> */
.L_x_6133:
[----:B------:R-:W-:Y:S02]  /*13290*/  IMAD.MOV.U32 R24, RZ, RZ, R28 ;  /* 0x000000ffff187224 */ /* 0x000fe400078e001c */
[----:B------:R-:W-:-:S07]  /*132a0*/  IMAD.MOV.U32 R25, RZ, RZ, R29 ;  /* 0x000000ffff197224 */ /* 0x000fce00078e001d */
.L_x_6126:
[----:B------:R-:W-:Y:S05]  /*132b0*/  BSYNC B1 ;  /* 0x0000000000017941 */ /* 0x000fea0003800000 */
.L_x_6125:
        /* <DEDUP_REMOVED lines=39> */
.L_x_6142:
[----:B------:R-:W-:Y:S05]  /*13530*/  BSYNC B3 ;  /* 0x0000000000037941 */ /* 0x000fea0003800000 */
.L_x_6141:
        /* <DEDUP_REMOVED lines=79> */
.L_x_6140:
[----:B------:R-:W-:-:S04]  /*13a30*/  ISETP.GE.AND P0, PT, R7, RZ, PT ;  /* 0x000000ff0700720c */ /* 0x000fc80003f06270 */
[----:B------:R-:W-:Y:S02]  /*13a40*/  FSEL R44, RZ, 3.37028055040000000000e+12, P0 ;  /* 0x54442d18ff2c7808 */ /* 0x000fe40000000000 */
[----:B------:R-:W-:-:S07]  /*13a50*/  FSEL R45, RZ, 2.1426990032196044922, P0 ;  /* 0x400921fbff2d7808 */ /* 0x000fce0000000000 */
.L_x_6143:
[----:B------:R-:W-:Y:S05]  /*13a60*/  BSYNC B2 ;  /* 0x0000000000027941 */ /* 0x000fea0003800000 */
.L_x_6139:
        /* <DEDUP_REMOVED lines=173> */
.L_x_6144:
        /* <DEDUP_REMOVED lines=91> */
.L_x_6146:
        /* <DEDUP_REMOVED lines=22> */
.L_x_6148:
[----:B------:R-:W-:Y:S05]  /*14c50*/  BSYNC B2 ;  /* 0x0000000000027941 */ /* 0x000fea0003800000 */
.L_x_6147:
        /* <DEDUP_REMOVED lines=31> */
.L_x_6145:
[----:B------:R-:W-:Y:S02]  /*14e50*/  IMAD.MOV.U32 R28, RZ, RZ, R32 ;  /* 0x000000ffff1c7224 */ /* 0x000fe400078e0020 */
[----:B------:R-:W-:-:S07]  /*14e60*/  IMAD.MOV.U32 R29, RZ, RZ, R33 ;  /* 0x000000ffff1d7224 */ /* 0x000fce00078e0021 */
.L_x_6138:
[----:B------:R-:W-:Y:S05]  /*14e70*/  BSYNC B1 ;  /* 0x0000000000017941 */ /* 0x000fea0003800000 */
.L_x_6137:
        /* <DEDUP_REMOVED lines=39> */
.L_x_6154:
[----:B------:R-:W-:Y:S05]  /*150f0*/  BSYNC B3 ;  /* 0x0000000000037941 */ /* 0x000fea0003800000 */
.L_x_6153:
        /* <DEDUP_REMOVED lines=79> */
.L_x_6152:
[----:B------:R-:W-:-:S04]  /*155f0*/  ISETP.GE.AND P0, PT, R7, RZ, PT ;  /* 0x000000ff0700720c */ /* 0x000fc80003f06270 */
[----:B------:R-:W-:Y:S02]  /*15600*/  FSEL R44, RZ, 3.37028055040000000000e+12, P0 ;  /* 0x54442d18ff2c7808 */ /* 0x000fe40000000000 */
[----:B------:R-:W-:-:S07]  /*15610*/  FSEL R45, RZ, 2.1426990032196044922, P0 ;  /* 0x400921fbff2d7808 */ /* 0x000fce0000000000 */
.L_x_6155:
[----:B------:R-:W-:Y:S05]  /*15620*/  BSYNC B2 ;  /* 0x0000000000027941 */ /* 0x000fea0003800000 */
.L_x_6151:
        /* <DEDUP_REMOVED lines=173> */
.L_x_6156:
        /* <DEDUP_REMOVED lines=91> */
.L_x_6158:
        /* <DEDUP_REMOVED lines=22> */
.L_x_6160:
[----:B------:R-:W-:Y:S05]  /*16810*/  BSYNC B2 ;  /* 0x0000000000027941 */ /* 0x000fea0003800000 */
.L_x_6159:
        /* <DEDUP_REMOVED lines=31> */
.L_x_6157:
[----:B------:R-:W-:Y:S02]  /*16a10*/  IMAD.MOV.U32 R32, RZ, RZ, R36 ;  /* 0x000000ffff207224 */ /* 0x000fe400078e0024 */
[----:B------:R-:W-:-:S07]  /*16a20*/  IMAD.MOV.U32 R33, RZ, RZ, R37 ;  /* 0x000000ffff217224 */ /* 0x000fce00078e0025 */
.L_x_6150:
[----:B------:R-:W-:Y:S05]  /*16a30*/  BSYNC B1 ;  /* 0x0000000000017941 */ /* 0x000fea0003800000 */
.L_x_6149:
        /* <DEDUP_REMOVED lines=39> */
.L_x_6166:
[----:B------:R-:W-:Y:S05]  /*16cb0*/  BSYNC B3 ;  /* 0x0000000000037941 */ /* 0x000fea0003800000 */
.L_x_6165:
        /* <DEDUP_REMOVED lines=79> */
.L_x_6164:
[----:B------:R-:W-:-:S04]  /*171b0*/  ISETP.GE.AND P0, PT, R7, RZ, PT ;  /* 0x000000ff0700720c */ /* 0x000fc80003f06270 */
[----:B------:R-:W-:Y:S02]  /*171c0*/  FSEL R44, RZ, 3.37028055040000000000e+12, P0 ;  /* 0x54442d18ff2c7808 */ /* 0x000fe40000000000 */
[----:B------:R-:W-:-:S07]  /*171d0*/  FSEL R45, RZ, 2.1426990032196044922, P0 ;  /* 0x400921fbff2d7808 */ /* 0x000fce0000000000 */
.L_x_6167:
[----:B------:R-:W-:Y:S05]  /*171e0*/  BSYNC B2 ;  /* 0x0000000000027941 */ /* 0x000fea0003800000 */
.L_x_6163:
        /* <DEDUP_REMOVED lines=173> */
.L_x_6168:
        /* <DEDUP_REMOVED lines=91> */
.L_x_6170:
        /* <DEDUP_REMOVED lines=22> */
.L_x_6172:
[----:B------:R-:W-:Y:S05]  /*183d0*/  BSYNC B2 ;  /* 0x0000000000027941 */ /* 0x000fea0003800000 */
.L_x_6171:
        /* <DEDUP_REMOVED lines=31> */
.L_x_6169:
[----:B------:R-:W-:Y:S02]  /*185d0*/  IMAD.MOV.U32 R36, RZ, RZ, R40 ;  /* 0x000000ffff247224 */ /* 0x000fe400078e0028 */
[----:B------:R-:W-:-:S07]  /*185e0*/  IMAD.MOV.U32 R37, RZ, RZ, R41 ;  /* 0x000000ffff257224 */ /* 0x000fce00078e0029 */
.L_x_6162:
[----:B------:R-:W-:Y:S05]  /*185f0*/  BSYNC B1 ;  /* 0x0000000000017941 */ /* 0x000fea0003800000 */
.L_x_6161:
[----:B------:R-:W0:Y:S01]  /*18600*/  S2R R0, SR_TID.X ;  /* 0x0000000000007919 */ /* 0x000e220000002100 */
[----:B------:R-:W-:Y:S01]  /*18610*/  BSSY B1, `(.L_x_6173) ;  /* 0x00001ba000017945 */ /* 0x000fe20003800000 */
[----:B------:R-:W-:Y:S02]  /*18620*/  CS2R R6, SRZ ;  /* 0x0000000000067805 */ /* 0x000fe4000001ff00 */
        /* <DEDUP_REMOVED lines=37> */
.L_x_6178:
[----:B------:R-:W-:Y:S05]  /*18880*/  BSYNC B3 ;  /* 0x0000000000037941 */ /* 0x000fea0003800000 */
.L_x_6177:
        /* <DEDUP_REMOVED lines=79> */
.L_x_6176:
[----:B------:R-:W-:-:S04]  /*18d80*/  ISETP.GE.AND P0, PT, R43, RZ, PT ;  /* 0x000000ff2b00720c */ /* 0x000fc80003f06270 */
[----:B------:R-:W-:Y:S02]  /*18d90*/  FSEL R54, RZ, 3.37028055040000000000e+12, P0 ;  /* 0x54442d18ff367808 */ /* 0x000fe40000000000 */
[----:B------:R-:W-:-:S07]  /*18da0*/  FSEL R55, RZ, 2.1426990032196044922, P0 ;  /* 0x400921fbff377808 */ /* 0x000fce0000000000 */
.L_x_6179:
[----:B------:R-:W-:Y:S05]  /*18db0*/  BSYNC B2 ;  /* 0x0000000000027941 */ /* 0x000fea0003800000 */
.L_x_6175:
[----:B------:R-:W-:Y:S01]  /*18dc0*/  DADD R52, -RZ, |R8| ;  /* 0x00000000ff347229 */ /* 0x000fe20000000508 */
[----:B------:R-:W-:Y:S01]  /*18dd0*/  IMAD.MOV.U32 R4, RZ, RZ, RZ ;  /* 0x000000ffff047224 */ /* 0x000fe200078e00ff */
[----:B------:R-:W-:Y:S01]  /*18de0*/  DADD R42, |R42|, |R10| ;  /* 0x000000002a2a7229 */ /* 0x000fe2000000060a */
[----:B------:R-:W-:-:S07]  /*18df0*/  LOP3.LUT R55, R55, 0x80000000, R11, 0xb8, !PT ;  /* 0x8000000037377812 */ /* 0x000fce00078eb80b */
        /* <DEDUP_REMOVED lines=16> */
[----:B------:R-:W-:Y:S02]  /*18f00*/  IMAD.MOV.U32 R4, RZ, RZ, -0x1 ;  /* 0xffffffffff047424 */ /* 0x000fe400078e00ff */
[----:B------:R-:W-:-:S04]  /*18f10*/  IMAD.MOV.U32 R5, RZ, RZ, 0x7fefffff ;  /* 0x7fefffffff057424 */ /* 0x000fc800078e00ff */
[----:B------:R-:W-:Y:S02]  /*18f20*/  IMAD.MOV.U32 R53, RZ, RZ, R5 ;  /* 0x000000ffff357224 */ /* 0x000fe400078e0005 */
[----:B------:R-:W-:Y:S01]  /*18f30*/  DSETP.MIN.AND P0, P1, R50, R4, PT ;  /* 0x000000043200722a */ /* 0x000fe20003900000 */
[----:B------:R-:W-:-:S05]  /*18f40*/  IMAD.MOV.U32 R52, RZ, RZ, R51 ;  /* 0x000000ffff347224 */ /* 0x000fca00078e0033 */
[----:B------:R-:W-:Y:S01]  /*18f50*/  FSEL R59, R52, R53, P0 ;  /* 0x00000035343b7208 */ /* 0x000fe20000000000 */
[----:B------:R-:W-:-:S07]  /*18f60*/  IMAD.MOV.U32 R52, RZ, RZ, R50 ;  /* 0x000000ffff347224 */ /* 0x000fce00078e0032 */
[----:B------:R-:W-:Y:S01]  /*18f70*/  @P1 LOP3.LUT R59, R53, 0x80000, RZ, 0xfc, !PT ;  /* 0x00080000353b1812 */ /* 0x000fe200078efcff */
[----:B------:R-:W-:Y:S01]  /*18f80*/  IMAD.MOV.U32 R53, RZ, RZ, R4 ;  /* 0x000000ffff357224 */ /* 0x000fe200078e0004 */
[----:B------:R-:W-:Y:S01]  /*18f90*/  DSETP.NEU.AND P1, PT, R44, RZ, PT ;  /* 0x000000ff2c00722a */ /* 0x000fe20003f2d000 */
[----:B------:R-:W-:-:S03]  /*18fa0*/  IMAD.MOV.U32 R44, RZ, RZ, 0x0 ;  /* 0x00000000ff2c7424 */ /* 0x000fc600078e00ff */
[----:B------:R-:W-:Y:S01]  /*18fb0*/  SEL R58, R52, R53, P0 ;  /* 0x00000035343a7207 */ /* 0x000fe20000000000 */
[----:B------:R-:W-:Y:S01]  /*18fc0*/  DSETP.GTU.AND P0, PT, |R42|, +INF , PT ;  /* 0x7ff000002a00742a */ /* 0x000fe20003f0c200 */
[----:B------:R-:W0:Y:S01]  /*18fd0*/  MUFU.RSQ64H R53, R59 ;  /* 0x0000003b00357308 */ /* 0x000e220000001c00 */
[----:B------:R-:W-:Y:S02]  /*18fe0*/  IMAD.MOV.U32 R52, RZ, RZ, RZ ;  /* 0x000000ffff347224 */ /* 0x000fe400078e00ff */
[----:B------:R-:W-:Y:S02]  /*18ff0*/  IMAD.MOV.U32 R45, RZ, RZ, 0x3fd80000 ;  /* 0x3fd80000ff2d7424 */ /* 0x000fe400078e00ff */
[----:B------:R-:W-:Y:S02]  /*19000*/  FSEL R42, R42, R54, P0 ;  /* 0x000000362a2a7208 */ /* 0x000fe40000000000 */
[----:B------:R-:W-:Y:S02]  /*19010*/  FSEL R43, R43, R55, P0 ;  /* 0x000000372b2b7208 */ /* 0x000fe40000000000 */
[----:B------:R-:W-:Y:S01]  /*19020*/  ISETP.GE.U32.AND P0, PT, R3, 0x7ff00000, PT ;  /* 0x7ff000000300780c */ /* 0x000fe20003f06070 */
        /* <DEDUP_REMOVED lines=10> */
[----:B------:R-:W-:-:S03]  /*190d0*/  @!P0 FSEL R3, R47, R55, !P1 ;  /* 0x000000372f038208 */ /* 0x000fc60004800000 */
[----:B------:R-:W-:-:S06]  /*190e0*/  IMAD.MOV.U32 R2, RZ, RZ, R0 ;  /* 0x000000ffff027224 */ /* 0x000fcc00078e0000 */
[----:B------:R-:W-:-:S14]  /*190f0*/  DSETP.GEU.AND P0, PT, R2, 0.5, PT ;  /* 0x3fe000000200742a */ /* 0x000fdc0003f0e000 */
[----:B------:R-:W-:Y:S05]  /*19100*/  @!P0 BRA `(.L_x_6180) ;  /* 0x0000000400dc8947 */ /* 0x000fea0003800000 */
[CC--:B------:R-:W-:Y:S01]  /*19110*/  ISETP.GT.U32.AND P1, PT, R48.reuse, R40.reuse, PT ;  /* 0x000000283000720c */ /* 0x0c0fe20003f24070 */
[----:B------:R-:W-:Y:S01]  /*19120*/  IMAD.MOV.U32 R10, RZ, RZ, RZ ;  /* 0x000000ffff0a7224 */ /* 0x000fe200078e00ff */
[CC--:B------:R-:W-:Y:S02]  /*19130*/  ISETP.LT.U32.AND P0, PT, R48.reuse, R40.reuse, PT ;  /* 0x000000283000720c */ /* 0x0c0fe40003f01070 */
[CC--:B------:R-:W-:Y:S02]  /*19140*/  ISETP.GT.U32.AND.EX P1, PT, R49.reuse, R41.reuse, PT, P1 ;  /* 0x000000293100720c */ /* 0x0c0fe40003f24110 */
[CC--:B------:R-:W-:Y:S02]  /*19150*/  ISETP.LT.U32.AND.EX P0, PT, R49.reuse, R41.reuse, PT, P0 ;  /* 0x000000293100720c */ /* 0x0c0fe40003f01100 */
[----:B------:R-:W-:Y:S02]  /*19160*/  SEL R9, R49, R41, P1 ;  /* 0x0000002931097207 */ /* 0x000fe40000800000 */
[----:B------:R-:W-:-:S02]  /*19170*/  SEL R2, R48, R40, P0 ;  /* 0x0000002830027207 */ /* 0x000fc40000000000 */
[----:B------:R-:W-:Y:S02]  /*19180*/  LOP3.LUT R0, R9, 0xffc00000, RZ, 0xc0, !PT ;  /* 0xffc0000009007812 */ /* 0x000fe400078ec0ff */
[----:B------:R-:W-:Y:S01]  /*19190*/  SEL R3, R49, R41, P0 ;  /* 0x0000002931037207 */ /* 0x000fe20000000000 */
        /* <DEDUP_REMOVED lines=110> */
.L_x_6180:
        /* <DEDUP_REMOVED lines=91> */
.L_x_6182:
        /* <DEDUP_REMOVED lines=22> */
.L_x_6184:
[----:B------:R-:W-:Y:S05]  /*19f90*/  BSYNC B2 ;  /* 0x0000000000027941 */ /* 0x000fea0003800000 */
.L_x_6183:
        /* <DEDUP_REMOVED lines=31> */
.L_x_6181:
[----:B------:R-:W-:Y:S02]  /*1a190*/  IMAD.MOV.U32 R40, RZ, RZ, R8 ;  /* 0x000000ffff287224 */ /* 0x000fe400078e0008 */
[----:B------:R-:W-:-:S07]  /*1a1a0*/  IMAD.MOV.U32 R41, RZ, RZ, R9 ;  /* 0x000000ffff297224 */ /* 0x000fce00078e0009 */
.L_x_6174:
[----:B------:R-:W-:Y:S05]  /*1a1b0*/  BSYNC B1 ;  /* 0x0000000000017941 */ /* 0x000fea0003800000 */
.L_x_6173:
[----:B------:R-:W0:Y:S01]  /*1a1c0*/  S2R R0, SR_TID.X ;  /* 0x0000000000007919 */ /* 0x000e220000002100 */
[----:B------:R-:W-:Y:S01]  /*1a1d0*/  BSSY B1, `(.L_x_6185) ;  /* 0x00001b7000017945 */ /* 0x000fe20003800000 */
        /* <DEDUP_REMOVED lines=36> */
.L_x_6190:
[----:B------:R-:W-:Y:S05]  /*1a420*/  BSYNC B3 ;  /* 0x0000000000037941 */ /* 0x000fea0003800000 */
.L_x_6189:
        /* <DEDUP_REMOVED lines=79> */
.L_x_6188:
[----:B------:R-:W-:-:S04]  /*1a920*/  ISETP.GE.AND P0, PT, R7, RZ, PT ;  /* 0x000000ff0700720c */ /* 0x000fc80003f06270 */
[----:B------:R-:W-:Y:S02]  /*1a930*/  FSEL R44, RZ, 3.37028055040000000000e+12, P0 ;  /* 0x54442d18ff2c7808 */ /* 0x000fe40000000000 */
[----:B------:R-:W-:-:S07]  /*1a940*/  FSEL R45, RZ, 2.1426990032196044922, P0 ;  /* 0x400921fbff2d7808 */ /* 0x000fce0000000000 */
.L_x_6191:
[----:B------:R-:W-:Y:S05]  /*1a950*/  BSYNC B2 ;  /* 0x0000000000027941 */ /* 0x000fea0003800000 */
.L_x_6187:
[----:B------:R-:W-:Y:S01]  /*1a960*/  DADD R48, -RZ, |R12| ;  /* 0x00000000ff307229 */ /* 0x000fe2000000050c */
[----:B------:R-:W-:Y:S01]  /*1a970*/  IMAD.MOV.U32 R2, RZ, RZ, RZ ;  /* 0x000000ffff027224 */ /* 0x000fe200078e00ff */
[----:B------:R-:W-:Y:S01]  /*1a980*/  DADD R6, |R6|, |R14| ;  /* 0x0000000006067229 */ /* 0x000fe2000000060e */
[----:B------:R-:W-:Y:S01]  /*1a990*/  IMAD.MOV.U32 R50, RZ, RZ, RZ ;  /* 0x000000ffff327224 */ /* 0x000fe200078e00ff */
[----:B------:R-:W-:-:S06]  /*1a9a0*/  LOP3.LUT R45, R45, 0x80000000, R15, 0xb8, !PT ;  /* 0x800000002d2d7812 */ /* 0x000fcc00078eb80f */
        /* <DEDUP_REMOVED lines=48> */
[----:B------:R-:W-:Y:S01]  /*1acb0*/  IMAD.MOV.U32 R45, RZ, RZ, R2 ;  /* 0x000000ffff2d7224 */ /* 0x000fe200078e0002 */
        /* <DEDUP_REMOVED lines=117> */
.L_x_6192:
        /* <DEDUP_REMOVED lines=91> */
.L_x_6194:
        /* <DEDUP_REMOVED lines=22> */
.L_x_6196:
[----:B------:R-:W-:Y:S05]  /*1bb20*/  BSYNC B2 ;  /* 0x0000000000027941 */ /* 0x000fea0003800000 */
.L_x_6195:
        /* <DEDUP_REMOVED lines=31> */
.L_x_6193:
[----:B------:R-:W-:Y:S02]  /*1bd20*/  IMAD.MOV.U32 R4, RZ, RZ, R12 ;  /* 0x000000ffff047224 */ /* 0x000fe400078e000c */
[----:B------:R-:W-:-:S07]  /*1bd30*/  IMAD.MOV.U32 R5, RZ, RZ, R13 ;  /* 0x000000ffff057224 */ /* 0x000fce00078e000d */
.L_x_6186:
[----:B------:R-:W-:Y:S05]  /*1bd40*/  BSYNC B1 ;  /* 0x0000000000017941 */ /* 0x000fea0003800000 */
.L_x_6185:
[----:B------:R-:W0:Y:S01]  /*1bd50*/  S2R R0, SR_TID.X ;  /* 0x0000000000007919 */ /* 0x000e220000002100 */
[----:B------:R-:W-:Y:S04]  /*1bd60*/  BSSY B0, `(.L_x_6197) ;  /* 0x0000033000007945 */ /* 0x000fe80003800000 */
[----:B------:R-:W-:Y:S01]  /*1bd70*/  BSSY B1, `(.L_x_6198) ;  /* 0x000002b000017945 */ /* 0x000fe20003800000 */
[----:B0-----:R-:W-:-:S13]  /*1bd80*/  ISETP.GE.AND P0, PT, R0, UR5, PT ;  /* 0x0000000500007c0c */ /* 0x001fda000bf06270 */
[----:B------:R-:W0:Y:S01]  /*1bd90*/  @!P0 LDC.64 R2, c[0x0][0x218] ;  /* 0x00008600ff028b82 */ /* 0x000e220000000a00 */
[C---:B------:R-:W-:Y:S02]  /*1bda0*/  @!P0 VIADD R9, R0.reuse, UR4 ;  /* 0x0000000400098c36 */ /* 0x040fe40008000000 */
[----:B------:R-:W-:Y:S02]  /*1bdb0*/  @!P0 VIADD R0, R0, 0x80 ;  /* 0x0000008000008836 */ /* 0x000fe40000000000 */
[----:B0-----:R-:W-:-:S05]  /*1bdc0*/  @!P0 IMAD.WIDE.U32 R2, R9, 0x10, R2 ;  /* 0x0000001009028825 */ /* 0x001fca00078e0002 */
[----:B------:R0:W-:Y:S01]  /*1bdd0*/  @!P0 STG.E.128 desc[UR10][R2.64], R16 ;  /* 0x0000001002008986 */ /* 0x0001e2000c101d0a */
[----:B------:R-:W-:-:S13]  /*1bde0*/  ISETP.GE.AND P0, PT, R0, UR5, PT ;  /* 0x0000000500007c0c */ /* 0x000fda000bf06270 */
[----:B------:R-:W-:Y:S05]  /*1bdf0*/  @P0 BRA `(.L_x_6199) ;  /* 0x0000000000300947 */ /* 0x000fea0003800000 */
[----:B0-----:R-:W0:Y:S01]  /*1be00*/  LDC.64 R2, c[0x0][0x218] ;  /* 0x00008600ff027b82 */ /* 0x001e220000000a00 */
[C---:B------:R-:W-:Y:S02]  /*1be10*/  VIADD R9, R0.reuse, UR4 ;  /* 0x0000000400097c36 */ /* 0x040fe40008000000 */
[----:B------:R-:W-:-:S05]  /*1be20*/  VIADD R0, R0, 0x80 ;  /* 0x0000008000007836 */ /* 0x000fca0000000000 */
[----:B------:R-:W-:Y:S01]  /*1be30*/  ISETP.GE.AND P0, PT, R0, UR5, PT ;  /* 0x0000000500007c0c */ /* 0x000fe2000bf06270 */
[----:B0-----:R-:W-:-:S05]  /*1be40*/  IMAD.WIDE.U32 R2, R9, 0x10, R2 ;  /* 0x0000001009027825 */ /* 0x001fca00078e0002 */
[----:B------:R0:W-:Y:S07]  /*1be50*/  STG.E.128 desc[UR10][R2.64], R20 ;  /* 0x0000001402007986 */ /* 0x0001ee000c101d0a */
[----:B------:R-:W-:Y:S05]  /*1be60*/  @P0 BRA `(.L_x_6200) ;  /* 0x0000000000300947 */ /* 0x000fea0003800000 */
[----:B0-----:R-:W0:Y:S01]  /*1be70*/  LDC.64 R2, c[0x0][0x218] ;  /* 0x00008600ff027b82 */ /* 0x001e220000000a00 */
[C---:B------:R-:W-:Y:S02]  /*1be80*/  VIADD R9, R0.reuse, UR4 ;  /* 0x0000000400097c36 */ /* 0x040fe40008000000 */
[----:B------:R-:W-:Y:S02]  /*1be90*/  VIADD R0, R0, 0x80 ;  /* 0x0000008000007836 */ /* 0x000fe40000000000 */
[----:B0-----:R-:W-:-:S05]  /*1bea0*/  IMAD.WIDE.U32 R2, R9, 0x10, R2 ;  /* 0x0000001009027825 */ /* 0x001fca00078e0002 */
[----:B------:R1:W-:Y:S02]  /*1beb0*/  STG.E.128 desc[UR10][R2.64], R24 ;  /* 0x0000001802007986 */ /* 0x0003e4000c101d0a */
.L_x_6199:
[----:B------:R-:W-:-:S13]  /*1bec0*/  ISETP.GE.AND P0, PT, R0, UR5, PT ;  /* 0x0000000500007c0c */ /* 0x000fda000bf06270 */
[----:B------:R-:W-:Y:S05]  /*1bed0*/  @P0 BRA `(.L_x_6201) ;  /* 0x0000000000300947 */ /* 0x000fea0003800000 */
[----:B01----:R-:W0:Y:S01]  /*1bee0*/  LDC.64 R2, c[0x0][0x218] ;  /* 0x00008600ff027b82 */ /* 0x003e220000000a00 */
[C---:B------:R-:W-:Y:S02]  /*1bef0*/  VIADD R9, R0.reuse, UR4 ;  /* 0x0000000400097c36 */ /* 0x040fe40008000000 */
[----:B------:R-:W-:Y:S02]  /*1bf00*/  VIADD R0, R0, 0x80 ;  /* 0x0000008000007836 */ /* 0x000fe40000000000 */
[----:B0-----:R-:W-:-:S05]  /*1bf10*/  IMAD.WIDE.U32 R2, R9, 0x10, R2 ;  /* 0x0000001009027825 */ /* 0x001fca00078e0002 */
[----:B------:R1:W-:Y:S02]  /*1bf20*/  STG.E.128 desc[UR10][R2.64], R28 ;  /* 0x0000001c02007986 */ /* 0x0003e4000c101d0a */
.L_x_6200:
[----:B------:R-:W-:-:S13]  /*1bf30*/  ISETP.GE.AND P0, PT, R0, UR5, PT ;  /* 0x0000000500007c0c */ /* 0x000fda000bf06270 */
[----:B------:R-:W-:Y:S05]  /*1bf40*/  @P0 BRA `(.L_x_6202) ;  /* 0x0000000000340947 */ /* 0x000fea0003800000 */
[----:B01----:R-:W0:Y:S01]  /*1bf50*/  LDC.64 R2, c[0x0][0x218] ;  /* 0x00008600ff027b82 */ /* 0x003e220000000a00 */
[C---:B------:R-:W-:Y:S02]  /*1bf60*/  VIADD R9, R0.reuse, UR4 ;  /* 0x0000000400097c36 */ /* 0x040fe40008000000 */
[----:B------:R-:W-:Y:S02]  /*1bf70*/  VIADD R0, R0, 0x80 ;  /* 0x0000008000007836 */ /* 0x000fe40000000000 */
[----:B0-----:R-:W-:-:S05]  /*1bf80*/  IMAD.WIDE.U32 R2, R9, 0x10, R2 ;  /* 0x0000001009027825 */ /* 0x001fca00078e0002 */
[----:B------:R2:W-:Y:S02]  /*1bf90*/  STG.E.128 desc[UR10][R2.64], R32 ;  /* 0x0000002002007986 */ /* 0x0005e4000c101d0a */
.L_x_6201:
[----:B------:R-:W-:-:S13]  /*1bfa0*/  ISETP.GE.AND P0, PT, R0, UR5, PT ;  /* 0x0000000500007c0c */ /* 0x000fda000bf06270 */
[----:B------:R-:W-:Y:S05]  /*1bfb0*/  @P0 BREAK B1 ;  /* 0x0000000000010942 */ /* 0x000fea0003800000 */
[----:B------:R-:W-:Y:S05]  /*1bfc0*/  @P0 BRA `(.L_x_6203) ;  /* 0x0000000000300947 */ /* 0x000fea0003800000 */
[----:B012---:R-:W0:Y:S01]  /*1bfd0*/  LDC.64 R2, c[0x0][0x218] ;  /* 0x00008600ff027b82 */ /* 0x007e220000000a00 */
[C---:B------:R-:W-:Y:S02]  /*1bfe0*/  VIADD R9, R0.reuse, UR4 ;  /* 0x0000000400097c36 */ /* 0x040fe40008000000 */
[----:B------:R-:W-:Y:S02]  /*1bff0*/  VIADD R0, R0, 0x80 ;  /* 0x0000008000007836 */ /* 0x000fe40000000000 */
[----:B0-----:R-:W-:-:S05]  /*1c000*/  IMAD.WIDE.U32 R2, R9, 0x10, R2 ;  /* 0x0000001009027825 */ /* 0x001fca00078e0002 */
[----:B------:R2:W-:Y:S02]  /*1c010*/  STG.E.128 desc[UR10][R2.64], R36 ;  /* 0x0000002402007986 */ /* 0x0005e4000c101d0a */
.L_x_6202:
[----:B------:R-:W-:Y:S05]  /*1c020*/  BSYNC B1 ;  /* 0x0000000000017941 */ /* 0x000fea0003800000 */
.L_x_6198:
[----:B------:R-:W-:-:S13]  /*1c030*/  ISETP.GE.AND P0, PT, R0, UR5, PT ;  /* 0x0000000500007c0c */ /* 0x000fda000bf06270 */
[----:B012---:R-:W0:Y:S01]  /*1c040*/  @!P0 LDC.64 R2, c[0x0][0x218] ;  /* 0x00008600ff028b82 */ /* 0x007e220000000a00 */
[C---:B------:R-:W-:Y:S02]  /*1c050*/  @!P0 VIADD R9, R0.reuse, UR4 ;  /* 0x0000000400098c36 */ /* 0x040fe40008000000 */
[----:B------:R-:W-:Y:S02]  /*1c060*/  @!P0 VIADD R0, R0, 0x80 ;  /* 0x0000008000008836 */ /* 0x000fe40000000000 */
[----:B0-----:R-:W-:-:S05]  /*1c070*/  @!P0 IMAD.WIDE.U32 R2, R9, 0x10, R2 ;  /* 0x0000001009028825 */ /* 0x001fca00078e0002 */
[----:B------:R3:W-:Y:S02]  /*1c080*/  @!P0 STG.E.128 desc[UR10][R2.64], R40 ;  /* 0x0000002802008986 */ /* 0x0007e4000c101d0a */
.L_x_6203:
[----:B------:R-:W-:Y:S05]  /*1c090*/  BSYNC B0 ;  /* 0x0000000000007941 */ /* 0x000fea0003800000 */
.L_x_6197:
[----:B------:R-:W-:Y:S05]  /*1c0a0*/  WARPSYNC.ALL ;  /* 0x0000000000007948 */ /* 0x000fea0003800000 */
[----:B------:R-:W-:-:S13]  /*1c0b0*/  ISETP.GE.AND P0, PT, R0, UR5, PT ;  /* 0x0000000500007c0c */ /* 0x000fda000bf06270 */
[----:B------:R-:W-:Y:S05]  /*1c0c0*/  @P0 EXIT ;  /* 0x000000000000094d */ /* 0x000fea0003800000 */
[----:B0123--:R-:W0:Y:S01]  /*1c0d0*/  LDC.64 R2, c[0x0][0x218] ;  /* 0x00008600ff027b82 */ /* 0x00fe220000000a00 */
[----:B------:R-:W-:-:S04]  /*1c0e0*/  VIADD R9, R0, UR4 ;  /* 0x0000000400097c36 */ /* 0x000fc80008000000 */
[----:B0-----:R-:W-:-:S05]  /*1c0f0*/  IMAD.WIDE.U32 R2, R9, 0x10, R2 ;  /* 0x0000001009027825 */ /* 0x001fca00078e0002 */
[----:B------:R-:W-:Y:S01]  /*1c100*/  STG.E.128 desc[UR10][R2.64], R4 ;  /* 0x0000000402007986 */ /* 0x000fe2000c101d0a */
[----:B------:R-:W-:Y:S05]  /*1c110*/  EXIT ;  /* 0x000000000000794d */ /* 0x000fea0003800000 */
        .weak           $__internal_11_$__cuda_sm20_div_rn_f64_full
        .type           $__internal_11_$__cuda_sm20_div_rn_f64_full,@function
        .size           $__internal_11_$__cuda_sm20_div_rn_f64_full,(.L_x_13241 - $__internal_11_$__cuda_sm20_div_rn_f64_full)
$__internal_11_$__cuda_sm20_div_rn_f64_full:
[C---:B------:R-:W-:Y:S01]  /*1c120*/  FSETP.GEU.AND P0, PT, |R3|.reuse, 1.469367938527859385e-39, PT ;  /* 0x001000000300780b */ /* 0x040fe20003f0e200 */
[--C-:B------:R-:W-:Y:S01]  /*1c130*/  IMAD.MOV.U32 R46, RZ, RZ, R2.reuse ;  /* 0x000000ffff2e7224 */ /* 0x100fe200078e0002 */
[C---:B------:R-:W-:Y:S01]  /*1c140*/  LOP3.LUT R44, R3.reuse, 0x800fffff, RZ, 0xc0, !PT ;  /* 0x800fffff032c7812 */ /* 0x040fe200078ec0ff */
[----:B------:R-:W-:Y:S01]  /*1c150*/  IMAD.MOV.U32 R47, RZ, RZ, R3 ;  /* 0x000000ffff2f7224 */ /* 0x000fe200078e0003 */
[----:B------:R-:W-:Y:S01]  /*1c160*/  LOP3.LUT R45, R3, 0x7ff00000, RZ, 0xc0, !PT ;  /* 0x7ff00000032d7812 */ /* 0x000fe200078ec0ff */
[----:B------:R-:W-:Y:S01]  /*1c170*/  IMAD.MOV.U32 R50, RZ, RZ, R2 ;  /* 0x000000ffff327224 */ /* 0x000fe200078e0002 */
[----:B------:R-:W-:Y:S01]  /*1c180*/  LOP3.LUT R51, R44, 0x3ff00000, RZ, 0xfc, !PT ;  /* 0x3ff000002c337812 */ /* 0x000fe200078efcff */
[----:B------:R-:W-:Y:S01]  /*1c190*/  IMAD.MOV.U32 R55, RZ, RZ, R5 ;  /* 0x000000ffff377224 */ /* 0x000fe200078e0005 */
[----:B------:R-:W-:Y:S01]  /*1c1a0*/  BSSY B0, `(.L_x_6204) ;  /* 0x0000058000007945 */ /* 0x000fe20003800000 */
[----:B------:R-:W-:Y:S02]  /*1c1b0*/  IMAD.MOV.U32 R52, RZ, RZ, 0x1 ;  /* 0x00000001ff347424 */ /* 0x000fe400078e00ff */
[----:B------:R-:W-:Y:S01]  /*1c1c0*/  IMAD.MOV.U32 R3, RZ, RZ, 0x1ca00000 ;  /* 0x1ca00000ff037424 */ /* 0x000fe200078e00ff */
[C---:B------:R-:W-:Y:S01]  /*1c1d0*/  FSETP.GEU.AND P1, PT, |R55|.reuse, 1.469367938527859385e-39, PT ;  /* 0x001000003700780b */ /* 0x040fe20003f2e200 */
[----:B------:R-:W-:Y:S01]  /*1c1e0*/  @!P0 DMUL R50, R46, 8.98846567431157953865e+307 ;  /* 0x7fe000002e328828 */ /* 0x000fe20000000000 */
[----:B------:R-:W-:Y:S01]  /*1c1f0*/  LOP3.LUT R2, R55, 0x7ff00000, RZ, 0xc0, !PT ;  /* 0x7ff0000037027812 */ /* 0x000fe200078ec0ff */
[----:B------:R-:W-:-:S03]  /*1c200*/  IMAD.MOV.U32 R54, RZ, RZ, R4 ;  /* 0x000000ffff367224 */ /* 0x000fc600078e0004 */
[----:B------:R-:W-:Y:S01]  /*1c210*/  ISETP.GE.U32.AND P3, PT, R2, R45, PT ;  /* 0x0000002d0200720c */ /* 0x000fe20003f66070 */
[----:B------:R-:W0:Y:S04]  /*1c220*/  MUFU.RCP64H R53, R51 ;  /* 0x0000003300357308 */ /* 0x000e280000001800 */
[----:B------:R-:W-:Y:S02]  /*1c230*/  @!P0 LOP3.LUT R45, R51, 0x7ff00000, RZ, 0xc0, !PT ;  /* 0x7ff00000332d8812 */ /* 0x000fe400078ec0ff */
[----:B------:R-:W-:-:S04]  /*1c240*/  @!P1 LOP3.LUT R5, R47, 0x7ff00000, RZ, 0xc0, !PT ;  /* 0x7ff000002f059812 */ /* 0x000fc800078ec0ff */
[----:B------:R-:W-:Y:S02]  /*1c250*/  @!P1 ISETP.GE.U32.AND P2, PT, R2, R5, PT ;  /* 0x000000050200920c */ /* 0x000fe40003f46070 */
[C---:B------:R-:W-:Y:S02]  /*1c260*/  SEL R5, R3.reuse, 0x63400000, !P3 ;  /* 0x6340000003057807 */ /* 0x040fe40005800000 */
[----:B------:R-:W-:Y:S01]  /*1c270*/  @!P1 SEL R4, R3, 0x63400000, !P2 ;  /* 0x6340000003049807 */ /* 0x000fe20005000000 */
[----:B0-----:R-:W-:-:S03]  /*1c280*/  DFMA R56, R52, -R50, 1 ;  /* 0x3ff000003438742b */ /* 0x001fc60000000832 */
[----:B------:R-:W-:-:S05]  /*1c290*/  @!P1 LOP3.LUT R4, R4, 0x80000000, R55, 0xf8, !PT ;  /* 0x8000000004049812 */ /* 0x000fca00078ef837 */
[----:B------:R-:W-:-:S08]  /*1c2a0*/  DFMA R56, R56, R56, R56 ;  /* 0x000000383838722b */ /* 0x000fd00000000038 */
[----:B------:R-:W-:Y:S01]  /*1c2b0*/  DFMA R52, R52, R56, R52 ;  /* 0x000000383434722b */ /* 0x000fe20000000034 */
[----:B------:R-:W-:Y:S01]  /*1c2c0*/  LOP3.LUT R57, R5, 0x800fffff, R55, 0xf8, !PT ;  /* 0x800fffff05397812 */ /* 0x000fe200078ef837 */
[----:B------:R-:W-:Y:S01]  /*1c2d0*/  IMAD.MOV.U32 R56, RZ, RZ, R54 ;  /* 0x000000ffff387224 */ /* 0x000fe200078e0036 */
[----:B------:R-:W-:Y:S01]  /*1c2e0*/  @!P1 LOP3.LUT R5, R4, 0x100000, RZ, 0xfc, !PT ;  /* 0x0010000004059812 */ /* 0x000fe200078efcff */
[----:B------:R-:W-:-:S04]  /*1c2f0*/  @!P1 IMAD.MOV.U32 R4, RZ, RZ, RZ ;  /* 0x000000ffff049224 */ /* 0x000fc800078e00ff */
[----:B------:R-:W-:Y:S02]  /*1c300*/  DFMA R58, R52, -R50, 1 ;  /* 0x3ff00000343a742b */ /* 0x000fe40000000832 */
[----:B------:R-:W-:-:S06]  /*1c310*/  @!P1 DFMA R56, R56, 2, -R4 ;  /* 0x400000003838982b */ /* 0x000fcc0000000804 */
[----:B------:R-:W-:-:S08]  /*1c320*/  DFMA R58, R52, R58, R52 ;  /* 0x0000003a343a722b */ /* 0x000fd00000000034 */
[----:B------:R-:W-:-:S08]  /*1c330*/  DMUL R4, R58, R56 ;  /* 0x000000383a047228 */ /* 0x000fd00000000000 */
[----:B------:R-:W-:-:S08]  /*1c340*/  DFMA R52, R4, -R50, R56 ;  /* 0x800000320434722b */ /* 0x000fd00000000038 */
[----:B------:R-:W-:Y:S01]  /*1c350*/  DFMA R52, R58, R52, R4 ;  /* 0x000000343a34722b */ /* 0x000fe20000000004 */
[----:B------:R-:W-:Y:S01]  /*1c360*/  IMAD.MOV.U32 R4, RZ, RZ, R2 ;  /* 0x000000ffff047224 */ /* 0x000fe200078e0002 */
[----:B------:R-:W-:-:S05]  /*1c370*/  @!P1 LOP3.LUT R4, R57, 0x7ff00000, RZ, 0xc0, !PT ;  /* 0x7ff0000039049812 */ /* 0x000fca00078ec0ff */
[----:B------:R-:W-:-:S05]  /*1c380*/  VIADD R5, R4, 0xffffffff ;  /* 0xffffffff04057836 */ /* 0x000fca0000000000 */
[----:B------:R-:W-:Y:S01]  /*1c390*/  ISETP.GT.U32.AND P0, PT, R5, 0x7feffffe, PT ;  /* 0x7feffffe0500780c */ /* 0x000fe20003f04070 */
[----:B------:R-:W-:-:S05]  /*1c3a0*/  VIADD R5, R45, 0xffffffff ;  /* 0xffffffff2d057836 */ /* 0x000fca0000000000 */
[----:B------:R-:W-:-:S13]  /*1c3b0*/  ISETP.GT.U32.OR P0, PT, R5, 0x7feffffe, P0 ;  /* 0x7feffffe0500780c */ /* 0x000fda0000704470 */
[----:B------:R-:W-:Y:S05]  /*1c3c0*/  @P0 BRA `(.L_x_6205) ;  /* 0x0000000000740947 */ /* 0x000fea0003800000 */
[----:B------:R-:W-:-:S04]  /*1c3d0*/  LOP3.LUT R5, R47, 0x7ff00000, RZ, 0xc0, !PT ;  /* 0x7ff000002f057812 */ /* 0x000fc800078ec0ff */
[CC--:B------:R-:W-:Y:S02]  /*1c3e0*/  VIADDMNMX R4, R2.reuse, -R5.reuse, 0xb9600000, !PT ;  /* 0xb960000002047446 */ /* 0x0c0fe40007800905 */
[----:B------:R-:W-:Y:S02]  /*1c3f0*/  ISETP.GE.U32.AND P0, PT, R2, R5, PT ;  /* 0x000000050200720c */ /* 0x000fe40003f06070 */
[----:B------:R-:W-:Y:S02]  /*1c400*/  VIMNMX R4, R4, 0x46a00000, PT ;  /* 0x46a0000004047848 */ /* 0x000fe40003fe0100 */
[----:B------:R-:W-:-:S05]  /*1c410*/  SEL R3, R3, 0x63400000, !P0 ;  /* 0x6340000003037807 */ /* 0x000fca0004000000 */
[----:B------:R-:W-:Y:S02]  /*1c420*/  IMAD.IADD R3, R4, 0x1, -R3 ;  /* 0x0000000104037824 */ /* 0x000fe400078e0a03 */
[----:B------:R-:W-:Y:S02]  /*1c430*/  IMAD.MOV.U32 R4, RZ, RZ, RZ ;  /* 0x000000ffff047224 */ /* 0x000fe400078e00ff */
        /* <DEDUP_REMOVED lines=18> */
[----:B------:R-:W-:-:S03]  /*1c560*/  FSEL R5, R2, R59, !P0 ;  /* 0x0000003b02057208 */ /* 0x000fc60004000000 */
[----:B------:R-:W-:Y:S02]  /*1c570*/  IMAD.MOV.U32 R58, RZ, RZ, R4 ;  /* 0x000000ffff3a7224 */ /* 0x000fe400078e0004 */
[----:B------:R-:W-:Y:S01]  /*1c580*/  IMAD.MOV.U32 R59, RZ, RZ, R5 ;  /* 0x000000ffff3b7224 */ /* 0x000fe200078e0005 */
[----:B------:R-:W-:Y:S06]  /*1c590*/  BRA `(.L_x_6206) ;  /* 0x0000000000607947 */ /* 0x000fec0003800000 */
.L_x_6205:
        /* <DEDUP_REMOVED lines=17> */
.L_x_6208:
[----:B------:R-:W-:Y:S01]  /*1c6b0*/  LOP3.LUT R3, R47, 0x80000, RZ, 0xfc, !PT ;  /* 0x000800002f037812 */ /* 0x000fe200078efcff */
[----:B------:R-:W-:-:S04]  /*1c6c0*/  IMAD.MOV.U32 R58, RZ, RZ, R46 ;  /* 0x000000ffff3a7224 */ /* 0x000fc800078e002e */
[----:B------:R-:W-:Y:S01]  /*1c6d0*/  IMAD.MOV.U32 R59, RZ, RZ, R3 ;  /* 0x000000ffff3b7224 */ /* 0x000fe200078e0003 */
[----:B------:R-:W-:Y:S06]  /*1c6e0*/  BRA `(.L_x_6206) ;  /* 0x00000000000c7947 */ /* 0x000fec0003800000 */
.L_x_6207:
[----:B------:R-:W-:Y:S01]  /*1c6f0*/  LOP3.LUT R3, R55, 0x80000, RZ, 0xfc, !PT ;  /* 0x0008000037037812 */ /* 0x000fe200078efcff */
[----:B------:R-:W-:-:S04]  /*1c700*/  IMAD.MOV.U32 R58, RZ, RZ, R54 ;  /* 0x000000ffff3a7224 */ /* 0x000fc800078e0036 */
[----:B------:R-:W-:-:S07]  /*1c710*/  IMAD.MOV.U32 R59, RZ, RZ, R3 ;  /* 0x000000ffff3b7224 */ /* 0x000fce00078e0003 */
.L_x_6206:
[----:B------:R-:W-:Y:S05]  /*1c720*/  BSYNC B0 ;  /* 0x0000000000007941 */ /* 0x000fea0003800000 */
.L_x_6204:
[----:B------:R-:W-:Y:S02]  /*1c730*/  IMAD.MOV.U32 R4, RZ, RZ, R0 ;  /* 0x000000ffff047224 */ /* 0x000fe400078e0000 */
[----:B------:R-:W-:Y:S02]  /*1c740*/  IMAD.MOV.U32 R5, RZ, RZ, 0x0 ;  /* 0x00000000ff057424 */ /* 0x000fe400078e00ff */
[----:B------:R-:W-:Y:S02]  /*1c750*/  IMAD.MOV.U32 R2, RZ, RZ, R58 ;  /* 0x000000ffff027224 */ /* 0x000fe400078e003a */
[----:B------:R-:W-:Y:S01]  /*1c760*/  IMAD.MOV.U32 R3, RZ, RZ, R59 ;  /* 0x000000ffff037224 */ /* 0x000fe200078e003b */
[----:B------:R-:W-:Y:S06]  /*1c770*/  RET.REL.NODEC R4 `(_ZN2at6native29vectorized_elementwise_kernelILi2EZZZNS0_17log1p_kernel_cudaERNS_18TensorIteratorBaseEENKUlvE_clEvENKUlvE1_clEvEUlN3c107complexIdEEE_St5arrayIPcLm2EEEEviT0_T1_) ;  /* 0xfffffe3804207950 */ /* 0x000fec0003c3ffff */
.L_x_6209:
        /* <DEDUP_REMOVED lines=16> */
.L_x_13241:


//--------------------- .text._ZN2at6native29vectorized_elementwise_kernelILi4EZZZNS0_17log1p_kernel_cudaERNS_18TensorIteratorBaseEENKUlvE_clEvENKUlvE1_clEvEUlN3c107complexIdEEE_St5arrayIPcLm2EEEEviT0_T1_ --------------------------
	.section	.text._ZN2at6native29vectorized_elementwise_kernelILi4EZZZNS0_17log1p_kernel_cudaERNS_18TensorIteratorBaseEENKUlvE_clEvENKUlvE1_clEvEUlN3c107complexIdEEE_St5arrayIPcLm2EEEEviT0_T1_,"ax",@progbits
	.align	128
        .global         _ZN2at6native29vectorized_elementwise_kernelILi4EZZZNS0_17log1p_kernel_cudaERNS_18TensorIteratorBaseEENKUlvE_clEvENKUlvE1_clEvEUlN3c107complexIdEEE_St5arrayIPcLm2EEEEviT0_T1_
        .type           _ZN2at6native29vectorized_elementwise_kernelILi4EZZZNS0_17log1p_kernel_cudaERNS_18TensorIteratorBaseEENKUlvE_clEvENKUlvE1_clEvEUlN3c107complexIdEEE_St5arrayIPcLm2EEEEviT0_T1_,@function
        .size           _ZN2at6native29vectorized_elementwise_kernelILi4EZZZNS0_17log1p_kernel_cudaERNS_18TensorIteratorBaseEENKUlvE_clEvENKUlvE1_clEvEUlN3c107complexIdEEE_St5arrayIPcLm2EEEEviT0_T1_,(.L_x_13242 - _ZN2at6native29vectorized_elementwise_kernelILi4EZZZNS0_17log1p_kernel_cudaERNS_18TensorIteratorBaseEENKUlvE_clEvENKUlvE1_clEvEUlN3c107complexIdEEE_St5arrayIPcLm2EEEEviT0_T1_)
        .other          _ZN2at6native29vectorized_elementwise_kernelILi4EZZZNS0_17log1p_kernel_cudaERNS_18TensorIteratorBaseEENKUlvE_clEvENKUlvE1_clEvEUlN3c107complexIdEEE_St5arrayIPcLm2EEEEviT0_T1_,@"STO_CUDA_ENTRY STV_DEFAULT"
_ZN2at6native29vectorized_elementwise_kernelILi4EZZZNS0_17log1p_kernel_cudaERNS_18TensorIteratorBaseEENKUlvE_clEvENKUlvE1_clEvEUlN3c107complexIdEEE_St5arrayIPcLm2EEEEviT0_T1_:
.text._ZN2at6native29vectorized_elementwise_kernelILi4EZZZNS0_17log1p_kernel_cudaERNS_18TensorIteratorBaseEENKUlvE_clEvENKUlvE1_clEvEUlN3c107complexIdEEE_St5arrayIPcLm2EEEEviT0_T1_:
        /* <DEDUP_REMOVED lines=54> */
[----:B-----5:R-:W-:Y:S05]  /*0360*/  CALL.REL.NOINC `($__internal_12_$__cuda_sm20_div_rn_f64_full) ;  /* 0x000001bc006c7944 */ /* 0x020fea0003c00000 */
.L_x_6214:
[----:B------:R-:W-:Y:S05]  /*0370*/  BSYNC B2 ;  /* 0x0000000000027941 */ /* 0x000fea0003800000 */
.L_x_6213:
        /* <DEDUP_REMOVED lines=79> */
.L_x_6212:
[----:B------:R-:W-:-:S04]  /*0870*/  ISETP.GE.AND P0, PT, R41, RZ, PT ;  /* 0x000000ff2900720c */ /* 0x000fc80003f06270 */
[----:B------:R-:W-:Y:S02]  /*0880*/  FSEL R4, RZ, 3.37028055040000000000e+12, P0 ;  /* 0x54442d18ff047808 */ /* 0x000fe40000000000 */
[----:B------:R-:W-:-:S07]  /*0890*/  FSEL R5, RZ, 2.1426990032196044922, P0 ;  /* 0x400921fbff057808 */ /* 0x000fce0000000000 */
.L_x_6215:
[----:B------:R-:W-:Y:S05]  /*08a0*/  BSYNC B1 ;  /* 0x0000000000017941 */ /* 0x000fea0003800000 */
.L_x_6211:
        /* <DEDUP_REMOVED lines=173> */
.L_x_6217:
        /* <DEDUP_REMOVED lines=84> */
.L_x_6220:
        /* <DEDUP_REMOVED lines=8> */
.L_x_6219:
        /* <DEDUP_REMOVED lines=22> */
.L_x_6222:
[----:B------:R-:W-:Y:S05]  /*1aa0*/  BSYNC B2 ;  /* 0x0000000000027941 */ /* 0x000fea0003800000 */
.L_x_6221:
        /* <DEDUP_REMOVED lines=30> */
.L_x_6218:
[----:B------:R-:W-:Y:S05]  /*1c90*/  BSYNC B1 ;  /* 0x0000000000017941 */ /* 0x000fea0003800000 */
.L_x_6216:
        /* <DEDUP_REMOVED lines=31> */
[----:B------:R-:W-:Y:S05]  /*1e90*/  CALL.REL.NOINC `($__internal_12_$__cuda_sm20_div_rn_f64_full) ;  /* 0x000001a000a07944 */ /* 0x000fea0003c00000 */
.L_x_6226:
[----:B------:R-:W-:Y:S05]  /*1ea0*/  BSYNC B2 ;  /* 0x0000000000027941 */ /* 0x000fea0003800000 */
.L_x_6225:
        /* <DEDUP_REMOVED lines=79> */
.L_x_6224:
[----:B------:R-:W-:-:S04]  /*23a0*/  ISETP.GE.AND P0, PT, R41, RZ, PT ;  /* 0x000000ff2900720c */ /* 0x000fc80003f06270 */
[----:B------:R-:W-:Y:S02]  /*23b0*/  FSEL R4, RZ, 3.37028055040000000000e+12, P0 ;  /* 0x54442d18ff047808 */ /* 0x000fe40000000000 */
[----:B------:R-:W-:-:S07]  /*23c0*/  FSEL R5, RZ, 2.1426990032196044922, P0 ;  /* 0x400921fbff057808 */ /* 0x000fce0000000000 */
.L_x_6227:
[----:B------:R-:W-:Y:S05]  /*23d0*/  BSYNC B1 ;  /* 0x0000000000017941 */ /* 0x000fea0003800000 */
.L_x_6223:
        /* <DEDUP_REMOVED lines=171> */
.L_x_6229:
        /* <DEDUP_REMOVED lines=84> */
.L_x_6232:
        /* <DEDUP_REMOVED lines=8> */
.L_x_6231:
        /* <DEDUP_REMOVED lines=22> */
.L_x_6234:
[----:B------:R-:W-:Y:S05]  /*35b0*/  BSYNC B2 ;  /* 0x0000000000027941 */ /* 0x000fea0003800000 */
.L_x_6233:
        /* <DEDUP_REMOVED lines=30> */
.L_x_6230:
[----:B------:R-:W-:Y:S05]  /*37a0*/  BSYNC B1 ;  /* 0x0000000000017941 */ /* 0x000fea0003800000 */
.L_x_6228:
        /* <DEDUP_REMOVED lines=32> */
.L_x_6238:
[----:B------:R-:W-:Y:S05]  /*39b0*/  BSYNC B2 ;  /* 0x0000000000027941 */ /* 0x000fea0003800000 */
.L_x_6237:
        /* <DEDUP_REMOVED lines=79> */
.L_x_6236:
[----:B------:R-:W-:-:S04]  /*3eb0*/  ISETP.GE.AND P0, PT, R7, RZ, PT ;  /* 0x000000ff0700720c */ /* 0x000fc80003f06270 */
[----:B------:R-:W-:Y:S02]  /*3ec0*/  FSEL R4, RZ, 3.37028055040000000000e+12, P0 ;  /* 0x54442d18ff047808 */ /* 0x000fe40000000000 */
[----:B------:R-:W-:-:S07]  /*3ed0*/  FSEL R5, RZ, 2.1426990032196044922, P0 ;  /* 0x400921fbff057808 */ /* 0x000fce0000000000 */
.L_x_6239:
[----:B------:R-:W-:Y:S05]  /*3ee0*/  BSYNC B1 ;  /* 0x0000000000017941 */ /* 0x000fea0003800000 */
.L_x_6235:
        /* <DEDUP_REMOVED lines=171> */
.L_x_6241:
        /* <DEDUP_REMOVED lines=84> */
.L_x_6244:
        /* <DEDUP_REMOVED lines=8> */
.L_x_6243:
        /* <DEDUP_REMOVED lines=22> */
.L_x_6246:
[----:B------:R-:W-:Y:S05]  /*50c0*/  BSYNC B2 ;  /* 0x0000000000027941 */ /* 0x000fea0003800000 */
.L_x_6245:
        /* <DEDUP_REMOVED lines=30> */
.L_x_6242:
[----:B------:R-:W-:Y:S05]  /*52b0*/  BSYNC B1 ;  /* 0x0000000000017941 */ /* 0x000fea0003800000 */
.L_x_6240:
        /* <DEDUP_REMOVED lines=29> */
[----:B------:R-:W-:Y:S05]  /*5490*/  CALL.REL.NOINC `($__internal_12_$__cuda_sm20_div_rn_f64_full) ;  /* 0x0000016c00207944 */ /* 0x000fea0003c00000 */
.L_x_6250:
[----:B------:R-:W-:Y:S05]  /*54a0*/  BSYNC B2 ;  /* 0x0000000000027941 */ /* 0x000fea0003800000 */
.L_x_6249:
        /* <DEDUP_REMOVED lines=79> */
.L_x_6248:
[----:B------:R-:W-:-:S04]  /*59a0*/  ISETP.GE.AND P0, PT, R31, RZ, PT ;  /* 0x000000ff1f00720c */ /* 0x000fc80003f06270 */
[----:B------:R-:W-:Y:S02]  /*59b0*/  FSEL R56, RZ, 3.37028055040000000000e+12, P0 ;  /* 0x54442d18ff387808 */ /* 0x000fe40000000000 */
[----:B------:R-:W-:-:S07]  /*59c0*/  FSEL R57, RZ, 2.1426990032196044922, P0 ;  /* 0x400921fbff397808 */ /* 0x000fce0000000000 */
.L_x_6251:
[----:B------:R-:W-:Y:S05]  /*59d0*/  BSYNC B1 ;  /* 0x0000000000017941 */ /* 0x000fea0003800000 */
.L_x_6247:
        /* <DEDUP_REMOVED lines=173> */
.L_x_6253:
        /* <DEDUP_REMOVED lines=84> */
.L_x_6256:
        /* <DEDUP_REMOVED lines=8> */
.L_x_6255:
        /* <DEDUP_REMOVED lines=22> */
.L_x_6258:
[----:B------:R-:W-:Y:S05]  /*6bd0*/  BSYNC B2 ;  /* 0x0000000000027941 */ /* 0x000fea0003800000 */
.L_x_6257:
        /* <DEDUP_REMOVED lines=30> */
.L_x_6254:
[----:B------:R-:W-:Y:S05]  /*6dc0*/  BSYNC B1 ;  /* 0x0000000000017941 */ /* 0x000fea0003800000 */
.L_x_6252:
        /* <DEDUP_REMOVED lines=30> */
.L_x_6262:
[----:B------:R-:W-:Y:S05]  /*6fb0*/  BSYNC B2 ;  /* 0x0000000000027941 */ /* 0x000fea0003800000 */
.L_x_6261:
        /* <DEDUP_REMOVED lines=79> */
.L_x_6260:
[----:B------:R-:W-:-:S04]  /*74b0*/  ISETP.GE.AND P0, PT, R27, RZ, PT ;  /* 0x000000ff1b00720c */ /* 0x000fc80003f06270 */
[----:B------:R-:W-:Y:S02]  /*74c0*/  FSEL R56, RZ, 3.37028055040000000000e+12, P0 ;  /* 0x54442d18ff387808 */ /* 0x000fe40000000000 */
[----:B------:R-:W-:-:S07]  /*74d0*/  FSEL R57, RZ, 2.1426990032196044922, P0 ;  /* 0x400921fbff397808 */ /* 0x000fce0000000000 */
.L_x_6263:
[----:B------:R-:W-:Y:S05]  /*74e0*/  BSYNC B1 ;  /* 0x0000000000017941 */ /* 0x000fea0003800000 */
.L_x_6259:
        /* <DEDUP_REMOVED lines=172> */
.L_x_6265:
        /* <DEDUP_REMOVED lines=84> */
.L_x_6268:
        /* <DEDUP_REMOVED lines=8> */
.L_x_6267:
        /* <DEDUP_REMOVED lines=22> */
.L_x_6270:
[----:B------:R-:W-:Y:S05]  /*86d0*/  BSYNC B2 ;  /* 0x0000000000027941 */ /* 0x000fea0003800000 */
.L_x_6269:
        /* <DEDUP_REMOVED lines=30> */
.L_x_6266:
[----:B------:R-:W-:Y:S05]  /*88c0*/  BSYNC B1 ;  /* 0x0000000000017941 */ /* 0x000fea0003800000 */
.L_x_6264:
        /* <DEDUP_REMOVED lines=30> */
.L_x_6274:
[----:B------:R-:W-:Y:S05]  /*8ab0*/  BSYNC B2 ;  /* 0x0000000000027941 */ /* 0x000fea0003800000 */
.L_x_6273:
        /* <DEDUP_REMOVED lines=79> */
.L_x_6272:
[----:B------:R-:W-:-:S04]  /*8fb0*/  ISETP.GE.AND P0, PT, R23, RZ, PT ;  /* 0x000000ff1700720c */ /* 0x000fc80003f06270 */
[----:B------:R-:W-:Y:S02]  /*8fc0*/  FSEL R56, RZ, 3.37028055040000000000e+12, P0 ;  /* 0x54442d18ff387808 */ /* 0x000fe40000000000 */
[----:B------:R-:W-:-:S07]  /*8fd0*/  FSEL R57, RZ, 2.1426990032196044922, P0 ;  /* 0x400921fbff397808 */ /* 0x000fce0000000000 */
.L_x_6275:
[----:B------:R-:W-:Y:S05]  /*8fe0*/  BSYNC B1 ;  /* 0x0000000000017941 */ /* 0x000fea0003800000 */
.L_x_6271:
        /* <DEDUP_REMOVED lines=171> */
.L_x_6277:
        /* <DEDUP_REMOVED lines=84> */
.L_x_6280:
        /* <DEDUP_REMOVED lines=8> */
.L_x_6279:
        /* <DEDUP_REMOVED lines=22> */
.L_x_6282:
[----:B------:R-:W-:Y:S05]  /*a1c0*/  BSYNC B2 ;  /* 0x0000000000027941 */ /* 0x000fea0003800000 */
.L_x_6281:
        /* <DEDUP_REMOVED lines=30> */
.L_x_6278:
[----:B------:R-:W-:Y:S05]  /*a3b0*/  BSYNC B1 ;  /* 0x0000000000017941 */ /* 0x000fea0003800000 */
.L_x_6276:
        /* <DEDUP_REMOVED lines=27> */
[----:B------:R-:W-:Y:S05]  /*a570*/  CALL.REL.NOINC `($__internal_12_$__cuda_sm20_div_rn_f64_full) ;  /* 0x0000011800e87944 */ /* 0x000fea0003c00000 */
[----:B------:R-:W-:Y:S02]  /*a580*/  IMAD.MOV.U32 R44, RZ, RZ, R2 ;  /* 0x000000ffff2c7224 */ /* 0x000fe400078e0002 */
[----:B------:R-:W-:-:S07]  /*a590*/  IMAD.MOV.U32 R45, RZ, RZ, R3 ;  /* 0x000000ffff2d7224 */ /* 0x000fce00078e0003 */
.L_x_6286:
[----:B------:R-:W-:Y:S05]  /*a5a0*/  BSYNC B2 ;  /* 0x0000000000027941 */ /* 0x000fea0003800000 */
.L_x_6285:
        /* <DEDUP_REMOVED lines=79> */
.L_x_6284:
[----:B------:R-:W-:-:S04]  /*aaa0*/  ISETP.GE.AND P0, PT, R19, RZ, PT ;  /* 0x000000ff1300720c */ /* 0x000fc80003f06270 */
[----:B------:R-:W-:Y:S02]  /*aab0*/  FSEL R56, RZ, 3.37028055040000000000e+12, P0 ;  /* 0x54442d18ff387808 */ /* 0x000fe40000000000 */
[----:B------:R-:W-:-:S07]  /*aac0*/  FSEL R57, RZ, 2.1426990032196044922, P0 ;  /* 0x400921fbff397808 */ /* 0x000fce0000000000 */
.L_x_6287:
[----:B------:R-:W-:Y:S05]  /*aad0*/  BSYNC B1 ;  /* 0x0000000000017941 */ /* 0x000fea0003800000 */
.L_x_6283:
        /* <DEDUP_REMOVED lines=173> */
.L_x_6289:
        /* <DEDUP_REMOVED lines=84> */
.L_x_6292:
        /* <DEDUP_REMOVED lines=8> */
.L_x_6291:
        /* <DEDUP_REMOVED lines=22> */
.L_x_6294:
[----:B------:R-:W-:Y:S05]  /*bcd0*/  BSYNC B2 ;  /* 0x0000000000027941 */ /* 0x000fea0003800000 */
.L_x_6293:
        /* <DEDUP_REMOVED lines=30> */
.L_x_6290:
[----:B------:R-:W-:Y:S05]  /*bec0*/  BSYNC B1 ;  /* 0x0000000000017941 */ /* 0x000fea0003800000 */
.L_x_6288:
        /* <DEDUP_REMOVED lines=30> */
.L_x_6298:
[----:B------:R-:W-:Y:S05]  /*c0b0*/  BSYNC B2 ;  /* 0x0000000000027941 */ /* 0x000fea0003800000 */
.L_x_6297:
        /* <DEDUP_REMOVED lines=79> */
.L_x_6296:
[----:B------:R-:W-:-:S04]  /*c5b0*/  ISETP.GE.AND P0, PT, R15, RZ, PT ;  /* 0x000000ff0f00720c */ /* 0x000fc80003f06270 */
[----:B------:R-:W-:Y:S02]  /*c5c0*/  FSEL R56, RZ, 3.37028055040000000000e+12, P0 ;  /* 0x54442d18ff387808 */ /* 0x000fe40000000000 */
[----:B------:R-:W-:-:S07]  /*c5d0*/  FSEL R57, RZ, 2.1426990032196044922, P0 ;  /* 0x400921fbff397808 */ /* 0x000fce0000000000 */
.L_x_6299:
[----:B------:R-:W-:Y:S05]  /*c5e0*/  BSYNC B1 ;  /* 0x0000000000017941 */ /* 0x000fea0003800000 */
.L_x_6295:
        /* <DEDUP_REMOVED lines=172> */
.L_x_6301:
        /* <DEDUP_REMOVED lines=84> */
.L_x_6304:
        /* <DEDUP_REMOVED lines=8> */
.L_x_6303:
        /* <DEDUP_REMOVED lines=22> */
.L_x_6306:
[----:B------:R-:W-:Y:S05]  /*d7d0*/  BSYNC B2 ;  /* 0x0000000000027941 */ /* 0x000fea0003800000 */
.L_x_6305:
        /* <DEDUP_REMOVED lines=30> */
.L_x_6302:
[----:B------:R-:W-:Y:S05]  /*d9c0*/  BSYNC B1 ;  /* 0x0000000000017941 */ /* 0x000fea0003800000 */
.L_x_6300:
        /* <DEDUP_REMOVED lines=30> */
.L_x_6210:
        /* <DEDUP_REMOVED lines=100> */
.L_x_6312:
[----:B------:R-:W-:Y:S05]  /*e1f0*/  BSYNC B3 ;  /* 0x0000000000037941 */ /* 0x000fea0003800000 */
.L_x_6311:
        /* <DEDUP_REMOVED lines=79> */
.L_x_6310:
[----:B------:R-:W-:-:S04]  /*e6f0*/  ISETP.GE.AND P0, PT, R7, RZ, PT ;  /* 0x000000ff0700720c */ /* 0x000fc80003f06270 */
[----:B------:R-:W-:Y:S02]  /*e700*/  FSEL R44, RZ, 3.37028055040000000000e+12, P0 ;  /* 0x54442d18ff2c7808 */ /* 0x000fe40000000000 */
[----:B------:R-:W-:-:S07]  /*e710*/  FSEL R45, RZ, 2.1426990032196044922, P0 ;  /* 0x400921fbff2d7808 */ /* 0x000fce0000000000 */
.L_x_6313:
[----:B------:R-:W-:Y:S05]  /*e720*/  BSYNC B2 ;  /* 0x0000000000027941 */ /* 0x000fea0003800000 */
.L_x_6309:
        /* <DEDUP_REMOVED lines=173> */
.L_x_6314:
        /* <DEDUP_REMOVED lines=91> */
.L_x_6316:
        /* <DEDUP_REMOVED lines=22> */
.L_x_6318:
[----:B------:R-:W-:Y:S05]  /*f910*/  BSYNC B2 ;  /* 0x0000000000027941 */ /* 0x000fea0003800000 */
.L_x_6317:
        /* <DEDUP_REMOVED lines=31> */
.L_x_6315:
[----:B------:R-:W-:Y:S02]  /*fb10*/  IMAD.MOV.U32 R16, RZ, RZ, R20 ;  /* 0x000000ffff107224 */ /* 0x000fe400078e0014 */
[----:B------:R-:W-:-:S07]  /*fb20*/  IMAD.MOV.U32 R17, RZ, RZ, R21 ;  /* 0x000000ffff117224 */ /* 0x000fce00078e0015 */
.L_x_6308:
[----:B------:R-:W-:Y:S05]  /*fb30*/  BSYNC B1 ;  /* 0x0000000000017941 */ /* 0x000fea0003800000 */
.L_x_6307:
        /* <DEDUP_REMOVED lines=39> */
.L_x_6324:
[----:B------:R-:W-:Y:S05]  /*fdb0*/  BSYNC B3 ;  /* 0x0000000000037941 */ /* 0x000fea0003800000 */
.L_x_6323:
        /* <DEDUP_REMOVED lines=79> */
.L_x_6322:
[----:B------:R-:W-:-:S04]  /*102b0*/  ISETP.GE.AND P0, PT, R7, RZ, PT ;  /* 0x000000ff0700720c */ /* 0x000fc80003f06270 */
[----:B------:R-:W-:Y:S02]  /*102c0*/  FSEL R44, RZ, 3.37028055040000000000e+12, P0 ;  /* 0x54442d18ff2c7808 */ /* 0x000fe40000000000 */
[----:B------:R-:W-:-:S07]  /*102d0*/  FSEL R45, RZ, 2.1426990032196044922, P0 ;  /* 0x400921fbff2d7808 */ /* 0x000fce0000000000 */
.L_x_6325:
[----:B------:R-:W-:Y:S05]  /*102e0*/  BSYNC B2 ;  /* 0x0000000000027941 */ /* 0x000fea0003800000 */
.L_x_6321:
        /* <DEDUP_REMOVED lines=173> */
.L_x_6326:
        /* <DEDUP_REMOVED lines=91> */
.L_x_6328:
        /* <DEDUP_REMOVED lines=22> */
.L_x_6330:
[----:B------:R-:W-:Y:S05]  /*114d0*/  BSYNC B2 ;  /* 0x0000000000027941 */ /* 0x000fea0003800000 */
.L_x_6329:
        /* <DEDUP_REMOVED lines=31> */
.L_x_6327:
[----:B------:R-:W-:Y:S02]  /*116d0*/  IMAD.MOV.U32 R20, RZ, RZ, R24 ;  /* 0x000000ffff147224 */ /* 0x000fe400078e0018 */
[----:B------:R-:W-:-:S07]  /*116e0*/  IMAD.MOV.U32 R21, RZ, RZ, R25 ;  /* 0x000000ffff157224 */ /* 0x000fce00078e0019 */
.L_x_6320:
[----:B------:R-:W-:Y:S05]  /*116f0*/  BSYNC B1 ;  /* 0x0000000000017941 */ /* 0x000fea0003800000 */
.L_x_6319:
        /* <DEDUP_REMOVED lines=39> */
.L_x_6336:
[----:B------:R-:W-:Y:S05]  /*11970*/  BSYNC B3 ;  /* 0x0000000000037941 */ /* 0x000fea0003800000 */
.L_x_6335:
        /* <DEDUP_REMOVED lines=79> */
.L_x_6334:
[----:B------:R-:W-:-:S04]  /*11e70*/  ISETP.GE.AND P0, PT, R7, RZ, PT ;  /* 0x000000ff0700720c */ /* 0x000fc80003f06270 */
[----:B------:R-:W-:Y:S02]  /*11e80*/  FSEL R44, RZ, 3.37028055040000000000e+12, P0 ;  /* 0x54442d18ff2c7808 */ /* 0x000fe40000000000 */
[----:B------:R-:W-:-:S07]  /*11e90*/  FSEL R45, RZ, 2.1426990032196044922, P0 ;  /* 0x400921fbff2d7808 */ /* 0x000fce0000000000 */
.L_x_6337:
[----:B------:R-:W-:Y:S05]  /*11ea0*/  BSYNC B2 ;  /* 0x0000000000027941 */ /* 0x000fea0003800000 */
.L_x_6333:
        /* <DEDUP_REMOVED lines=173> */
.L_x_6338:
        /* <DEDUP_REMOVED lines=91> */
.L_x_6340:
        /* <DEDUP_REMOVED lines=22> */
.L_x_6342:
[----:B------:R-:W-:Y:S05]  /*13090*/  BSYNC B2 ;  /* 0x0000000000027941 */ /* 0x000fea0003800000 */
.L_x_6341:
        /* <DEDUP_REMOVED lines=31> */
.L_x_6339:
[----:B------:R-:W-:Y:S02]  /*13290*/  IMAD.MOV.U32 R24, RZ, RZ, R28 ;  /* 0x000000ffff187224 */ /* 0x000fe400078e001c */
[----:B------:R-:W-:-:S07]  /*132a0*/  IMAD.MOV.U32 R25, RZ, RZ, R29 ;  /* 0x000000ffff197224 */ /* 0x000fce00078e001d */
.L_x_6332:
[----:B------:R-:W-:Y:S05]  /*132b0*/  BSYNC B1 ;  /* 0x0000000000017941 */ /* 0x000fea0003800000 */
.L_x_6331:
        /* <DEDUP_REMOVED lines=39> */
.L_x_6348:
[----:B------:R-:W-:Y:S05]  /*13530*/  BSYNC B3 ;  /* 0x0000000000037941 */ /* 0x000fea0003800000 */
.L_x_6347:
        /* <DEDUP_REMOVED lines=79> */
.L_x_6346:
[----:B------:R-:W-:-:S04]  /*13a30*/  ISETP.GE.AND P0, PT, R7, RZ, PT ;  /* 0x000000ff0700720c */ /* 0x000fc80003f06270 */
[----:B------:R-:W-:Y:S02]  /*13a40*/  FSEL R44, RZ, 3.37028055040000000000e+12, P0 ;  /* 0x54442d18ff2c7808 */ /* 0x000fe40000000000 */
[----:B------:R-:W-:-:S07]  /*13a50*/  FSEL R45, RZ, 2.1426990032196044922, P0 ;  /* 0x400921fbff2d7808 */ /* 0x000fce0000000000 */
.L_x_6349:
[----:B------:R-:W-:Y:S05]  /*13a60*/  BSYNC B2 ;  /* 0x0000000000027941 */ /* 0x000fea0003800000 */
.L_x_6345:
        /* <DEDUP_REMOVED lines=173> */
.L_x_6350:
        /* <DEDUP_REMOVED lines=91> */
.L_x_6352:
        /* <DEDUP_REMOVED lines=22> */
.L_x_6354:
[----:B------:R-:W-:Y:S05]  /*14c50*/  BSYNC B2 ;  /* 0x0000000000027941 */ /* 0x000fea0003800000 */
.L_x_6353:
        /* <DEDUP_REMOVED lines=31> */
.L_x_6351:
[----:B------:R-:W-:Y:S02]  /*14e50*/  IMAD.MOV.U32 R28, RZ, RZ, R32 ;  /* 0x000000ffff1c7224 */ /* 0x000fe400078e0020 */
[----:B------:R-:W-:-:S07]  /*14e60*/  IMAD.MOV.U32 R29, RZ, RZ, R33 ;  /* 0x000000ffff1d7224 */ /* 0x000fce00078e0021 */
.L_x_6344:
[----:B------:R-:W-:Y:S05]  /*14e70*/  BSYNC B1 ;  /* 0x0000000000017941 */ /* 0x000fea0003800000 */
.L_x_6343:
        /* <DEDUP_REMOVED lines=39> */
.L_x_6360:
[----:B------:R-:W-:Y:S05]  /*150f0*/  BSYNC B3 ;  /* 0x0000000000037941 */ /* 0x000fea0003800000 */
.L_x_6359:
        /* <DEDUP_REMOVED lines=79> */
.L_x_6358:
[----:B------:R-:W-:-:S04]  /*155f0*/  ISETP.GE.AND P0, PT, R7, RZ, PT ;  /* 0x000000ff0700720c */ /* 0x000fc80003f06270 */
[----:B------:R-:W-:Y:S02]  /*15600*/  FSEL R44, RZ, 3.37028055040000000000e+12, P0 ;  /* 0x54442d18ff2c7808 */ /* 0x000fe40000000000 */
[----:B------:R-:W-:-:S07]  /*15610*/  FSEL R45, RZ, 2.1426990032196044922, P0 ;  /* 0x400921fbff2d7808 */ /* 0x000fce0000000000 */
.L_x_6361:
[----:B------:R-:W-:Y:S05]  /*15620*/  BSYNC B2 ;  /* 0x0000000000027941 */ /* 0x000fea0003800000 */
.L_x_6357:
        /* <DEDUP_REMOVED lines=173> */
.L_x_6362:
        /* <DEDUP_REMOVED lines=91> */
.L_x_6364:
        /* <DEDUP_REMOVED lines=22> */
.L_x_6366:
[----:B------:R-:W-:Y:S05]  /*16810*/  BSYNC B2 ;  /* 0x0000000000027941 */ /* 0x000fea0003800000 */
.L_x_6365:
        /* <DEDUP_REMOVED lines=31> */
.L_x_6363:
[----:B------:R-:W-:Y:S02]  /*16a10*/  IMAD.MOV.U32 R32, RZ, RZ, R36 ;  /* 0x000000ffff207224 */ /* 0x000fe400078e0024 */
[----:B------:R-:W-:-:S07]  /*16a20*/  IMAD.MOV.U32 R33, RZ, RZ, R37 ;  /* 0x000000ffff217224 */ /* 0x000fce00078e0025 */
.L_x_6356:
[----:B------:R-:W-:Y:S05]  /*16a30*/  BSYNC B1 ;  /* 0x0000000000017941 */ /* 0x000fea0003800000 */
.L_x_6355:
        /* <DEDUP_REMOVED lines=39> */
.L_x_6372:
[----:B------:R-:W-:Y:S05]  /*16cb0*/  BSYNC B3 ;  /* 0x0000000000037941 */ /* 0x000fea0003800000 */
.L_x_6371:
        /* <DEDUP_REMOVED lines=79> */
.L_x_6370:
[----:B------:R-:W-:-:S04]  /*171b0*/  ISETP.GE.AND P0, PT, R7, RZ, PT ;  /* 0x000000ff0700720c */ /* 0x000fc80003f06270 */
[----:B------:R-:W-:Y:S02]  /*171c0*/  FSEL R44, RZ, 3.37028055040000000000e+12, P0 ;  /* 0x54442d18ff2c7808 */ /* 0x000fe40000000000 */
[----:B------:R-:W-:-:S07]  /*171d0*/  FSEL R45, RZ, 2.1426990032196044922, P0 ;  /* 0x400921fbff2d7808 */ /* 0x000fce0000000000 */
.L_x_6373:
[----:B------:R-:W-:Y:S05]  /*171e0*/  BSYNC B2 ;  /* 0x0000000000027941 */ /* 0x000fea0003800000 */
.L_x_6369:
        /* <DEDUP_REMOVED lines=173> */
.L_x_6374:
        /* <DEDUP_REMOVED lines=91> */
.L_x_6376:
        /* <DEDUP_REMOVED lines=22> */
.L_x_6378:
[----:B------:R-:W-:Y:S05]  /*183d0*/  BSYNC B2 ;  /* 0x0000000000027941 */ /* 0x000fea0003800000 */
.L_x_6377:
        /* <DEDUP_REMOVED lines=31> */
.L_x_6375:
[----:B------:R-:W-:Y:S02]  /*185d0*/  IMAD.MOV.U32 R36, RZ, RZ, R40 ;  /* 0x000000ffff247224 */ /* 0x000fe400078e0028 */
[----:B------:R-:W-:-:S07]  /*185e0*/  IMAD.MOV.U32 R37, RZ, RZ, R41 ;  /* 0x000000ffff257224 */ /* 0x000fce00078e0029 */
.L_x_6368:
[----:B------:R-:W-:Y:S05]  /*185f0*/  BSYNC B1 ;  /* 0x0000000000017941 */ /* 0x000fea0003800000 */
.L_x_6367:
        /* <DEDUP_REMOVED lines=40> */
.L_x_6384:
[----:B------:R-:W-:Y:S05]  /*18880*/  BSYNC B3 ;  /* 0x0000000000037941 */ /* 0x000fea0003800000 */
.L_x_6383:
        /* <DEDUP_REMOVED lines=79> */
.L_x_6382:
[----:B------:R-:W-:-:S04]  /*18d80*/  ISETP.GE.AND P0, PT, R43, RZ, PT ;  /* 0x000000ff2b00720c */ /* 0x000fc80003f06270 */
[----:B------:R-:W-:Y:S02]  /*18d90*/  FSEL R54, RZ, 3.37028055040000000000e+12, P0 ;  /* 0x54442d18ff367808 */ /* 0x000fe40000000000 */
[----:B------:R-:W-:-:S07]  /*18da0*/  FSEL R55, RZ, 2.1426990032196044922, P0 ;  /* 0x400921fbff377808 */ /* 0x000fce0000000000 */
.L_x_6385:
[----:B------:R-:W-:Y:S05]  /*18db0*/  BSYNC B2 ;  /* 0x0000000000027941 */ /* 0x000fea0003800000 */
.L_x_6381:
        /* <DEDUP_REMOVED lines=172> */
.L_x_6386:
        /* <DEDUP_REMOVED lines=91> */
.L_x_6388:
        /* <DEDUP_REMOVED lines=22> */
.L_x_6390:
[----:B------:R-:W-:Y:S05]  /*19f90*/  BSYNC B2 ;  /* 0x0000000000027941 */ /* 0x000fea0003800000 */
.L_x_6389:
        /* <DEDUP_REMOVED lines=31> */
.L_x_6387:
[----:B------:R-:W-:Y:S02]  /*1a190*/  IMAD.MOV.U32 R40, RZ, RZ, R8 ;  /* 0x000000ffff287224 */ /* 0x000fe400078e0008 */
[----:B------:R-:W-:-:S07]  /*1a1a0*/  IMAD.MOV.U32 R41, RZ, RZ, R9 ;  /* 0x000000ffff297224 */ /* 0x000fce00078e0009 */
.L_x_6380:
[----:B------:R-:W-:Y:S05]  /*1a1b0*/  BSYNC B1 ;  /* 0x0000000000017941 */ /* 0x000fea0003800000 */
.L_x_6379:
        /* <DEDUP_REMOVED lines=38> */
.L_x_6396:
[----:B------:R-:W-:Y:S05]  /*1a420*/  BSYNC B3 ;  /* 0x0000000000037941 */ /* 0x000fea0003800000 */
.L_x_6395:
        /* <DEDUP_REMOVED lines=79> */
.L_x_6394:
[----:B------:R-:W-:-:S04]  /*1a920*/  ISETP.GE.AND P0, PT, R7, RZ, PT ;  /* 0x000000ff0700720c */ /* 0x000fc80003f06270 */
[----:B------:R-:W-:Y:S02]  /*1a930*/  FSEL R44, RZ, 3.37028055040000000000e+12, P0 ;  /* 0x54442d18ff2c7808 */ /* 0x000fe40000000000 */
[----:B------:R-:W-:-:S07]  /*1a940*/  FSEL R45, RZ, 2.1426990032196044922, P0 ;  /* 0x400921fbff2d7808 */ /* 0x000fce0000000000 */
.L_x_6397:
[----:B------:R-:W-:Y:S05]  /*1a950*/  BSYNC B2 ;  /* 0x0000000000027941 */ /* 0x000fea0003800000 */
.L_x_6393:
        /* <DEDUP_REMOVED lines=171> */
.L_x_6398:
        /* <DEDUP_REMOVED lines=91> */
.L_x_6400:
        /* <DEDUP_REMOVED lines=22> */
.L_x_6402:
[----:B------:R-:W-:Y:S05]  /*1bb20*/  BSYNC B2 ;  /* 0x0000000000027941 */ /* 0x000fea0003800000 */
.L_x_6401:
        /* <DEDUP_REMOVED lines=31> */
.L_x_6399:
[----:B------:R-:W-:Y:S02]  /*1bd20*/  IMAD.MOV.U32 R4, RZ, RZ, R12 ;  /* 0x000000ffff047224 */ /* 0x000fe400078e000c */
[----:B------:R-:W-:-:S07]  /*1bd30*/  IMAD.MOV.U32 R5, RZ, RZ, R13 ;  /* 0x000000ffff057224 */ /* 0x000fce00078e000d */
.L_x_6392:
[----:B------:R-:W-:Y:S05]  /*1bd40*/  BSYNC B1 ;  /* 0x0000000000017941 */ /* 0x000fea0003800000 */
.L_x_6391:
        /* <DEDUP_REMOVED lines=23> */
.L_x_6405:
[----:B------:R-:W-:-:S13]  /*1bec0*/  ISETP.GE.AND P0, PT, R0, UR5, PT ;  /* 0x0000000500007c0c */ /* 0x000fda000bf06270 */
[----:B------:R-:W-:Y:S05]  /*1bed0*/  @P0 BRA `(.L_x_6407) ;  /* 0x0000000000300947 */ /* 0x000fea0003800000 */
[----:B01----:R-:W0:Y:S01]  /*1bee0*/  LDC.64 R2, c[0x0][0x218] ;  /* 0x00008600ff027b82 */ /* 0x003e220000000a00 */
[C---:B------:R-:W-:Y:S02]  /*1bef0*/  VIADD R9, R0.reuse, UR4 ;  /* 0x0000000400097c36 */ /* 0x040fe40008000000 */
[----:B------:R-:W-:Y:S02]  /*1bf00*/  VIADD R0, R0, 0x80 ;  /* 0x0000008000007836 */ /* 0x000fe40000000000 */
[----:B0-----:R-:W-:-:S05]  /*1bf10*/  IMAD.WIDE.U32 R2, R9, 0x10, R2 ;  /* 0x0000001009027825 */ /* 0x001fca00078e0002 */
[----:B------:R1:W-:Y:S02]  /*1bf20*/  STG.E.128 desc[UR10][R2.64], R28 ;  /* 0x0000001c02007986 */ /* 0x0003e4000c101d0a */
.L_x_6406:
[----:B------:R-:W-:-:S13]  /*1bf30*/  ISETP.GE.AND P0, PT, R0, UR5, PT ;  /* 0x0000000500007c0c */ /* 0x000fda000bf06270 */
[----:B------:R-:W-:Y:S05]  /*1bf40*/  @P0 BRA `(.L_x_6408) ;  /* 0x0000000000340947 */ /* 0x000fea0003800000 */
[----:B01----:R-:W0:Y:S01]  /*1bf50*/  LDC.64 R2, c[0x0][0x218] ;  /* 0x00008600ff027b82 */ /* 0x003e220000000a00 */
[C---:B------:R-:W-:Y:S02]  /*1bf60*/  VIADD R9, R0.reuse, UR4 ;  /* 0x0000000400097c36 */ /* 0x040fe40008000000 */
[----:B------:R-:W-:Y:S02]  /*1bf70*/  VIADD R0, R0, 0x80 ;  /* 0x0000008000007836 */ /* 0x000fe40000000000 */
[----:B0-----:R-:W-:-:S05]  /*1bf80*/  IMAD.WIDE.U32 R2, R9, 0x10, R2 ;  /* 0x0000001009027825 */ /* 0x001fca00078e0002 */
[----:B------:R2:W-:Y:S02]  /*1bf90*/  STG.E.128 desc[UR10][R2.64], R32 ;  /* 0x0000002002007986 */ /* 0x0005e4000c101d0a */
.L_x_6407:
        /* <DEDUP_REMOVED lines=8> */
.L_x_6408:
[----:B------:R-:W-:Y:S05]  /*1c020*/  BSYNC B1 ;  /* 0x0000000000017941 */ /* 0x000fea0003800000 */
.L_x_6404:
[----:B------:R-:W-:-:S13]  /*1c030*/  ISETP.GE.AND P0, PT, R0, UR5, PT ;  /* 0x0000000500007c0c */ /* 0x000fda000bf06270 */
[----:B012---:R-:W0:Y:S01]  /*1c040*/  @!P0 LDC.64 R2, c[0x0][0x218] ;  /* 0x00008600ff028b82 */ /* 0x007e220000000a00 */
[C---:B------:R-:W-:Y:S02]  /*1c050*/  @!P0 VIADD R9, R0.reuse, UR4 ;  /* 0x0000000400098c36 */ /* 0x040fe40008000000 */
[----:B------:R-:W-:Y:S02]  /*1c060*/  @!P0 VIADD R0, R0, 0x80 ;  /* 0x0000008000008836 */ /* 0x000fe40000000000 */
[----:B0-----:R-:W-:-:S05]  /*1c070*/  @!P0 IMAD.WIDE.U32 R2, R9, 0x10, R2 ;  /* 0x0000001009028825 */ /* 0x001fca00078e0002 */
[----:B------:R3:W-:Y:S02]  /*1c080*/  @!P0 STG.E.128 desc[UR10][R2.64], R40 ;  /* 0x0000002802008986 */ /* 0x0007e4000c101d0a */
.L_x_6409:
[----:B------:R-:W-:Y:S05]  /*1c090*/  BSYNC B0 ;  /* 0x0000000000007941 */ /* 0x000fea0003800000 */
.L_x_6403:
        /* <DEDUP_REMOVED lines=8> */
        .weak           $__internal_12_$__cuda_sm20_div_rn_f64_full
        .type           $__internal_12_$__cuda_sm20_div_rn_f64_full,@function
        .size           $__internal_12_$__cuda_sm20_div_rn_f64_full,(.L_x_13242 - $__internal_12_$__cuda_sm20_div_rn_f64_full)
$__internal_12_$__cuda_sm20_div_rn_f64_full:
        /* <DEDUP_REMOVED lines=72> */
.L_x_6411:
        /* <DEDUP_REMOVED lines=17> */
.L_x_6414:
[----:B------:R-:W-:Y:S01]  /*1c6b0*/  LOP3.LUT R3, R47, 0x80000, RZ, 0xfc, !PT ;  /* 0x000800002f037812 */ /* 0x000fe200078efcff */
[----:B------:R-:W-:-:S04]  /*1c6c0*/  IMAD.MOV.U32 R58, RZ, RZ, R46 ;  /* 0x000000ffff3a7224 */ /* 0x000fc800078e002e */
[----:B------:R-:W-:Y:S01]  /*1c6d0*/  IMAD.MOV.U32 R59, RZ, RZ, R3 ;  /* 0x000000ffff3b7224 */ /* 0x000fe200078e0003 */
[----:B------:R-:W-:Y:S06]  /*1c6e0*/  BRA `(.L_x_6412) ;  /* 0x00000000000c7947 */ /* 0x000fec0003800000 */
.L_x_6413:
[----:B------:R-:W-:Y:S01]  /*1c6f0*/  LOP3.LUT R3, R55, 0x80000, RZ, 0xfc, !PT ;  /* 0x0008000037037812 */ /* 0x000fe200078efcff */
[----:B------:R-:W-:-:S04]  /*1c700*/  IMAD.MOV.U32 R58, RZ, RZ, R54 ;  /* 0x000000ffff3a7224 */ /* 0x000fc800078e0036 */
[----:B------:R-:W-:-:S07]  /*1c710*/  IMAD.MOV.U32 R59, RZ, RZ, R3 ;  /* 0x000000ffff3b7224 */ /* 0x000fce00078e0003 */
.L_x_6412:
[----:B------:R-:W-:Y:S05]  /*1c720*/  BSYNC B0 ;  /* 0x0000000000007941 */ /* 0x000fea0003800000 */
.L_x_6410:
[----:B------:R-:W-:Y:S02]  /*1c730*/  IMAD.MOV.U32 R4, RZ, RZ, R0 ;  /* 0x000000ffff047224 */ /* 0x000fe400078e0000 */
[----:B------:R-:W-:Y:S02]  /*1c740*/  IMAD.MOV.U32 R5, RZ, RZ, 0x0 ;  /* 0x00000000ff057424 */ /* 0x000fe400078e00ff */
[----:B------:R-:W-:Y:S02]  /*1c750*/  IMAD.MOV.U32 R2, RZ, RZ, R58 ;  /* 0x000000ffff027224 */ /* 0x000fe400078e003a */
[----:B------:R-:W-:Y:S01]  /*1c760*/  IMAD.MOV.U32 R3, RZ, RZ, R59 ;  /* 0x000000ffff037224 */ /* 0x000fe200078e003b */
[----:B------:R-:W-:Y:S06]  /*1c770*/  RET.REL.NODEC R4 `(_ZN2at6native29vectorized_elementwise_kernelILi4EZZZNS0_17log1p_kernel_cudaERNS_18TensorIteratorBaseEENKUlvE_clEvENKUlvE1_clEvEUlN3c107complexIdEEE_St5arrayIPcLm2EEEEviT0_T1_) ;  /* 0xfffffe3804207950 */ /* 0x000fec0003c3ffff */
.L_x_6415:
        /* <DEDUP_REMOVED lines=16> */
.L_x_13242:


//--------------------- .text._ZN2at6native29vectorized_elementwise_kernelILi8EZZZNS0_17log1p_kernel_cudaERNS_18TensorIteratorBaseEENKUlvE_clEvENKUlvE1_clEvEUlN3c107complexIdEEE_St5arrayIPcLm2EEEEviT0_T1_ --------------------------
	.section	.text._ZN2at6native29vectorized_elementwise_kernelILi8EZZZNS0_17log1p_kernel_cudaERNS_18TensorIteratorBaseEENKUlvE_clEvENKUlvE1_clEvEUlN3c107complexIdEEE_St5arrayIPcLm2EEEEviT0_T1_,"ax",@progbits
	.align	128
        .global         _ZN2at6native29vectorized_elementwise_kernelILi8EZZZNS0_17log1p_kernel_cudaERNS_18TensorIteratorBaseEENKUlvE_clEvENKUlvE1_clEvEUlN3c107complexIdEEE_St5arrayIPcLm2EEEEviT0_T1_
        .type           _ZN2at6native29vectorized_elementwise_kernelILi8EZZZNS0_17log1p_kernel_cudaERNS_18TensorIteratorBaseEENKUlvE_clEvENKUlvE1_clEvEUlN3c107complexIdEEE_St5arrayIPcLm2EEEEviT0_T1_,@function
        .size           _ZN2at6native29vectorized_elementwise_kernelILi8EZZZNS0_17log1p_kernel_cudaERNS_18TensorIteratorBaseEENKUlvE_clEvENKUlvE1_clEvEUlN3c107complexIdEEE_St5arrayIPcLm2EEEEviT0_T1_,(.L_x_13243 - _ZN2at6native29vectorized_elementwise_kernelILi8EZZZNS0_17log1p_kernel_cudaERNS_18TensorIteratorBaseEENKUlvE_clEvENKUlvE1_clEvEUlN3c107complexIdEEE_St5arrayIPcLm2EEEEviT0_T1_)
        .other          _ZN2at6native29vectorized_elementwise_kernelILi8EZZZNS0_17log1p_kernel_cudaERNS_18TensorIteratorBaseEENKUlvE_clEvENKUlvE1_clEvEUlN3c107complexIdEEE_St5arrayIPcLm2EEEEviT0_T1_,@"STO_CUDA_ENTRY STV_DEFAULT"
_ZN2at6native29vectorized_elementwise_kernelILi8EZZZNS0_17log1p_kernel_cudaERNS_18TensorIteratorBaseEENKUlvE_clEvENKUlvE1_clEvEUlN3c107complexIdEEE_St5arrayIPcLm2EEEEviT0_T1_:
.text._ZN2at6native29vectorized_elementwise_kernelILi8EZZZNS0_17log1p_kernel_cudaERNS_18TensorIteratorBaseEENKUlvE_clEvENKUlvE1_clEvEUlN3c107complexIdEEE_St5arrayIPcLm2EEEEviT0_T1_:
        /* <DEDUP_REMOVED lines=54> */
[----:B-----5:R-:W-:Y:S05]  /*0360*/  CALL.REL.NOINC `($__internal_13_$__cuda_sm20_div_rn_f64_full) ;  /* 0x000001bc00687944 */ /* 0x020fea0003c00000 */
.L_x_6420:
[----:B------:R-:W-:Y:S05]  /*0370*/  BSYNC B2 ;  /* 0x0000000000027941 */ /* 0x000fea0003800000 */
.L_x_6419:
        /* <DEDUP_REMOVED lines=79> */
.L_x_6418:
[----:B------:R-:W-:-:S04]  /*0870*/  ISETP.GE.AND P0, PT, R43, RZ, PT ;  /* 0x000000ff2b00720c */ /* 0x000fc80003f06270 */
[----:B------:R-:W-:Y:S02]  /*0880*/  FSEL R4, RZ, 3.37028055040000000000e+12, P0 ;  /* 0x54442d18ff047808 */ /* 0x000fe40000000000 */
[----:B------:R-:W-:-:S07]  /*0890*/  FSEL R5, RZ, 2.1426990032196044922, P0 ;  /* 0x400921fbff057808 */ /* 0x000fce0000000000 */
.L_x_6421:
[----:B------:R-:W-:Y:S05]  /*08a0*/  BSYNC B1 ;  /* 0x0000000000017941 */ /* 0x000fea0003800000 */
.L_x_6417:
        /* <DEDUP_REMOVED lines=171> */
.L_x_6423:
        /* <DEDUP_REMOVED lines=84> */
.L_x_6426:
        /* <DEDUP_REMOVED lines=8> */
.L_x_6425:
        /* <DEDUP_REMOVED lines=22> */
.L_x_6428:
[----:B------:R-:W-:Y:S05]  /*1a80*/  BSYNC B2 ;  /* 0x0000000000027941 */ /* 0x000fea0003800000 */
.L_x_6427:
        /* <DEDUP_REMOVED lines=30> */
.L_x_6424:
[----:B------:R-:W-:Y:S05]  /*1c70*/  BSYNC B1 ;  /* 0x0000000000017941 */ /* 0x000fea0003800000 */
.L_x_6422:
        /* <DEDUP_REMOVED lines=31> */
[----:B------:R-:W-:Y:S05]  /*1e70*/  CALL.REL.NOINC `($__internal_13_$__cuda_sm20_div_rn_f64_full) ;  /* 0x000001a000a47944 */ /* 0x000fea0003c00000 */
.L_x_6432:
[----:B------:R-:W-:Y:S05]  /*1e80*/  BSYNC B2 ;  /* 0x0000000000027941 */ /* 0x000fea0003800000 */
.L_x_6431:
        /* <DEDUP_REMOVED lines=79> */
.L_x_6430:
[----:B------:R-:W-:-:S04]  /*2380*/  ISETP.GE.AND P0, PT, R41, RZ, PT ;  /* 0x000000ff2900720c */ /* 0x000fc80003f06270 */
[----:B------:R-:W-:Y:S02]  /*2390*/  FSEL R4, RZ, 3.37028055040000000000e+12, P0 ;  /* 0x54442d18ff047808 */ /* 0x000fe40000000000 */
[----:B------:R-:W-:-:S07]  /*23a0*/  FSEL R5, RZ, 2.1426990032196044922, P0 ;  /* 0x400921fbff057808 */ /* 0x000fce0000000000 */
.L_x_6433:
[----:B------:R-:W-:Y:S05]  /*23b0*/  BSYNC B1 ;  /* 0x0000000000017941 */ /* 0x000fea0003800000 */
.L_x_6429:
        /* <DEDUP_REMOVED lines=171> */
.L_x_6435:
        /* <DEDUP_REMOVED lines=84> */
.L_x_6438:
        /* <DEDUP_REMOVED lines=8> */
.L_x_6437:
        /* <DEDUP_REMOVED lines=22> */
.L_x_6440:
[----:B------:R-:W-:Y:S05]  /*3590*/  BSYNC B2 ;  /* 0x0000000000027941 */ /* 0x000fea0003800000 */
.L_x_6439:
        /* <DEDUP_REMOVED lines=30> */
.L_x_6436:
[----:B------:R-:W-:Y:S05]  /*3780*/  BSYNC B1 ;  /* 0x0000000000017941 */ /* 0x000fea0003800000 */
.L_x_6434:
        /* <DEDUP_REMOVED lines=32> */
.L_x_6444:
[----:B------:R-:W-:Y:S05]  /*3990*/  BSYNC B2 ;  /* 0x0000000000027941 */ /* 0x000fea0003800000 */
.L_x_6443:
        /* <DEDUP_REMOVED lines=79> */
.L_x_6442:
[----:B------:R-:W-:-:S04]  /*3e90*/  ISETP.GE.AND P0, PT, R7, RZ, PT ;  /* 0x000000ff0700720c */ /* 0x000fc80003f06270 */
[----:B------:R-:W-:Y:S02]  /*3ea0*/  FSEL R4, RZ, 3.37028055040000000000e+12, P0 ;  /* 0x54442d18ff047808 */ /* 0x000fe40000000000 */
[----:B------:R-:W-:-:S07]  /*3eb0*/  FSEL R5, RZ, 2.1426990032196044922, P0 ;  /* 0x400921fbff057808 */ /* 0x000fce0000000000 */
.L_x_6445:
[----:B------:R-:W-:Y:S05]  /*3ec0*/  BSYNC B1 ;  /* 0x0000000000017941 */ /* 0x000fea0003800000 */
.L_x_6441:
        /* <DEDUP_REMOVED lines=56> */
[CC--:B------:R-:W-:Y:S01]  /*4250*/  ISETP.GT.U32.AND.EX P1, PT, R39.reuse, R11.reuse, PT, P1 ;  /* 0x0000000b2700720c */ /* 0x0c0fe20003f24110 */
[----:B------:R-:W-:Y:S01]  /*4260*/  IMAD.U32 R35, RZ, RZ, UR5 ;  /* 0x00000005ff237e24 */ /* 0x000fe2000f8e00ff */
        /* <DEDUP_REMOVED lines=114> */
.L_x_6447:
        /* <DEDUP_REMOVED lines=84> */
.L_x_6450:
        /* <DEDUP_REMOVED lines=8> */
.L_x_6449:
        /* <DEDUP_REMOVED lines=22> */
.L_x_6452:
[----:B------:R-:W-:Y:S05]  /*50b0*/  BSYNC B2 ;  /* 0x0000000000027941 */ /* 0x000fea0003800000 */
.L_x_6451:
        /* <DEDUP_REMOVED lines=30> */
.L_x_6448:
[----:B------:R-:W-:Y:S05]  /*52a0*/  BSYNC B1 ;  /* 0x0000000000017941 */ /* 0x000fea0003800000 */
.L_x_6446:
        /* <DEDUP_REMOVED lines=29> */
[----:B------:R-:W-:Y:S05]  /*5480*/  CALL.REL.NOINC `($__internal_13_$__cuda_sm20_div_rn_f64_full) ;  /* 0x0000016c00207944 */ /* 0x000fea0003c00000 */
.L_x_6456:
[----:B------:R-:W-:Y:S05]  /*5490*/  BSYNC B2 ;  /* 0x0000000000027941 */ /* 0x000fea0003800000 */
.L_x_6455:
        /* <DEDUP_REMOVED lines=79> */
.L_x_6454:
[----:B------:R-:W-:-:S04]  /*5990*/  ISETP.GE.AND P0, PT, R11, RZ, PT ;  /* 0x000000ff0b00720c */ /* 0x000fc80003f06270 */
[----:B------:R-:W-:Y:S02]  /*59a0*/  FSEL R56, RZ, 3.37028055040000000000e+12, P0 ;  /* 0x54442d18ff387808 */ /* 0x000fe40000000000 */
[----:B------:R-:W-:-:S07]  /*59b0*/  FSEL R57, RZ, 2.1426990032196044922, P0 ;  /* 0x400921fbff397808 */ /* 0x000fce0000000000 */
.L_x_6457:
[----:B------:R-:W-:Y:S05]  /*59c0*/  BSYNC B1 ;  /* 0x0000000000017941 */ /* 0x000fea0003800000 */
.L_x_6453:
        /* <DEDUP_REMOVED lines=173> */
.L_x_6459:
        /* <DEDUP_REMOVED lines=84> */
.L_x_6462:
        /* <DEDUP_REMOVED lines=8> */
.L_x_6461:
        /* <DEDUP_REMOVED lines=22> */
.L_x_6464:
[----:B------:R-:W-:Y:S05]  /*6bc0*/  BSYNC B2 ;  /* 0x0000000000027941 */ /* 0x000fea0003800000 */
.L_x_6463:
        /* <DEDUP_REMOVED lines=30> */
.L_x_6460:
[----:B------:R-:W-:Y:S05]  /*6db0*/  BSYNC B1 ;  /* 0x0000000000017941 */ /* 0x000fea0003800000 */
.L_x_6458:
        /* <DEDUP_REMOVED lines=30> */
.L_x_6468:
[----:B------:R-:W-:Y:S05]  /*6fa0*/  BSYNC B2 ;  /* 0x0000000000027941 */ /* 0x000fea0003800000 */
.L_x_6467:
        /* <DEDUP_REMOVED lines=79> */
.L_x_6466:
[----:B------:R-:W-:-:S04]  /*74a0*/  ISETP.GE.AND P0, PT, R31, RZ, PT ;  /* 0x000000ff1f00720c */ /* 0x000fc80003f06270 */
[----:B------:R-:W-:Y:S02]  /*74b0*/  FSEL R56, RZ, 3.37028055040000000000e+12, P0 ;  /* 0x54442d18ff387808 */ /* 0x000fe40000000000 */
[----:B------:R-:W-:-:S07]  /*74c0*/  FSEL R57, RZ, 2.1426990032196044922, P0 ;  /* 0x400921fbff397808 */ /* 0x000fce0000000000 */
.L_x_6469:
[----:B------:R-:W-:Y:S05]  /*74d0*/  BSYNC B1 ;  /* 0x0000000000017941 */ /* 0x000fea0003800000 */
.L_x_6465:
        /* <DEDUP_REMOVED lines=172> */
.L_x_6471:
        /* <DEDUP_REMOVED lines=84> */
.L_x_6474:
        /* <DEDUP_REMOVED lines=8> */
.L_x_6473:
        /* <DEDUP_REMOVED lines=22> */
.L_x_6476:
[----:B------:R-:W-:Y:S05]  /*86c0*/  BSYNC B2 ;  /* 0x0000000000027941 */ /* 0x000fea0003800000 */
.L_x_6475:
        /* <DEDUP_REMOVED lines=30> */
.L_x_6472:
[----:B------:R-:W-:Y:S05]  /*88b0*/  BSYNC B1 ;  /* 0x0000000000017941 */ /* 0x000fea0003800000 */
.L_x_6470:
        /* <DEDUP_REMOVED lines=30> */
.L_x_6480:
[----:B------:R-:W-:Y:S05]  /*8aa0*/  BSYNC B2 ;  /* 0x0000000000027941 */ /* 0x000fea0003800000 */
.L_x_6479:
        /* <DEDUP_REMOVED lines=79> */
.L_x_6478:
[----:B------:R-:W-:-:S04]  /*8fa0*/  ISETP.GE.AND P0, PT, R27, RZ, PT ;  /* 0x000000ff1b00720c */ /* 0x000fc80003f06270 */
[----:B------:R-:W-:Y:S02]  /*8fb0*/  FSEL R56, RZ, 3.37028055040000000000e+12, P0 ;  /* 0x54442d18ff387808 */ /* 0x000fe40000000000 */
[----:B------:R-:W-:-:S07]  /*8fc0*/  FSEL R57, RZ, 2.1426990032196044922, P0 ;  /* 0x400921fbff397808 */ /* 0x000fce0000000000 */
.L_x_6481:
[----:B------:R-:W-:Y:S05]  /*8fd0*/  BSYNC B1 ;  /* 0x0000000000017941 */ /* 0x000fea0003800000 */
.L_x_6477:
        /* <DEDUP_REMOVED lines=171> */
.L_x_6483:
        /* <DEDUP_REMOVED lines=84> */
.L_x_6486:
        /* <DEDUP_REMOVED lines=8> */
.L_x_6485:
        /* <DEDUP_REMOVED lines=22> */
.L_x_6488:
[----:B------:R-:W-:Y:S05]  /*a1b0*/  BSYNC B2 ;  /* 0x0000000000027941 */ /* 0x000fea0003800000 */
.L_x_6487:
        /* <DEDUP_REMOVED lines=30> */
.L_x_6484:
[----:B------:R-:W-:Y:S05]  /*a3a0*/  BSYNC B1 ;  /* 0x0000000000017941 */ /* 0x000fea0003800000 */
.L_x_6482:
        /* <DEDUP_REMOVED lines=27> */
[----:B------:R-:W-:Y:S05]  /*a560*/  CALL.REL.NOINC `($__internal_13_$__cuda_sm20_div_rn_f64_full) ;  /* 0x0000011800e87944 */ /* 0x000fea0003c00000 */
[----:B------:R-:W-:Y:S02]  /*a570*/  IMAD.MOV.U32 R40, RZ, RZ, R2 ;  /* 0x000000ffff287224 */ /* 0x000fe400078e0002 */
[----:B------:R-:W-:-:S07]  /*a580*/  IMAD.MOV.U32 R41, RZ, RZ, R3 ;  /* 0x000000ffff297224 */ /* 0x000fce00078e0003 */
.L_x_6492:
[----:B------:R-:W-:Y:S05]  /*a590*/  BSYNC B2 ;  /* 0x0000000000027941 */ /* 0x000fea0003800000 */
.L_x_6491:
        /* <DEDUP_REMOVED lines=79> */
.L_x_6490:
[----:B------:R-:W-:-:S04]  /*aa90*/  ISETP.GE.AND P0, PT, R23, RZ, PT ;  /* 0x000000ff1700720c */ /* 0x000fc80003f06270 */
[----:B------:R-:W-:Y:S02]  /*aaa0*/  FSEL R56, RZ, 3.37028055040000000000e+12, P0 ;  /* 0x54442d18ff387808 */ /* 0x000fe40000000000 */
[----:B------:R-:W-:-:S07]  /*aab0*/  FSEL R57, RZ, 2.1426990032196044922, P0 ;  /* 0x400921fbff397808 */ /* 0x000fce0000000000 */
.L_x_6493:
[----:B------:R-:W-:Y:S05]  /*aac0*/  BSYNC B1 ;  /* 0x0000000000017941 */ /* 0x000fea0003800000 */
.L_x_6489:
        /* <DEDUP_REMOVED lines=173> */
.L_x_6495:
        /* <DEDUP_REMOVED lines=84> */
.L_x_6498:
        /* <DEDUP_REMOVED lines=8> */
.L_x_6497:
        /* <DEDUP_REMOVED lines=22> */
.L_x_6500:
[----:B------:R-:W-:Y:S05]  /*bcc0*/  BSYNC B2 ;  /* 0x0000000000027941 */ /* 0x000fea0003800000 */
.L_x_6499:
        /* <DEDUP_REMOVED lines=30> */
.L_x_6496:
[----:B------:R-:W-:Y:S05]  /*beb0*/  BSYNC B1 ;  /* 0x0000000000017941 */ /* 0x000fea0003800000 */
.L_x_6494:
        /* <DEDUP_REMOVED lines=30> */
.L_x_6504:
[----:B------:R-:W-:Y:S05]  /*c0a0*/  BSYNC B2 ;  /* 0x0000000000027941 */ /* 0x000fea0003800000 */
.L_x_6503:
        /* <DEDUP_REMOVED lines=79> */
.L_x_6502:
[----:B------:R-:W-:-:S04]  /*c5a0*/  ISETP.GE.AND P0, PT, R19, RZ, PT ;  /* 0x000000ff1300720c */ /* 0x000fc80003f06270 */
[----:B------:R-:W-:Y:S02]  /*c5b0*/  FSEL R56, RZ, 3.37028055040000000000e+12, P0 ;  /* 0x54442d18ff387808 */ /* 0x000fe40000000000 */
[----:B------:R-:W-:-:S07]  /*c5c0*/  FSEL R57, RZ, 2.1426990032196044922, P0 ;  /* 0x400921fbff397808 */ /* 0x000fce0000000000 */
.L_x_6505:
[----:B------:R-:W-:Y:S05]  /*c5d0*/  BSYNC B1 ;  /* 0x0000000000017941 */ /* 0x000fea0003800000 */
.L_x_6501:
        /* <DEDUP_REMOVED lines=172> */
.L_x_6507:
        /* <DEDUP_REMOVED lines=84> */
.L_x_6510:
        /* <DEDUP_REMOVED lines=8> */
.L_x_6509:
        /* <DEDUP_REMOVED lines=22> */
.L_x_6512:
[----:B------:R-:W-:Y:S05]  /*d7c0*/  BSYNC B2 ;  /* 0x0000000000027941 */ /* 0x000fea0003800000 */
.L_x_6511:
        /* <DEDUP_REMOVED lines=30> */
.L_x_6508:
[----:B------:R-:W-:Y:S05]  /*d9b0*/  BSYNC B1 ;  /* 0x0000000000017941 */ /* 0x000fea0003800000 */
.L_x_6506:
        /* <DEDUP_REMOVED lines=30> */
.L_x_6416:
        /* <DEDUP_REMOVED lines=100> */
.L_x_6518:
[----:B------:R-:W-:Y:S05]  /*e1e0*/  BSYNC B3 ;  /* 0x0000000000037941 */ /* 0x000fea0003800000 */
.L_x_6517:
        /* <DEDUP_REMOVED lines=79> */
.L_x_6516:
[----:B------:R-:W-:-:S04]  /*e6e0*/  ISETP.GE.AND P0, PT, R7, RZ, PT ;  /* 0x000000ff0700720c */ /* 0x000fc80003f06270 */
[----:B------:R-:W-:Y:S02]  /*e6f0*/  FSEL R44, RZ, 3.37028055040000000000e+12, P0 ;  /* 0x54442d18ff2c7808 */ /* 0x000fe40000000000 */
[----:B------:R-:W-:-:S07]  /*e700*/  FSEL R45, RZ, 2.1426990032196044922, P0 ;  /* 0x400921fbff2d7808 */ /* 0x000fce0000000000 */
.L_x_6519:
[----:B------:R-:W-:Y:S05]  /*e710*/  BSYNC B2 ;  /* 0x0000000000027941 */ /* 0x000fea0003800000 */
.L_x_6515:
        /* <DEDUP_REMOVED lines=173> */
.L_x_6520:
        /* <DEDUP_REMOVED lines=91> */
.L_x_6522:
        /* <DEDUP_REMOVED lines=22> */
.L_x_6524:
[----:B------:R-:W-:Y:S05]  /*f900*/  BSYNC B2 ;  /* 0x0000000000027941 */ /* 0x000fea0003800000 */
.L_x_6523:
        /* <DEDUP_REMOVED lines=31> */
.L_x_6521:
[----:B------:R-:W-:Y:S02]  /*fb00*/  IMAD.MOV.U32 R16, RZ, RZ, R20 ;  /* 0x000000ffff107224 */ /* 0x000fe400078e0014 */
[----:B------:R-:W-:-:S07]  /*fb10*/  IMAD.MOV.U32 R17, RZ, RZ, R21 ;  /* 0x000000ffff117224 */ /* 0x000fce00078e0015 */
.L_x_6514:
[----:B------:R-:W-:Y:S05]  /*fb20*/  BSYNC B1 ;  /* 0x0000000000017941 */ /* 0x000fea0003800000 */
.L_x_6513:
        /* <DEDUP_REMOVED lines=39> */
.L_x_6530:
[----:B------:R-:W-:Y:S05]  /*fda0*/  BSYNC B3 ;  /* 0x0000000000037941 */ /* 0x000fea0003800000 */
.L_x_6529:
        /* <DEDUP_REMOVED lines=79> */
.L_x_6528:
[----:B------:R-:W-:-:S04]  /*102a0*/  ISETP.GE.AND P0, PT, R7, RZ, PT ;  /* 0x000000ff0700720c */ /* 0x000fc80003f06270 */
[----:B------:R-:W-:Y:S02]  /*102b0*/  FSEL R44, RZ, 3.37028055040000000000e+12, P0 ;  /* 0x54442d18ff2c7808 */ /* 0x000fe40000000000 */
[----:B------:R-:W-:-:S07]  /*102c0*/  FSEL R45, RZ, 2.1426990032196044922, P0 ;  /* 0x400921fbff2d7808 */ /* 0x000fce0000000000 */
.L_x_6531:
[----:B------:R-:W-:Y:S05]  /*102d0*/  BSYNC B2 ;  /* 0x0000000000027941 */ /* 0x000fea0003800000 */
.L_x_6527:
        /* <DEDUP_REMOVED lines=173> */
.L_x_6532:
        /* <DEDUP_REMOVED lines=91> */
.L_x_6534:
        /* <DEDUP_REMOVED lines=22> */
.L_x_6536:
[----:B------:R-:W-:Y:S05]  /*114c0*/  BSYNC B2 ;  /* 0x0000000000027941 */ /* 0x000fea0003800000 */
.L_x_6535:
        /* <DEDUP_REMOVED lines=31> */
.L_x_6533:
[----:B------:R-:W-:Y:S02]  /*116c0*/  IMAD.MOV.U32 R20, RZ, RZ, R24 ;  /* 0x000000ffff147224 */ /* 0x000fe400078e0018 */
[----:B------:R-:W-:-:S07]  /*116d0*/  IMAD.MOV.U32 R21, RZ, RZ, R25 ;  /* 0x000000ffff157224 */ /* 0x000fce00078e0019 */
.L_x_6526:
[----:B------:R-:W-:Y:S05]  /*116e0*/  BSYNC B1 ;  /* 0x0000000000017941 */ /* 0x000fea0003800000 */
.L_x_6525:
        /* <DEDUP_REMOVED lines=39> */
.L_x_6542:
[----:B------:R-:W-:Y:S05]  /*11960*/  BSYNC B3 ;  /* 0x0000000000037941 */ /* 0x000fea0003800000 */
.L_x_6541:
        /* <DEDUP_REMOVED lines=79> */
.L_x_6540:
[----:B------:R-:W-:-:S04]  /*11e60*/  ISETP.GE.AND P0, PT, R7, RZ, PT ;  /* 0x000000ff0700720c */ /* 0x000fc80003f06270 */
[----:B------:R-:W-:Y:S02]  /*11e70*/  FSEL R44, RZ, 3.37028055040000000000e+12, P0 ;  /* 0x54442d18ff2c7808 */ /* 0x000fe40000000000 */
[----:B------:R-:W-:-:S07]  /*11e80*/  FSEL R45, RZ, 2.1426990032196044922, P0 ;  /* 0x400921fbff2d7808 */ /* 0x000fce0000000000 */
.L_x_6543:
[----:B------:R-:W-:Y:S05]  /*11e90*/  BSYNC B2 ;  /* 0x0000000000027941 */ /* 0x000fea0003800000 */
.L_x_6539:
        /* <DEDUP_REMOVED lines=173> */
.L_x_6544:
        /* <DEDUP_REMOVED lines=91> */
.L_x_6546:
        /* <DEDUP_REMOVED lines=22> */
.L_x_6548:
[----:B------:R-:W-:Y:S05]  /*13080*/  BSYNC B2 ;  /* 0x0000000000027941 */ /* 0x000fea0003800000 */
.L_x_6547:
        /* <DEDUP_REMOVED lines=31> */
.L_x_6545:
[----:B------:R-:W-:Y:S02]  /*13280*/  IMAD.MOV.U32 R24, RZ, RZ, R28 ;  /* 0x000000ffff187224 */ /* 0x000fe400078e001c */
[----:B------:R-:W-:-:S07]  /*13290*/  IMAD.MOV.U32 R25, RZ, RZ, R29 ;  /* 0x000000ffff197224 */ /* 0x000fce00078e001d */
.L_x_6538:
[----:B------:R-:W-:Y:S05]  /*132a0*/  BSYNC B1 ;  /* 0x0000000000017941 */ /* 0x000fea0003800000 */
.L_x_6537:
        /* <DEDUP_REMOVED lines=39> */
.L_x_6554:
[----:B------:R-:W-:Y:S05]  /*13520*/  BSYNC B3 ;  /* 0x0000000000037941 */ /* 0x000fea0003800000 */
.L_x_6553:
        /* <DEDUP_REMOVED lines=79> */
.L_x_6552:
[----:B------:R-:W-:-:S04]  /*13a20*/  ISETP.GE.AND P0, PT, R7, RZ, PT ;  /* 0x000000ff0700720c */ /* 0x000fc80003f06270 */
[----:B------:R-:W-:Y:S02]  /*13a30*/  FSEL R44, RZ, 3.37028055040000000000e+12, P0 ;  /* 0x54442d18ff2c7808 */ /* 0x000fe40000000000 */
[----:B------:R-:W-:-:S07]  /*13a40*/  FSEL R45, RZ, 2.1426990032196044922, P0 ;  /* 0x400921fbff2d7808 */ /* 0x000fce0000000000 */
.L_x_6555:
[----:B------:R-:W-:Y:S05]  /*13a50*/  BSYNC B2 ;  /* 0x0000000000027941 */ /* 0x000fea0003800000 */
.L_x_6551:
        /* <DEDUP_REMOVED lines=173> */
.L_x_6556:
        /* <DEDUP_REMOVED lines=91> */
.L_x_6558:
        /* <DEDUP_REMOVED lines=22> */
.L_x_6560:
[----:B------:R-:W-:Y:S05]  /*14c40*/  BSYNC B2 ;  /* 0x0000000000027941 */ /* 0x000fea0003800000 */
.L_x_6559:
        /* <DEDUP_REMOVED lines=31> */
.L_x_6557:
[----:B------:R-:W-:Y:S02]  /*14e40*/  IMAD.MOV.U32 R28, RZ, RZ, R32 ;  /* 0x000000ffff1c7224 */ /* 0x000fe400078e0020 */
[----:B------:R-:W-:-:S07]  /*14e50*/  IMAD.MOV.U32 R29, RZ, RZ, R33 ;  /* 0x000000ffff1d7224 */ /* 0x000fce00078e0021 */
.L_x_6550:
[----:B------:R-:W-:Y:S05]  /*14e60*/  BSYNC B1 ;  /* 0x0000000000017941 */ /* 0x000fea0003800000 */
.L_x_6549:
        /* <DEDUP_REMOVED lines=39> */
.L_x_6566:
[----:B------:R-:W-:Y:S05]  /*150e0*/  BSYNC B3 ;  /* 0x0000000000037941 */ /* 0x000fea0003800000 */
.L_x_6565:
        /* <DEDUP_REMOVED lines=79> */
.L_x_6564:
[----:B------:R-:W-:-:S04]  /*155e0*/  ISETP.GE.AND P0, PT, R7, RZ, PT ;  /* 0x000000ff0700720c */ /* 0x000fc80003f06270 */
[----:B------:R-:W-:Y:S02]  /*155f0*/  FSEL R44, RZ, 3.37028055040000000000e+12, P0 ;  /* 0x54442d18ff2c7808 */ /* 0x000fe40000000000 */
[----:B------:R-:W-:-:S07]  /*15600*/  FSEL R45, RZ, 2.1426990032196044922, P0 ;  /* 0x400921fbff2d7808 */ /* 0x000fce0000000000 */
.L_x_6567:
[----:B------:R-:W-:Y:S05]  /*15610*/  BSYNC B2 ;  /* 0x0000000000027941 */ /* 0x000fea0003800000 */
.L_x_6563:
        /* <DEDUP_REMOVED lines=173> */
.L_x_6568:
        /* <DEDUP_REMOVED lines=91> */
.L_x_6570:
        /* <DEDUP_REMOVED lines=22> */
.L_x_6572:
[----:B------:R-:W-:Y:S05]  /*16800*/  BSYNC B2 ;  /* 0x0000000000027941 */ /* 0x000fea0003800000 */
.L_x_6571:
        /* <DEDUP_REMOVED lines=31> */
.L_x_6569:
[----:B------:R-:W-:Y:S02]  /*16a00*/  IMAD.MOV.U32 R32, RZ, RZ, R36 ;  /* 0x000000ffff207224 */ /* 0x000fe400078e0024 */
[----:B------:R-:W-:-:S07]  /*16a10*/  IMAD.MOV.U32 R33, RZ, RZ, R37 ;  /* 0x000000ffff217224 */ /* 0x000fce00078e0025 */
.L_x_6562:
[----:B------:R-:W-:Y:S05]  /*16a20*/  BSYNC B1 ;  /* 0x0000000000017941 */ /* 0x000fea0003800000 */
.L_x_6561:
        /* <DEDUP_REMOVED lines=39> */
.L_x_6578:
[----:B------:R-:W-:Y:S05]  /*16ca0*/  BSYNC B3 ;  /* 0x0000000000037941 */ /* 0x000fea0003800000 */
.L_x_6577:
        /* <DEDUP_REMOVED lines=79> */
.L_x_6576:
[----:B------:R-:W-:-:S04]  /*171a0*/  ISETP.GE.AND P0, PT, R7, RZ, PT ;  /* 0x000000ff0700720c */ /* 0x000fc80003f06270 */
[----:B------:R-:W-:Y:S02]  /*171b0*/  FSEL R44, RZ, 3.37028055040000000000e+12, P0 ;  /* 0x54442d18ff2c7808 */ /* 0x000fe40000000000 */
[----:B------:R-:W-:-:S07]  /*171c0*/  FSEL R45, RZ, 2.1426990032196044922, P0 ;  /* 0x400921fbff2d7808 */ /* 0x000fce0000000000 */
.L_x_6579:
[----:B------:R-:W-:Y:S05]  /*171d0*/  BSYNC B2 ;  /* 0x0000000000027941 */ /* 0x000fea0003800000 */
.L_x_6575:
        /* <DEDUP_REMOVED lines=173> */
.L_x_6580:
        /* <DEDUP_REMOVED lines=91> */
.L_x_6582:
        /* <DEDUP_REMOVED lines=22> */
.L_x_6584:
[----:B------:R-:W-:Y:S05]  /*183c0*/  BSYNC B2 ;  /* 0x0000000000027941 */ /* 0x000fea0003800000 */
.L_x_6583:
        /* <DEDUP_REMOVED lines=31> */
.L_x_6581:
[----:B------:R-:W-:Y:S02]  /*185c0*/  IMAD.MOV.U32 R36, RZ, RZ, R40 ;  /* 0x000000ffff247224 */ /* 0x000fe400078e0028 */
[----:B------:R-:W-:-:S07]  /*185d0*/  IMAD.MOV.U32 R37, RZ, RZ, R41 ;  /* 0x000000ffff257224 */ /* 0x000fce00078e0029 */
.L_x_6574:
[----:B------:R-:W-:Y:S05]  /*185e0*/  BSYNC B1 ;  /* 0x0000000000017941 */ /* 0x000fea0003800000 */
.L_x_6573:
        /* <DEDUP_REMOVED lines=40> */
.L_x_6590:
[----:B------:R-:W-:Y:S05]  /*18870*/  BSYNC B3 ;  /* 0x0000000000037941 */ /* 0x000fea0003800000 */
.L_x_6589:
        /* <DEDUP_REMOVED lines=79> */
.L_x_6588:
[----:B------:R-:W-:-:S04]  /*18d70*/  ISETP.GE.AND P0, PT, R43, RZ, PT ;  /* 0x000000ff2b00720c */ /* 0x000fc80003f06270 */
[----:B------:R-:W-:Y:S02]  /*18d80*/  FSEL R54, RZ, 3.37028055040000000000e+12, P0 ;  /* 0x54442d18ff367808 */ /* 0x000fe40000000000 */
[----:B------:R-:W-:-:S07]  /*18d90*/  FSEL R55, RZ, 2.1426990032196044922, P0 ;  /* 0x400921fbff377808 */ /* 0x000fce0000000000 */
.L_x_6591:
[----:B------:R-:W-:Y:S05]  /*18da0*/  BSYNC B2 ;  /* 0x0000000000027941 */ /* 0x000fea0003800000 */
.L_x_6587:
        /* <DEDUP_REMOVED lines=63> */
[----:B------:R-:W-:Y:S01]  /*191a0*/  IADD3 R11, -R0, 0x7fd00000, RZ ;  /* 0x7fd00000000b7810 */ /* 0x000fe20007ffe1ff */
[----:B------:R-:W-:Y:S01]  /*191b0*/  IMAD.MOV.U32 R41, RZ, RZ, R4 ;  /* 0x000000ffff297224 */ /* 0x000fe200078e0004 */
[----:B------:R-:W-:-:S04]  /*191c0*/  SEL R8, R46, R40, P1 ;  /* 0x000000282e087207 */ /* 0x000fc80000800000 */
[C---:B------:R-:W-:Y:S02]  /*191d0*/  DMUL R48, R10.reuse, R2 ;  /* 0x000000020a307228 */ /* 0x040fe40000000000 */
[----:B------:R-:W-:-:S06]  /*191e0*/  DMUL R10, R10, R8 ;  /* 0x000000080a0a7228 */ /* 0x000fcc0000000000 */
[----:B------:R-:W-:-:S08]  /*191f0*/  DMUL R48, R48, R48 ;  /* 0x0000003030307228 */ /* 0x000fd00000000000 */
[----:B------:R-:W-:-:S08]  /*19200*/  DFMA R10, R10, R10, R48 ;  /* 0x0000000a0a0a722b */ /* 0x000fd00000000030 */
        /* <DEDUP_REMOVED lines=102> */
.L_x_6592:
        /* <DEDUP_REMOVED lines=91> */
.L_x_6594:
        /* <DEDUP_REMOVED lines=22> */
.L_x_6596:
[----:B------:R-:W-:Y:S05]  /*19f80*/  BSYNC B2 ;  /* 0x0000000000027941 */ /* 0x000fea0003800000 */
.L_x_6595:
        /* <DEDUP_REMOVED lines=31> */
.L_x_6593:
[----:B------:R-:W-:Y:S02]  /*1a180*/  IMAD.MOV.U32 R40, RZ, RZ, R8 ;  /* 0x000000ffff287224 */ /* 0x000fe400078e0008 */
[----:B------:R-:W-:-:S07]  /*1a190*/  IMAD.MOV.U32 R41, RZ, RZ, R9 ;  /* 0x000000ffff297224 */ /* 0x000fce00078e0009 */
.L_x_6586:
[----:B------:R-:W-:Y:S05]  /*1a1a0*/  BSYNC B1 ;  /* 0x0000000000017941 */ /* 0x000fea0003800000 */
.L_x_6585:
        /* <DEDUP_REMOVED lines=38> */
.L_x_6602:
[----:B------:R-:W-:Y:S05]  /*1a410*/  BSYNC B3 ;  /* 0x0000000000037941 */ /* 0x000fea0003800000 */
.L_x_6601:
        /* <DEDUP_REMOVED lines=79> */
.L_x_6600:
[----:B------:R-:W-:-:S04]  /*1a910*/  ISETP.GE.AND P0, PT, R7, RZ, PT ;  /* 0x000000ff0700720c */ /* 0x000fc80003f06270 */
[----:B------:R-:W-:Y:S02]  /*1a920*/  FSEL R44, RZ, 3.37028055040000000000e+12, P0 ;  /* 0x54442d18ff2c7808 */ /* 0x000fe40000000000 */
[----:B------:R-:W-:-:S07]  /*1a930*/  FSEL R45, RZ, 2.1426990032196044922, P0 ;  /* 0x400921fbff2d7808 */ /* 0x000fce0000000000 */
.L_x_6603:
[----:B------:R-:W-:Y:S05]  /*1a940*/  BSYNC B2 ;  /* 0x0000000000027941 */ /* 0x000fea0003800000 */
.L_x_6599:
        /* <DEDUP_REMOVED lines=171> */
.L_x_6604:
        /* <DEDUP_REMOVED lines=91> */
.L_x_6606:
        /* <DEDUP_REMOVED lines=22> */
.L_x_6608:
[----:B------:R-:W-:Y:S05]  /*1bb10*/  BSYNC B2 ;  /* 0x0000000000027941 */ /* 0x000fea0003800000 */
.L_x_6607:
        /* <DEDUP_REMOVED lines=31> */
.L_x_6605:
[----:B------:R-:W-:Y:S02]  /*1bd10*/  IMAD.MOV.U32 R4, RZ, RZ, R12 ;  /* 0x000000ffff047224 */ /* 0x000fe400078e000c */
[----:B------:R-:W-:-:S07]  /*1bd20*/  IMAD.MOV.U32 R5, RZ, RZ, R13 ;  /* 0x000000ffff057224 */ /* 0x000fce00078e000d */
.L_x_6598:
[----:B------:R-:W-:Y:S05]  /*1bd30*/  BSYNC B1 ;  /* 0x0000000000017941 */ /* 0x000fea0003800000 */
.L_x_6597:
        /* <DEDUP_REMOVED lines=23> */
.L_x_6611:
[----:B------:R-:W-:-:S13]  /*1beb0*/  ISETP.GE.AND P0, PT, R0, UR5, PT ;  /* 0x0000000500007c0c */ /* 0x000fda000bf06270 */
[----:B------:R-:W-:Y:S05]  /*1bec0*/  @P0 BRA `(.L_x_6613) ;  /* 0x0000000000300947 */ /* 0x000fea0003800000 */
[----:B01----:R-:W0:Y:S01]  /*1bed0*/  LDC.64 R2, c[0x0][0x218] ;  /* 0x00008600ff027b82 */ /* 0x003e220000000a00 */
[C---:B------:R-:W-:Y:S02]  /*1bee0*/  VIADD R9, R0.reuse, UR4 ;  /* 0x0000000400097c36 */ /* 0x040fe40008000000 */
[----:B------:R-:W-:Y:S02]  /*1bef0*/  VIADD R0, R0, 0x80 ;  /* 0x0000008000007836 */ /* 0x000fe40000000000 */
[----:B0-----:R-:W-:-:S05]  /*1bf00*/  IMAD.WIDE.U32 R2, R9, 0x10, R2 ;  /* 0x0000001009027825 */ /* 0x001fca00078e0002 */
[----:B------:R1:W-:Y:S02]  /*1bf10*/  STG.E.128 desc[UR10][R2.64], R28 ;  /* 0x0000001c02007986 */ /* 0x0003e4000c101d0a */
.L_x_6612:
[----:B------:R-:W-:-:S13]  /*1bf20*/  ISETP.GE.AND P0, PT, R0, UR5, PT ;  /* 0x0000000500007c0c */ /* 0x000fda000bf06270 */
[----:B------:R-:W-:Y:S05]  /*1bf30*/  @P0 BRA `(.L_x_6614) ;  /* 0x0000000000340947 */ /* 0x000fea0003800000 */
[----:B01----:R-:W0:Y:S01]  /*1bf40*/  LDC.64 R2, c[0x0][0x218] ;  /* 0x00008600ff027b82 */ /* 0x003e220000000a00 */
[C---:B------:R-:W-:Y:S02]  /*1bf50*/  VIADD R9, R0.reuse, UR4 ;  /* 0x0000000400097c36 */ /* 0x040fe40008000000 */
[----:B------:R-:W-:Y:S02]  /*1bf60*/  VIADD R0, R0, 0x80 ;  /* 0x0000008000007836 */ /* 0x000fe40000000000 */
[----:B0-----:R-:W-:-:S05]  /*1bf70*/  IMAD.WIDE.U32 R2, R9, 0x10, R2 ;  /* 0x0000001009027825 */ /* 0x001fca00078e0002 */
[----:B------:R2:W-:Y:S02]  /*1bf80*/  STG.E.128 desc[UR10][R2.64], R32 ;  /* 0x0000002002007986 */ /* 0x0005e4000c101d0a */
.L_x_6613:
        /* <DEDUP_REMOVED lines=8> */
.L_x_6614:
[----:B------:R-:W-:Y:S05]  /*1c010*/  BSYNC B1 ;  /* 0x0000000000017941 */ /* 0x000fea0003800000 */
.L_x_6610:
[----:B------:R-:W-:-:S13]  /*1c020*/  ISETP.GE.AND P0, PT, R0, UR5, PT ;  /* 0x0000000500007c0c */ /* 0x000fda000bf06270 */
[----:B012---:R-:W0:Y:S01]  /*1c030*/  @!P0 LDC.64 R2, c[0x0][0x218] ;  /* 0x00008600ff028b82 */ /* 0x007e220000000a00 */
[C---:B------:R-:W-:Y:S02]  /*1c040*/  @!P0 VIADD R9, R0.reuse, UR4 ;  /* 0x0000000400098c36 */ /* 0x040fe40008000000 */
[----:B------:R-:W-:Y:S02]  /*1c050*/  @!P0 VIADD R0, R0, 0x80 ;  /* 0x0000008000008836 */ /* 0x000fe40000000000 */
[----:B0-----:R-:W-:-:S05]  /*1c060*/  @!P0 IMAD.WIDE.U32 R2, R9, 0x10, R2 ;  /* 0x0000001009028825 */ /* 0x001fca00078e0002 */
[----:B------:R3:W-:Y:S02]  /*1c070*/  @!P0 STG.E.128 desc[UR10][R2.64], R40 ;  /* 0x0000002802008986 */ /* 0x0007e4000c101d0a */
.L_x_6615:
[----:B------:R-:W-:Y:S05]  /*1c080*/  BSYNC B0 ;  /* 0x0000000000007941 */ /* 0x000fea0003800000 */
.L_x_6609:
        /* <DEDUP_REMOVED lines=8> */
        .weak           $__internal_13_$__cuda_sm20_div_rn_f64_full
        .type           $__internal_13_$__cuda_sm20_div_rn_f64_full,@function
        .size           $__internal_13_$__cuda_sm20_div_rn_f64_full,(.L_x_13243 - $__internal_13_$__cuda_sm20_div_rn_f64_full)
$__internal_13_$__cuda_sm20_div_rn_f64_full:
        /* <DEDUP_REMOVED lines=72> */
.L_x_6617:
        /* <DEDUP_REMOVED lines=17> */
.L_x_6620:
[----:B------:R-:W-:Y:S01]  /*1c6a0*/  LOP3.LUT R3, R49, 0x80000, RZ, 0xfc, !PT ;  /* 0x0008000031037812 */ /* 0x000fe200078efcff */
[----:B------:R-:W-:-:S04]  /*1c6b0*/  IMAD.MOV.U32 R60, RZ, RZ, R48 ;  /* 0x000000ffff3c7224 */ /* 0x000fc800078e0030 */
[----:B------:R-:W-:Y:S01]  /*1c6c0*/  IMAD.MOV.U32 R61, RZ, RZ, R3 ;  /* 0x000000ffff3d7224 */ /* 0x000fe200078e0003 */
[----:B------:R-:W-:Y:S06]  /*1c6d0*/  BRA `(.L_x_6618) ;  /* 0x00000000000c7947 */ /* 0x000fec0003800000 */
.L_x_6619:
[----:B------:R-:W-:Y:S01]  /*1c6e0*/  LOP3.LUT R3, R57, 0x80000, RZ, 0xfc, !PT ;  /* 0x0008000039037812 */ /* 0x000fe200078efcff */
[----:B------:R-:W-:-:S04]  /*1c6f0*/  IMAD.MOV.U32 R60, RZ, RZ, R56 ;  /* 0x000000ffff3c7224 */ /* 0x000fc800078e0038 */
[----:B------:R-:W-:-:S07]  /*1c700*/  IMAD.MOV.U32 R61, RZ, RZ, R3 ;  /* 0x000000ffff3d7224 */ /* 0x000fce00078e0003 */
.L_x_6618:
[----:B------:R-:W-:Y:S05]  /*1c710*/  BSYNC B0 ;  /* 0x0000000000007941 */ /* 0x000fea0003800000 */
.L_x_6616:
[----:B------:R-:W-:Y:S02]  /*1c720*/  IMAD.MOV.U32 R4, RZ, RZ, R0 ;  /* 0x000000ffff047224 */ /* 0x000fe400078e0000 */
[----:B------:R-:W-:Y:S02]  /*1c730*/  IMAD.MOV.U32 R5, RZ, RZ, 0x0 ;  /* 0x00000000ff057424 */ /* 0x000fe400078e00ff */
[----:B------:R-:W-:Y:S02]  /*1c740*/  IMAD.MOV.U32 R2, RZ, RZ, R60 ;  /* 0x000000ffff027224 */ /* 0x000fe400078e003c */
[----:B------:R-:W-:Y:S01]  /*1c750*/  IMAD.MOV.U32 R3, RZ, RZ, R61 ;  /* 0x000000ffff037224 */ /* 0x000fe200078e003d */
[----:B------:R-:W-:Y:S06]  /*1c760*/  RET.REL.NODEC R4 `(_ZN2at6native29vectorized_elementwise_kernelILi8EZZZNS0_17log1p_kernel_cudaERNS_18TensorIteratorBaseEENKUlvE_clEvENKUlvE1_clEvEUlN3c107complexIdEEE_St5arrayIPcLm2EEEEviT0_T1_) ;  /* 0xfffffe3804247950 */ /* 0x000fec0003c3ffff */
.L_x_6621:
        /* <DEDUP_REMOVED lines=9> */
.L_x_13243:


//--------------------- .text._ZN2at6native18elementwise_kernelILi128ELi4EZNS0_15gpu_kernel_implIZZZNS0_17log1p_kernel_cudaERNS_18TensorIteratorBaseEENKUlvE_clEvENKUlvE0_clEvEUlfE_EEvS4_RKT_EUliE_EEviT1_ --------------------------
	.section	.text._ZN2at6native18elementwise_kernelILi128ELi4EZNS0_15gpu_kernel_implIZZZNS0_17log1p_kernel_cudaERNS_18TensorIteratorBaseEENKUlvE_clEvENKUlvE0_clEvEUlfE_EEvS4_RKT_EUliE_EEviT1_,"ax",@progbits
	.align	128
        .global         _ZN2at6native18elementwise_kernelILi128ELi4EZNS0_15gpu_kernel_implIZZZNS0_17log1p_kernel_cudaERNS_18TensorIteratorBaseEENKUlvE_clEvENKUlvE0_clEvEUlfE_EEvS4_RKT_EUliE_EEviT1_
        .type           _ZN2at6native18elementwise_kernelILi128ELi4EZNS0_15gpu_kernel_implIZZZNS0_17log1p_kernel_cudaERNS_18TensorIteratorBaseEENKUlvE_clEvENKUlvE0_clEvEUlfE_EEvS4_RKT_EUliE_EEviT1_,@function
        .size           _ZN2at6native18elementwise_kernelILi128ELi4EZNS0_15gpu_kernel_implIZZZNS0_17log1p_kernel_cudaERNS_18TensorIteratorBaseEENKUlvE_clEvENKUlvE0_clEvEUlfE_EEvS4_RKT_EUliE_EEviT1_,(.L_x_13307 - _ZN2at6native18elementwise_kernelILi128ELi4EZNS0_15gpu_kernel_implIZZZNS0_17log1p_kernel_cudaERNS_18TensorIteratorBaseEENKUlvE_clEvENKUlvE0_clEvEUlfE_EEvS4_RKT_EUliE_EEviT1_)
        .other          _ZN2at6native18elementwise_kernelILi128ELi4EZNS0_15gpu_kernel_implIZZZNS0_17log1p_kernel_cudaERNS_18TensorIteratorBaseEENKUlvE_clEvENKUlvE0_clEvEUlfE_EEvS4_RKT_EUliE_EEviT1_,@"STO_CUDA_ENTRY STV_DEFAULT"
_ZN2at6native18elementwise_kernelILi128ELi4EZNS0_15gpu_kernel_implIZZZNS0_17log1p_kernel_cudaERNS_18TensorIteratorBaseEENKUlvE_clEvENKUlvE0_clEvEUlfE_EEvS4_RKT_EUliE_EEviT1_:
.text._ZN2at6native18elementwise_kernelILi128ELi4EZNS0_15gpu_kernel_implIZZZNS0_17log1p_kernel_cudaERNS_18TensorIteratorBaseEENKUlvE_clEvENKUlvE0_clEvEUlfE_EEvS4_RKT_EUliE_EEviT1_:
        /* <DEDUP_REMOVED lines=306> */
[----:B------:R-:W-:-:S04]  /*1320*/  ULDC.64 UR4, c[0x0][0x340] ;  /* 0x0000d00000047ab9 */ /* 0x000fc80000000a00 */
        /* <DEDUP_REMOVED lines=8> */
.L_x_6624:
        /* <DEDUP_REMOVED lines=22> */
.L_x_6629:
[----:B------:R-:W2:Y:S02]  /*1510*/  LDG.E.U8 R0, desc[UR36][R2.64] ;  /* 0x0000002402007981 */ /* 0x000ea4000c1e1100 */
[----:B--2---:R-:W-:Y:S01]  /*1520*/  I2FP.F32.U32 R0, R0 ;  /* 0x0000000000007245 */ /* 0x004fe20000201000 */
[----:B------:R-:W-:Y:S06]  /*1530*/  BRA `(.L_x_6631) ;  /* 0x0000000c002c7947 */ /* 0x000fec0003800000 */
.L_x_6628:
        /* <DEDUP_REMOVED lines=9> */
.L_x_6633:
[----:B------:R-:W2:Y:S02]  /*15d0*/  LDG.E R0, desc[UR36][R2.64] ;  /* 0x0000002402007981 */ /* 0x000ea4000c1e1900 */
[----:B--2---:R-:W-:Y:S01]  /*15e0*/  I2FP.F32.S32 R0, R0 ;  /* 0x0000000000007245 */ /* 0x004fe20000201400 */
[----:B------:R-:W-:Y:S06]  /*15f0*/  BRA `(.L_x_6631) ;  /* 0x0000000800fc7947 */ /* 0x000fec0003800000 */
.L_x_6632:
[----:B------:R-:W2:Y:S02]  /*1600*/  LDG.E.U16 R0, desc[UR36][R2.64] ;  /* 0x0000002402007981 */ /* 0x000ea4000c1e1500 */
[----:B--2---:R-:W0:Y:S01]  /*1610*/  I2F.S16 R0, R0 ;  /* 0x0000000000007306 */ /* 0x004e220000101400 */
[----:B------:R-:W-:Y:S05]  /*1620*/  BRA `(.L_x_6631) ;  /* 0x0000000800f07947 */ /* 0x000fea0003800000 */
.L_x_6627:
        /* <DEDUP_REMOVED lines=8> */
.L_x_6635:
[----:B------:R-:W2:Y:S02]  /*16b0*/  LDG.E.U16 R0, desc[UR36][R2.64] ;  /* 0x0000002402007981 */ /* 0x000ea4000c1e1500 */
[----:B--2---:R-:W-:Y:S01]  /*16c0*/  HADD2.F32 R0, -RZ, R0.H0_H0 ;  /* 0x20000000ff007230 */ /* 0x004fe20000004100 */
[----:B------:R-:W-:Y:S06]  /*16d0*/  BRA `(.L_x_6631) ;  /* 0x0000000800c47947 */ /* 0x000fec0003800000 */
.L_x_6634:
        /* <DEDUP_REMOVED lines=8> */
.L_x_6637:
[----:B------:R-:W2:Y:S02]  /*1760*/  LDG.E.U16 R0, desc[UR36][R2.64] ;  /* 0x0000002402007981 */ /* 0x000ea4000c1e1500 */
[----:B--2---:R-:W-:Y:S01]  /*1770*/  HADD2.F32 R0, -RZ, R0.H0_H0 ;  /* 0x20000000ff007230 */ /* 0x004fe20000004100 */
[----:B------:R-:W-:Y:S06]  /*1780*/  BRA `(.L_x_6631) ;  /* 0x0000000800987947 */ /* 0x000fec0003800000 */
.L_x_6636:
[----:B------:R-:W2:Y:S01]  /*1790*/  LDG.E.64 R2, desc[UR36][R2.64] ;  /* 0x0000002402027981 */ /* 0x000ea2000c1e1b00 */
[----:B------:R-:W-:Y:S01]  /*17a0*/  UMOV UR4, 0xf0000000 ;  /* 0xf000000000047882 */ /* 0x000fe20000000000 */
[----:B------:R-:W-:Y:S01]  /*17b0*/  UMOV UR5, 0x380fffff ;  /* 0x380fffff00057882 */ /* 0x000fe20000000000 */
[----:B--2---:R-:W0:Y:S01]  /*17c0*/  F2F.F32.F64 R0, R2 ;  /* 0x0000000200007310 */ /* 0x004e220000301000 */
[----:B------:R-:W-:-:S14]  /*17d0*/  DSETP.GEU.AND P0, PT, |R2|, UR4, PT ;  /* 0x0000000402007e2a */ /* 0x000fdc000bf0e200 */
[----:B0-----:R-:W-:Y:S01]  /*17e0*/  @!P0 FMUL R0, R0, 1.175494350822287508e-38 ;  /* 0x0080000000008820 */ /* 0x001fe20000400000 */
[----:B------:R-:W-:Y:S06]  /*17f0*/  BRA `(.L_x_6631) ;  /* 0x00000008007c7947 */ /* 0x000fec0003800000 */
.L_x_6626:
        /* <DEDUP_REMOVED lines=12> */
.L_x_6640:
[----:B------:R-:W2:Y:S01]  /*18c0*/  LDG.E.64 R2, desc[UR36][R2.64] ;  /* 0x0000002402027981 */ /* 0x000ea2000c1e1b00 */
[----:B------:R-:W-:Y:S01]  /*18d0*/  UMOV UR4, 0xf0000000 ;  /* 0xf000000000047882 */ /* 0x000fe20000000000 */
[----:B------:R-:W-:Y:S01]  /*18e0*/  UMOV UR5, 0x380fffff ;  /* 0x380fffff00057882 */ /* 0x000fe20000000000 */
[----:B--2---:R-:W0:Y:S01]  /*18f0*/  F2F.F32.F64 R0, R2 ;  /* 0x0000000200007310 */ /* 0x004e220000301000 */
[----:B------:R-:W-:-:S14]  /*1900*/  DSETP.GEU.AND P0, PT, |R2|, UR4, PT ;  /* 0x0000000402007e2a */ /* 0x000fdc000bf0e200 */
[----:B0-----:R-:W-:Y:S01]  /*1910*/  @!P0 FMUL R0, R0, 1.175494350822287508e-38 ;  /* 0x0080000000008820 */ /* 0x001fe20000400000 */
[----:B------:R-:W-:Y:S06]  /*1920*/  BRA `(.L_x_6631) ;  /* 0x0000000800307947 */ /* 0x000fec0003800000 */
.L_x_6639:
        /* <DEDUP_REMOVED lines=26> */
.L_x_6642:
        /* <DEDUP_REMOVED lines=13> */
.L_x_6641:
[----:B------:R-:W2:Y:S02]  /*1ba0*/  LDG.E.U16 R0, desc[UR36][R2.64] ;  /* 0x0000002402007981 */ /* 0x000ea4000c1e1500 */
[----:B--2---:R-:W-:Y:S01]  /*1bb0*/  IMAD.U32 R0, R0, 0x10000, RZ ;  /* 0x0001000000007824 */ /* 0x004fe200078e00ff */
[----:B------:R-:W-:Y:S06]  /*1bc0*/  BRA `(.L_x_6631) ;  /* 0x0000000400887947 */ /* 0x000fec0003800000 */
.L_x_6638:
        /* <DEDUP_REMOVED lines=11> */
.L_x_6645:
        /* <DEDUP_REMOVED lines=20> */
.L_x_6647:
[----:B------:R-:W-:Y:S05]  /*1dc0*/  BSYNC B0 ;  /* 0x0000000000007941 */ /* 0x000fea0003800000 */
.L_x_6646:
[----:B------:R-:W-:Y:S01]  /*1dd0*/  LEA R3, R0, 0x3b800000, 0x17 ;  /* 0x3b80000000037811 */ /* 0x000fe200078eb8ff */
[----:B------:R-:W-:-:S05]  /*1de0*/  IMAD.SHL.U32 R0, R2, 0x100000, RZ ;  /* 0x0010000002007824 */ /* 0x000fca00078e00ff */
[----:B------:R-:W-:Y:S01]  /*1df0*/  LOP3.LUT R0, R3, R0, R4, 0xfe, !PT ;  /* 0x0000000003007212 */ /* 0x000fe200078efe04 */
[----:B------:R-:W-:Y:S06]  /*1e00*/  BRA `(.L_x_6631) ;  /* 0x0000000000f87947 */ /* 0x000fec0003800000 */
.L_x_6644:
        /* <DEDUP_REMOVED lines=20> */
.L_x_6649:
[----:B------:R-:W-:Y:S05]  /*1f50*/  BSYNC B0 ;  /* 0x0000000000007941 */ /* 0x000fea0003800000 */
.L_x_6648:
[----:B------:R-:W-:Y:S01]  /*1f60*/  LEA R3, R0, 0x37800000, 0x17 ;  /* 0x3780000000037811 */ /* 0x000fe200078eb8ff */
[----:B------:R-:W-:-:S05]  /*1f70*/  IMAD.SHL.U32 R0, R2, 0x200000, RZ ;  /* 0x0020000002007824 */ /* 0x000fca00078e00ff */
[----:B------:R-:W-:Y:S01]  /*1f80*/  LOP3.LUT R0, R3, R0, R4, 0xfe, !PT ;  /* 0x0000000003007212 */ /* 0x000fe200078efe04 */
[----:B------:R-:W-:Y:S06]  /*1f90*/  BRA `(.L_x_6631) ;  /* 0x0000000000947947 */ /* 0x000fec0003800000 */
.L_x_6643:
        /* <DEDUP_REMOVED lines=11> */
[----:B------:R-:W-:Y:S01]  /*2050*/  @!P0 IMAD.MOV.U32 R0, RZ, RZ, 0x7f800001 ;  /* 0x7f800001ff008424 */ /* 0x000fe200078e00ff */
[----:B------:R-:W-:Y:S01]  /*2060*/  @P0 SHF.L.U32 R0, R2, 0x17, RZ ;  /* 0x0000001702000819 */ /* 0x000fe200000006ff */
[----:B------:R-:W-:Y:S06]  /*2070*/  BRA `(.L_x_6631) ;  /* 0x00000000005c7947 */ /* 0x000fec0003800000 */
.L_x_6630:
        /* <DEDUP_REMOVED lines=16> */
.L_x_6652:
[----:B------:R-:W-:Y:S01]  /*2180*/  IMAD.MOV.U32 R0, RZ, RZ, RZ ;  /* 0x000000ffff007224 */ /* 0x000fe200078e00ff */
[----:B------:R-:W-:Y:S06]  /*2190*/  BRA `(.L_x_6631) ;  /* 0x0000000000147947 */ /* 0x000fec0003800000 */
.L_x_6651:
[----:B------:R-:W2:Y:S02]  /*21a0*/  LDG.E.64 R2, desc[UR36][R2.64] ;  /* 0x0000002402027981 */ /* 0x000ea4000c1e1b00 */
[----:B--2---:R0:W1:Y:S01]  /*21b0*/  I2F.U64 R0, R2 ;  /* 0x0000000200007312 */ /* 0x0040620000301000 */
[----:B------:R-:W-:Y:S05]  /*21c0*/  BRA `(.L_x_6631) ;  /* 0x0000000000087947 */ /* 0x000fea0003800000 */
.L_x_6650:
[----:B------:R-:W2:Y:S02]  /*21d0*/  LDG.E R0, desc[UR36][R2.64] ;  /* 0x0000002402007981 */ /* 0x000ea4000c1e1900 */
[----:B--2---:R-:W-:-:S07]  /*21e0*/  I2FP.F32.U32 R0, R0 ;  /* 0x0000000000007245 */ /* 0x004fce0000201000 */
.L_x_6631:
[----:B------:R-:W-:Y:S05]  /*21f0*/  BSYNC B6 ;  /* 0x0000000000067941 */ /* 0x000fea0003800000 */
.L_x_6625:
[C---:B012345:R-:W-:Y:S01]  /*2200*/  FADD.FTZ.RZ R2, R0.reuse, 1 ;  /* 0x3f80000000027421 */ /* 0x07ffe2000001c000 */
[----:B------:R-:W-:Y:S01]  /*2210*/  IMAD.MOV.U32 R5, RZ, RZ, 0x3e800000 ;  /* 0x3e800000ff057424 */ /* 0x000fe200078e00ff */
[----:B------:R-:W0:Y:S01]  /*2220*/  LDC.U8 R6, c[0x0][0x421] ;  /* 0x00010840ff067b82 */ /* 0x000e220000000000 */
[----:B------:R-:W-:Y:S01]  /*2230*/  IMAD.MOV.U32 R7, RZ, RZ, 0x3d39bf78 ;  /* 0x3d39bf78ff077424 */ /* 0x000fe200078e00ff */
[----:B------:R-:W-:Y:S01]  /*2240*/  ISETP.GE.U32.AND P1, PT, R0, 0x7f800000, PT ;  /* 0x7f8000000000780c */ /* 0x000fe20003f26070 */
[----:B------:R-:W-:Y:S01]  /*2250*/  VIADD R2, R2, 0xc0c00000 ;  /* 0xc0c0000002027836 */ /* 0x000fe20000000000 */
[----:B------:R-:W-:Y:S04]  /*2260*/  BSSY B0, `(.L_x_6653) ;  /* 0x000001b000007945 */ /* 0x000fe80003800000 */
[----:B------:R-:W-:-:S04]  /*2270*/  LOP3.LUT R3, R2, 0xff800000, RZ, 0xc0, !PT ;  /* 0xff80000002037812 */ /* 0x000fc800078ec0ff */
[----:B------:R-:W-:Y:S01]  /*2280*/  IADD3 R4, -R3, 0x40800000, RZ ;  /* 0x4080000003047810 */ /* 0x000fe20007ffe1ff */
[----:B------:R-:W-:Y:S01]  /*2290*/  IMAD.IADD R2, R0, 0x1, -R3 ;  /* 0x0000000100027824 */ /* 0x000fe200078e0a03 */
[----:B------:R-:W-:-:S03]  /*22a0*/  I2FP.F32.S32 R3, R3 ;  /* 0x0000000300037245 */ /* 0x000fc60000201400 */
[----:B------:R-:W-:Y:S02]  /*22b0*/  FFMA.FTZ R5, R4, R5, -1 ;  /* 0xbf80000004057423 */ /* 0x000fe40000010005 */
[----:B------:R-:W-:Y:S02]  /*22c0*/  FMUL.FTZ R3, R3, 1.1920928955078125e-07 ;  /* 0x3400000003037820 */ /* 0x000fe40000410000 */
[----:B------:R-:W-:Y:S01]  /*22d0*/  FADD.FTZ R2, R2, R5 ;  /* 0x0000000502027221 */ /* 0x000fe20000010000 */
[----:B0-----:R-:W-:-:S03]  /*22e0*/  PRMT R4, R6, 0x9910, RZ ;  /* 0x0000991006047816 */ /* 0x001fc600000000ff */
[----:B------:R-:W-:Y:S01]  /*22f0*/  FFMA.FTZ R5, R2, -R7, 0.10546888411045074463 ;  /* 0x3dd8001202057423 */ /* 0x000fe20000010807 */
[----:B------:R-:W-:-:S03]  /*2300*/  ISETP.GT.AND P0, PT, R4, 0x9, PT ;  /* 0x000000090400780c */ /* 0x000fc60003f04270 */
        /* <DEDUP_REMOVED lines=16> */
.L_x_6654:
[----:B------:R-:W-:Y:S05]  /*2410*/  BSYNC B0 ;  /* 0x0000000000007941 */ /* 0x000fea0003800000 */
.L_x_6653:
        /* <DEDUP_REMOVED lines=12> */
.L_x_6658:
[----:B------:R-:W0:Y:S02]  /*24e0*/  F2I.S64.TRUNC R2, R2 ;  /* 0x0000000200027311 */ /* 0x000e24000020d900 */
[----:B0-----:R-:W-:-:S05]  /*24f0*/  IMAD.MOV.U32 R5, RZ, RZ, R2 ;  /* 0x000000ffff057224 */ /* 0x001fca00078e0002 */
[----:B------:R1:W-:Y:S01]  /*2500*/  STG.E.U8 desc[UR36][R16.64], R5 ;  /* 0x0000000510007986 */ /* 0x0003e2000c101124 */
[----:B------:R-:W-:Y:S05]  /*2510*/  BRA `(.L_x_6660) ;  /* 0x0000000c00407947 */ /* 0x000fea0003800000 */
.L_x_6657:
        /* <DEDUP_REMOVED lines=9> */
.L_x_6662:
[----:B------:R-:W0:Y:S02]  /*25b0*/  F2I.FTZ.TRUNC.NTZ R3, R2 ;  /* 0x0000000200037305 */ /* 0x000e24000021f100 */
[----:B0-----:R3:W-:Y:S01]  /*25c0*/  STG.E desc[UR36][R16.64], R3 ;  /* 0x0000000310007986 */ /* 0x0017e2000c101924 */
[----:B------:R-:W-:Y:S05]  /*25d0*/  BRA `(.L_x_6660) ;  /* 0x0000000c00107947 */ /* 0x000fea0003800000 */
.L_x_6661:
[----:B------:R-:W0:Y:S02]  /*25e0*/  F2I.FTZ.TRUNC.NTZ R3, R2 ;  /* 0x0000000200037305 */ /* 0x000e24000021f100 */
[----:B0-----:R2:W-:Y:S01]  /*25f0*/  STG.E.U16 desc[UR36][R16.64], R3 ;  /* 0x0000000310007986 */ /* 0x0015e2000c101524 */
[----:B------:R-:W-:Y:S05]  /*2600*/  BRA `(.L_x_6660) ;  /* 0x0000000c00047947 */ /* 0x000fea0003800000 */
.L_x_6656:
        /* <DEDUP_REMOVED lines=8> */
.L_x_6664:
[----:B------:R-:W-:-:S05]  /*2690*/  F2FP.F16.F32.PACK_AB R2, RZ, R2 ;  /* 0x00000002ff02723e */ /* 0x000fca00000000ff */
[----:B------:R0:W-:Y:S01]  /*26a0*/  STG.E.U16 desc[UR36][R16.64], R2 ;  /* 0x0000000210007986 */ /* 0x0001e2000c101524 */
[----:B------:R-:W-:Y:S05]  /*26b0*/  BRA `(.L_x_6660) ;  /* 0x0000000800d87947 */ /* 0x000fea0003800000 */
.L_x_6663:
        /* <DEDUP_REMOVED lines=9> */
.L_x_6666:
[----:B------:R-:W-:-:S04]  /*2750*/  F2FP.F16.F32.PACK_AB R3, RZ, R2 ;  /* 0x00000002ff03723e */ /* 0x000fc800000000ff */
[----:B------:R-:W-:-:S05]  /*2760*/  PRMT R3, R3, 0x5410, RZ ;  /* 0x0000541003037816 */ /* 0x000fca00000000ff */
[----:B------:R0:W-:Y:S01]  /*2770*/  STG.E desc[UR36][R16.64], R3 ;  /* 0x0000000310007986 */ /* 0x0001e2000c101924 */
[----:B------:R-:W-:Y:S05]  /*2780*/  BRA `(.L_x_6660) ;  /* 0x0000000800a47947 */ /* 0x000fea0003800000 */
.L_x_6665:
[----:B------:R-:W-:-:S06]  /*2790*/  FMUL.FTZ R2, R2, 1 ;  /* 0x3f80000002027820 */ /* 0x000fcc0000410000 */
[----:B------:R-:W0:Y:S02]  /*27a0*/  F2F.F64.F32 R2, R2 ;  /* 0x0000000200027310 */ /* 0x000e240000201800 */
[----:B0-----:R0:W-:Y:S01]  /*27b0*/  STG.E.64 desc[UR36][R16.64], R2 ;  /* 0x0000000210007986 */ /* 0x0011e2000c101b24 */
[----:B------:R-:W-:Y:S05]  /*27c0*/  BRA `(.L_x_6660) ;  /* 0x0000000800947947 */ /* 0x000fea0003800000 */
.L_x_6655:
        /* <DEDUP_REMOVED lines=12> */
.L_x_6669:
[----:B------:R-:W-:Y:S01]  /*2890*/  FMUL.FTZ R4, R2, 1 ;  /* 0x3f80000002047820 */ /* 0x000fe20000410000 */
[----:B------:R-:W-:-:S05]  /*28a0*/  CS2R R6, SRZ ;  /* 0x0000000000067805 */ /* 0x000fca000001ff00 */
[----:B------:R-:W0:Y:S02]  /*28b0*/  F2F.F64.F32 R4, R4 ;  /* 0x0000000400047310 */ /* 0x000e240000201800 */
[----:B0-----:R0:W-:Y:S01]  /*28c0*/  STG.E.128 desc[UR36][R16.64], R4 ;  /* 0x0000000410007986 */ /* 0x0011e2000c101d24 */
[----:B------:R-:W-:Y:S05]  /*28d0*/  BRA `(.L_x_6660) ;  /* 0x0000000800507947 */ /* 0x000fea0003800000 */
.L_x_6668:
        /* <DEDUP_REMOVED lines=20> */
.L_x_6673:
[----:B------:R-:W-:Y:S05]  /*2a20*/  BSYNC B0 ;  /* 0x0000000000007941 */ /* 0x000fea0003800000 */
.L_x_6672:
[----:B------:R-:W-:-:S05]  /*2a30*/  LOP3.LUT R5, R0, R5, RZ, 0xfc, !PT ;  /* 0x0000000500057212 */ /* 0x000fca00078efcff */
[----:B------:R0:W-:Y:S01]  /*2a40*/  STG.E.U8 desc[UR36][R16.64], R5 ;  /* 0x0000000510007986 */ /* 0x0001e2000c101124 */
[----:B------:R-:W-:Y:S05]  /*2a50*/  BRA `(.L_x_6660) ;  /* 0x0000000400f07947 */ /* 0x000fea0003800000 */
.L_x_6671:
        /* <DEDUP_REMOVED lines=12> */
.L_x_6675:
[----:B------:R-:W-:Y:S01]  /*2b20*/  IMAD.MOV.U32 R0, RZ, RZ, 0x7f ;  /* 0x0000007fff007424 */ /* 0x000fe200078e00ff */
[----:B------:R-:W-:-:S04]  /*2b30*/  ISETP.GT.U32.AND P0, PT, R4, 0x7f800000, PT ;  /* 0x7f8000000400780c */ /* 0x000fc80003f04070 */
[----:B------:R-:W-:-:S09]  /*2b40*/  SEL R0, R0, 0x7c, P0 ;  /* 0x0000007c00007807 */ /* 0x000fd20000000000 */
.L_x_6676:
[----:B------:R-:W-:Y:S05]  /*2b50*/  BSYNC B0 ;  /* 0x0000000000007941 */ /* 0x000fea0003800000 */
.L_x_6674:
[----:B------:R-:W-:-:S04]  /*2b60*/  LOP3.LUT R2, R2, 0x80000000, RZ, 0xc0, !PT ;  /* 0x8000000002027812 */ /* 0x000fc800078ec0ff */
[----:B------:R-:W-:-:S04]  /*2b70*/  SHF.R.U32.HI R3, RZ, 0x18, R2 ;  /* 0x00000018ff037819 */ /* 0x000fc80000011602 */
[----:B------:R-:W-:-:S05]  /*2b80*/  LOP3.LUT R3, R0, R3, RZ, 0xfc, !PT ;  /* 0x0000000300037212 */ /* 0x000fca00078efcff */
[----:B------:R0:W-:Y:S01]  /*2b90*/  STG.E.U8 desc[UR36][R16.64], R3 ;  /* 0x0000000310007986 */ /* 0x0001e2000c101124 */
[----:B------:R-:W-:Y:S05]  /*2ba0*/  BRA `(.L_x_6660) ;  /* 0x00000004009c7947 */ /* 0x000fea0003800000 */
.L_x_6670:
[----:B------:R-:W-:-:S05]  /*2bb0*/  F2FP.BF16.F32.PACK_AB R2, RZ, R2 ;  /* 0x00000002ff02723e */ /* 0x000fca00000010ff */
[----:B------:R0:W-:Y:S01]  /*2bc0*/  STG.E.U16 desc[UR36][R16.64], R2 ;  /* 0x0000000210007986 */ /* 0x0001e2000c101524 */
[----:B------:R-:W-:Y:S05]  /*2bd0*/  BRA `(.L_x_6660) ;  /* 0x0000000400907947 */ /* 0x000fea0003800000 */
.L_x_6667:
        /* <DEDUP_REMOVED lines=11> */
.L_x_6679:
        /* <DEDUP_REMOVED lines=16> */
.L_x_6682:
[----:B------:R-:W-:-:S04]  /*2d90*/  LOP3.LUT R2, R2, 0x80000000, RZ, 0xc0, !PT ;  /* 0x8000000002027812 */ /* 0x000fc800078ec0ff */
[----:B------:R-:W-:-:S04]  /*2da0*/  SHF.R.U32.HI R3, RZ, 0x18, R2 ;  /* 0x00000018ff037819 */ /* 0x000fc80000011602 */
[----:B------:R-:W-:-:S04]  /*2db0*/  LOP3.LUT R0, R0, R3, RZ, 0xfc, !PT ;  /* 0x0000000300007212 */ /* 0x000fc800078efcff */
[----:B------:R-:W-:-:S07]  /*2dc0*/  PRMT R8, R0, 0x7610, R8 ;  /* 0x0000761000087816 */ /* 0x000fce0000000008 */
.L_x_6681:
[----:B------:R-:W-:Y:S05]  /*2dd0*/  BSYNC B0 ;  /* 0x0000000000007941 */ /* 0x000fea0003800000 */
.L_x_6680:
[----:B------:R0:W-:Y:S01]  /*2de0*/  STG.E.U8 desc[UR36][R16.64], R8 ;  /* 0x0000000810007986 */ /* 0x0001e2000c101124 */
[----:B------:R-:W-:Y:S05]  /*2df0*/  BRA `(.L_x_6660) ;  /* 0x0000000400087947 */ /* 0x000fea0003800000 */
.L_x_6678:
        /* <DEDUP_REMOVED lines=16> */
.L_x_6685:
[----:B------:R-:W-:-:S04]  /*2f00*/  LOP3.LUT R2, R2, 0x80000000, RZ, 0xc0, !PT ;  /* 0x8000000002027812 */ /* 0x000fc800078ec0ff */
[----:B------:R-:W-:-:S04]  /*2f10*/  SHF.R.U32.HI R3, RZ, 0x18, R2 ;  /* 0x00000018ff037819 */ /* 0x000fc80000011602 */
[----:B------:R-:W-:-:S04]  /*2f20*/  LOP3.LUT R0, R0, R3, RZ, 0xfc, !PT ;  /* 0x0000000300007212 */ /* 0x000fc800078efcff */
[----:B------:R-:W-:-:S07]  /*2f30*/  PRMT R8, R0, 0x7610, R8 ;  /* 0x0000761000087816 */ /* 0x000fce0000000008 */
.L_x_6684:
[----:B------:R-:W-:Y:S05]  /*2f40*/  BSYNC B0 ;  /* 0x0000000000007941 */ /* 0x000fea0003800000 */
.L_x_6683:
[----:B------:R0:W-:Y:S01]  /*2f50*/  STG.E.U8 desc[UR36][R16.64], R8 ;  /* 0x0000000810007986 */ /* 0x0001e2000c101124 */
[----:B------:R-:W-:Y:S05]  /*2f60*/  BRA `(.L_x_6660) ;  /* 0x0000000000ac7947 */ /* 0x000fea0003800000 */
.L_x_6677:
        /* <DEDUP_REMOVED lines=17> */
[----:B------:R-:W-:-:S05]  /*3080*/  @!P0 IADD3 R0, R4, RZ, RZ ;  /* 0x000000ff04008210 */ /* 0x000fca0007ffe0ff */
[----:B------:R-:W-:-:S05]  /*3090*/  @P1 IMAD.MOV.U32 R3, RZ, RZ, R0 ;  /* 0x000000ffff031224 */ /* 0x000fca00078e0000 */
[----:B------:R0:W-:Y:S01]  /*30a0*/  STG.E.U8 desc[UR36][R16.64], R3 ;  /* 0x0000000310007986 */ /* 0x0001e2000c101124 */
[----:B------:R-:W-:Y:S05]  /*30b0*/  BRA `(.L_x_6660) ;  /* 0x0000000000587947 */ /* 0x000fea0003800000 */
.L_x_6659:
        /* <DEDUP_REMOVED lines=16> */
.L_x_6688:
[----:B------:R-:W-:Y:S05]  /*31c0*/  BRA `(.L_x_6660) ;  /* 0x0000000000147947 */ /* 0x000fea0003800000 */
.L_x_6687:
[----:B------:R-:W0:Y:S02]  /*31d0*/  F2I.U64.TRUNC R2, R2 ;  /* 0x0000000200027311 */ /* 0x000e24000020d800 */
[----:B0-----:R0:W-:Y:S01]  /*31e0*/  STG.E.64 desc[UR36][R16.64], R2 ;  /* 0x0000000210007986 */ /* 0x0011e2000c101b24 */
[----:B------:R-:W-:Y:S05]  /*31f0*/  BRA `(.L_x_6660) ;  /* 0x0000000000087947 */ /* 0x000fea0003800000 */
.L_x_6686:
[----:B------:R-:W0:Y:S02]  /*3200*/  F2I.FTZ.U32.TRUNC.NTZ R3, R2 ;  /* 0x0000000200037305 */ /* 0x000e24000021f000 */
[----:B0-----:R0:W-:Y:S02]  /*3210*/  STG.E desc[UR36][R16.64], R3 ;  /* 0x0000000310007986 */ /* 0x0011e4000c101924 */
.L_x_6660:
[----:B------:R-:W-:-:S04]  /*3220*/  IMAD R18, R23, 0x200, R18 ;  /* 0x0000020017127824 */ /* 0x000fc800078e0212 */
[----:B------:R-:W-:-:S07]  /*3230*/  VIADD R19, R18, 0x80 ;  /* 0x0000008012137836 */ /* 0x000fce0000000000 */
.L_x_6623:
[----:B------:R-:W-:Y:S05]  /*3240*/  BSYNC B7 ;  /* 0x0000000000077941 */ /* 0x000fea0003800000 */
.L_x_6622:
        /* <DEDUP_REMOVED lines=307> */
.L_x_6691:
        /* <DEDUP_REMOVED lines=22> */
.L_x_6696:
[----:B------:R-:W2:Y:S02]  /*46e0*/  LDG.E.U8 R0, desc[UR36][R2.64] ;  /* 0x0000002402007981 */ /* 0x000ea4000c1e1100 */
[----:B--2---:R-:W-:Y:S01]  /*46f0*/  I2FP.F32.U32 R0, R0 ;  /* 0x0000000000007245 */ /* 0x004fe20000201000 */
[----:B------:R-:W-:Y:S06]  /*4700*/  BRA `(.L_x_6698) ;  /* 0x0000000c002c7947 */ /* 0x000fec0003800000 */
.L_x_6695:
        /* <DEDUP_REMOVED lines=9> */
.L_x_6700:
[----:B------:R-:W2:Y:S02]  /*47a0*/  LDG.E R0, desc[UR36][R2.64] ;  /* 0x0000002402007981 */ /* 0x000ea4000c1e1900 */
[----:B--2---:R-:W-:Y:S01]  /*47b0*/  I2FP.F32.S32 R0, R0 ;  /* 0x0000000000007245 */ /* 0x004fe20000201400 */
[----:B------:R-:W-:Y:S06]  /*47c0*/  BRA `(.L_x_6698) ;  /* 0x0000000800fc7947 */ /* 0x000fec0003800000 */
.L_x_6699:
[----:B------:R-:W2:Y:S02]  /*47d0*/  LDG.E.U16 R0, desc[UR36][R2.64] ;  /* 0x0000002402007981 */ /* 0x000ea4000c1e1500 */
[----:B--2---:R-:W0:Y:S01]  /*47e0*/  I2F.S16 R0, R0 ;  /* 0x0000000000007306 */ /* 0x004e220000101400 */
[----:B------:R-:W-:Y:S05]  /*47f0*/  BRA `(.L_x_6698) ;  /* 0x0000000800f07947 */ /* 0x000fea0003800000 */
.L_x_6694:
        /* <DEDUP_REMOVED lines=8> */
.L_x_6702:
[----:B------:R-:W2:Y:S02]  /*4880*/  LDG.E.U16 R0, desc[UR36][R2.64] ;  /* 0x0000002402007981 */ /* 0x000ea4000c1e1500 */
[----:B--2---:R-:W-:Y:S01]  /*4890*/  HADD2.F32 R0, -RZ, R0.H0_H0 ;  /* 0x20000000ff007230 */ /* 0x004fe20000004100 */
[----:B------:R-:W-:Y:S06]  /*48a0*/  BRA `(.L_x_6698) ;  /* 0x0000000800c47947 */ /* 0x000fec0003800000 */
.L_x_6701:
        /* <DEDUP_REMOVED lines=8> */
.L_x_6704:
[----:B------:R-:W2:Y:S02]  /*4930*/  LDG.E.U16 R0, desc[UR36][R2.64] ;  /* 0x0000002402007981 */ /* 0x000ea4000c1e1500 */
[----:B--2---:R-:W-:Y:S01]  /*4940*/  HADD2.F32 R0, -RZ, R0.H0_H0 ;  /* 0x20000000ff007230 */ /* 0x004fe20000004100 */
[----:B------:R-:W-:Y:S06]  /*4950*/  BRA `(.L_x_6698) ;  /* 0x0000000800987947 */ /* 0x000fec0003800000 */
.L_x_6703:
[----:B------:R-:W2:Y:S01]  /*4960*/  LDG.E.64 R2, desc[UR36][R2.64] ;  /* 0x0000002402027981 */ /* 0x000ea2000c1e1b00 */
[----:B------:R-:W-:Y:S01]  /*4970*/  UMOV UR4, 0xf0000000 ;  /* 0xf000000000047882 */ /* 0x000fe20000000000 */
[----:B------:R-:W-:Y:S01]  /*4980*/  UMOV UR5, 0x380fffff ;  /* 0x380fffff00057882 */ /* 0x000fe20000000000 */
[----:B--2---:R-:W0:Y:S01]  /*4990*/  F2F.F32.F64 R0, R2 ;  /* 0x0000000200007310 */ /* 0x004e220000301000 */
[----:B------:R-:W-:-:S14]  /*49a0*/  DSETP.GEU.AND P0, PT, |R2|, UR4, PT ;  /* 0x0000000402007e2a */ /* 0x000fdc000bf0e200 */
[----:B0-----:R-:W-:Y:S01]  /*49b0*/  @!P0 FMUL R0, R0, 1.175494350822287508e-38 ;  /* 0x0080000000008820 */ /* 0x001fe20000400000 */
[----:B------:R-:W-:Y:S06]  /*49c0*/  BRA `(.L_x_6698) ;  /* 0x00000008007c7947 */ /* 0x000fec0003800000 */
.L_x_6693:
        /* <DEDUP_REMOVED lines=12> */
.L_x_6707:
[----:B------:R-:W2:Y:S01]  /*4a90*/  LDG.E.64 R2, desc[UR36][R2.64] ;  /* 0x0000002402027981 */ /* 0x000ea2000c1e1b00 */
[----:B------:R-:W-:Y:S01]  /*4aa0*/  UMOV UR4, 0xf0000000 ;  /* 0xf000000000047882 */ /* 0x000fe20000000000 */
[----:B------:R-:W-:Y:S01]  /*4ab0*/  UMOV UR5, 0x380fffff ;  /* 0x380fffff00057882 */ /* 0x000fe20000000000 */
[----:B--2---:R-:W0:Y:S01]  /*4ac0*/  F2F.F32.F64 R0, R2 ;  /* 0x0000000200007310 */ /* 0x004e220000301000 */
[----:B------:R-:W-:-:S14]  /*4ad0*/  DSETP.GEU.AND P0, PT, |R2|, UR4, PT ;  /* 0x0000000402007e2a */ /* 0x000fdc000bf0e200 */
[----:B0-----:R-:W-:Y:S01]  /*4ae0*/  @!P0 FMUL R0, R0, 1.175494350822287508e-38 ;  /* 0x0080000000008820 */ /* 0x001fe20000400000 */
[----:B------:R-:W-:Y:S06]  /*4af0*/  BRA `(.L_x_6698) ;  /* 0x0000000800307947 */ /* 0x000fec0003800000 */
.L_x_6706:
        /* <DEDUP_REMOVED lines=26> */
.L_x_6709:
        /* <DEDUP_REMOVED lines=13> */
.L_x_6708:
[----:B------:R-:W2:Y:S02]  /*4d70*/  LDG.E.U16 R0, desc[UR36][R2.64] ;  /* 0x0000002402007981 */ /* 0x000ea4000c1e1500 */
[----:B--2---:R-:W-:Y:S01]  /*4d80*/  IMAD.U32 R0, R0, 0x10000, RZ ;  /* 0x0001000000007824 */ /* 0x004fe200078e00ff */
[----:B------:R-:W-:Y:S06]  /*4d90*/  BRA `(.L_x_6698) ;  /* 0x0000000400887947 */ /* 0x000fec0003800000 */
.L_x_6705:
        /* <DEDUP_REMOVED lines=11> */
.L_x_6712:
[----:B------:R-:W2:Y:S01]  /*4e50*/  LDG.E.U8 R2, desc[UR36][R2.64] ;  /* 0x0000002402027981 */ /* 0x000ea2000c1e1100 */
        /* <DEDUP_REMOVED lines=19> */
.L_x_6714:
[----:B------:R-:W-:Y:S05]  /*4f90*/  BSYNC B0 ;  /* 0x0000000000007941 */ /* 0x000fea0003800000 */
.L_x_6713:
[----:B------:R-:W-:Y:S01]  /*4fa0*/  LEA R3, R0, 0x3b800000, 0x17 ;  /* 0x3b80000000037811 */ /* 0x000fe200078eb8ff */
[----:B------:R-:W-:-:S05]  /*4fb0*/  IMAD.SHL.U32 R0, R2, 0x100000, RZ ;  /* 0x0010000002007824 */ /* 0x000fca00078e00ff */
[----:B------:R-:W-:Y:S01]  /*4fc0*/  LOP3.LUT R0, R3, R0, R4, 0xfe, !PT ;  /* 0x0000000003007212 */ /* 0x000fe200078efe04 */
[----:B------:R-:W-:Y:S06]  /*4fd0*/  BRA `(.L_x_6698) ;  /* 0x0000000000f87947 */ /* 0x000fec0003800000 */
.L_x_6711:
        /* <DEDUP_REMOVED lines=20> */
.L_x_6716:
[----:B------:R-:W-:Y:S05]  /*5120*/  BSYNC B0 ;  /* 0x0000000000007941 */ /* 0x000fea0003800000 */
.L_x_6715:
[----:B------:R-:W-:Y:S01]  /*5130*/  LEA R3, R0, 0x37800000, 0x17 ;  /* 0x3780000000037811 */ /* 0x000fe200078eb8ff */
[----:B------:R-:W-:-:S05]  /*5140*/  IMAD.SHL.U32 R0, R2, 0x200000, RZ ;  /* 0x0020000002007824 */ /* 0x000fca00078e00ff */
[----:B------:R-:W-:Y:S01]  /*5150*/  LOP3.LUT R0, R3, R0, R4, 0xfe, !PT ;  /* 0x0000000003007212 */ /* 0x000fe200078efe04 */
[----:B------:R-:W-:Y:S06]  /*5160*/  BRA `(.L_x_6698) ;  /* 0x0000000000947947 */ /* 0x000fec0003800000 */
.L_x_6710:
        /* <DEDUP_REMOVED lines=14> */
.L_x_6697:
        /* <DEDUP_REMOVED lines=16> */
.L_x_6719:
[----:B------:R-:W-:Y:S01]  /*5350*/  IMAD.MOV.U32 R0, RZ, RZ, RZ ;  /* 0x000000ffff007224 */ /* 0x000fe200078e00ff */
[----:B------:R-:W-:Y:S06]  /*5360*/  BRA `(.L_x_6698) ;  /* 0x0000000000147947 */ /* 0x000fec0003800000 */
.L_x_6718:
[----:B------:R-:W2:Y:S02]  /*5370*/  LDG.E.64 R2, desc[UR36][R2.64] ;  /* 0x0000002402027981 */ /* 0x000ea4000c1e1b00 */
[----:B--2---:R0:W1:Y:S01]  /*5380*/  I2F.U64 R0, R2 ;  /* 0x0000000200007312 */ /* 0x0040620000301000 */
[----:B------:R-:W-:Y:S05]  /*5390*/  BRA `(.L_x_6698) ;  /* 0x0000000000087947 */ /* 0x000fea0003800000 */
.L_x_6717:
[----:B------:R-:W2:Y:S02]  /*53a0*/  LDG.E R0, desc[UR36][R2.64] ;  /* 0x0000002402007981 */ /* 0x000ea4000c1e1900 */
[----:B--2---:R-:W-:-:S07]  /*53b0*/  I2FP.F32.U32 R0, R0 ;  /* 0x0000000000007245 */ /* 0x004fce0000201000 */
.L_x_6698:
[----:B------:R-:W-:Y:S05]  /*53c0*/  BSYNC B6 ;  /* 0x0000000000067941 */ /* 0x000fea0003800000 */
.L_x_6692:
        /* <DEDUP_REMOVED lines=33> */
.L_x_6721:
[----:B------:R-:W-:Y:S05]  /*55e0*/  BSYNC B0 ;  /* 0x0000000000007941 */ /* 0x000fea0003800000 */
.L_x_6720:
        /* <DEDUP_REMOVED lines=12> */
.L_x_6725:
[----:B------:R-:W0:Y:S02]  /*56b0*/  F2I.S64.TRUNC R2, R2 ;  /* 0x0000000200027311 */ /* 0x000e24000020d900 */
[----:B0-----:R-:W-:-:S05]  /*56c0*/  IMAD.MOV.U32 R5, RZ, RZ, R2 ;  /* 0x000000ffff057224 */ /* 0x001fca00078e0002 */
[----:B------:R0:W-:Y:S01]  /*56d0*/  STG.E.U8 desc[UR36][R16.64], R5 ;  /* 0x0000000510007986 */ /* 0x0001e2000c101124 */
[----:B------:R-:W-:Y:S05]  /*56e0*/  BRA `(.L_x_6727) ;  /* 0x0000000c00407947 */ /* 0x000fea0003800000 */
.L_x_6724:
        /* <DEDUP_REMOVED lines=9> */
.L_x_6729:
[----:B------:R-:W0:Y:S02]  /*5780*/  F2I.FTZ.TRUNC.NTZ R3, R2 ;  /* 0x0000000200037305 */ /* 0x000e24000021f100 */
[----:B0-----:R3:W-:Y:S01]  /*5790*/  STG.E desc[UR36][R16.64], R3 ;  /* 0x0000000310007986 */ /* 0x0017e2000c101924 */
[----:B------:R-:W-:Y:S05]  /*57a0*/  BRA `(.L_x_6727) ;  /* 0x0000000c00107947 */ /* 0x000fea0003800000 */
.L_x_6728:
[----:B------:R-:W0:Y:S02]  /*57b0*/  F2I.FTZ.TRUNC.NTZ R3, R2 ;  /* 0x0000000200037305 */ /* 0x000e24000021f100 */
[----:B0-----:R2:W-:Y:S01]  /*57c0*/  STG.E.U16 desc[UR36][R16.64], R3 ;  /* 0x0000000310007986 */ /* 0x0015e2000c101524 */
[----:B------:R-:W-:Y:S05]  /*57d0*/  BRA `(.L_x_6727) ;  /* 0x0000000c00047947 */ /* 0x000fea0003800000 */
.L_x_6723:
        /* <DEDUP_REMOVED lines=8> */
.L_x_6731:
[----:B------:R-:W-:-:S05]  /*5860*/  F2FP.F16.F32.PACK_AB R2, RZ, R2 ;  /* 0x00000002ff02723e */ /* 0x000fca00000000ff */
[----:B------:R0:W-:Y:S01]  /*5870*/  STG.E.U16 desc[UR36][R16.64], R2 ;  /* 0x0000000210007986 */ /* 0x0001e2000c101524 */
[----:B------:R-:W-:Y:S05]  /*5880*/  BRA `(.L_x_6727) ;  /* 0x0000000800d87947 */ /* 0x000fea0003800000 */
.L_x_6730:
        /* <DEDUP_REMOVED lines=9> */
.L_x_6733:
[----:B------:R-:W-:-:S04]  /*5920*/  F2FP.F16.F32.PACK_AB R3, RZ, R2 ;  /* 0x00000002ff03723e */ /* 0x000fc800000000ff */
[----:B------:R-:W-:-:S05]  /*5930*/  PRMT R3, R3, 0x5410, RZ ;  /* 0x0000541003037816 */ /* 0x000fca00000000ff */
[----:B------:R0:W-:Y:S01]  /*5940*/  STG.E desc[UR36][R16.64], R3 ;  /* 0x0000000310007986 */ /* 0x0001e2000c101924 */
[----:B------:R-:W-:Y:S05]  /*5950*/  BRA `(.L_x_6727) ;  /* 0x0000000800a47947 */ /* 0x000fea0003800000 */
.L_x_6732:
[----:B------:R-:W-:-:S06]  /*5960*/  FMUL.FTZ R2, R2, 1 ;  /* 0x3f80000002027820 */ /* 0x000fcc0000410000 */
[----:B------:R-:W0:Y:S02]  /*5970*/  F2F.F64.F32 R2, R2 ;  /* 0x0000000200027310 */ /* 0x000e240000201800 */
[----:B0-----:R0:W-:Y:S01]  /*5980*/  STG.E.64 desc[UR36][R16.64], R2 ;  /* 0x0000000210007986 */ /* 0x0011e2000c101b24 */
[----:B------:R-:W-:Y:S05]  /*5990*/  BRA `(.L_x_6727) ;  /* 0x0000000800947947 */ /* 0x000fea0003800000 */
.L_x_6722:
        /* <DEDUP_REMOVED lines=12> */
.L_x_6736:
[----:B------:R-:W-:Y:S01]  /*5a60*/  FMUL.FTZ R4, R2, 1 ;  /* 0x3f80000002047820 */ /* 0x000fe20000410000 */
[----:B------:R-:W-:-:S05]  /*5a70*/  CS2R R6, SRZ ;  /* 0x0000000000067805 */ /* 0x000fca000001ff00 */
[----:B------:R-:W0:Y:S02]  /*5a80*/  F2F.F64.F32 R4, R4 ;  /* 0x0000000400047310 */ /* 0x000e240000201800 */
[----:B0-----:R0:W-:Y:S01]  /*5a90*/  STG.E.128 desc[UR36][R16.64], R4 ;  /* 0x0000000410007986 */ /* 0x0011e2000c101d24 */
[----:B------:R-:W-:Y:S05]  /*5aa0*/  BRA `(.L_x_6727) ;  /* 0x0000000800507947 */ /* 0x000fea0003800000 */
.L_x_6735:
        /* <DEDUP_REMOVED lines=20> */
.L_x_6740:
[----:B------:R-:W-:Y:S05]  /*5bf0*/  BSYNC B0 ;  /* 0x0000000000007941 */ /* 0x000fea0003800000 */
.L_x_6739:
[----:B------:R-:W-:-:S05]  /*5c00*/  LOP3.LUT R5, R0, R5, RZ, 0xfc, !PT ;  /* 0x0000000500057212 */ /* 0x000fca00078efcff */
[----:B------:R0:W-:Y:S01]  /*5c10*/  STG.E.U8 desc[UR36][R16.64], R5 ;  /* 0x0000000510007986 */ /* 0x0001e2000c101124 */
[----:B------:R-:W-:Y:S05]  /*5c20*/  BRA `(.L_x_6727) ;  /* 0x0000000400f07947 */ /* 0x000fea0003800000 */
.L_x_6738:
        /* <DEDUP_REMOVED lines=12> */
.L_x_6742:
[----:B------:R-:W-:Y:S01]  /*5cf0*/  IMAD.MOV.U32 R0, RZ, RZ, 0x7f ;  /* 0x0000007fff007424 */ /* 0x000fe200078e00ff */
[----:B------:R-:W-:-:S04]  /*5d00*/  ISETP.GT.U32.AND P0, PT, R4, 0x7f800000, PT ;  /* 0x7f8000000400780c */ /* 0x000fc80003f04070 */
[----:B------:R-:W-:-:S09]  /*5d10*/  SEL R0, R0, 0x7c, P0 ;  /* 0x0000007c00007807 */ /* 0x000fd20000000000 */
.L_x_6743:
[----:B------:R-:W-:Y:S05]  /*5d20*/  BSYNC B0 ;  /* 0x0000000000007941 */ /* 0x000fea0003800000 */
.L_x_6741:
[----:B------:R-:W-:-:S04]  /*5d30*/  LOP3.LUT R2, R2, 0x80000000, RZ, 0xc0, !PT ;  /* 0x8000000002027812 */ /* 0x000fc800078ec0ff */
[----:B------:R-:W-:-:S04]  /*5d40*/  SHF.R.U32.HI R3, RZ, 0x18, R2 ;  /* 0x00000018ff037819 */ /* 0x000fc80000011602 */
[----:B------:R-:W-:-:S05]  /*5d50*/  LOP3.LUT R3, R0, R3, RZ, 0xfc, !PT ;  /* 0x0000000300037212 */ /* 0x000fca00078efcff */
[----:B------:R0:W-:Y:S01]  /*5d60*/  STG.E.U8 desc[UR36][R16.64], R3 ;  /* 0x0000000310007986 */ /* 0x0001e2000c101124 */
[----:B------:R-:W-:Y:S05]  /*5d70*/  BRA `(.L_x_6727) ;  /* 0x00000004009c7947 */ /* 0x000fea0003800000 */
.L_x_6737:
[----:B------:R-:W-:-:S05]  /*5d80*/  F2FP.BF16.F32.PACK_AB R2, RZ, R2 ;  /* 0x00000002ff02723e */ /* 0x000fca00000010ff */
[----:B------:R0:W-:Y:S01]  /*5d90*/  STG.E.U16 desc[UR36][R16.64], R2 ;  /* 0x0000000210007986 */ /* 0x0001e2000c101524 */
[----:B------:R-:W-:Y:S05]  /*5da0*/  BRA `(.L_x_6727) ;  /* 0x0000000400907947 */ /* 0x000fea0003800000 */
.L_x_6734:
        /* <DEDUP_REMOVED lines=11> */
.L_x_6746:
        /* <DEDUP_REMOVED lines=16> */
.L_x_6749:
[----:B------:R-:W-:-:S04]  /*5f60*/  LOP3.LUT R2, R2, 0x80000000, RZ, 0xc0, !PT ;  /* 0x8000000002027812 */ /* 0x000fc800078ec0ff */
[----:B------:R-:W-:-:S04]  /*5f70*/  SHF.R.U32.HI R3, RZ, 0x18, R2 ;  /* 0x00000018ff037819 */ /* 0x000fc80000011602 */
[----:B------:R-:W-:-:S04]  /*5f80*/  LOP3.LUT R0, R0, R3, RZ, 0xfc, !PT ;  /* 0x0000000300007212 */ /* 0x000fc800078efcff */
[----:B------:R-:W-:-:S07]  /*5f90*/  PRMT R8, R0, 0x7610, R8 ;  /* 0x0000761000087816 */ /* 0x000fce0000000008 */
.L_x_6748:
[----:B------:R-:W-:Y:S05]  /*5fa0*/  BSYNC B0 ;  /* 0x0000000000007941 */ /* 0x000fea0003800000 */
.L_x_6747:
[----:B------:R0:W-:Y:S01]  /*5fb0*/  STG.E.U8 desc[UR36][R16.64], R8 ;  /* 0x0000000810007986 */ /* 0x0001e2000c101124 */
[----:B------:R-:W-:Y:S05]  /*5fc0*/  BRA `(.L_x_6727) ;  /* 0x0000000400087947 */ /* 0x000fea0003800000 */
.L_x_6745:
        /* <DEDUP_REMOVED lines=16> */
.L_x_6752:
[----:B------:R-:W-:-:S04]  /*60d0*/  LOP3.LUT R2, R2, 0x80000000, RZ, 0xc0, !PT ;  /* 0x8000000002027812 */ /* 0x000fc800078ec0ff */
[----:B------:R-:W-:-:S04]  /*60e0*/  SHF.R.U32.HI R3, RZ, 0x18, R2 ;  /* 0x00000018ff037819 */ /* 0x000fc80000011602 */
[----:B------:R-:W-:-:S04]  /*60f0*/  LOP3.LUT R0, R0, R3, RZ, 0xfc, !PT ;  /* 0x0000000300007212 */ /* 0x000fc800078efcff */
[----:B------:R-:W-:-:S07]  /*6100*/  PRMT R8, R0, 0x7610, R8 ;  /* 0x0000761000087816 */ /* 0x000fce0000000008 */
.L_x_6751:
[----:B------:R-:W-:Y:S05]  /*6110*/  BSYNC B0 ;  /* 0x0000000000007941 */ /* 0x000fea0003800000 */
.L_x_6750:
[----:B------:R0:W-:Y:S01]  /*6120*/  STG.E.U8 desc[UR36][R16.64], R8 ;  /* 0x0000000810007986 */ /* 0x0001e2000c101124 */
[----:B------:R-:W-:Y:S05]  /*6130*/  BRA `(.L_x_6727) ;  /* 0x0000000000ac7947 */ /* 0x000fea0003800000 */
.L_x_6744:
        /* <DEDUP_REMOVED lines=21> */
.L_x_6726:
        /* <DEDUP_REMOVED lines=16> */
.L_x_6755:
[----:B------:R-:W-:Y:S05]  /*6390*/  BRA `(.L_x_6727) ;  /* 0x0000000000147947 */ /* 0x000fea0003800000 */
.L_x_6754:
[----:B------:R-:W0:Y:S02]  /*63a0*/  F2I.U64.TRUNC R2, R2 ;  /* 0x0000000200027311 */ /* 0x000e24000020d800 */
[----:B0-----:R0:W-:Y:S01]  /*63b0*/  STG.E.64 desc[UR36][R16.64], R2 ;  /* 0x0000000210007986 */ /* 0x0011e2000c101b24 */
[----:B------:R-:W-:Y:S05]  /*63c0*/  BRA `(.L_x_6727) ;  /* 0x0000000000087947 */ /* 0x000fea0003800000 */
.L_x_6753:
[----:B------:R-:W0:Y:S02]  /*63d0*/  F2I.FTZ.U32.TRUNC.NTZ R3, R2 ;  /* 0x0000000200037305 */ /* 0x000e24000021f000 */
[----:B0-----:R0:W-:Y:S02]  /*63e0*/  STG.E desc[UR36][R16.64], R3 ;  /* 0x0000000310007986 */ /* 0x0011e4000c101924 */
.L_x_6727:
[----:B------:R-:W-:-:S07]  /*63f0*/  VIADD R19, R19, 0x80 ;  /* 0x0000008013137836 */ /* 0x000fce0000000000 */
.L_x_6690:
[----:B------:R-:W-:Y:S05]  /*6400*/  BSYNC B7 ;  /* 0x0000000000077941 */ /* 0x000fea0003800000 */
.L_x_6689:
        /* <DEDUP_REMOVED lines=307> */
.L_x_6758:
        /* <DEDUP_REMOVED lines=22> */
.L_x_6763:
[----:B------:R-:W2:Y:S02]  /*78a0*/  LDG.E.U8 R0, desc[UR36][R2.64] ;  /* 0x0000002402007981 */ /* 0x000ea4000c1e1100 */
[----:B--2---:R-:W-:Y:S01]  /*78b0*/  I2FP.F32.U32 R0, R0 ;  /* 0x0000000000007245 */ /* 0x004fe20000201000 */
[----:B------:R-:W-:Y:S06]  /*78c0*/  BRA `(.L_x_6765) ;  /* 0x0000000c002c7947 */ /* 0x000fec0003800000 */
.L_x_6762:
        /* <DEDUP_REMOVED lines=9> */
.L_x_6767:
[----:B------:R-:W2:Y:S02]  /*7960*/  LDG.E R0, desc[UR36][R2.64] ;  /* 0x0000002402007981 */ /* 0x000ea4000c1e1900 */
[----:B--2---:R-:W-:Y:S01]  /*7970*/  I2FP.F32.S32 R0, R0 ;  /* 0x0000000000007245 */ /* 0x004fe20000201400 */
[----:B------:R-:W-:Y:S06]  /*7980*/  BRA `(.L_x_6765) ;  /* 0x0000000800fc7947 */ /* 0x000fec0003800000 */
.L_x_6766:
[----:B------:R-:W2:Y:S02]  /*7990*/  LDG.E.U16 R0, desc[UR36][R2.64] ;  /* 0x0000002402007981 */ /* 0x000ea4000c1e1500 */
[----:B--2---:R-:W0:Y:S01]  /*79a0*/  I2F.S16 R0, R0 ;  /* 0x0000000000007306 */ /* 0x004e220000101400 */
[----:B------:R-:W-:Y:S05]  /*79b0*/  BRA `(.L_x_6765) ;  /* 0x0000000800f07947 */ /* 0x000fea0003800000 */
.L_x_6761:
        /* <DEDUP_REMOVED lines=8> */
.L_x_6769:
[----:B------:R-:W2:Y:S02]  /*7a40*/  LDG.E.U16 R0, desc[UR36][R2.64] ;  /* 0x0000002402007981 */ /* 0x000ea4000c1e1500 */
[----:B--2---:R-:W-:Y:S01]  /*7a50*/  HADD2.F32 R0, -RZ, R0.H0_H0 ;  /* 0x20000000ff007230 */ /* 0x004fe20000004100 */
[----:B------:R-:W-:Y:S06]  /*7a60*/  BRA `(.L_x_6765) ;  /* 0x0000000800c47947 */ /* 0x000fec0003800000 */
.L_x_6768:
        /* <DEDUP_REMOVED lines=8> */
.L_x_6771:
[----:B------:R-:W2:Y:S02]  /*7af0*/  LDG.E.U16 R0, desc[UR36][R2.64] ;  /* 0x0000002402007981 */ /* 0x000ea4000c1e1500 */
[----:B--2---:R-:W-:Y:S01]  /*7b00*/  HADD2.F32 R0, -RZ, R0.H0_H0 ;  /* 0x20000000ff007230 */ /* 0x004fe20000004100 */
[----:B------:R-:W-:Y:S06]  /*7b10*/  BRA `(.L_x_6765) ;  /* 0x0000000800987947 */ /* 0x000fec0003800000 */
.L_x_6770:
[----:B------:R-:W2:Y:S01]  /*7b20*/  LDG.E.64 R2, desc[UR36][R2.64] ;  /* 0x0000002402027981 */ /* 0x000ea2000c1e1b00 */
[----:B------:R-:W-:Y:S01]  /*7b30*/  UMOV UR4, 0xf0000000 ;  /* 0xf000000000047882 */ /* 0x000fe20000000000 */
[----:B------:R-:W-:Y:S01]  /*7b40*/  UMOV UR5, 0x380fffff ;  /* 0x380fffff00057882 */ /* 0x000fe20000000000 */
[----:B--2---:R-:W0:Y:S01]  /*7b50*/  F2F.F32.F64 R0, R2 ;  /* 0x0000000200007310 */ /* 0x004e220000301000 */
[----:B------:R-:W-:-:S14]  /*7b60*/  DSETP.GEU.AND P0, PT, |R2|, UR4, PT ;  /* 0x0000000402007e2a */ /* 0x000fdc000bf0e200 */
[----:B0-----:R-:W-:Y:S01]  /*7b70*/  @!P0 FMUL R0, R0, 1.175494350822287508e-38 ;  /* 0x0080000000008820 */ /* 0x001fe20000400000 */
[----:B------:R-:W-:Y:S06]  /*7b80*/  BRA `(.L_x_6765) ;  /* 0x00000008007c7947 */ /* 0x000fec0003800000 */
.L_x_6760:
        /* <DEDUP_REMOVED lines=12> */
.L_x_6774:
[----:B------:R-:W2:Y:S01]  /*7c50*/  LDG.E.64 R2, desc[UR36][R2.64] ;  /* 0x0000002402027981 */ /* 0x000ea2000c1e1b00 */
[----:B------:R-:W-:Y:S01]  /*7c60*/  UMOV UR4, 0xf0000000 ;  /* 0xf000000000047882 */ /* 0x000fe20000000000 */
[----:B------:R-:W-:Y:S01]  /*7c70*/  UMOV UR5, 0x380fffff ;  /* 0x380fffff00057882 */ /* 0x000fe20000000000 */
[----:B--2---:R-:W0:Y:S01]  /*7c80*/  F2F.F32.F64 R0, R2 ;  /* 0x0000000200007310 */ /* 0x004e220000301000 */
[----:B------:R-:W-:-:S14]  /*7c90*/  DSETP.GEU.AND P0, PT, |R2|, UR4, PT ;  /* 0x0000000402007e2a */ /* 0x000fdc000bf0e200 */
[----:B0-----:R-:W-:Y:S01]  /*7ca0*/  @!P0 FMUL R0, R0, 1.175494350822287508e-38 ;  /* 0x0080000000008820 */ /* 0x001fe20000400000 */
[----:B------:R-:W-:Y:S06]  /*7cb0*/  BRA `(.L_x_6765) ;  /* 0x0000000800307947 */ /* 0x000fec0003800000 */
.L_x_6773:
        /* <DEDUP_REMOVED lines=26> */
.L_x_6776:
        /* <DEDUP_REMOVED lines=13> */
.L_x_6775:
[----:B------:R-:W2:Y:S02]  /*7f30*/  LDG.E.U16 R0, desc[UR36][R2.64] ;  /* 0x0000002402007981 */ /* 0x000ea4000c1e1500 */
[----:B--2---:R-:W-:Y:S01]  /*7f40*/  IMAD.U32 R0, R0, 0x10000, RZ ;  /* 0x0001000000007824 */ /* 0x004fe200078e00ff */
[----:B------:R-:W-:Y:S06]  /*7f50*/  BRA `(.L_x_6765) ;  /* 0x0000000400887947 */ /* 0x000fec0003800000 */
.L_x_6772:
        /* <DEDUP_REMOVED lines=11> */
.L_x_6779:
        /* <DEDUP_REMOVED lines=20> */
.L_x_6781:
[----:B------:R-:W-:Y:S05]  /*8150*/  BSYNC B0 ;  /* 0x0000000000007941 */ /* 0x000fea0003800000 */
.L_x_6780:
[----:B------:R-:W-:Y:S01]  /*8160*/  LEA R3, R0, 0x3b800000, 0x17 ;  /* 0x3b80000000037811 */ /* 0x000fe200078eb8ff */
[----:B------:R-:W-:-:S05]  /*8170*/  IMAD.SHL.U32 R0, R2, 0x100000, RZ ;  /* 0x0010000002007824 */ /* 0x000fca00078e00ff */
[----:B------:R-:W-:Y:S01]  /*8180*/  LOP3.LUT R0, R3, R0, R4, 0xfe, !PT ;  /* 0x0000000003007212 */ /* 0x000fe200078efe04 */
[----:B------:R-:W-:Y:S06]  /*8190*/  BRA `(.L_x_6765) ;  /* 0x0000000000f87947 */ /* 0x000fec0003800000 */
.L_x_6778:
        /* <DEDUP_REMOVED lines=20> */
.L_x_6783:
[----:B------:R-:W-:Y:S05]  /*82e0*/  BSYNC B0 ;  /* 0x0000000000007941 */ /* 0x000fea0003800000 */
.L_x_6782:
[----:B------:R-:W-:Y:S01]  /*82f0*/  LEA R3, R0, 0x37800000, 0x17 ;  /* 0x3780000000037811 */ /* 0x000fe200078eb8ff */
[----:B------:R-:W-:-:S05]  /*8300*/  IMAD.SHL.U32 R0, R2, 0x200000, RZ ;  /* 0x0020000002007824 */ /* 0x000fca00078e00ff */
[----:B------:R-:W-:Y:S01]  /*8310*/  LOP3.LUT R0, R3, R0, R4, 0xfe, !PT ;  /* 0x0000000003007212 */ /* 0x000fe200078efe04 */
[----:B------:R-:W-:Y:S06]  /*8320*/  BRA `(.L_x_6765) ;  /* 0x0000000000947947 */ /* 0x000fec0003800000 */
.L_x_6777:
        /* <DEDUP_REMOVED lines=14> */
.L_x_6764:
        /* <DEDUP_REMOVED lines=16> */
.L_x_6786:
[----:B------:R-:W-:Y:S01]  /*8510*/  IMAD.MOV.U32 R0, RZ, RZ, RZ ;  /* 0x000000ffff007224 */ /* 0x000fe200078e00ff */
[----:B------:R-:W-:Y:S06]  /*8520*/  BRA `(.L_x_6765) ;  /* 0x0000000000147947 */ /* 0x000fec0003800000 */
.L_x_6785:
[----:B------:R-:W2:Y:S02]  /*8530*/  LDG.E.64 R2, desc[UR36][R2.64] ;  /* 0x0000002402027981 */ /* 0x000ea4000c1e1b00 */
[----:B--2---:R0:W1:Y:S01]  /*8540*/  I2F.U64 R0, R2 ;  /* 0x0000000200007312 */ /* 0x0040620000301000 */
[----:B------:R-:W-:Y:S05]  /*8550*/  BRA `(.L_x_6765) ;  /* 0x0000000000087947 */ /* 0x000fea0003800000 */
.L_x_6784:
[----:B------:R-:W2:Y:S02]  /*8560*/  LDG.E R0, desc[UR36][R2.64] ;  /* 0x0000002402007981 */ /* 0x000ea4000c1e1900 */
[----:B--2---:R-:W-:-:S07]  /*8570*/  I2FP.F32.U32 R0, R0 ;  /* 0x0000000000007245 */ /* 0x004fce0000201000 */
.L_x_6765:
[----:B------:R-:W-:Y:S05]  /*8580*/  BSYNC B6 ;  /* 0x0000000000067941 */ /* 0x000fea0003800000 */
.L_x_6759:
        /* <DEDUP_REMOVED lines=33> */
.L_x_6788:
[----:B------:R-:W-:Y:S05]  /*87a0*/  BSYNC B0 ;  /* 0x0000000000007941 */ /* 0x000fea0003800000 */
.L_x_6787:
        /* <DEDUP_REMOVED lines=12> */
.L_x_6792:
[----:B------:R-:W0:Y:S02]  /*8870*/  F2I.S64.TRUNC R2, R2 ;  /* 0x0000000200027311 */ /* 0x000e24000020d900 */
[----:B0-----:R-:W-:-:S05]  /*8880*/  IMAD.MOV.U32 R5, RZ, RZ, R2 ;  /* 0x000000ffff057224 */ /* 0x001fca00078e0002 */
[----:B------:R0:W-:Y:S01]  /*8890*/  STG.E.U8 desc[UR36][R16.64], R5 ;  /* 0x0000000510007986 */ /* 0x0001e2000c101124 */
[----:B------:R-:W-:Y:S05]  /*88a0*/  BRA `(.L_x_6794) ;  /* 0x0000000c00407947 */ /* 0x000fea0003800000 */
.L_x_6791:
        /* <DEDUP_REMOVED lines=9> */
.L_x_6796:
[----:B------:R-:W0:Y:S02]  /*8940*/  F2I.FTZ.TRUNC.NTZ R3, R2 ;  /* 0x0000000200037305 */ /* 0x000e24000021f100 */
[----:B0-----:R0:W-:Y:S01]  /*8950*/  STG.E desc[UR36][R16.64], R3 ;  /* 0x0000000310007986 */ /* 0x0011e2000c101924 */
[----:B------:R-:W-:Y:S05]  /*8960*/  BRA `(.L_x_6794) ;  /* 0x0000000c00107947 */ /* 0x000fea0003800000 */
.L_x_6795:
[----:B------:R-:W0:Y:S02]  /*8970*/  F2I.FTZ.TRUNC.NTZ R3, R2 ;  /* 0x0000000200037305 */ /* 0x000e24000021f100 */
[----:B0-----:R0:W-:Y:S01]  /*8980*/  STG.E.U16 desc[UR36][R16.64], R3 ;  /* 0x0000000310007986 */ /* 0x0011e2000c101524 */
[----:B------:R-:W-:Y:S05]  /*8990*/  BRA `(.L_x_6794) ;  /* 0x0000000c00047947 */ /* 0x000fea0003800000 */
.L_x_6790:
        /* <DEDUP_REMOVED lines=8> */
.L_x_6798:
[----:B------:R-:W-:-:S05]  /*8a20*/  F2FP.F16.F32.PACK_AB R2, RZ, R2 ;  /* 0x00000002ff02723e */ /* 0x000fca00000000ff */
[----:B------:R0:W-:Y:S01]  /*8a30*/  STG.E.U16 desc[UR36][R16.64], R2 ;  /* 0x0000000210007986 */ /* 0x0001e2000c101524 */
[----:B------:R-:W-:Y:S05]  /*8a40*/  BRA `(.L_x_6794) ;  /* 0x0000000800d87947 */ /* 0x000fea0003800000 */
.L_x_6797:
        /* <DEDUP_REMOVED lines=9> */
.L_x_6800:
[----:B------:R-:W-:-:S04]  /*8ae0*/  F2FP.F16.F32.PACK_AB R3, RZ, R2 ;  /* 0x00000002ff03723e */ /* 0x000fc800000000ff */
[----:B------:R-:W-:-:S05]  /*8af0*/  PRMT R3, R3, 0x5410, RZ ;  /* 0x0000541003037816 */ /* 0x000fca00000000ff */
[----:B------:R0:W-:Y:S01]  /*8b00*/  STG.E desc[UR36][R16.64], R3 ;  /* 0x0000000310007986 */ /* 0x0001e2000c101924 */
[----:B------:R-:W-:Y:S05]  /*8b10*/  BRA `(.L_x_6794) ;  /* 0x0000000800a47947 */ /* 0x000fea0003800000 */
.L_x_6799:
[----:B------:R-:W-:-:S06]  /*8b20*/  FMUL.FTZ R2, R2, 1 ;  /* 0x3f80000002027820 */ /* 0x000fcc0000410000 */
[----:B------:R-:W0:Y:S02]  /*8b30*/  F2F.F64.F32 R2, R2 ;  /* 0x0000000200027310 */ /* 0x000e240000201800 */
[----:B0-----:R0:W-:Y:S01]  /*8b40*/  STG.E.64 desc[UR36][R16.64], R2 ;  /* 0x0000000210007986 */ /* 0x0011e2000c101b24 */
[----:B------:R-:W-:Y:S05]  /*8b50*/  BRA `(.L_x_6794) ;  /* 0x0000000800947947 */ /* 0x000fea0003800000 */
.L_x_6789:
        /* <DEDUP_REMOVED lines=12> */
.L_x_6803:
[----:B------:R-:W-:Y:S01]  /*8c20*/  FMUL.FTZ R4, R2, 1 ;  /* 0x3f80000002047820 */ /* 0x000fe20000410000 */
[----:B------:R-:W-:-:S05]  /*8c30*/  CS2R R6, SRZ ;  /* 0x0000000000067805 */ /* 0x000fca000001ff00 */
[----:B------:R-:W0:Y:S02]  /*8c40*/  F2F.F64.F32 R4, R4 ;  /* 0x0000000400047310 */ /* 0x000e240000201800 */
[----:B0-----:R0:W-:Y:S01]  /*8c50*/  STG.E.128 desc[UR36][R16.64], R4 ;  /* 0x0000000410007986 */ /* 0x0011e2000c101d24 */
[----:B------:R-:W-:Y:S05]  /*8c60*/  BRA `(.L_x_6794) ;  /* 0x0000000800507947 */ /* 0x000fea0003800000 */
.L_x_6802:
        /* <DEDUP_REMOVED lines=20> */
.L_x_6807:
[----:B------:R-:W-:Y:S05]  /*8db0*/  BSYNC B0 ;  /* 0x0000000000007941 */ /* 0x000fea0003800000 */
.L_x_6806:
[----:B------:R-:W-:-:S05]  /*8dc0*/  LOP3.LUT R5, R0, R5, RZ, 0xfc, !PT ;  /* 0x0000000500057212 */ /* 0x000fca00078efcff */
[----:B------:R0:W-:Y:S01]  /*8dd0*/  STG.E.U8 desc[UR36][R16.64], R5 ;  /* 0x0000000510007986 */ /* 0x0001e2000c101124 */
[----:B------:R-:W-:Y:S05]  /*8de0*/  BRA `(.L_x_6794) ;  /* 0x0000000400f07947 */ /* 0x000fea0003800000 */
.L_x_6805:
        /* <DEDUP_REMOVED lines=12> */
.L_x_6809:
[----:B------:R-:W-:Y:S01]  /*8eb0*/  IMAD.MOV.U32 R0, RZ, RZ, 0x7f ;  /* 0x0000007fff007424 */ /* 0x000fe200078e00ff */
[----:B------:R-:W-:-:S04]  /*8ec0*/  ISETP.GT.U32.AND P0, PT, R4, 0x7f800000, PT ;  /* 0x7f8000000400780c */ /* 0x000fc80003f04070 */
[----:B------:R-:W-:-:S09]  /*8ed0*/  SEL R0, R0, 0x7c, P0 ;  /* 0x0000007c00007807 */ /* 0x000fd20000000000 */
.L_x_6810:
[----:B------:R-:W-:Y:S05]  /*8ee0*/  BSYNC B0 ;  /* 0x0000000000007941 */ /* 0x000fea0003800000 */
.L_x_6808:
[----:B------:R-:W-:-:S04]  /*8ef0*/  LOP3.LUT R2, R2, 0x80000000, RZ, 0xc0, !PT ;  /* 0x8000000002027812 */ /* 0x000fc800078ec0ff */
[----:B------:R-:W-:-:S04]  /*8f00*/  SHF.R.U32.HI R3, RZ, 0x18, R2 ;  /* 0x00000018ff037819 */ /* 0x000fc80000011602 */
[----:B------:R-:W-:-:S05]  /*8f10*/  LOP3.LUT R3, R0, R3, RZ, 0xfc, !PT ;  /* 0x0000000300037212 */ /* 0x000fca00078efcff */
[----:B------:R0:W-:Y:S01]  /*8f20*/  STG.E.U8 desc[UR36][R16.64], R3 ;  /* 0x0000000310007986 */ /* 0x0001e2000c101124 */
[----:B------:R-:W-:Y:S05]  /*8f30*/  BRA `(.L_x_6794) ;  /* 0x00000004009c7947 */ /* 0x000fea0003800000 */
.L_x_6804:
[----:B------:R-:W-:-:S05]  /*8f40*/  F2FP.BF16.F32.PACK_AB R2, RZ, R2 ;  /* 0x00000002ff02723e */ /* 0x000fca00000010ff */
[----:B------:R0:W-:Y:S01]  /*8f50*/  STG.E.U16 desc[UR36][R16.64], R2 ;  /* 0x0000000210007986 */ /* 0x0001e2000c101524 */
[----:B------:R-:W-:Y:S05]  /*8f60*/  BRA `(.L_x_6794) ;  /* 0x0000000400907947 */ /* 0x000fea0003800000 */
.L_x_6801:
        /* <DEDUP_REMOVED lines=11> */
.L_x_6813:
        /* <DEDUP_REMOVED lines=16> */
.L_x_6816:
[----:B------:R-:W-:-:S04]  /*9120*/  LOP3.LUT R2, R2, 0x80000000, RZ, 0xc0, !PT ;  /* 0x8000000002027812 */ /* 0x000fc800078ec0ff */
[----:B------:R-:W-:-:S04]  /*9130*/  SHF.R.U32.HI R3, RZ, 0x18, R2 ;  /* 0x00000018ff037819 */ /* 0x000fc80000011602 */
[----:B------:R-:W-:-:S04]  /*9140*/  LOP3.LUT R0, R0, R3, RZ, 0xfc, !PT ;  /* 0x0000000300007212 */ /* 0x000fc800078efcff */
[----:B------:R-:W-:-:S07]  /*9150*/  PRMT R8, R0, 0x7610, R8 ;  /* 0x0000761000087816 */ /* 0x000fce0000000008 */
.L_x_6815:
[----:B------:R-:W-:Y:S05]  /*9160*/  BSYNC B0 ;  /* 0x0000000000007941 */ /* 0x000fea0003800000 */
.L_x_6814:
[----:B------:R3:W-:Y:S01]  /*9170*/  STG.E.U8 desc[UR36][R16.64], R8 ;  /* 0x0000000810007986 */ /* 0x0007e2000c101124 */
[----:B------:R-:W-:Y:S05]  /*9180*/  BRA `(.L_x_6794) ;  /* 0x0000000400087947 */ /* 0x000fea0003800000 */
.L_x_6812:
        /* <DEDUP_REMOVED lines=16> */
.L_x_6819:
[----:B------:R-:W-:-:S04]  /*9290*/  LOP3.LUT R2, R2, 0x80000000, RZ, 0xc0, !PT ;  /* 0x8000000002027812 */ /* 0x000fc800078ec0ff */
[----:B------:R-:W-:-:S04]  /*92a0*/  SHF.R.U32.HI R3, RZ, 0x18, R2 ;  /* 0x00000018ff037819 */ /* 0x000fc80000011602 */
[----:B------:R-:W-:-:S04]  /*92b0*/  LOP3.LUT R0, R0, R3, RZ, 0xfc, !PT ;  /* 0x0000000300007212 */ /* 0x000fc800078efcff */
[----:B------:R-:W-:-:S07]  /*92c0*/  PRMT R8, R0, 0x7610, R8 ;  /* 0x0000761000087816 */ /* 0x000fce0000000008 */
.L_x_6818:
[----:B------:R-:W-:Y:S05]  /*92d0*/  BSYNC B0 ;  /* 0x0000000000007941 */ /* 0x000fea0003800000 */
.L_x_6817:
[----:B------:R0:W-:Y:S01]  /*92e0*/  STG.E.U8 desc[UR36][R16.64], R8 ;  /* 0x0000000810007986 */ /* 0x0001e2000c101124 */
[----:B------:R-:W-:Y:S05]  /*92f0*/  BRA `(.L_x_6794) ;  /* 0x0000000000ac7947 */ /* 0x000fea0003800000 */
.L_x_6811:
        /* <DEDUP_REMOVED lines=19> */
[----:B------:R2:W-:Y:S01]  /*9430*/  STG.E.U8 desc[UR36][R16.64], R3 ;  /* 0x0000000310007986 */ /* 0x0005e2000c101124 */
[----:B------:R-:W-:Y:S05]  /*9440*/  BRA `(.L_x_6794) ;  /* 0x0000000000587947 */ /* 0x000fea0003800000 */
.L_x_6793:
        /* <DEDUP_REMOVED lines=16> */
.L_x_6822:
[----:B------:R-:W-:Y:S05]  /*9550*/  BRA `(.L_x_6794) ;  /* 0x0000000000147947 */ /* 0x000fea0003800000 */
.L_x_6821:
[----:B------:R-:W0:Y:S02]  /*9560*/  F2I.U64.TRUNC R2, R2 ;  /* 0x0000000200027311 */ /* 0x000e24000020d800 */
[----:B0-----:R1:W-:Y:S01]  /*9570*/  STG.E.64 desc[UR36][R16.64], R2 ;  /* 0x0000000210007986 */ /* 0x0013e2000c101b24 */
[----:B------:R-:W-:Y:S05]  /*9580*/  BRA `(.L_x_6794) ;  /* 0x0000000000087947 */ /* 0x000fea0003800000 */
.L_x_6820:
[----:B------:R-:W0:Y:S02]  /*9590*/  F2I.FTZ.U32.TRUNC.NTZ R3, R2 ;  /* 0x0000000200037305 */ /* 0x000e24000021f000 */
[----:B0-----:R0:W-:Y:S02]  /*95a0*/  STG.E desc[UR36][R16.64], R3 ;  /* 0x0000000310007986 */ /* 0x0011e4000c101924 */
.L_x_6794:
[----:B------:R-:W-:-:S07]  /*95b0*/  VIADD R19, R19, 0x80 ;  /* 0x0000008013137836 */ /* 0x000fce0000000000 */
.L_x_6757:
[----:B------:R-:W-:Y:S05]  /*95c0*/  BSYNC B7 ;  /* 0x0000000000077941 */ /* 0x000fea0003800000 */
.L_x_6756:
        /* <DEDUP_REMOVED lines=306> */
.L_x_6823:
        /* <DEDUP_REMOVED lines=22> */
.L_x_6828:
[----:B------:R-:W2:Y:S02]  /*aa50*/  LDG.E.U8 R0, desc[UR36][R2.64] ;  /* 0x0000002402007981 */ /* 0x000ea4000c1e1100 */
[----:B--2---:R-:W-:Y:S01]  /*aa60*/  I2FP.F32.U32 R0, R0 ;  /* 0x0000000000007245 */ /* 0x004fe20000201000 */
[----:B------:R-:W-:Y:S06]  /*aa70*/  BRA `(.L_x_6830) ;  /* 0x0000000c002c7947 */ /* 0x000fec0003800000 */
.L_x_6827:
        /* <DEDUP_REMOVED lines=9> */
.L_x_6832:
[----:B------:R-:W2:Y:S02]  /*ab10*/  LDG.E R0, desc[UR36][R2.64] ;  /* 0x0000002402007981 */ /* 0x000ea4000c1e1900 */
[----:B--2---:R-:W-:Y:S01]  /*ab20*/  I2FP.F32.S32 R0, R0 ;  /* 0x0000000000007245 */ /* 0x004fe20000201400 */
[----:B------:R-:W-:Y:S06]  /*ab30*/  BRA `(.L_x_6830) ;  /* 0x0000000800fc7947 */ /* 0x000fec0003800000 */
.L_x_6831:
[----:B------:R-:W2:Y:S02]  /*ab40*/  LDG.E.U16 R0, desc[UR36][R2.64] ;  /* 0x0000002402007981 */ /* 0x000ea4000c1e1500 */
[----:B--2---:R-:W0:Y:S01]  /*ab50*/  I2F.S16 R0, R0 ;  /* 0x0000000000007306 */ /* 0x004e220000101400 */
[----:B------:R-:W-:Y:S05]  /*ab60*/  BRA `(.L_x_6830) ;  /* 0x0000000800f07947 */ /* 0x000fea0003800000 */
.L_x_6826:
        /* <DEDUP_REMOVED lines=8> */
.L_x_6834:
[----:B------:R-:W2:Y:S02]  /*abf0*/  LDG.E.U16 R0, desc[UR36][R2.64] ;  /* 0x0000002402007981 */ /* 0x000ea4000c1e1500 */
[----:B--2---:R-:W-:Y:S01]  /*ac00*/  HADD2.F32 R0, -RZ, R0.H0_H0 ;  /* 0x20000000ff007230 */ /* 0x004fe20000004100 */
[----:B------:R-:W-:Y:S06]  /*ac10*/  BRA `(.L_x_6830) ;  /* 0x0000000800c47947 */ /* 0x000fec0003800000 */
.L_x_6833:
        /* <DEDUP_REMOVED lines=8> */
.L_x_6836:
[----:B------:R-:W2:Y:S02]  /*aca0*/  LDG.E.U16 R0, desc[UR36][R2.64] ;  /* 0x0000002402007981 */ /* 0x000ea4000c1e1500 */
[----:B--2---:R-:W-:Y:S01]  /*acb0*/  HADD2.F32 R0, -RZ, R0.H0_H0 ;  /* 0x20000000ff007230 */ /* 0x004fe20000004100 */
[----:B------:R-:W-:Y:S06]  /*acc0*/  BRA `(.L_x_6830) ;  /* 0x0000000800987947 */ /* 0x000fec0003800000 */
.L_x_6835:
[----:B------:R-:W2:Y:S01]  /*acd0*/  LDG.E.64 R2, desc[UR36][R2.64] ;  /* 0x0000002402027981 */ /* 0x000ea2000c1e1b00 */
[----:B------:R-:W-:Y:S01]  /*ace0*/  UMOV UR4, 0xf0000000 ;  /* 0xf000000000047882 */ /* 0x000fe20000000000 */
[----:B------:R-:W-:Y:S01]  /*acf0*/  UMOV UR5, 0x380fffff ;  /* 0x380fffff00057882 */ /* 0x000fe20000000000 */
[----:B--2---:R-:W0:Y:S01]  /*ad00*/  F2F.F32.F64 R0, R2 ;  /* 0x0000000200007310 */ /* 0x004e220000301000 */
[----:B------:R-:W-:-:S14]  /*ad10*/  DSETP.GEU.AND P0, PT, |R2|, UR4, PT ;  /* 0x0000000402007e2a */ /* 0x000fdc000bf0e200 */
[----:B0-----:R-:W-:Y:S01]  /*ad20*/  @!P0 FMUL R0, R0, 1.175494350822287508e-38 ;  /* 0x0080000000008820 */ /* 0x001fe20000400000 */
[----:B------:R-:W-:Y:S06]  /*ad30*/  BRA `(.L_x_6830) ;  /* 0x00000008007c7947 */ /* 0x000fec0003800000 */
.L_x_6825:
        /* <DEDUP_REMOVED lines=12> */
.L_x_6839:
[----:B------:R-:W2:Y:S01]  /*ae00*/  LDG.E.64 R2, desc[UR36][R2.64] ;  /* 0x0000002402027981 */ /* 0x000ea2000c1e1b00 */
[----:B------:R-:W-:Y:S01]  /*ae10*/  UMOV UR4, 0xf0000000 ;  /* 0xf000000000047882 */ /* 0x000fe20000000000 */
[----:B------:R-:W-:Y:S01]  /*ae20*/  UMOV UR5, 0x380fffff ;  /* 0x380fffff00057882 */ /* 0x000fe20000000000 */
[----:B--2---:R-:W0:Y:S01]  /*ae30*/  F2F.F32.F64 R0, R2 ;  /* 0x0000000200007310 */ /* 0x004e220000301000 */
[----:B------:R-:W-:-:S14]  /*ae40*/  DSETP.GEU.AND P0, PT, |R2|, UR4, PT ;  /* 0x0000000402007e2a */ /* 0x000fdc000bf0e200 */
[----:B0-----:R-:W-:Y:S01]  /*ae50*/  @!P0 FMUL R0, R0, 1.175494350822287508e-38 ;  /* 0x0080000000008820 */ /* 0x001fe20000400000 */
[----:B------:R-:W-:Y:S06]  /*ae60*/  BRA `(.L_x_6830) ;  /* 0x0000000800307947 */ /* 0x000fec0003800000 */
.L_x_6838:
        /* <DEDUP_REMOVED lines=26> */
.L_x_6841:
        /* <DEDUP_REMOVED lines=13> */
.L_x_6840:
[----:B------:R-:W2:Y:S02]  /*b0e0*/  LDG.E.U16 R0, desc[UR36][R2.64] ;  /* 0x0000002402007981 */ /* 0x000ea4000c1e1500 */
[----:B--2---:R-:W-:Y:S01]  /*b0f0*/  IMAD.U32 R0, R0, 0x10000, RZ ;  /* 0x0001000000007824 */ /* 0x004fe200078e00ff */
[----:B------:R-:W-:Y:S06]  /*b100*/  BRA `(.L_x_6830) ;  /* 0x0000000400887947 */ /* 0x000fec0003800000 */
.L_x_6837:
        /* <DEDUP_REMOVED lines=11> */
.L_x_6844:
[----:B------:R-:W2:Y:S01]  /*b1c0*/  LDG.E.U8 R2, desc[UR36][R2.64] ;  /* 0x0000002402027981 */ /* 0x000ea2000c1e1100 */
        /* <DEDUP_REMOVED lines=19> */
.L_x_6846:
[----:B------:R-:W-:Y:S05]  /*b300*/  BSYNC B0 ;  /* 0x0000000000007941 */ /* 0x000fea0003800000 */
.L_x_6845:
[----:B------:R-:W-:Y:S01]  /*b310*/  LEA R3, R0, 0x3b800000, 0x17 ;  /* 0x3b80000000037811 */ /* 0x000fe200078eb8ff */
[----:B------:R-:W-:-:S05]  /*b320*/  IMAD.SHL.U32 R0, R2, 0x100000, RZ ;  /* 0x0010000002007824 */ /* 0x000fca00078e00ff */
[----:B------:R-:W-:Y:S01]  /*b330*/  LOP3.LUT R0, R3, R0, R4, 0xfe, !PT ;  /* 0x0000000003007212 */ /* 0x000fe200078efe04 */
[----:B------:R-:W-:Y:S06]  /*b340*/  BRA `(.L_x_6830) ;  /* 0x0000000000f87947 */ /* 0x000fec0003800000 */
.L_x_6843:
        /* <DEDUP_REMOVED lines=20> */
.L_x_6848:
[----:B------:R-:W-:Y:S05]  /*b490*/  BSYNC B0 ;  /* 0x0000000000007941 */ /* 0x000fea0003800000 */
.L_x_6847:
[----:B------:R-:W-:Y:S01]  /*b4a0*/  LEA R3, R0, 0x37800000, 0x17 ;  /* 0x3780000000037811 */ /* 0x000fe200078eb8ff */
[----:B------:R-:W-:-:S05]  /*b4b0*/  IMAD.SHL.U32 R0, R2, 0x200000, RZ ;  /* 0x0020000002007824 */ /* 0x000fca00078e00ff */
[----:B------:R-:W-:Y:S01]  /*b4c0*/  LOP3.LUT R0, R3, R0, R4, 0xfe, !PT ;  /* 0x0000000003007212 */ /* 0x000fe200078efe04 */
[----:B------:R-:W-:Y:S06]  /*b4d0*/  BRA `(.L_x_6830) ;  /* 0x0000000000947947 */ /* 0x000fec0003800000 */
.L_x_6842:
        /* <DEDUP_REMOVED lines=14> */
.L_x_6829:
        /* <DEDUP_REMOVED lines=16> */
.L_x_6851:
[----:B------:R-:W-:Y:S01]  /*b6c0*/  IMAD.MOV.U32 R0, RZ, RZ, RZ ;  /* 0x000000ffff007224 */ /* 0x000fe200078e00ff */
[----:B------:R-:W-:Y:S06]  /*b6d0*/  BRA `(.L_x_6830) ;  /* 0x0000000000147947 */ /* 0x000fec0003800000 */
.L_x_6850:
[----:B------:R-:W2:Y:S02]  /*b6e0*/  LDG.E.64 R2, desc[UR36][R2.64] ;  /* 0x0000002402027981 */ /* 0x000ea4000c1e1b00 */
[----:B--2---:R0:W1:Y:S01]  /*b6f0*/  I2F.U64 R0, R2 ;  /* 0x0000000200007312 */ /* 0x0040620000301000 */
[----:B------:R-:W-:Y:S05]  /*b700*/  BRA `(.L_x_6830) ;  /* 0x0000000000087947 */ /* 0x000fea0003800000 */
.L_x_6849:
[----:B------:R-:W2:Y:S02]  /*b710*/  LDG.E R0, desc[UR36][R2.64] ;  /* 0x0000002402007981 */ /* 0x000ea4000c1e1900 */
[----:B--2---:R-:W-:-:S07]  /*b720*/  I2FP.F32.U32 R0, R0 ;  /* 0x0000000000007245 */ /* 0x004fce0000201000 */
.L_x_6830:
[----:B------:R-:W-:Y:S05]  /*b730*/  BSYNC B6 ;  /* 0x0000000000067941 */ /* 0x000fea0003800000 */
.L_x_6824:
        /* <DEDUP_REMOVED lines=8> */
[C---:B------:R-:W-:Y:S02]  /*b7c0*/  IADD3 R4, -R3.reuse, 0x40800000, RZ ;  /* 0x4080000003047810 */ /* 0x040fe40007ffe1ff */
[----:B------:R-:W-:Y:S02]  /*b7d0*/  IADD3 R2, -R3, R0, RZ ;  /* 0x0000000003027210 */ /* 0x000fe40007ffe1ff */
[----:B------:R-:W-:Y:S01]  /*b7e0*/  I2FP.F32.S32 R3, R3 ;  /* 0x0000000300037245 */ /* 0x000fe20000201400 */
[----:B------:R-:W-:-:S04]  /*b7f0*/  FFMA.FTZ R5, R4, R5, -1 ;  /* 0xbf80000004057423 */ /* 0x000fc80000010005 */
[----:B------:R-:W-:Y:S01]  /*b800*/  FADD.FTZ R2, R2, R5 ;  /* 0x0000000502027221 */ /* 0x000fe20000010000 */
[----:B------:R-:W-:Y:S01]  /*b810*/  FMUL.FTZ R3, R3, 1.1920928955078125e-07 ;  /* 0x3400000003037820 */ /* 0x000fe20000410000 */
[----:B0-----:R-:W-:Y:S02]  /*b820*/  PRMT R4, R6, 0x9910, RZ ;  /* 0x0000991006047816 */ /* 0x001fe400000000ff */
[----:B------:R-:W-:Y:S02]  /*b830*/  FFMA.FTZ R5, R2, -R7, 0.10546888411045074463 ;  /* 0x3dd8001202057423 */ /* 0x000fe40000010807 */
[----:B------:R-:W-:Y:S02]  /*b840*/  ISETP.GT.AND P0, PT, R4, 0x9, PT ;  /* 0x000000090400780c */ /* 0x000fe40003f04270 */
        /* <DEDUP_REMOVED lines=16> */
.L_x_6853:
[----:B------:R-:W-:Y:S05]  /*b950*/  BSYNC B0 ;  /* 0x0000000000007941 */ /* 0x000fea0003800000 */
.L_x_6852:
        /* <DEDUP_REMOVED lines=12> */
.L_x_6857:
[----:B------:R-:W0:Y:S02]  /*ba20*/  F2I.S64.TRUNC R2, R2 ;  /* 0x0000000200027311 */ /* 0x000e24000020d900 */
[----:B0-----:R-:W-:-:S05]  /*ba30*/  IMAD.MOV.U32 R5, RZ, RZ, R2 ;  /* 0x000000ffff057224 */ /* 0x001fca00078e0002 */
[----:B------:R-:W-:Y:S01]  /*ba40*/  STG.E.U8 desc[UR36][R16.64], R5 ;  /* 0x0000000510007986 */ /* 0x000fe2000c101124 */
[----:B------:R-:W-:Y:S05]  /*ba50*/  EXIT ;  /* 0x000000000000794d */ /* 0x000fea0003800000 */
.L_x_6856:
        /* <DEDUP_REMOVED lines=9> */
.L_x_6860:
[----:B------:R-:W0:Y:S02]  /*baf0*/  F2I.FTZ.TRUNC.NTZ R3, R2 ;  /* 0x0000000200037305 */ /* 0x000e24000021f100 */
[----:B0-----:R-:W-:Y:S01]  /*bb00*/  STG.E desc[UR36][R16.64], R3 ;  /* 0x0000000310007986 */ /* 0x001fe2000c101924 */
[----:B------:R-:W-:Y:S05]  /*bb10*/  EXIT ;  /* 0x000000000000794d */ /* 0x000fea0003800000 */
.L_x_6859:
[----:B------:R-:W0:Y:S02]  /*bb20*/  F2I.FTZ.TRUNC.NTZ R3, R2 ;  /* 0x0000000200037305 */ /* 0x000e24000021f100 */
[----:B0-----:R-:W-:Y:S01]  /*bb30*/  STG.E.U16 desc[UR36][R16.64], R3 ;  /* 0x0000000310007986 */ /* 0x001fe2000c101524 */
[----:B------:R-:W-:Y:S05]  /*bb40*/  EXIT ;  /* 0x000000000000794d */ /* 0x000fea0003800000 */
.L_x_6855:
        /* <DEDUP_REMOVED lines=8> */
.L_x_6862:
[----:B------:R-:W-:-:S05]  /*bbd0*/  F2FP.F16.F32.PACK_AB R2, RZ, R2 ;  /* 0x00000002ff02723e */ /* 0x000fca00000000ff */
[----:B------:R-:W-:Y:S01]  /*bbe0*/  STG.E.U16 desc[UR36][R16.64], R2 ;  /* 0x0000000210007986 */ /* 0x000fe2000c101524 */
[----:B------:R-:W-:Y:S05]  /*bbf0*/  EXIT ;  /* 0x000000000000794d */ /* 0x000fea0003800000 */
.L_x_6861:
        /* <DEDUP_REMOVED lines=9> */
.L_x_6864:
[----:B------:R-:W-:-:S04]  /*bc90*/  F2FP.F16.F32.PACK_AB R3, RZ, R2 ;  /* 0x00000002ff03723e */ /* 0x000fc800000000ff */
[----:B------:R-:W-:-:S05]  /*bca0*/  PRMT R3, R3, 0x5410, RZ ;  /* 0x0000541003037816 */ /* 0x000fca00000000ff */
[----:B------:R-:W-:Y:S01]  /*bcb0*/  STG.E desc[UR36][R16.64], R3 ;  /* 0x0000000310007986 */ /* 0x000fe2000c101924 */
[----:B------:R-:W-:Y:S05]  /*bcc0*/  EXIT ;  /* 0x000000000000794d */ /* 0x000fea0003800000 */
.L_x_6863:
[----:B------:R-:W-:-:S06]  /*bcd0*/  FMUL.FTZ R2, R2, 1 ;  /* 0x3f80000002027820 */ /* 0x000fcc0000410000 */
[----:B------:R-:W0:Y:S02]  /*bce0*/  F2F.F64.F32 R2, R2 ;  /* 0x0000000200027310 */ /* 0x000e240000201800 */
[----:B0-----:R-:W-:Y:S01]  /*bcf0*/  STG.E.64 desc[UR36][R16.64], R2 ;  /* 0x0000000210007986 */ /* 0x001fe2000c101b24 */
[----:B------:R-:W-:Y:S05]  /*bd00*/  EXIT ;  /* 0x000000000000794d */ /* 0x000fea0003800000 */
.L_x_6854:
        /* <DEDUP_REMOVED lines=12> */
.L_x_6867:
[----:B------:R-:W-:Y:S01]  /*bdd0*/  FMUL.FTZ R4, R2, 1 ;  /* 0x3f80000002047820 */ /* 0x000fe20000410000 */
[----:B------:R-:W-:-:S05]  /*bde0*/  CS2R R6, SRZ ;  /* 0x0000000000067805 */ /* 0x000fca000001ff00 */
[----:B------:R-:W0:Y:S02]  /*bdf0*/  F2F.F64.F32 R4, R4 ;  /* 0x0000000400047310 */ /* 0x000e240000201800 */
[----:B0-----:R-:W-:Y:S01]  /*be00*/  STG.E.128 desc[UR36][R16.64], R4 ;  /* 0x0000000410007986 */ /* 0x001fe2000c101d24 */
[----:B------:R-:W-:Y:S05]  /*be10*/  EXIT ;  /* 0x000000000000794d */ /* 0x000fea0003800000 */
.L_x_6866:
        /* <DEDUP_REMOVED lines=20> */
.L_x_6871:
[----:B------:R-:W-:Y:S05]  /*bf60*/  BSYNC B0 ;  /* 0x0000000000007941 */ /* 0x000fea0003800000 */
.L_x_6870:
[----:B------:R-:W-:-:S05]  /*bf70*/  LOP3.LUT R5, R0, R5, RZ, 0xfc, !PT ;  /* 0x0000000500057212 */ /* 0x000fca00078efcff */
[----:B------:R-:W-:Y:S01]  /*bf80*/  STG.E.U8 desc[UR36][R16.64], R5 ;  /* 0x0000000510007986 */ /* 0x000fe2000c101124 */
[----:B------:R-:W-:Y:S05]  /*bf90*/  EXIT ;  /* 0x000000000000794d */ /* 0x000fea0003800000 */
.L_x_6869:
        /* <DEDUP_REMOVED lines=12> */
.L_x_6873:
[----:B------:R-:W-:Y:S01]  /*c060*/  IMAD.MOV.U32 R0, RZ, RZ, 0x7f ;  /* 0x0000007fff007424 */ /* 0x000fe200078e00ff */
[----:B------:R-:W-:-:S04]  /*c070*/  ISETP.GT.U32.AND P0, PT, R4, 0x7f800000, PT ;  /* 0x7f8000000400780c */ /* 0x000fc80003f04070 */
[----:B------:R-:W-:-:S09]  /*c080*/  SEL R0, R0, 0x7c, P0 ;  /* 0x0000007c00007807 */ /* 0x000fd20000000000 */
.L_x_6874:
[----:B------:R-:W-:Y:S05]  /*c090*/  BSYNC B0 ;  /* 0x0000000000007941 */ /* 0x000fea0003800000 */
.L_x_6872:
[----:B------:R-:W-:-:S04]  /*c0a0*/  LOP3.LUT R2, R2, 0x80000000, RZ, 0xc0, !PT ;  /* 0x8000000002027812 */ /* 0x000fc800078ec0ff */
[----:B------:R-:W-:-:S04]  /*c0b0*/  SHF.R.U32.HI R3, RZ, 0x18, R2 ;  /* 0x00000018ff037819 */ /* 0x000fc80000011602 */
[----:B------:R-:W-:-:S05]  /*c0c0*/  LOP3.LUT R3, R0, R3, RZ, 0xfc, !PT ;  /* 0x0000000300037212 */ /* 0x000fca00078efcff */
[----:B------:R-:W-:Y:S01]  /*c0d0*/  STG.E.U8 desc[UR36][R16.64], R3 ;  /* 0x0000000310007986 */ /* 0x000fe2000c101124 */
[----:B------:R-:W-:Y:S05]  /*c0e0*/  EXIT ;  /* 0x000000000000794d */ /* 0x000fea0003800000 */
.L_x_6868:
[----:B------:R-:W-:-:S05]  /*c0f0*/  F2FP.BF16.F32.PACK_AB R2, RZ, R2 ;  /* 0x00000002ff02723e */ /* 0x000fca00000010ff */
[----:B------:R-:W-:Y:S01]  /*c100*/  STG.E.U16 desc[UR36][R16.64], R2 ;  /* 0x0000000210007986 */ /* 0x000fe2000c101524 */
[----:B------:R-:W-:Y:S05]  /*c110*/  EXIT ;  /* 0x000000000000794d */ /* 0x000fea0003800000 */
.L_x_6865:
        /* <DEDUP_REMOVED lines=11> */
.L_x_6877:
        /* <DEDUP_REMOVED lines=16> */
.L_x_6880:
[----:B------:R-:W-:-:S04]  /*c2d0*/  LOP3.LUT R2, R2, 0x80000000, RZ, 0xc0, !PT ;  /* 0x8000000002027812 */ /* 0x000fc800078ec0ff */
[----:B------:R-:W-:-:S04]  /*c2e0*/  SHF.R.U32.HI R3, RZ, 0x18, R2 ;  /* 0x00000018ff037819 */ /* 0x000fc80000011602 */
[----:B------:R-:W-:-:S04]  /*c2f0*/  LOP3.LUT R0, R0, R3, RZ, 0xfc, !PT ;  /* 0x0000000300007212 */ /* 0x000fc800078efcff */
[----:B------:R-:W-:-:S07]  /*c300*/  PRMT R8, R0, 0x7610, R8 ;  /* 0x0000761000087816 */ /* 0x000fce0000000008 */
.L_x_6879:
[----:B------:R-:W-:Y:S05]  /*c310*/  BSYNC B0 ;  /* 0x0000000000007941 */ /* 0x000fea0003800000 */
.L_x_6878:
[----:B------:R-:W-:Y:S01]  /*c320*/  STG.E.U8 desc[UR36][R16.64], R8 ;  /* 0x0000000810007986 */ /* 0x000fe2000c101124 */
[----:B------:R-:W-:Y:S05]  /*c330*/  EXIT ;  /* 0x000000000000794d */ /* 0x000fea0003800000 */
.L_x_6876:
        /* <DEDUP_REMOVED lines=16> */
.L_x_6883:
[----:B------:R-:W-:-:S04]  /*c440*/  LOP3.LUT R2, R2, 0x80000000, RZ, 0xc0, !PT ;  /* 0x8000000002027812 */ /* 0x000fc800078ec0ff */
[----:B------:R-:W-:-:S04]  /*c450*/  SHF.R.U32.HI R3, RZ, 0x18, R2 ;  /* 0x00000018ff037819 */ /* 0x000fc80000011602 */
[----:B------:R-:W-:-:S04]  /*c460*/  LOP3.LUT R0, R0, R3, RZ, 0xfc, !PT ;  /* 0x0000000300007212 */ /* 0x000fc800078efcff */
[----:B------:R-:W-:-:S07]  /*c470*/  PRMT R8, R0, 0x7610, R8 ;  /* 0x0000761000087816 */ /* 0x000fce0000000008 */
.L_x_6882:
[----:B------:R-:W-:Y:S05]  /*c480*/  BSYNC B0 ;  /* 0x0000000000007941 */ /* 0x000fea0003800000 */
.L_x_6881:
[----:B------:R-:W-:Y:S01]  /*c490*/  STG.E.U8 desc[UR36][R16.64], R8 ;  /* 0x0000000810007986 */ /* 0x000fe2000c101124 */
[----:B------:R-:W-:Y:S05]  /*c4a0*/  EXIT ;  /* 0x000000000000794d */ /* 0x000fea0003800000 */
.L_x_6875:
        /* <DEDUP_REMOVED lines=21> */
.L_x_6858:
        /* <DEDUP_REMOVED lines=16> */
.L_x_6886:
[----:B------:R-:W-:Y:S05]  /*c700*/  EXIT ;  /* 0x000000000000794d */ /* 0x000fea0003800000 */
.L_x_6885:
[----:B------:R-:W0:Y:S02]  /*c710*/  F2I.U64.TRUNC R2, R2 ;  /* 0x0000000200027311 */ /* 0x000e24000020d800 */
[----:B0-----:R-:W-:Y:S01]  /*c720*/  STG.E.64 desc[UR36][R16.64], R2 ;  /* 0x0000000210007986 */ /* 0x001fe2000c101b24 */
[----:B------:R-:W-:Y:S05]  /*c730*/  EXIT ;  /* 0x000000000000794d */ /* 0x000fea0003800000 */
.L_x_6884:
[----:B------:R-:W0:Y:S02]  /*c740*/  F2I.FTZ.U32.TRUNC.NTZ R3, R2 ;  /* 0x0000000200037305 */ /* 0x000e24000021f000 */
[----:B0-----:R-:W-:Y:S01]  /*c750*/  STG.E desc[UR36][R16.64], R3 ;  /* 0x0000000310007986 */ /* 0x001fe2000c101924 */
[----:B------:R-:W-:Y:S05]  /*c760*/  EXIT ;  /* 0x000000000000794d */ /* 0x000fea0003800000 */
.L_x_6887:
        /* <DEDUP_REMOVED lines=9> */
.L_x_13307:


//--------------------- .text._ZN2at6native27unrolled_elementwise_kernelIZZZNS0_17log1p_kernel_cudaERNS_18TensorIteratorBaseEENKUlvE_clEvENKUlvE0_clEvEUlfE_St5arrayIPcLm2EELi4E23TrivialOffsetCalculatorILi1EjESB_NS0_6memory12LoadWithCastILi1EEENSC_13StoreWithCastILi1EEEEEviT_T0_T2_T3_T4_T5_ --------------------------
	.section	.text._ZN2at6native27unrolled_elementwise_kernelIZZZNS0_17log1p_kernel_cudaERNS_18TensorIteratorBaseEENKUlvE_clEvENKUlvE0_clEvEUlfE_St5arrayIPcLm2EELi4E23TrivialOffsetCalculatorILi1EjESB_NS0_6memory12LoadWithCastILi1EEENSC_13StoreWithCastILi1EEEEEviT_T0_T2_T3_T4_T5_,"ax",@progbits
	.align	128
        .global         _ZN2at6native27unrolled_elementwise_kernelIZZZNS0_17log1p_kernel_cudaERNS_18TensorIteratorBaseEENKUlvE_clEvENKUlvE0_clEvEUlfE_St5arrayIPcLm2EELi4E23TrivialOffsetCalculatorILi1EjESB_NS0_6memory12LoadWithCastILi1EEENSC_13StoreWithCastILi1EEEEEviT_T0_T2_T3_T4_T5_
        .type           _ZN2at6native27unrolled_elementwise_kernelIZZZNS0_17log1p_kernel_cudaERNS_18TensorIteratorBaseEENKUlvE_clEvENKUlvE0_clEvEUlfE_St5arrayIPcLm2EELi4E23TrivialOffsetCalculatorILi1EjESB_NS0_6memory12LoadWithCastILi1EEENSC_13StoreWithCastILi1EEEEEviT_T0_T2_T3_T4_T5_,@function
        .size           _ZN2at6native27unrolled_elementwise_kernelIZZZNS0_17log1p_kernel_cudaERNS_18TensorIteratorBaseEENKUlvE_clEvENKUlvE0_clEvEUlfE_St5arrayIPcLm2EELi4E23TrivialOffsetCalculatorILi1EjESB_NS0_6memory12LoadWithCastILi1EEENSC_13StoreWithCastILi1EEEEEviT_T0_T2_T3_T4_T5_,(.L_x_13308 - _ZN2at6native27unrolled_elementwise_kernelIZZZNS0_17log1p_kernel_cudaERNS_18TensorIteratorBaseEENKUlvE_clEvENKUlvE0_clEvEUlfE_St5arrayIPcLm2EELi4E23TrivialOffsetCalculatorILi1EjESB_NS0_6memory12LoadWithCastILi1EEENSC_13StoreWithCastILi1EEEEEviT_T0_T2_T3_T4_T5_)
        .other          _ZN2at6native27unrolled_elementwise_kernelIZZZNS0_17log1p_kernel_cudaERNS_18TensorIteratorBaseEENKUlvE_clEvENKUlvE0_clEvEUlfE_St5arrayIPcLm2EELi4E23TrivialOffsetCalculatorILi1EjESB_NS0_6memory12LoadWithCastILi1EEENSC_13StoreWithCastILi1EEEEEviT_T0_T2_T3_T4_T5_,@"STO_CUDA_ENTRY STV_DEFAULT"
_ZN2at6native27unrolled_elementwise_kernelIZZZNS0_17log1p_kernel_cudaERNS_18TensorIteratorBaseEENKUlvE_clEvENKUlvE0_clEvEUlfE_St5arrayIPcLm2EELi4E23TrivialOffsetCalculatorILi1EjESB_NS0_6memory12LoadWithCastILi1EEENSC_13StoreWithCastILi1EEEEEviT_T0_T2_T3_T4_T5_:
.text._ZN2at6native27unrolled_elementwise_kernelIZZZNS0_17log1p_kernel_cudaERNS_18TensorIteratorBaseEENKUlvE_clEvENKUlvE0_clEvEUlfE_St5arrayIPcLm2EELi4E23TrivialOffsetCalculatorILi1EjESB_NS0_6memory12LoadWithCastILi1EEENSC_13StoreWithCastILi1EEEEEviT_T0_T2_T3_T4_T5_:
        /* <DEDUP_REMOVED lines=33> */
.L_x_6894:
[----:B------:R-:W2:Y:S02]  /*0210*/  LDG.E.U8 R4, desc[UR36][R4.64] ;  /* 0x0000002404047981 */ /* 0x000ea4000c1e1100 */
[----:B--2---:R-:W-:Y:S01]  /*0220*/  I2FP.F32.U32 R22, R4 ;  /* 0x0000000400167245 */ /* 0x004fe20000201000 */
[----:B------:R-:W-:Y:S06]  /*0230*/  BRA `(.L_x_6896) ;  /* 0x0000000c00307947 */ /* 0x000fec0003800000 */
.L_x_6893:
        /* <DEDUP_REMOVED lines=9> */
.L_x_6898:
[----:B------:R-:W2:Y:S02]  /*02d0*/  LDG.E R4, desc[UR36][R4.64] ;  /* 0x0000002404047981 */ /* 0x000ea4000c1e1900 */
[----:B--2---:R-:W-:Y:S01]  /*02e0*/  I2FP.F32.S32 R22, R4 ;  /* 0x0000000400167245 */ /* 0x004fe20000201400 */
[----:B------:R-:W-:Y:S06]  /*02f0*/  BRA `(.L_x_6896) ;  /* 0x0000000c00007947 */ /* 0x000fec0003800000 */
.L_x_6897:
[----:B------:R-:W2:Y:S02]  /*0300*/  LDG.E.U16 R4, desc[UR36][R4.64] ;  /* 0x0000002404047981 */ /* 0x000ea4000c1e1500 */
[----:B--2---:R2:W3:Y:S01]  /*0310*/  I2F.S16 R22, R4 ;  /* 0x0000000400167306 */ /* 0x0044e20000101400 */
[----:B------:R-:W-:Y:S05]  /*0320*/  BRA `(.L_x_6896) ;  /* 0x0000000800f47947 */ /* 0x000fea0003800000 */
.L_x_6892:
        /* <DEDUP_REMOVED lines=8> */
.L_x_6900:
[----:B------:R-:W2:Y:S02]  /*03b0*/  LDG.E.U16 R4, desc[UR36][R4.64] ;  /* 0x0000002404047981 */ /* 0x000ea4000c1e1500 */
[----:B--2---:R-:W-:Y:S01]  /*03c0*/  HADD2.F32 R22, -RZ, R4.H0_H0 ;  /* 0x20000004ff167230 */ /* 0x004fe20000004100 */
[----:B------:R-:W-:Y:S06]  /*03d0*/  BRA `(.L_x_6896) ;  /* 0x0000000800c87947 */ /* 0x000fec0003800000 */
.L_x_6899:
        /* <DEDUP_REMOVED lines=8> */
.L_x_6902:
[----:B------:R-:W2:Y:S02]  /*0460*/  LDG.E.U16 R4, desc[UR36][R4.64] ;  /* 0x0000002404047981 */ /* 0x000ea4000c1e1500 */
[----:B--2---:R-:W-:Y:S01]  /*0470*/  HADD2.F32 R22, -RZ, R4.H0_H0 ;  /* 0x20000004ff167230 */ /* 0x004fe20000004100 */
[----:B------:R-:W-:Y:S06]  /*0480*/  BRA `(.L_x_6896) ;  /* 0x00000008009c7947 */ /* 0x000fec0003800000 */
.L_x_6901:
[----:B------:R-:W2:Y:S01]  /*0490*/  LDG.E.64 R4, desc[UR36][R4.64] ;  /* 0x0000002404047981 */ /* 0x000ea2000c1e1b00 */
[----:B------:R-:W-:Y:S01]  /*04a0*/  UMOV UR4, 0xf0000000 ;  /* 0xf000000000047882 */ /* 0x000fe20000000000 */
[----:B------:R-:W-:Y:S01]  /*04b0*/  UMOV UR5, 0x380fffff ;  /* 0x380fffff00057882 */ /* 0x000fe20000000000 */
[----:B--2---:R-:W0:Y:S01]  /*04c0*/  F2F.F32.F64 R22, R4 ;  /* 0x0000000400167310 */ /* 0x004e220000301000 */
[----:B------:R-:W-:-:S14]  /*04d0*/  DSETP.GEU.AND P0, PT, |R4|, UR4, PT ;  /* 0x0000000404007e2a */ /* 0x000fdc000bf0e200 */
[----:B0-----:R-:W-:Y:S01]  /*04e0*/  @!P0 FMUL R22, R22, 1.175494350822287508e-38 ;  /* 0x0080000016168820 */ /* 0x001fe20000400000 */
[----:B------:R-:W-:Y:S06]  /*04f0*/  BRA `(.L_x_6896) ;  /* 0x0000000800807947 */ /* 0x000fec0003800000 */
.L_x_6891:
        /* <DEDUP_REMOVED lines=12> */
.L_x_6905:
[----:B------:R-:W2:Y:S01]  /*05c0*/  LDG.E.64 R4, desc[UR36][R4.64] ;  /* 0x0000002404047981 */ /* 0x000ea2000c1e1b00 */
[----:B------:R-:W-:Y:S01]  /*05d0*/  UMOV UR4, 0xf0000000 ;  /* 0xf000000000047882 */ /* 0x000fe20000000000 */
[----:B------:R-:W-:Y:S01]  /*05e0*/  UMOV UR5, 0x380fffff ;  /* 0x380fffff00057882 */ /* 0x000fe20000000000 */
[----:B--2---:R-:W0:Y:S01]  /*05f0*/  F2F.F32.F64 R22, R4 ;  /* 0x0000000400167310 */ /* 0x004e220000301000 */
[----:B------:R-:W-:-:S14]  /*0600*/  DSETP.GEU.AND P0, PT, |R4|, UR4, PT ;  /* 0x0000000404007e2a */ /* 0x000fdc000bf0e200 */
[----:B0-----:R-:W-:Y:S01]  /*0610*/  @!P0 FMUL R22, R22, 1.175494350822287508e-38 ;  /* 0x0080000016168820 */ /* 0x001fe20000400000 */
[----:B------:R-:W-:Y:S06]  /*0620*/  BRA `(.L_x_6896) ;  /* 0x0000000800347947 */ /* 0x000fec0003800000 */
.L_x_6904:
        /* <DEDUP_REMOVED lines=26> */
.L_x_6907:
        /* <DEDUP_REMOVED lines=14> */
.L_x_6906:
[----:B------:R-:W2:Y:S02]  /*08b0*/  LDG.E.U16 R4, desc[UR36][R4.64] ;  /* 0x0000002404047981 */ /* 0x000ea4000c1e1500 */
[----:B--2---:R-:W-:Y:S01]  /*08c0*/  IMAD.U32 R22, R4, 0x10000, RZ ;  /* 0x0001000004167824 */ /* 0x004fe200078e00ff */
[----:B------:R-:W-:Y:S06]  /*08d0*/  BRA `(.L_x_6896) ;  /* 0x0000000400887947 */ /* 0x000fec0003800000 */
.L_x_6903:
        /* <DEDUP_REMOVED lines=11> */
.L_x_6910:
        /* <DEDUP_REMOVED lines=20> */
.L_x_6912:
[----:B------:R-:W-:Y:S05]  /*0ad0*/  BSYNC B0 ;  /* 0x0000000000007941 */ /* 0x000fea0003800000 */
.L_x_6911:
[----:B------:R-:W-:Y:S01]  /*0ae0*/  IMAD.SHL.U32 R3, R3, 0x100000, RZ ;  /* 0x0010000003037824 */ /* 0x000fe200078e00ff */
[----:B------:R-:W-:-:S04]  /*0af0*/  LEA R5, R0, 0x3b800000, 0x17 ;  /* 0x3b80000000057811 */ /* 0x000fc800078eb8ff */
[----:B------:R-:W-:Y:S01]  /*0b00*/  LOP3.LUT R22, R5, R3, R22, 0xfe, !PT ;  /* 0x0000000305167212 */ /* 0x000fe200078efe16 */
[----:B------:R-:W-:Y:S06]  /*0b10*/  BRA `(.L_x_6896) ;  /* 0x0000000000f87947 */ /* 0x000fec0003800000 */
.L_x_6909:
        /* <DEDUP_REMOVED lines=20> */
.L_x_6914:
[----:B------:R-:W-:Y:S05]  /*0c60*/  BSYNC B0 ;  /* 0x0000000000007941 */ /* 0x000fea0003800000 */
.L_x_6913:
[----:B------:R-:W-:Y:S01]  /*0c70*/  IMAD.SHL.U32 R3, R3, 0x200000, RZ ;  /* 0x0020000003037824 */ /* 0x000fe200078e00ff */
[----:B------:R-:W-:-:S04]  /*0c80*/  LEA R5, R0, 0x37800000, 0x17 ;  /* 0x3780000000057811 */ /* 0x000fc800078eb8ff */
[----:B------:R-:W-:Y:S01]  /*0c90*/  LOP3.LUT R22, R5, R3, R22, 0xfe, !PT ;  /* 0x0000000305167212 */ /* 0x000fe200078efe16 */
[----:B------:R-:W-:Y:S06]  /*0ca0*/  BRA `(.L_x_6896) ;  /* 0x0000000000947947 */ /* 0x000fec0003800000 */
.L_x_6908:
        /* <DEDUP_REMOVED lines=14> */
.L_x_6895:
        /* <DEDUP_REMOVED lines=16> */
.L_x_6917:
[----:B------:R-:W-:Y:S01]  /*0e90*/  IMAD.MOV.U32 R22, RZ, RZ, RZ ;  /* 0x000000ffff167224 */ /* 0x000fe200078e00ff */
[----:B------:R-:W-:Y:S06]  /*0ea0*/  BRA `(.L_x_6896) ;  /* 0x0000000000147947 */ /* 0x000fec0003800000 */
.L_x_6916:
[----:B------:R-:W2:Y:S02]  /*0eb0*/  LDG.E.64 R22, desc[UR36][R4.64] ;  /* 0x0000002404167981 */ /* 0x000ea4000c1e1b00 */
[----:B--2---:R0:W1:Y:S01]  /*0ec0*/  I2F.U64 R22, R22 ;  /* 0x0000001600167312 */ /* 0x0040620000301000 */
[----:B------:R-:W-:Y:S05]  /*0ed0*/  BRA `(.L_x_6896) ;  /* 0x0000000000087947 */ /* 0x000fea0003800000 */
.L_x_6915:
[----:B------:R-:W2:Y:S02]  /*0ee0*/  LDG.E R4, desc[UR36][R4.64] ;  /* 0x0000002404047981 */ /* 0x000ea4000c1e1900 */
[----:B--2---:R-:W-:-:S07]  /*0ef0*/  I2FP.F32.U32 R22, R4 ;  /* 0x0000000400167245 */ /* 0x004fce0000201000 */
.L_x_6896:
[----:B------:R-:W-:Y:S05]  /*0f00*/  BSYNC B6 ;  /* 0x0000000000067941 */ /* 0x000fea0003800000 */
.L_x_6890:
[----:B------:R-:W2:Y:S02]  /*0f10*/  S2R R16, SR_TID.X ;  /* 0x0000000000107919 */ /* 0x000ea40000002100 */
[----:B--2---:R-:W-:-:S07]  /*0f20*/  VIADD R16, R16, 0x80 ;  /* 0x0000008010107836 */ /* 0x004fce0000000000 */
.L_x_6889:
[----:B------:R-:W-:Y:S05]  /*0f30*/  BSYNC B7 ;  /* 0x0000000000077941 */ /* 0x000fea0003800000 */
.L_x_6888:
        /* <DEDUP_REMOVED lines=25> */
.L_x_6924:
[----:B------:R-:W2:Y:S02]  /*10d0*/  LDG.E.U8 R4, desc[UR36][R4.64] ;  /* 0x0000002404047981 */ /* 0x000ea4000c1e1100 */
[----:B--2---:R-:W-:Y:S01]  /*10e0*/  I2FP.F32.U32 R24, R4 ;  /* 0x0000000400187245 */ /* 0x004fe20000201000 */
[----:B------:R-:W-:Y:S06]  /*10f0*/  BRA `(.L_x_6926) ;  /* 0x0000000c002c7947 */ /* 0x000fec0003800000 */
.L_x_6923:
        /* <DEDUP_REMOVED lines=9> */
.L_x_6928:
[----:B------:R-:W2:Y:S02]  /*1190*/  LDG.E R4, desc[UR36][R4.64] ;  /* 0x0000002404047981 */ /* 0x000ea4000c1e1900 */
[----:B--2---:R-:W-:Y:S01]  /*11a0*/  I2FP.F32.S32 R24, R4 ;  /* 0x0000000400187245 */ /* 0x004fe20000201400 */
[----:B------:R-:W-:Y:S06]  /*11b0*/  BRA `(.L_x_6926) ;  /* 0x0000000800fc7947 */ /* 0x000fec0003800000 */
.L_x_6927:
[----:B------:R-:W2:Y:S02]  /*11c0*/  LDG.E.U16 R4, desc[UR36][R4.64] ;  /* 0x0000002404047981 */ /* 0x000ea4000c1e1500 */
[----:B--2---:R0:W2:Y:S01]  /*11d0*/  I2F.S16 R24, R4 ;  /* 0x0000000400187306 */ /* 0x0040a20000101400 */
[----:B------:R-:W-:Y:S05]  /*11e0*/  BRA `(.L_x_6926) ;  /* 0x0000000800f07947 */ /* 0x000fea0003800000 */
.L_x_6922:
        /* <DEDUP_REMOVED lines=8> */
.L_x_6930:
[----:B------:R-:W2:Y:S02]  /*1270*/  LDG.E.U16 R4, desc[UR36][R4.64] ;  /* 0x0000002404047981 */ /* 0x000ea4000c1e1500 */
[----:B--2---:R-:W-:Y:S01]  /*1280*/  HADD2.F32 R24, -RZ, R4.H0_H0 ;  /* 0x20000004ff187230 */ /* 0x004fe20000004100 */
[----:B------:R-:W-:Y:S06]  /*1290*/  BRA `(.L_x_6926) ;  /* 0x0000000800c47947 */ /* 0x000fec0003800000 */
.L_x_6929:
        /* <DEDUP_REMOVED lines=8> */
.L_x_6932:
[----:B------:R-:W2:Y:S02]  /*1320*/  LDG.E.U16 R4, desc[UR36][R4.64] ;  /* 0x0000002404047981 */ /* 0x000ea4000c1e1500 */
[----:B--2---:R-:W-:Y:S01]  /*1330*/  HADD2.F32 R24, -RZ, R4.H0_H0 ;  /* 0x20000004ff187230 */ /* 0x004fe20000004100 */
[----:B------:R-:W-:Y:S06]  /*1340*/  BRA `(.L_x_6926) ;  /* 0x0000000800987947 */ /* 0x000fec0003800000 */
.L_x_6931:
[----:B------:R-:W2:Y:S01]  /*1350*/  LDG.E.64 R4, desc[UR36][R4.64] ;  /* 0x0000002404047981 */ /* 0x000ea2000c1e1b00 */
[----:B------:R-:W-:Y:S01]  /*1360*/  UMOV UR4, 0xf0000000 ;  /* 0xf000000000047882 */ /* 0x000fe20000000000 */
[----:B------:R-:W-:Y:S01]  /*1370*/  UMOV UR5, 0x380fffff ;  /* 0x380fffff00057882 */ /* 0x000fe20000000000 */
[----:B--2---:R-:W0:Y:S01]  /*1380*/  F2F.F32.F64 R24, R4 ;  /* 0x0000000400187310 */ /* 0x004e220000301000 */
[----:B------:R-:W-:-:S14]  /*1390*/  DSETP.GEU.AND P0, PT, |R4|, UR4, PT ;  /* 0x0000000404007e2a */ /* 0x000fdc000bf0e200 */
[----:B0-----:R-:W-:Y:S01]  /*13a0*/  @!P0 FMUL R24, R24, 1.175494350822287508e-38 ;  /* 0x0080000018188820 */ /* 0x001fe20000400000 */
[----:B------:R-:W-:Y:S06]  /*13b0*/  BRA `(.L_x_6926) ;  /* 0x00000008007c7947 */ /* 0x000fec0003800000 */
.L_x_6921:
        /* <DEDUP_REMOVED lines=12> */
.L_x_6935:
[----:B------:R-:W2:Y:S01]  /*1480*/  LDG.E.64 R4, desc[UR36][R4.64] ;  /* 0x0000002404047981 */ /* 0x000ea2000c1e1b00 */
[----:B------:R-:W-:Y:S01]  /*1490*/  UMOV UR4, 0xf0000000 ;  /* 0xf000000000047882 */ /* 0x000fe20000000000 */
[----:B------:R-:W-:Y:S01]  /*14a0*/  UMOV UR5, 0x380fffff ;  /* 0x380fffff00057882 */ /* 0x000fe20000000000 */
[----:B--2---:R-:W0:Y:S01]  /*14b0*/  F2F.F32.F64 R24, R4 ;  /* 0x0000000400187310 */ /* 0x004e220000301000 */
[----:B------:R-:W-:-:S14]  /*14c0*/  DSETP.GEU.AND P0, PT, |R4|, UR4, PT ;  /* 0x0000000404007e2a */ /* 0x000fdc000bf0e200 */
[----:B0-----:R-:W-:Y:S01]  /*14d0*/  @!P0 FMUL R24, R24, 1.175494350822287508e-38 ;  /* 0x0080000018188820 */ /* 0x001fe20000400000 */
[----:B------:R-:W-:Y:S06]  /*14e0*/  BRA `(.L_x_6926) ;  /* 0x0000000800307947 */ /* 0x000fec0003800000 */
.L_x_6934:
        /* <DEDUP_REMOVED lines=26> */
.L_x_6937:
        /* <DEDUP_REMOVED lines=13> */
.L_x_6936:
[----:B------:R-:W2:Y:S02]  /*1760*/  LDG.E.U16 R4, desc[UR36][R4.64] ;  /* 0x0000002404047981 */ /* 0x000ea4000c1e1500 */
[----:B--2---:R-:W-:Y:S01]  /*1770*/  IMAD.U32 R24, R4, 0x10000, RZ ;  /* 0x0001000004187824 */ /* 0x004fe200078e00ff */
[----:B------:R-:W-:Y:S06]  /*1780*/  BRA `(.L_x_6926) ;  /* 0x0000000400887947 */ /* 0x000fec0003800000 */
.L_x_6933:
        /* <DEDUP_REMOVED lines=11> */
.L_x_6940:
        /* <DEDUP_REMOVED lines=20> */
.L_x_6942:
[----:B------:R-:W-:Y:S05]  /*1980*/  BSYNC B0 ;  /* 0x0000000000007941 */ /* 0x000fea0003800000 */
.L_x_6941:
[----:B------:R-:W-:Y:S01]  /*1990*/  IMAD.SHL.U32 R3, R3, 0x100000, RZ ;  /* 0x0010000003037824 */ /* 0x000fe200078e00ff */
[----:B------:R-:W-:-:S04]  /*19a0*/  LEA R5, R0, 0x3b800000, 0x17 ;  /* 0x3b80000000057811 */ /* 0x000fc800078eb8ff */
[----:B------:R-:W-:Y:S01]  /*19b0*/  LOP3.LUT R24, R5, R3, R24, 0xfe, !PT ;  /* 0x0000000305187212 */ /* 0x000fe200078efe18 */
[----:B------:R-:W-:Y:S06]  /*19c0*/  BRA `(.L_x_6926) ;  /* 0x0000000000f87947 */ /* 0x000fec0003800000 */
.L_x_6939:
        /* <DEDUP_REMOVED lines=20> */
.L_x_6944:
[----:B------:R-:W-:Y:S05]  /*1b10*/  BSYNC B0 ;  /* 0x0000000000007941 */ /* 0x000fea0003800000 */
.L_x_6943:
[----:B------:R-:W-:Y:S01]  /*1b20*/  IMAD.SHL.U32 R3, R3, 0x200000, RZ ;  /* 0x0020000003037824 */ /* 0x000fe200078e00ff */
[----:B------:R-:W-:-:S04]  /*1b30*/  LEA R5, R0, 0x37800000, 0x17 ;  /* 0x3780000000057811 */ /* 0x000fc800078eb8ff */
[----:B------:R-:W-:Y:S01]  /*1b40*/  LOP3.LUT R24, R5, R3, R24, 0xfe, !PT ;  /* 0x0000000305187212 */ /* 0x000fe200078efe18 */
[----:B------:R-:W-:Y:S06]  /*1b50*/  BRA `(.L_x_6926) ;  /* 0x0000000000947947 */ /* 0x000fec0003800000 */
.L_x_6938:
        /* <DEDUP_REMOVED lines=14> */
.L_x_6925:
        /* <DEDUP_REMOVED lines=16> */
.L_x_6947:
[----:B------:R-:W-:Y:S01]  /*1d40*/  IMAD.MOV.U32 R24, RZ, RZ, RZ ;  /* 0x000000ffff187224 */ /* 0x000fe200078e00ff */
[----:B------:R-:W-:Y:S06]  /*1d50*/  BRA `(.L_x_6926) ;  /* 0x0000000000147947 */ /* 0x000fec0003800000 */
.L_x_6946:
[----:B------:R-:W2:Y:S02]  /*1d60*/  LDG.E.64 R24, desc[UR36][R4.64] ;  /* 0x0000002404187981 */ /* 0x000ea4000c1e1b00 */
[----:B--2---:R0:W2:Y:S01]  /*1d70*/  I2F.U64 R24, R24 ;  /* 0x0000001800187312 */ /* 0x0040a20000301000 */
[----:B------:R-:W-:Y:S05]  /*1d80*/  BRA `(.L_x_6926) ;  /* 0x0000000000087947 */ /* 0x000fea0003800000 */
.L_x_6945:
[----:B------:R-:W2:Y:S02]  /*1d90*/  LDG.E R4, desc[UR36][R4.64] ;  /* 0x0000002404047981 */ /* 0x000ea4000c1e1900 */
[----:B--2---:R-:W-:-:S07]  /*1da0*/  I2FP.F32.U32 R24, R4 ;  /* 0x0000000400187245 */ /* 0x004fce0000201000 */
.L_x_6926:
[----:B------:R-:W-:Y:S05]  /*1db0*/  BSYNC B6 ;  /* 0x0000000000067941 */ /* 0x000fea0003800000 */
.L_x_6920:
[----:B------:R-:W-:-:S07]  /*1dc0*/  VIADD R16, R16, 0x80 ;  /* 0x0000008010107836 */ /* 0x000fce0000000000 */
.L_x_6919:
[----:B------:R-:W-:Y:S05]  /*1dd0*/  BSYNC B7 ;  /* 0x0000000000077941 */ /* 0x000fea0003800000 */
.L_x_6918:
        /* <DEDUP_REMOVED lines=27> */
.L_x_6954:
[----:B------:R-:W2:Y:S02]  /*1f90*/  LDG.E.U8 R4, desc[UR36][R4.64] ;  /* 0x0000002404047981 */ /* 0x000ea4000c1e1100 */
[----:B--2---:R-:W-:Y:S01]  /*1fa0*/  I2FP.F32.U32 R18, R4 ;  /* 0x0000000400127245 */ /* 0x004fe20000201000 */
[----:B------:R-:W-:Y:S06]  /*1fb0*/  BRA `(.L_x_6956) ;  /* 0x0000000c002c7947 */ /* 0x000fec0003800000 */
.L_x_6953:
        /* <DEDUP_REMOVED lines=9> */
.L_x_6958:
[----:B------:R-:W2:Y:S02]  /*2050*/  LDG.E R4, desc[UR36][R4.64] ;  /* 0x0000002404047981 */ /* 0x000ea4000c1e1900 */
[----:B--2---:R-:W-:Y:S01]  /*2060*/  I2FP.F32.S32 R18, R4 ;  /* 0x0000000400127245 */ /* 0x004fe20000201400 */
[----:B------:R-:W-:Y:S06]  /*2070*/  BRA `(.L_x_6956) ;  /* 0x0000000800fc7947 */ /* 0x000fec0003800000 */
.L_x_6957:
[----:B------:R-:W2:Y:S02]  /*2080*/  LDG.E.U16 R4, desc[UR36][R4.64] ;  /* 0x0000002404047981 */ /* 0x000ea4000c1e1500 */
[----:B--2---:R4:W0:Y:S01]  /*2090*/  I2F.S16 R18, R4 ;  /* 0x0000000400127306 */ /* 0x0048220000101400 */
[----:B------:R-:W-:Y:S05]  /*20a0*/  BRA `(.L_x_6956) ;  /* 0x0000000800f07947 */ /* 0x000fea0003800000 */
.L_x_6952:
        /* <DEDUP_REMOVED lines=8> */
.L_x_6960:
[----:B------:R-:W2:Y:S02]  /*2130*/  LDG.E.U16 R4, desc[UR36][R4.64] ;  /* 0x0000002404047981 */ /* 0x000ea4000c1e1500 */
[----:B--2---:R-:W-:Y:S01]  /*2140*/  HADD2.F32 R18, -RZ, R4.H0_H0 ;  /* 0x20000004ff127230 */ /* 0x004fe20000004100 */
[----:B------:R-:W-:Y:S06]  /*2150*/  BRA `(.L_x_6956) ;  /* 0x0000000800c47947 */ /* 0x000fec0003800000 */
.L_x_6959:
        /* <DEDUP_REMOVED lines=8> */
.L_x_6962:
[----:B------:R-:W2:Y:S02]  /*21e0*/  LDG.E.U16 R4, desc[UR36][R4.64] ;  /* 0x0000002404047981 */ /* 0x000ea4000c1e1500 */
[----:B--2---:R-:W-:Y:S01]  /*21f0*/  HADD2.F32 R18, -RZ, R4.H0_H0 ;  /* 0x20000004ff127230 */ /* 0x004fe20000004100 */
[----:B------:R-:W-:Y:S06]  /*2200*/  BRA `(.L_x_6956) ;  /* 0x0000000800987947 */ /* 0x000fec0003800000 */
.L_x_6961:
[----:B------:R-:W2:Y:S01]  /*2210*/  LDG.E.64 R4, desc[UR36][R4.64] ;  /* 0x0000002404047981 */ /* 0x000ea2000c1e1b00 */
[----:B------:R-:W-:Y:S01]  /*2220*/  UMOV UR4, 0xf0000000 ;  /* 0xf000000000047882 */ /* 0x000fe20000000000 */
[----:B------:R-:W-:Y:S01]  /*2230*/  UMOV UR5, 0x380fffff ;  /* 0x380fffff00057882 */ /* 0x000fe20000000000 */
[----:B--2---:R-:W0:Y:S01]  /*2240*/  F2F.F32.F64 R18, R4 ;  /* 0x0000000400127310 */ /* 0x004e220000301000 */
[----:B------:R-:W-:-:S14]  /*2250*/  DSETP.GEU.AND P0, PT, |R4|, UR4, PT ;  /* 0x0000000404007e2a */ /* 0x000fdc000bf0e200 */
[----:B0-----:R-:W-:Y:S01]  /*2260*/  @!P0 FMUL R18, R18, 1.175494350822287508e-38 ;  /* 0x0080000012128820 */ /* 0x001fe20000400000 */
[----:B------:R-:W-:Y:S06]  /*2270*/  BRA `(.L_x_6956) ;  /* 0x00000008007c7947 */ /* 0x000fec0003800000 */
.L_x_6951:
        /* <DEDUP_REMOVED lines=12> */
.L_x_6965:
[----:B------:R-:W2:Y:S01]  /*2340*/  LDG.E.64 R4, desc[UR36][R4.64] ;  /* 0x0000002404047981 */ /* 0x000ea2000c1e1b00 */
[----:B------:R-:W-:Y:S01]  /*2350*/  UMOV UR4, 0xf0000000 ;  /* 0xf000000000047882 */ /* 0x000fe20000000000 */
[----:B------:R-:W-:Y:S01]  /*2360*/  UMOV UR5, 0x380fffff ;  /* 0x380fffff00057882 */ /* 0x000fe20000000000 */
[----:B--2---:R-:W0:Y:S01]  /*2370*/  F2F.F32.F64 R18, R4 ;  /* 0x0000000400127310 */ /* 0x004e220000301000 */
[----:B------:R-:W-:-:S14]  /*2380*/  DSETP.GEU.AND P0, PT, |R4|, UR4, PT ;  /* 0x0000000404007e2a */ /* 0x000fdc000bf0e200 */
[----:B0-----:R-:W-:Y:S01]  /*2390*/  @!P0 FMUL R18, R18, 1.175494350822287508e-38 ;  /* 0x0080000012128820 */ /* 0x001fe20000400000 */
[----:B------:R-:W-:Y:S06]  /*23a0*/  BRA `(.L_x_6956) ;  /* 0x0000000800307947 */ /* 0x000fec0003800000 */
.L_x_6964:
        /* <DEDUP_REMOVED lines=26> */
.L_x_6967:
        /* <DEDUP_REMOVED lines=13> */
.L_x_6966:
[----:B------:R-:W2:Y:S02]  /*2620*/  LDG.E.U16 R4, desc[UR36][R4.64] ;  /* 0x0000002404047981 */ /* 0x000ea4000c1e1500 */
[----:B--2---:R-:W-:Y:S01]  /*2630*/  IMAD.U32 R18, R4, 0x10000, RZ ;  /* 0x0001000004127824 */ /* 0x004fe200078e00ff */
[----:B------:R-:W-:Y:S06]  /*2640*/  BRA `(.L_x_6956) ;  /* 0x0000000400887947 */ /* 0x000fec0003800000 */
.L_x_6963:
        /* <DEDUP_REMOVED lines=11> */
.L_x_6970:
        /* <DEDUP_REMOVED lines=20> */
.L_x_6972:
[----:B------:R-:W-:Y:S05]  /*2840*/  BSYNC B0 ;  /* 0x0000000000007941 */ /* 0x000fea0003800000 */
.L_x_6971:
[----:B------:R-:W-:Y:S01]  /*2850*/  IMAD.SHL.U32 R3, R3, 0x100000, RZ ;  /* 0x0010000003037824 */ /* 0x000fe200078e00ff */
[----:B------:R-:W-:-:S04]  /*2860*/  LEA R5, R0, 0x3b800000, 0x17 ;  /* 0x3b80000000057811 */ /* 0x000fc800078eb8ff */
[----:B------:R-:W-:Y:S01]  /*2870*/  LOP3.LUT R18, R5, R3, R18, 0xfe, !PT ;  /* 0x0000000305127212 */ /* 0x000fe200078efe12 */
[----:B------:R-:W-:Y:S06]  /*2880*/  BRA `(.L_x_6956) ;  /* 0x0000000000f87947 */ /* 0x000fec0003800000 */
.L_x_6969:
        /* <DEDUP_REMOVED lines=20> */
.L_x_6974:
[----:B------:R-:W-:Y:S05]  /*29d0*/  BSYNC B0 ;  /* 0x0000000000007941 */ /* 0x000fea0003800000 */
.L_x_6973:
[----:B------:R-:W-:Y:S01]  /*29e0*/  IMAD.SHL.U32 R3, R3, 0x200000, RZ ;  /* 0x0020000003037824 */ /* 0x000fe200078e00ff */
[----:B------:R-:W-:-:S04]  /*29f0*/  LEA R5, R0, 0x37800000, 0x17 ;  /* 0x3780000000057811 */ /* 0x000fc800078eb8ff */
[----:B------:R-:W-:Y:S01]  /*2a00*/  LOP3.LUT R18, R5, R3, R18, 0xfe, !PT ;  /* 0x0000000305127212 */ /* 0x000fe200078efe12 */
[----:B------:R-:W-:Y:S06]  /*2a10*/  BRA `(.L_x_6956) ;  /* 0x0000000000947947 */ /* 0x000fec0003800000 */
.L_x_6968:
        /* <DEDUP_REMOVED lines=14> */
.L_x_6955:
        /* <DEDUP_REMOVED lines=16> */
.L_x_6977:
[----:B------:R-:W-:Y:S01]  /*2c00*/  IMAD.MOV.U32 R18, RZ, RZ, RZ ;  /* 0x000000ffff127224 */ /* 0x000fe200078e00ff */
[----:B------:R-:W-:Y:S06]  /*2c10*/  BRA `(.L_x_6956) ;  /* 0x0000000000147947 */ /* 0x000fec0003800000 */
.L_x_6976:
[----:B------:R-:W2:Y:S02]  /*2c20*/  LDG.E.64 R4, desc[UR36][R4.64] ;  /* 0x0000002404047981 */ /* 0x000ea4000c1e1b00 */
[----:B--2---:R0:W2:Y:S01]  /*2c30*/  I2F.U64 R18, R4 ;  /* 0x0000000400127312 */ /* 0x0040a20000301000 */
[----:B------:R-:W-:Y:S05]  /*2c40*/  BRA `(.L_x_6956) ;  /* 0x0000000000087947 */ /* 0x000fea0003800000 */
.L_x_6975:
[----:B------:R-:W2:Y:S02]  /*2c50*/  LDG.E R4, desc[UR36][R4.64] ;  /* 0x0000002404047981 */ /* 0x000ea4000c1e1900 */
[----:B--2---:R-:W-:-:S07]  /*2c60*/  I2FP.F32.U32 R18, R4 ;  /* 0x0000000400127245 */ /* 0x004fce0000201000 */
.L_x_6956:
[----:B------:R-:W-:Y:S05]  /*2c70*/  BSYNC B6 ;  /* 0x0000000000067941 */ /* 0x000fea0003800000 */
.L_x_6950:
[----:B------:R-:W-:-:S07]  /*2c80*/  VIADD R16, R16, 0x80 ;  /* 0x0000008010107836 */ /* 0x000fce0000000000 */
.L_x_6949:
[----:B------:R-:W-:Y:S05]  /*2c90*/  BSYNC B7 ;  /* 0x0000000000077941 */ /* 0x000fea0003800000 */
.L_x_6948:
        /* <DEDUP_REMOVED lines=23> */
.L_x_6983:
[----:B------:R-:W2:Y:S02]  /*2e10*/  LDG.E.U8 R4, desc[UR36][R4.64] ;  /* 0x0000002404047981 */ /* 0x000ea4000c1e1100 */
[----:B--2---:R-:W-:Y:S01]  /*2e20*/  I2FP.F32.U32 R23, R4 ;  /* 0x0000000400177245 */ /* 0x004fe20000201000 */
[----:B------:R-:W-:Y:S06]  /*2e30*/  BRA `(.L_x_6979) ;  /* 0x0000000c00207947 */ /* 0x000fec0003800000 */
.L_x_6982:
        /* <DEDUP_REMOVED lines=9> */
.L_x_6986:
[----:B------:R-:W2:Y:S02]  /*2ed0*/  LDG.E R4, desc[UR36][R4.64] ;  /* 0x0000002404047981 */ /* 0x000ea4000c1e1900 */
[----:B--2---:R-:W-:Y:S01]  /*2ee0*/  I2FP.F32.S32 R23, R4 ;  /* 0x0000000400177245 */ /* 0x004fe20000201400 */
[----:B------:R-:W-:Y:S06]  /*2ef0*/  BRA `(.L_x_6979) ;  /* 0x0000000800f07947 */ /* 0x000fec0003800000 */
.L_x_6985:
[----:B------:R-:W2:Y:S02]  /*2f00*/  LDG.E.U16 R4, desc[UR36][R4.64] ;  /* 0x0000002404047981 */ /* 0x000ea4000c1e1500 */
[----:B--2---:R0:W2:Y:S01]  /*2f10*/  I2F.S16 R23, R4 ;  /* 0x0000000400177306 */ /* 0x0040a20000101400 */
[----:B------:R-:W-:Y:S05]  /*2f20*/  BRA `(.L_x_6979) ;  /* 0x0000000800e47947 */ /* 0x000fea0003800000 */
.L_x_6981:
        /* <DEDUP_REMOVED lines=8> */
.L_x_6988:
[----:B------:R-:W2:Y:S02]  /*2fb0*/  LDG.E.U16 R4, desc[UR36][R4.64] ;  /* 0x0000002404047981 */ /* 0x000ea4000c1e1500 */
[----:B--2---:R-:W-:Y:S01]  /*2fc0*/  HADD2.F32 R23, -RZ, R4.H0_H0 ;  /* 0x20000004ff177230 */ /* 0x004fe20000004100 */
[----:B------:R-:W-:Y:S06]  /*2fd0*/  BRA `(.L_x_6979) ;  /* 0x0000000800b87947 */ /* 0x000fec0003800000 */
.L_x_6987:
        /* <DEDUP_REMOVED lines=8> */
.L_x_6990:
[----:B------:R-:W2:Y:S02]  /*3060*/  LDG.E.U16 R4, desc[UR36][R4.64] ;  /* 0x0000002404047981 */ /* 0x000ea4000c1e1500 */
[----:B--2---:R-:W-:Y:S01]  /*3070*/  HADD2.F32 R23, -RZ, R4.H0_H0 ;  /* 0x20000004ff177230 */ /* 0x004fe20000004100 */
[----:B------:R-:W-:Y:S06]  /*3080*/  BRA `(.L_x_6979) ;  /* 0x00000008008c7947 */ /* 0x000fec0003800000 */
.L_x_6989:
[----:B------:R-:W2:Y:S01]  /*3090*/  LDG.E.64 R4, desc[UR36][R4.64] ;  /* 0x0000002404047981 */ /* 0x000ea2000c1e1b00 */
[----:B------:R-:W-:Y:S01]  /*30a0*/  UMOV UR4, 0xf0000000 ;  /* 0xf000000000047882 */ /* 0x000fe20000000000 */
[----:B------:R-:W-:Y:S01]  /*30b0*/  UMOV UR5, 0x380fffff ;  /* 0x380fffff00057882 */ /* 0x000fe20000000000 */
[----:B--2---:R-:W0:Y:S01]  /*30c0*/  F2F.F32.F64 R23, R4 ;  /* 0x0000000400177310 */ /* 0x004e220000301000 */
[----:B------:R-:W-:-:S14]  /*30d0*/  DSETP.GEU.AND P0, PT, |R4|, UR4, PT ;  /* 0x0000000404007e2a */ /* 0x000fdc000bf0e200 */
[----:B0-----:R-:W-:Y:S01]  /*30e0*/  @!P0 FMUL R23, R23, 1.175494350822287508e-38 ;  /* 0x0080000017178820 */ /* 0x001fe20000400000 */
[----:B------:R-:W-:Y:S06]  /*30f0*/  BRA `(.L_x_6979) ;  /* 0x0000000800707947 */ /* 0x000fec0003800000 */
.L_x_6980:
        /* <DEDUP_REMOVED lines=12> */
.L_x_6993:
[----:B------:R-:W2:Y:S01]  /*31c0*/  LDG.E.64 R4, desc[UR36][R4.64] ;  /* 0x0000002404047981 */ /* 0x000ea2000c1e1b00 */
[----:B------:R-:W-:Y:S01]  /*31d0*/  UMOV UR4, 0xf0000000 ;  /* 0xf000000000047882 */ /* 0x000fe20000000000 */
[----:B------:R-:W-:Y:S01]  /*31e0*/  UMOV UR5, 0x380fffff ;  /* 0x380fffff00057882 */ /* 0x000fe20000000000 */
[----:B--2---:R-:W0:Y:S01]  /*31f0*/  F2F.F32.F64 R23, R4 ;  /* 0x0000000400177310 */ /* 0x004e220000301000 */
[----:B------:R-:W-:-:S14]  /*3200*/  DSETP.GEU.AND P0, PT, |R4|, UR4, PT ;  /* 0x0000000404007e2a */ /* 0x000fdc000bf0e200 */
[----:B0-----:R-:W-:Y:S01]  /*3210*/  @!P0 FMUL R23, R23, 1.175494350822287508e-38 ;  /* 0x0080000017178820 */ /* 0x001fe20000400000 */
[----:B------:R-:W-:Y:S06]  /*3220*/  BRA `(.L_x_6979) ;  /* 0x0000000800247947 */ /* 0x000fec0003800000 */
.L_x_6992:
        /* <DEDUP_REMOVED lines=26> */
.L_x_6995:
        /* <DEDUP_REMOVED lines=13> */
.L_x_6994:
[----:B------:R-:W2:Y:S02]  /*34a0*/  LDG.E.U16 R4, desc[UR36][R4.64] ;  /* 0x0000002404047981 */ /* 0x000ea4000c1e1500 */
[----:B--2---:R-:W-:Y:S01]  /*34b0*/  IMAD.U32 R23, R4, 0x10000, RZ ;  /* 0x0001000004177824 */ /* 0x004fe200078e00ff */
[----:B------:R-:W-:Y:S06]  /*34c0*/  BRA `(.L_x_6979) ;  /* 0x00000004007c7947 */ /* 0x000fec0003800000 */
.L_x_6991:
        /* <DEDUP_REMOVED lines=11> */
.L_x_6998:
        /* <DEDUP_REMOVED lines=19> */
.L_x_7000:
[----:B------:R-:W-:Y:S05]  /*36b0*/  BSYNC B0 ;  /* 0x0000000000007941 */ /* 0x000fea0003800000 */
.L_x_6999:
[----:B------:R-:W-:Y:S01]  /*36c0*/  IMAD.SHL.U32 R3, R3, 0x100000, RZ ;  /* 0x0010000003037824 */ /* 0x000fe200078e00ff */
[----:B------:R-:W-:-:S04]  /*36d0*/  LEA R0, R0, 0x3b800000, 0x17 ;  /* 0x3b80000000007811 */ /* 0x000fc800078eb8ff */
[----:B------:R-:W-:Y:S01]  /*36e0*/  LOP3.LUT R23, R0, R3, R23, 0xfe, !PT ;  /* 0x0000000300177212 */ /* 0x000fe200078efe17 */
[----:B------:R-:W-:Y:S06]  /*36f0*/  BRA `(.L_x_6979) ;  /* 0x0000000000f07947 */ /* 0x000fec0003800000 */
.L_x_6997:
        /* <DEDUP_REMOVED lines=19> */
.L_x_7002:
[----:B------:R-:W-:Y:S05]  /*3830*/  BSYNC B0 ;  /* 0x0000000000007941 */ /* 0x000fea0003800000 */
.L_x_7001:
[----:B------:R-:W-:Y:S01]  /*3840*/  IMAD.SHL.U32 R3, R3, 0x200000, RZ ;  /* 0x0020000003037824 */ /* 0x000fe200078e00ff */
[----:B------:R-:W-:-:S04]  /*3850*/  LEA R0, R0, 0x37800000, 0x17 ;  /* 0x3780000000007811 */ /* 0x000fc800078eb8ff */
[----:B------:R-:W-:Y:S01]  /*3860*/  LOP3.LUT R23, R0, R3, R23, 0xfe, !PT ;  /* 0x0000000300177212 */ /* 0x000fe200078efe17 */
[----:B------:R-:W-:Y:S06]  /*3870*/  BRA `(.L_x_6979) ;  /* 0x0000000000907947 */ /* 0x000fec0003800000 */
.L_x_6996:
        /* <DEDUP_REMOVED lines=14> */
.L_x_6984:
        /* <DEDUP_REMOVED lines=16> */
.L_x_7005:
[----:B------:R-:W-:Y:S05]  /*3a60*/  BRA `(.L_x_6979) ;  /* 0x0000000000147947 */ /* 0x000fea0003800000 */
.L_x_7004:
[----:B------:R-:W2:Y:S02]  /*3a70*/  LDG.E.64 R4, desc[UR36][R4.64] ;  /* 0x0000002404047981 */ /* 0x000ea4000c1e1b00 */
[----:B--2---:R0:W2:Y:S01]  /*3a80*/  I2F.U64 R23, R4 ;  /* 0x0000000400177312 */ /* 0x0040a20000301000 */
[----:B------:R-:W-:Y:S05]  /*3a90*/  BRA `(.L_x_6979) ;  /* 0x0000000000087947 */ /* 0x000fea0003800000 */
.L_x_7003:
[----:B------:R-:W2:Y:S02]  /*3aa0*/  LDG.E R4, desc[UR36][R4.64] ;  /* 0x0000002404047981 */ /* 0x000ea4000c1e1900 */
[----:B--2---:R-:W-:-:S07]  /*3ab0*/  I2FP.F32.U32 R23, R4 ;  /* 0x0000000400177245 */ /* 0x004fce0000201000 */
.L_x_6979:
[----:B------:R-:W-:Y:S05]  /*3ac0*/  BSYNC B6 ;  /* 0x0000000000067941 */ /* 0x000fea0003800000 */
.L_x_6978:
[----:B------:R-:W0:Y:S01]  /*3ad0*/  S2R R19, SR_TID.X ;  /* 0x0000000000137919 */ /* 0x000e220000002100 */
[----:B------:R-:W1:Y:S01]  /*3ae0*/  LDC.U8 R16, c[0x0][0x234] ;  /* 0x00008d00ff107b82 */ /* 0x000e620000000000 */
[----:B------:R-:W-:Y:S01]  /*3af0*/  BSSY B0, `(.L_x_7006) ;  /* 0x0000026000007945 */ /* 0x000fe20003800000 */
[CC--:B0-----:R-:W-:Y:S01]  /*3b00*/  ISETP.GE.AND P2, PT, R19.reuse, R17.reuse, PT ;  /* 0x000000111300720c */ /* 0x0c1fe20003f46270 */
[C---:B------:R-:W-:Y:S02]  /*3b10*/  VIADD R0, R19.reuse, 0x100 ;  /* 0x0000010013007836 */ /* 0x040fe40000000000 */
[C---:B--2-4-:R-:W-:Y:S02]  /*3b20*/  VIADD R4, R19.reuse, 0x180 ;  /* 0x0000018013047836 */ /* 0x054fe40000000000 */
[----:B------:R-:W-:Y:S01]  /*3b30*/  VIADD R26, R19, 0x80 ;  /* 0x00000080131a7836 */ /* 0x000fe20000000000 */
[-C--:B------:R-:W-:Y:S02]  /*3b40*/  ISETP.GE.AND P0, PT, R0, R17.reuse, PT ;  /* 0x000000110000720c */ /* 0x080fe40003f06270 */
[----:B------:R-:W-:-:S02]  /*3b50*/  ISETP.GE.AND P1, PT, R4, R17, PT ;  /* 0x000000110400720c */ /* 0x000fc40003f26270 */
[----:B------:R-:W-:-:S03]  /*3b60*/  ISETP.GE.AND P3, PT, R26, R17, PT ;  /* 0x000000111a00720c */ /* 0x000fc60003f66270 */
[----:B------:R-:W-:Y:S10]  /*3b70*/  @P2 BRA `(.L_x_7007) ;  /* 0x0000000000742947 */ /* 0x000ff40003800000 */
[C---:B-1-3-5:R-:W-:Y:S01]  /*3b80*/  FADD.FTZ.RZ R0, R22.reuse, 1 ;  /* 0x3f80000016007421 */ /* 0x06afe2000001c000 */
[----:B------:R-:W-:Y:S01]  /*3b90*/  IMAD.MOV.U32 R5, RZ, RZ, 0x3e800000 ;  /* 0x3e800000ff057424 */ /* 0x000fe200078e00ff */
[----:B------:R-:W-:Y:S01]  /*3ba0*/  ISETP.GE.U32.AND P4, PT, R22, 0x7f800000, PT ;  /* 0x7f8000001600780c */ /* 0x000fe20003f86070 */
[----:B------:R-:W-:Y:S02]  /*3bb0*/  IMAD.MOV.U32 R7, RZ, RZ, 0x3d39bf78 ;  /* 0x3d39bf78ff077424 */ /* 0x000fe400078e00ff */
        /* <DEDUP_REMOVED lines=25> */
.L_x_7007:
[----:B------:R-:W-:Y:S05]  /*3d50*/  BSYNC B0 ;  /* 0x0000000000007941 */ /* 0x000fea0003800000 */
.L_x_7006:
[----:B------:R-:W-:Y:S04]  /*3d60*/  BSSY B0, `(.L_x_7008) ;  /* 0x000001f000007945 */ /* 0x000fe80003800000 */
[----:B------:R-:W-:Y:S05]  /*3d70*/  @P3 BRA `(.L_x_7009) ;  /* 0x0000000000743947 */ /* 0x000fea0003800000 */
[C---:B-----5:R-:W-:Y:S01]  /*3d80*/  FADD.FTZ.RZ R0, R24.reuse, 1 ;  /* 0x3f80000018007421 */ /* 0x060fe2000001c000 */
        /* <DEDUP_REMOVED lines=21> */
[----:B-1-3--:R-:W-:Y:S01]  /*3ee0*/  FFMA.FTZ R22, R3, 0.69314718246459960938, R0 ;  /* 0x3f31721803167823 */ /* 0x00afe20000010000 */
[----:B------:R-:W-:Y:S06]  /*3ef0*/  @!P3 BRA `(.L_x_7009) ;  /* 0x000000000014b947 */ /* 0x000fec0003800000 */
[C---:B------:R-:W-:Y:S02]  /*3f00*/  ISETP.GE.AND P3, PT, R24.reuse, -0x407fffff, PT ;  /* 0xbf8000011800780c */ /* 0x040fe40003f66270 */
[----:B------:R-:W-:-:S11]  /*3f10*/  FSETP.NEU.FTZ.AND P4, PT, R24, RZ, PT ;  /* 0x000000ff1800720b */ /* 0x000fd60003f9d000 */
[----:B------:R-:W-:-:S04]  /*3f20*/  @P3 IMAD.MOV.U32 R3, RZ, RZ, 0x7f800000 ;  /* 0x7f800000ff033424 */ /* 0x000fc800078e00ff */
[----:B------:R-:W-:-:S05]  /*3f30*/  @P3 FFMA.FTZ R22, R24, R3, +INF ;  /* 0x7f80000018163423 */ /* 0x000fca0000010003 */
[----:B------:R-:W-:-:S07]  /*3f40*/  FSEL R22, R22, -RZ, P4 ;  /* 0x800000ff16167208 */ /* 0x000fce0002000000 */
.L_x_7009:
[----:B------:R-:W-:Y:S05]  /*3f50*/  BSYNC B0 ;  /* 0x0000000000007941 */ /* 0x000fea0003800000 */
.L_x_7008:
        /* <DEDUP_REMOVED lines=31> */
.L_x_7011:
[----:B------:R-:W-:Y:S05]  /*4150*/  BSYNC B0 ;  /* 0x0000000000007941 */ /* 0x000fea0003800000 */
.L_x_7010:
        /* <DEDUP_REMOVED lines=31> */
.L_x_7013:
[----:B------:R-:W-:Y:S05]  /*4350*/  BSYNC B0 ;  /* 0x0000000000007941 */ /* 0x000fea0003800000 */
.L_x_7012:
[----:B------:R-:W-:Y:S04]  /*4360*/  BSSY B6, `(.L_x_7014) ;  /* 0x0000100000067945 */ /* 0x000fe80003800000 */
[----:B------:R-:W-:Y:S05]  /*4370*/  @P2 BRA `(.L_x_7015) ;  /* 0x0000000c00f82947 */ /* 0x000fea0003800000 */
[----:B------:R-:W0:Y:S01]  /*4380*/  LDC.64 R8, c[0x0][0x218] ;  /* 0x00008600ff087b82 */ /* 0x000e220000000a00 */
[----:B-1----:R-:W-:Y:S01]  /*4390*/  PRMT R0, R16, 0x9910, RZ ;  /* 0x0000991010007816 */ /* 0x002fe200000000ff */
        /* <DEDUP_REMOVED lines=19> */
.L_x_7019:
[----:B------:R-:W0:Y:S01]  /*44d0*/  F2I.S64.TRUNC R4, R4 ;  /* 0x0000000400047311 */ /* 0x000e22000020d900 */
[----:B------:R-:W-:Y:S02]  /*44e0*/  IMAD.MOV.U32 R19, RZ, RZ, R26 ;  /* 0x000000ffff137224 */ /* 0x000fe400078e001a */
[----:B0-----:R-:W-:-:S05]  /*44f0*/  IMAD.MOV.U32 R3, RZ, RZ, R4 ;  /* 0x000000ffff037224 */ /* 0x001fca00078e0004 */
[----:B------:R0:W-:Y:S01]  /*4500*/  STG.E.U8 desc[UR36][R8.64], R3 ;  /* 0x0000000308007986 */ /* 0x0001e2000c101124 */
[----:B------:R-:W-:Y:S05]  /*4510*/  BRA `(.L_x_7015) ;  /* 0x0000000c00907947 */ /* 0x000fea0003800000 */
.L_x_7018:
        /* <DEDUP_REMOVED lines=10> */
.L_x_7022:
[----:B------:R-:W0:Y:S01]  /*45c0*/  F2I.FTZ.TRUNC.NTZ R3, R4 ;  /* 0x0000000400037305 */ /* 0x000e22000021f100 */
[----:B------:R-:W-:Y:S01]  /*45d0*/  IMAD.MOV.U32 R19, RZ, RZ, R26 ;  /* 0x000000ffff137224 */ /* 0x000fe200078e001a */
[----:B0-----:R0:W-:Y:S01]  /*45e0*/  STG.E desc[UR36][R8.64], R3 ;  /* 0x0000000308007986 */ /* 0x0011e2000c101924 */
[----:B------:R-:W-:Y:S05]  /*45f0*/  BRA `(.L_x_7015) ;  /* 0x0000000c00587947 */ /* 0x000fea0003800000 */
.L_x_7021:
[----:B------:R-:W0:Y:S01]  /*4600*/  F2I.FTZ.TRUNC.NTZ R3, R4 ;  /* 0x0000000400037305 */ /* 0x000e22000021f100 */
[----:B------:R-:W-:Y:S01]  /*4610*/  IMAD.MOV.U32 R19, RZ, RZ, R26 ;  /* 0x000000ffff137224 */ /* 0x000fe200078e001a */
[----:B0-----:R0:W-:Y:S01]  /*4620*/  STG.E.U16 desc[UR36][R8.64], R3 ;  /* 0x0000000308007986 */ /* 0x0011e2000c101524 */
[----:B------:R-:W-:Y:S05]  /*4630*/  BRA `(.L_x_7015) ;  /* 0x0000000c00487947 */ /* 0x000fea0003800000 */
.L_x_7017:
        /* <DEDUP_REMOVED lines=9> */
.L_x_7024:
[----:B------:R-:W-:Y:S01]  /*46d0*/  F2FP.F16.F32.PACK_AB R4, RZ, R4 ;  /* 0x00000004ff04723e */ /* 0x000fe200000000ff */
[----:B------:R-:W-:-:S04]  /*46e0*/  IMAD.MOV.U32 R19, RZ, RZ, R26 ;  /* 0x000000ffff137224 */ /* 0x000fc800078e001a */
[----:B------:R0:W-:Y:S01]  /*46f0*/  STG.E.U16 desc[UR36][R8.64], R4 ;  /* 0x0000000408007986 */ /* 0x0001e2000c101524 */
[----:B------:R-:W-:Y:S05]  /*4700*/  BRA `(.L_x_7015) ;  /* 0x0000000c00147947 */ /* 0x000fea0003800000 */
.L_x_7023:
        /* <DEDUP_REMOVED lines=10> */
.L_x_7026:
[----:B------:R-:W-:Y:S01]  /*47b0*/  F2FP.F16.F32.PACK_AB R3, RZ, R4 ;  /* 0x00000004ff03723e */ /* 0x000fe200000000ff */
[----:B------:R-:W-:-:S03]  /*47c0*/  IMAD.MOV.U32 R19, RZ, RZ, R26 ;  /* 0x000000ffff137224 */ /* 0x000fc600078e001a */
[----:B------:R-:W-:-:S05]  /*47d0*/  PRMT R3, R3, 0x5410, RZ ;  /* 0x0000541003037816 */ /* 0x000fca00000000ff */
[----:B------:R0:W-:Y:S01]  /*47e0*/  STG.E desc[UR36][R8.64], R3 ;  /* 0x0000000308007986 */ /* 0x0001e2000c101924 */
[----:B------:R-:W-:Y:S05]  /*47f0*/  BRA `(.L_x_7015) ;  /* 0x0000000800d87947 */ /* 0x000fea0003800000 */
.L_x_7025:
[----:B------:R-:W-:Y:S01]  /*4800*/  FMUL.FTZ R4, R4, 1 ;  /* 0x3f80000004047820 */ /* 0x000fe20000410000 */
[----:B------:R-:W-:-:S05]  /*4810*/  IMAD.MOV.U32 R19, RZ, RZ, R26 ;  /* 0x000000ffff137224 */ /* 0x000fca00078e001a */
[----:B------:R-:W0:Y:S02]  /*4820*/  F2F.F64.F32 R4, R4 ;  /* 0x0000000400047310 */ /* 0x000e240000201800 */
[----:B0-----:R0:W-:Y:S01]  /*4830*/  STG.E.64 desc[UR36][R8.64], R4 ;  /* 0x0000000408007986 */ /* 0x0011e2000c101b24 */
[----:B------:R-:W-:Y:S05]  /*4840*/  BRA `(.L_x_7015) ;  /* 0x0000000800c47947 */ /* 0x000fea0003800000 */
.L_x_7016:
        /* <DEDUP_REMOVED lines=13> */
.L_x_7029:
[----:B------:R-:W-:Y:S01]  /*4920*/  FMUL.FTZ R4, R4, 1 ;  /* 0x3f80000004047820 */ /* 0x000fe20000410000 */
[----:B------:R-:W-:Y:S01]  /*4930*/  CS2R R6, SRZ ;  /* 0x0000000000067805 */ /* 0x000fe2000001ff00 */
[----:B------:R-:W-:-:S04]  /*4940*/  IMAD.MOV.U32 R19, RZ, RZ, R26 ;  /* 0x000000ffff137224 */ /* 0x000fc800078e001a */
[----:B------:R-:W0:Y:S02]  /*4950*/  F2F.F64.F32 R4, R4 ;  /* 0x0000000400047310 */ /* 0x000e240000201800 */
[----:B0-----:R0:W-:Y:S01]  /*4960*/  STG.E.128 desc[UR36][R8.64], R4 ;  /* 0x0000000408007986 */ /* 0x0011e2000c101d24 */
[----:B------:R-:W-:Y:S05]  /*4970*/  BRA `(.L_x_7015) ;  /* 0x0000000800787947 */ /* 0x000fea0003800000 */
.L_x_7028:
        /* <DEDUP_REMOVED lines=20> */
.L_x_7033:
[----:B------:R-:W-:Y:S05]  /*4ac0*/  BSYNC B0 ;  /* 0x0000000000007941 */ /* 0x000fea0003800000 */
.L_x_7032:
[----:B------:R-:W-:Y:S01]  /*4ad0*/  LOP3.LUT R5, R0, R5, RZ, 0xfc, !PT ;  /* 0x0000000500057212 */ /* 0x000fe200078efcff */
[----:B------:R-:W-:-:S04]  /*4ae0*/  IMAD.MOV.U32 R19, RZ, RZ, R26 ;  /* 0x000000ffff137224 */ /* 0x000fc800078e001a */
[----:B------:R0:W-:Y:S01]  /*4af0*/  STG.E.U8 desc[UR36][R8.64], R5 ;  /* 0x0000000508007986 */ /* 0x0001e2000c101124 */
[----:B------:R-:W-:Y:S05]  /*4b00*/  BRA `(.L_x_7015) ;  /* 0x0000000800147947 */ /* 0x000fea0003800000 */
.L_x_7031:
        /* <DEDUP_REMOVED lines=12> */
.L_x_7035:
[----:B------:R-:W-:Y:S01]  /*4bd0*/  IMAD.MOV.U32 R0, RZ, RZ, 0x7f ;  /* 0x0000007fff007424 */ /* 0x000fe200078e00ff */
[----:B------:R-:W-:-:S04]  /*4be0*/  ISETP.GT.U32.AND P0, PT, R5, 0x7f800000, PT ;  /* 0x7f8000000500780c */ /* 0x000fc80003f04070 */
[----:B------:R-:W-:-:S09]  /*4bf0*/  SEL R0, R0, 0x7c, P0 ;  /* 0x0000007c00007807 */ /* 0x000fd20000000000 */
.L_x_7036:
[----:B------:R-:W-:Y:S05]  /*4c00*/  BSYNC B0 ;  /* 0x0000000000007941 */ /* 0x000fea0003800000 */
.L_x_7034:
[----:B------:R-:W-:Y:S01]  /*4c10*/  LOP3.LUT R4, R4, 0x80000000, RZ, 0xc0, !PT ;  /* 0x8000000004047812 */ /* 0x000fe200078ec0ff */
[----:B------:R-:W-:-:S03]  /*4c20*/  IMAD.MOV.U32 R19, RZ, RZ, R26 ;  /* 0x000000ffff137224 */ /* 0x000fc600078e001a */
[----:B------:R-:W-:-:S04]  /*4c30*/  SHF.R.U32.HI R3, RZ, 0x18, R4 ;  /* 0x00000018ff037819 */ /* 0x000fc80000011604 */
[----:B------:R-:W-:-:S05]  /*4c40*/  LOP3.LUT R3, R0, R3, RZ, 0xfc, !PT ;  /* 0x0000000300037212 */ /* 0x000fca00078efcff */
[----:B------:R0:W-:Y:S01]  /*4c50*/  STG.E.U8 desc[UR36][R8.64], R3 ;  /* 0x0000000308007986 */ /* 0x0001e2000c101124 */
[----:B------:R-:W-:Y:S05]  /*4c60*/  BRA `(.L_x_7015) ;  /* 0x0000000400bc7947 */ /* 0x000fea0003800000 */
.L_x_7030:
[----:B------:R-:W-:Y:S01]  /*4c70*/  F2FP.BF16.F32.PACK_AB R4, RZ, R4 ;  /* 0x00000004ff04723e */ /* 0x000fe200000010ff */
[----:B------:R-:W-:-:S04]  /*4c80*/  IMAD.MOV.U32 R19, RZ, RZ, R26 ;  /* 0x000000ffff137224 */ /* 0x000fc800078e001a */
[----:B------:R0:W-:Y:S01]  /*4c90*/  STG.E.U16 desc[UR36][R8.64], R4 ;  /* 0x0000000408007986 */ /* 0x0001e2000c101524 */
[----:B------:R-:W-:Y:S05]  /*4ca0*/  BRA `(.L_x_7015) ;  /* 0x0000000400ac7947 */ /* 0x000fea0003800000 */
.L_x_7027:
        /* <DEDUP_REMOVED lines=12> */
.L_x_7039:
        /* <DEDUP_REMOVED lines=16> */
.L_x_7042:
[----:B------:R-:W-:-:S04]  /*4e70*/  LOP3.LUT R4, R4, 0x80000000, RZ, 0xc0, !PT ;  /* 0x8000000004047812 */ /* 0x000fc800078ec0ff */
[----:B------:R-:W-:-:S04]  /*4e80*/  SHF.R.U32.HI R4, RZ, 0x18, R4 ;  /* 0x00000018ff047819 */ /* 0x000fc80000011604 */
[----:B------:R-:W-:-:S04]  /*4e90*/  LOP3.LUT R3, R3, R4, RZ, 0xfc, !PT ;  /* 0x0000000403037212 */ /* 0x000fc800078efcff */
[----:B------:R-:W-:-:S07]  /*4ea0*/  PRMT R0, R3, 0x7610, R0 ;  /* 0x0000761003007816 */ /* 0x000fce0000000000 */
.L_x_7041:
[----:B------:R-:W-:Y:S05]  /*4eb0*/  BSYNC B0 ;  /* 0x0000000000007941 */ /* 0x000fea0003800000 */
.L_x_7040:
[----:B------:R0:W-:Y:S01]  /*4ec0*/  STG.E.U8 desc[UR36][R8.64], R0 ;  /* 0x0000000008007986 */ /* 0x0001e2000c101124 */
[----:B------:R-:W-:Y:S01]  /*4ed0*/  IMAD.MOV.U32 R19, RZ, RZ, R26 ;  /* 0x000000ffff137224 */ /* 0x000fe200078e001a */
[----:B------:R-:W-:Y:S06]  /*4ee0*/  BRA `(.L_x_7015) ;  /* 0x00000004001c7947 */ /* 0x000fec0003800000 */
.L_x_7038:
        /* <DEDUP_REMOVED lines=16> */
.L_x_7045:
[----:B------:R-:W-:-:S04]  /*4ff0*/  LOP3.LUT R4, R4, 0x80000000, RZ, 0xc0, !PT ;  /* 0x8000000004047812 */ /* 0x000fc800078ec0ff */
[----:B------:R-:W-:-:S04]  /*5000*/  SHF.R.U32.HI R4, RZ, 0x18, R4 ;  /* 0x00000018ff047819 */ /* 0x000fc80000011604 */
[----:B------:R-:W-:-:S04]  /*5010*/  LOP3.LUT R3, R3, R4, RZ, 0xfc, !PT ;  /* 0x0000000403037212 */ /* 0x000fc800078efcff */
[----:B------:R-:W-:-:S07]  /*5020*/  PRMT R0, R3, 0x7610, R0 ;  /* 0x0000761003007816 */ /* 0x000fce0000000000 */
.L_x_7044:
[----:B------:R-:W-:Y:S05]  /*5030*/  BSYNC B0 ;  /* 0x0000000000007941 */ /* 0x000fea0003800000 */
.L_x_7043:
[----:B------:R0:W-:Y:S01]  /*5040*/  STG.E.U8 desc[UR36][R8.64], R0 ;  /* 0x0000000008007986 */ /* 0x0001e2000c101124 */
[----:B------:R-:W-:Y:S01]  /*5050*/  IMAD.MOV.U32 R19, RZ, RZ, R26 ;  /* 0x000000ffff137224 */ /* 0x000fe200078e001a */
[----:B------:R-:W-:Y:S06]  /*5060*/  BRA `(.L_x_7015) ;  /* 0x0000000000bc7947 */ /* 0x000fec0003800000 */
.L_x_7037:
        /* <DEDUP_REMOVED lines=22> */
.L_x_7020:
        /* <DEDUP_REMOVED lines=15> */
[----:B0--3-5:R-:W-:Y:S05]  /*52c0*/  CALL.ABS.NOINC R14 ;  /* 0x000000000e007343 */ /* 0x029fea0003c00000 */
.L_x_7048:
[----:B------:R-:W-:Y:S01]  /*52d0*/  IMAD.MOV.U32 R19, RZ, RZ, R26 ;  /* 0x000000ffff137224 */ /* 0x000fe200078e001a */
[----:B------:R-:W-:Y:S06]  /*52e0*/  BRA `(.L_x_7015) ;  /* 0x00000000001c7947 */ /* 0x000fec0003800000 */
.L_x_7047:
[----:B------:R-:W0:Y:S01]  /*52f0*/  F2I.U64.TRUNC R4, R4 ;  /* 0x0000000400047311 */ /* 0x000e22000020d800 */
[----:B------:R-:W-:Y:S01]  /*5300*/  IMAD.MOV.U32 R19, RZ, RZ, R26 ;  /* 0x000000ffff137224 */ /* 0x000fe200078e001a */
[----:B0-----:R4:W-:Y:S01]  /*5310*/  STG.E.64 desc[UR36][R8.64], R4 ;  /* 0x0000000408007986 */ /* 0x0019e2000c101b24 */
[----:B------:R-:W-:Y:S05]  /*5320*/  BRA `(.L_x_7015) ;  /* 0x00000000000c7947 */ /* 0x000fea0003800000 */
.L_x_7046:
[----:B------:R-:W0:Y:S01]  /*5330*/  F2I.FTZ.U32.TRUNC.NTZ R3, R4 ;  /* 0x0000000400037305 */ /* 0x000e22000021f000 */
[----:B------:R-:W-:Y:S01]  /*5340*/  IMAD.MOV.U32 R19, RZ, RZ, R26 ;  /* 0x000000ffff137224 */ /* 0x000fe200078e001a */
[----:B0-----:R0:W-:Y:S06]  /*5350*/  STG.E desc[UR36][R8.64], R3 ;  /* 0x0000000308007986 */ /* 0x0011ec000c101924 */
.L_x_7015:
[----:B------:R-:W-:Y:S05]  /*5360*/  BSYNC B6 ;  /* 0x0000000000067941 */ /* 0x000fea0003800000 */
.L_x_7014:
[----:B------:R-:W-:Y:S01]  /*5370*/  ISETP.GE.AND P0, PT, R19, R17, PT ;  /* 0x000000111300720c */ /* 0x000fe20003f06270 */
[----:B------:R-:W-:-:S12]  /*5380*/  BSSY B6, `(.L_x_7049) ;  /* 0x00001d8000067945 */ /* 0x000fd80003800000 */
[----:B------:R-:W-:Y:S05]  /*5390*/  @P0 BRA `(.L_x_7050) ;  /* 0x0000001c00580947 */ /* 0x000fea0003800000 */
[----:B0-2-4-:R-:W0:Y:S01]  /*53a0*/  LDC.64 R8, c[0x0][0x218] ;  /* 0x00008600ff087b82 */ /* 0x015e220000000a00 */
[----:B------:R-:W-:Y:S01]  /*53b0*/  IMAD R0, R2, 0x200, R19 ;  /* 0x0000020002007824 */ /* 0x000fe200078e0213 */
[----:B-1----:R-:W-:Y:S01]  /*53c0*/  PRMT R4, R16, 0x9910, RZ ;  /* 0x0000991010047816 */ /* 0x002fe200000000ff */
        /* <DEDUP_REMOVED lines=15> */
[----:B---3-5:R-:W0:Y:S02]  /*54c0*/  F2I.FTZ.TRUNC.NTZ R3, R22 ;  /* 0x0000001600037305 */ /* 0x028e24000021f100 */
[----:B0-----:R0:W-:Y:S01]  /*54d0*/  STG.E.U8 desc[UR36][R8.64], R3 ;  /* 0x0000000308007986 */ /* 0x0011e2000c101124 */
[----:B------:R-:W-:Y:S05]  /*54e0*/  BRA `(.L_x_7056) ;  /* 0x0000000c00507947 */ /* 0x000fea0003800000 */
.L_x_7054:
[----:B---3-5:R-:W0:Y:S02]  /*54f0*/  F2I.S64.TRUNC R22, R22 ;  /* 0x0000001600167311 */ /* 0x028e24000020d900 */
[----:B0-----:R-:W-:-:S05]  /*5500*/  IMAD.MOV.U32 R3, RZ, RZ, R22 ;  /* 0x000000ffff037224 */ /* 0x001fca00078e0016 */
[----:B------:R0:W-:Y:S01]  /*5510*/  STG.E.U8 desc[UR36][R8.64], R3 ;  /* 0x0000000308007986 */ /* 0x0001e2000c101124 */
[----:B------:R-:W-:Y:S05]  /*5520*/  BRA `(.L_x_7056) ;  /* 0x0000000c00407947 */ /* 0x000fea0003800000 */
.L_x_7053:
[----:B------:R-:W-:-:S13]  /*5530*/  ISETP.NE.AND P0, PT, R0, 0x2, PT ;  /* 0x000000020000780c */ /* 0x000fda0003f05270 */
[----:B------:R-:W-:Y:S05]  /*5540*/  @!P0 BRA `(.L_x_7057) ;  /* 0x0000000000288947 */ /* 0x000fea0003800000 */
[----:B------:R-:W-:-:S13]  /*5550*/  ISETP.NE.AND P0, PT, R0, 0x3, PT ;  /* 0x000000030000780c */ /* 0x000fda0003f05270 */
[----:B------:R-:W-:Y:S05]  /*5560*/  @!P0 BRA `(.L_x_7058) ;  /* 0x0000000000148947 */ /* 0x000fea0003800000 */
[----:B------:R-:W-:-:S13]  /*5570*/  ISETP.NE.AND P0, PT, R0, 0x4, PT ;  /* 0x000000040000780c */ /* 0x000fda0003f05270 */
[----:B------:R-:W-:Y:S05]  /*5580*/  @P0 BRA `(.L_x_7055) ;  /* 0x0000000800d00947 */ /* 0x000fea0003800000 */
[----:B---3-5:R-:W0:Y:S02]  /*5590*/  F2I.S64.TRUNC R22, R22 ;  /* 0x0000001600167311 */ /* 0x028e24000020d900 */
[----:B0-----:R0:W-:Y:S01]  /*55a0*/  STG.E.64 desc[UR36][R8.64], R22 ;  /* 0x0000001608007986 */ /* 0x0011e2000c101b24 */
[----:B------:R-:W-:Y:S05]  /*55b0*/  BRA `(.L_x_7056) ;  /* 0x0000000c001c7947 */ /* 0x000fea0003800000 */
.L_x_7058:
[----:B---3-5:R-:W0:Y:S02]  /*55c0*/  F2I.FTZ.TRUNC.NTZ R3, R22 ;  /* 0x0000001600037305 */ /* 0x028e24000021f100 */
[----:B0-----:R0:W-:Y:S01]  /*55d0*/  STG.E desc[UR36][R8.64], R3 ;  /* 0x0000000308007986 */ /* 0x0011e2000c101924 */
[----:B------:R-:W-:Y:S05]  /*55e0*/  BRA `(.L_x_7056) ;  /* 0x0000000c00107947 */ /* 0x000fea0003800000 */
.L_x_7057:
[----:B---3-5:R-:W0:Y:S02]  /*55f0*/  F2I.FTZ.TRUNC.NTZ R3, R22 ;  /* 0x0000001600037305 */ /* 0x028e24000021f100 */
[----:B0-----:R0:W-:Y:S01]  /*5600*/  STG.E.U16 desc[UR36][R8.64], R3 ;  /* 0x0000000308007986 */ /* 0x0011e2000c101524 */
[----:B------:R-:W-:Y:S05]  /*5610*/  BRA `(.L_x_7056) ;  /* 0x0000000c00047947 */ /* 0x000fea0003800000 */
.L_x_7052:
[----:B------:R-:W-:-:S13]  /*5620*/  ISETP.GT.AND P0, PT, R0, 0x6, PT ;  /* 0x000000060000780c */ /* 0x000fda0003f04270 */
[----:B------:R-:W-:Y:S05]  /*5630*/  @P0 BRA `(.L_x_7059) ;  /* 0x0000000000240947 */ /* 0x000fea0003800000 */
[----:B------:R-:W-:-:S13]  /*5640*/  ISETP.NE.AND P0, PT, R0, 0x5, PT ;  /* 0x000000050000780c */ /* 0x000fda0003f05270 */
[----:B------:R-:W-:Y:S05]  /*5650*/  @!P0 BRA `(.L_x_7060) ;  /* 0x0000000000108947 */ /* 0x000fea0003800000 */
[----:B------:R-:W-:-:S13]  /*5660*/  ISETP.NE.AND P0, PT, R0, 0x6, PT ;  /* 0x000000060000780c */ /* 0x000fda0003f05270 */
[----:B------:R-:W-:Y:S05]  /*5670*/  @P0 BRA `(.L_x_7055) ;  /* 0x0000000800940947 */ /* 0x000fea0003800000 */
[----:B---3-5:R0:W-:Y:S01]  /*5680*/  STG.E desc[UR36][R8.64], R22 ;  /* 0x0000001608007986 */ /* 0x0281e2000c101924 */
[----:B------:R-:W-:Y:S05]  /*5690*/  BRA `(.L_x_7056) ;  /* 0x0000000800e47947 */ /* 0x000fea0003800000 */
.L_x_7060:
[----:B---3-5:R-:W-:-:S05]  /*56a0*/  F2FP.F16.F32.PACK_AB R22, RZ, R22 ;  /* 0x00000016ff16723e */ /* 0x028fca00000000ff */
[----:B------:R0:W-:Y:S01]  /*56b0*/  STG.E.U16 desc[UR36][R8.64], R22 ;  /* 0x0000001608007986 */ /* 0x0001e2000c101524 */
[----:B------:R-:W-:Y:S05]  /*56c0*/  BRA `(.L_x_7056) ;  /* 0x0000000800d87947 */ /* 0x000fea0003800000 */
.L_x_7059:
[----:B------:R-:W-:-:S13]  /*56d0*/  ISETP.NE.AND P0, PT, R0, 0x7, PT ;  /* 0x000000070000780c */ /* 0x000fda0003f05270 */
[----:B------:R-:W-:Y:S05]  /*56e0*/  @!P0 BRA `(.L_x_7061) ;  /* 0x00000000002c8947 */ /* 0x000fea0003800000 */
[----:B------:R-:W-:-:S13]  /*56f0*/  ISETP.NE.AND P0, PT, R0, 0x8, PT ;  /* 0x000000080000780c */ /* 0x000fda0003f05270 */
[----:B------:R-:W-:Y:S05]  /*5700*/  @!P0 BRA `(.L_x_7062) ;  /* 0x0000000000148947 */ /* 0x000fea0003800000 */
[----:B------:R-:W-:-:S13]  /*5710*/  ISETP.NE.AND P0, PT, R0, 0x9, PT ;  /* 0x000000090000780c */ /* 0x000fda0003f05270 */
[----:B------:R-:W-:Y:S05]  /*5720*/  @P0 BRA `(.L_x_7055) ;  /* 0x0000000800680947 */ /* 0x000fea0003800000 */
[----:B-----5:R-:W-:-:S05]  /*5730*/  IMAD.MOV.U32 R23, RZ, RZ, RZ ;  /* 0x000000ffff177224 */ /* 0x020fca00078e00ff */
[----:B---3--:R0:W-:Y:S01]  /*5740*/  STG.E.64 desc[UR36][R8.64], R22 ;  /* 0x0000001608007986 */ /* 0x0081e2000c101b24 */
[----:B------:R-:W-:Y:S05]  /*5750*/  BRA `(.L_x_7056) ;  /* 0x0000000800b47947 */ /* 0x000fea0003800000 */
.L_x_7062:
[----:B---3-5:R-:W-:-:S04]  /*5760*/  F2FP.F16.F32.PACK_AB R3, RZ, R22 ;  /* 0x00000016ff03723e */ /* 0x028fc800000000ff */
[----:B------:R-:W-:-:S05]  /*5770*/  PRMT R3, R3, 0x5410, RZ ;  /* 0x0000541003037816 */ /* 0x000fca00000000ff */
[----:B------:R0:W-:Y:S01]  /*5780*/  STG.E desc[UR36][R8.64], R3 ;  /* 0x0000000308007986 */ /* 0x0001e2000c101924 */
[----:B------:R-:W-:Y:S05]  /*5790*/  BRA `(.L_x_7056) ;  /* 0x0000000800a47947 */ /* 0x000fea0003800000 */
.L_x_7061:
[----:B---3-5:R-:W-:-:S06]  /*57a0*/  FMUL.FTZ R4, R22, 1 ;  /* 0x3f80000016047820 */ /* 0x028fcc0000410000 */
[----:B------:R-:W0:Y:S02]  /*57b0*/  F2F.F64.F32 R4, R4 ;  /* 0x0000000400047310 */ /* 0x000e240000201800 */
[----:B0-----:R0:W-:Y:S01]  /*57c0*/  STG.E.64 desc[UR36][R8.64], R4 ;  /* 0x0000000408007986 */ /* 0x0011e2000c101b24 */
[----:B------:R-:W-:Y:S05]  /*57d0*/  BRA `(.L_x_7056) ;  /* 0x0000000800947947 */ /* 0x000fea0003800000 */
.L_x_7051:
        /* <DEDUP_REMOVED lines=8> */
[----:B---3-5:R-:W-:-:S04]  /*5860*/  FSETP.NEU.FTZ.AND P0, PT, R22, RZ, PT ;  /* 0x000000ff1600720b */ /* 0x028fc80003f1d000 */
[----:B------:R-:W-:-:S05]  /*5870*/  SEL R3, RZ, 0x1, !P0 ;  /* 0x00000001ff037807 */ /* 0x000fca0004000000 */
[----:B------:R0:W-:Y:S01]  /*5880*/  STG.E.U8 desc[UR36][R8.64], R3 ;  /* 0x0000000308007986 */ /* 0x0001e2000c101124 */
[----:B------:R-:W-:Y:S05]  /*5890*/  BRA `(.L_x_7056) ;  /* 0x0000000800647947 */ /* 0x000fea0003800000 */
.L_x_7065:
[----:B---3-5:R-:W-:Y:S01]  /*58a0*/  FMUL.FTZ R4, R22, 1 ;  /* 0x3f80000016047820 */ /* 0x028fe20000410000 */
[----:B------:R-:W-:-:S05]  /*58b0*/  CS2R R6, SRZ ;  /* 0x0000000000067805 */ /* 0x000fca000001ff00 */
[----:B------:R-:W0:Y:S02]  /*58c0*/  F2F.F64.F32 R4, R4 ;  /* 0x0000000400047310 */ /* 0x000e240000201800 */
[----:B0-----:R0:W-:Y:S01]  /*58d0*/  STG.E.128 desc[UR36][R8.64], R4 ;  /* 0x0000000408007986 */ /* 0x0011e2000c101d24 */
[----:B------:R-:W-:Y:S05]  /*58e0*/  BRA `(.L_x_7056) ;  /* 0x0000000800507947 */ /* 0x000fea0003800000 */
.L_x_7064:
[----:B------:R-:W-:-:S13]  /*58f0*/  ISETP.NE.AND P0, PT, R0, 0xf, PT ;  /* 0x0000000f0000780c */ /* 0x000fda0003f05270 */
[----:B------:R-:W-:Y:S05]  /*5900*/  @!P0 BRA `(.L_x_7066) ;  /* 0x0000000000ac8947 */ /* 0x000fea0003800000 */
[----:B------:R-:W-:-:S13]  /*5910*/  ISETP.NE.AND P0, PT, R0, 0x17, PT ;  /* 0x000000170000780c */ /* 0x000fda0003f05270 */
[----:B------:R-:W-:Y:S05]  /*5920*/  @!P0 BRA `(.L_x_7067) ;  /* 0x0000000000508947 */ /* 0x000fea0003800000 */
[----:B------:R-:W-:-:S13]  /*5930*/  ISETP.NE.AND P0, PT, R0, 0x18, PT ;  /* 0x000000180000780c */ /* 0x000fda0003f05270 */
[----:B------:R-:W-:Y:S05]  /*5940*/  @P0 BRA `(.L_x_7055) ;  /* 0x0000000400e00947 */ /* 0x000fea0003800000 */
[C---:B---3-5:R-:W-:Y:S01]  /*5950*/  LOP3.LUT R4, R22.reuse, 0x7fffffff, RZ, 0xc0, !PT ;  /* 0x7fffffff16047812 */ /* 0x068fe200078ec0ff */
        /* <DEDUP_REMOVED lines=13> */
.L_x_7069:
[----:B------:R-:W-:Y:S05]  /*5a30*/  BSYNC B0 ;  /* 0x0000000000007941 */ /* 0x000fea0003800000 */
.L_x_7068:
[----:B------:R-:W-:-:S05]  /*5a40*/  LOP3.LUT R5, R0, R5, RZ, 0xfc, !PT ;  /* 0x0000000500057212 */ /* 0x000fca00078efcff */
[----:B------:R0:W-:Y:S01]  /*5a50*/  STG.E.U8 desc[UR36][R8.64], R5 ;  /* 0x0000000508007986 */ /* 0x0001e2000c101124 */
[----:B------:R-:W-:Y:S05]  /*5a60*/  BRA `(.L_x_7056) ;  /* 0x0000000400f07947 */ /* 0x000fea0003800000 */
.L_x_7067:
[----:B---3-5:R-:W-:Y:S01]  /*5a70*/  LOP3.LUT R4, R22, 0x7fffffff, RZ, 0xc0, !PT ;  /* 0x7fffffff16047812 */ /* 0x028fe200078ec0ff */
        /* <DEDUP_REMOVED lines=11> */
.L_x_7071:
[----:B------:R-:W-:Y:S01]  /*5b30*/  IMAD.MOV.U32 R0, RZ, RZ, 0x7f ;  /* 0x0000007fff007424 */ /* 0x000fe200078e00ff */
[----:B------:R-:W-:-:S04]  /*5b40*/  ISETP.GT.U32.AND P0, PT, R4, 0x7f800000, PT ;  /* 0x7f8000000400780c */ /* 0x000fc80003f04070 */
[----:B------:R-:W-:-:S09]  /*5b50*/  SEL R0, R0, 0x7c, P0 ;  /* 0x0000007c00007807 */ /* 0x000fd20000000000 */
.L_x_7072:
[----:B------:R-:W-:Y:S05]  /*5b60*/  BSYNC B0 ;  /* 0x0000000000007941 */ /* 0x000fea0003800000 */
.L_x_7070:
[----:B------:R-:W-:-:S04]  /*5b70*/  LOP3.LUT R22, R22, 0x80000000, RZ, 0xc0, !PT ;  /* 0x8000000016167812 */ /* 0x000fc800078ec0ff */
[----:B------:R-:W-:-:S04]  /*5b80*/  SHF.R.U32.HI R3, RZ, 0x18, R22 ;  /* 0x00000018ff037819 */ /* 0x000fc80000011616 */
[----:B------:R-:W-:-:S05]  /*5b90*/  LOP3.LUT R3, R0, R3, RZ, 0xfc, !PT ;  /* 0x0000000300037212 */ /* 0x000fca00078efcff */
[----:B------:R0:W-:Y:S01]  /*5ba0*/  STG.E.U8 desc[UR36][R8.64], R3 ;  /* 0x0000000308007986 */ /* 0x0001e2000c101124 */
[----:B------:R-:W-:Y:S05]  /*5bb0*/  BRA `(.L_x_7056) ;  /* 0x00000004009c7947 */ /* 0x000fea0003800000 */
.L_x_7066:
[----:B---3-5:R-:W-:-:S05]  /*5bc0*/  F2FP.BF16.F32.PACK_AB R22, RZ, R22 ;  /* 0x00000016ff16723e */ /* 0x028fca00000010ff */
[----:B------:R0:W-:Y:S01]  /*5bd0*/  STG.E.U16 desc[UR36][R8.64], R22 ;  /* 0x0000001608007986 */ /* 0x0001e2000c101524 */
[----:B------:R-:W-:Y:S05]  /*5be0*/  BRA `(.L_x_7056) ;  /* 0x0000000400907947 */ /* 0x000fea0003800000 */
.L_x_7063:
        /* <DEDUP_REMOVED lines=8> */
[----:B---3-5:R-:W0:Y:S02]  /*5c70*/  F2I.FTZ.U32.TRUNC.NTZ R3, R22 ;  /* 0x0000001600037305 */ /* 0x028e24000021f000 */
[----:B0-----:R4:W-:Y:S01]  /*5c80*/  STG.E.U16 desc[UR36][R8.64], R3 ;  /* 0x0000000308007986 */ /* 0x0019e2000c101524 */
[----:B------:R-:W-:Y:S05]  /*5c90*/  BRA `(.L_x_7056) ;  /* 0x0000000400647947 */ /* 0x000fea0003800000 */
.L_x_7075:
[----:B---3-5:R-:W-:Y:S01]  /*5ca0*/  LOP3.LUT R3, R22, 0x7fffffff, RZ, 0xc0, !PT ;  /* 0x7fffffff16037812 */ /* 0x028fe200078ec0ff */
        /* <DEDUP_REMOVED lines=15> */
.L_x_7078:
[----:B------:R-:W-:-:S04]  /*5da0*/  LOP3.LUT R22, R22, 0x80000000, RZ, 0xc0, !PT ;  /* 0x8000000016167812 */ /* 0x000fc800078ec0ff */
[----:B------:R-:W-:-:S04]  /*5db0*/  SHF.R.U32.HI R3, RZ, 0x18, R22 ;  /* 0x00000018ff037819 */ /* 0x000fc80000011616 */
[----:B------:R-:W-:-:S04]  /*5dc0*/  LOP3.LUT R0, R0, R3, RZ, 0xfc, !PT ;  /* 0x0000000300007212 */ /* 0x000fc800078efcff */
[----:B------:R-:W-:-:S07]  /*5dd0*/  PRMT R4, R0, 0x7610, R4 ;  /* 0x0000761000047816 */ /* 0x000fce0000000004 */
.L_x_7077:
[----:B------:R-:W-:Y:S05]  /*5de0*/  BSYNC B0 ;  /* 0x0000000000007941 */ /* 0x000fea0003800000 */
.L_x_7076:
[----:B------:R3:W-:Y:S01]  /*5df0*/  STG.E.U8 desc[UR36][R8.64], R4 ;  /* 0x0000000408007986 */ /* 0x0007e2000c101124 */
[----:B------:R-:W-:Y:S05]  /*5e00*/  BRA `(.L_x_7056) ;  /* 0x0000000400087947 */ /* 0x000fea0003800000 */
.L_x_7074:
        /* <DEDUP_REMOVED lines=16> */
.L_x_7081:
[----:B------:R-:W-:-:S04]  /*5f10*/  LOP3.LUT R22, R22, 0x80000000, RZ, 0xc0, !PT ;  /* 0x8000000016167812 */ /* 0x000fc800078ec0ff */
[----:B------:R-:W-:-:S04]  /*5f20*/  SHF.R.U32.HI R3, RZ, 0x18, R22 ;  /* 0x00000018ff037819 */ /* 0x000fc80000011616 */
[----:B------:R-:W-:-:S04]  /*5f30*/  LOP3.LUT R0, R0, R3, RZ, 0xfc, !PT ;  /* 0x0000000300007212 */ /* 0x000fc800078efcff */
[----:B------:R-:W-:-:S07]  /*5f40*/  PRMT R4, R0, 0x7610, R4 ;  /* 0x0000761000047816 */ /* 0x000fce0000000004 */
.L_x_7080:
[----:B------:R-:W-:Y:S05]  /*5f50*/  BSYNC B0 ;  /* 0x0000000000007941 */ /* 0x000fea0003800000 */
.L_x_7079:
[----:B------:R0:W-:Y:S01]  /*5f60*/  STG.E.U8 desc[UR36][R8.64], R4 ;  /* 0x0000000408007986 */ /* 0x0001e2000c101124 */
[----:B------:R-:W-:Y:S05]  /*5f70*/  BRA `(.L_x_7056) ;  /* 0x0000000000ac7947 */ /* 0x000fea0003800000 */
.L_x_7073:
[----:B------:R-:W-:-:S13]  /*5f80*/  ISETP.NE.AND P0, PT, R0, 0x1c, PT ;  /* 0x0000001c0000780c */ /* 0x000fda0003f05270 */
[----:B------:R-:W-:Y:S05]  /*5f90*/  @!P0 BRA `(.L_x_7082) ;  /* 0x00000000009c8947 */ /* 0x000fea0003800000 */
[----:B------:R-:W-:-:S13]  /*5fa0*/  ISETP.NE.AND P0, PT, R0, 0x1d, PT ;  /* 0x0000001d0000780c */ /* 0x000fda0003f05270 */
[----:B------:R-:W-:Y:S05]  /*5fb0*/  @!P0 BRA `(.L_x_7083) ;  /* 0x0000000000888947 */ /* 0x000fea0003800000 */
[----:B------:R-:W-:-:S13]  /*5fc0*/  ISETP.NE.AND P0, PT, R0, 0x2c, PT ;  /* 0x0000002c0000780c */ /* 0x000fda0003f05270 */
[----:B------:R-:W-:Y:S05]  /*5fd0*/  @P0 BRA `(.L_x_7055) ;  /* 0x00000000003c0947 */ /* 0x000fea0003800000 */
[----:B---3-5:R-:W-:-:S04]  /*5fe0*/  SHF.R.U32.HI R4, RZ, 0x17, R22 ;  /* 0x00000017ff047819 */ /* 0x028fc80000011616 */
        /* <DEDUP_REMOVED lines=14> */
.L_x_7055:
        /* <DEDUP_REMOVED lines=16> */
.L_x_7084:
[----:B------:R-:W-:Y:S05]  /*61d0*/  BRA `(.L_x_7056) ;  /* 0x0000000000147947 */ /* 0x000fea0003800000 */
.L_x_7083:
[----:B---3-5:R-:W0:Y:S02]  /*61e0*/  F2I.U64.TRUNC R22, R22 ;  /* 0x0000001600167311 */ /* 0x028e24000020d800 */
[----:B0-----:R2:W-:Y:S01]  /*61f0*/  STG.E.64 desc[UR36][R8.64], R22 ;  /* 0x0000001608007986 */ /* 0x0015e2000c101b24 */
[----:B------:R-:W-:Y:S05]  /*6200*/  BRA `(.L_x_7056) ;  /* 0x0000000000087947 */ /* 0x000fea0003800000 */
.L_x_7082:
[----:B---3-5:R-:W0:Y:S02]  /*6210*/  F2I.FTZ.U32.TRUNC.NTZ R3, R22 ;  /* 0x0000001600037305 */ /* 0x028e24000021f000 */
[----:B0-----:R0:W-:Y:S02]  /*6220*/  STG.E desc[UR36][R8.64], R3 ;  /* 0x0000000308007986 */ /* 0x0011e4000c101924 */
.L_x_7056:
        /* <DEDUP_REMOVED lines=24> */
.L_x_7088:
[----:B------:R-:W0:Y:S02]  /*63b0*/  F2I.S64.TRUNC R24, R24 ;  /* 0x0000001800187311 */ /* 0x000e24000020d900 */
[----:B0-----:R-:W-:-:S05]  /*63c0*/  IMAD.MOV.U32 R3, RZ, RZ, R24 ;  /* 0x000000ffff037224 */ /* 0x001fca00078e0018 */
[----:B------:R0:W-:Y:S01]  /*63d0*/  STG.E.U8 desc[UR36][R8.64], R3 ;  /* 0x0000000308007986 */ /* 0x0001e2000c101124 */
[----:B------:R-:W-:Y:S05]  /*63e0*/  BRA `(.L_x_7090) ;  /* 0x0000000c00407947 */ /* 0x000fea0003800000 */
.L_x_7087:
        /* <DEDUP_REMOVED lines=9> */
.L_x_7092:
[----:B------:R-:W0:Y:S02]  /*6480*/  F2I.FTZ.TRUNC.NTZ R3, R24 ;  /* 0x0000001800037305 */ /* 0x000e24000021f100 */
[----:B0-----:R3:W-:Y:S01]  /*6490*/  STG.E desc[UR36][R8.64], R3 ;  /* 0x0000000308007986 */ /* 0x0017e2000c101924 */
[----:B------:R-:W-:Y:S05]  /*64a0*/  BRA `(.L_x_7090) ;  /* 0x0000000c00107947 */ /* 0x000fea0003800000 */
.L_x_7091:
[----:B------:R-:W0:Y:S02]  /*64b0*/  F2I.FTZ.TRUNC.NTZ R3, R24 ;  /* 0x0000001800037305 */ /* 0x000e24000021f100 */
[----:B0-----:R2:W-:Y:S01]  /*64c0*/  STG.E.U16 desc[UR36][R8.64], R3 ;  /* 0x0000000308007986 */ /* 0x0015e2000c101524 */
[----:B------:R-:W-:Y:S05]  /*64d0*/  BRA `(.L_x_7090) ;  /* 0x0000000c00047947 */ /* 0x000fea0003800000 */
.L_x_7086:
        /* <DEDUP_REMOVED lines=8> */
.L_x_7094:
[----:B------:R-:W-:-:S05]  /*6560*/  F2FP.F16.F32.PACK_AB R24, RZ, R24 ;  /* 0x00000018ff18723e */ /* 0x000fca00000000ff */
[----:B------:R0:W-:Y:S01]  /*6570*/  STG.E.U16 desc[UR36][R8.64], R24 ;  /* 0x0000001808007986 */ /* 0x0001e2000c101524 */
[----:B------:R-:W-:Y:S05]  /*6580*/  BRA `(.L_x_7090) ;  /* 0x0000000800d87947 */ /* 0x000fea0003800000 */
.L_x_7093:
        /* <DEDUP_REMOVED lines=9> */
.L_x_7096:
[----:B------:R-:W-:-:S04]  /*6620*/  F2FP.F16.F32.PACK_AB R3, RZ, R24 ;  /* 0x00000018ff03723e */ /* 0x000fc800000000ff */
[----:B------:R-:W-:-:S05]  /*6630*/  PRMT R3, R3, 0x5410, RZ ;  /* 0x0000541003037816 */ /* 0x000fca00000000ff */
[----:B------:R0:W-:Y:S01]  /*6640*/  STG.E desc[UR36][R8.64], R3 ;  /* 0x0000000308007986 */ /* 0x0001e2000c101924 */
[----:B------:R-:W-:Y:S05]  /*6650*/  BRA `(.L_x_7090) ;  /* 0x0000000800a47947 */ /* 0x000fea0003800000 */
.L_x_7095:
[----:B------:R-:W-:-:S06]  /*6660*/  FMUL.FTZ R4, R24, 1 ;  /* 0x3f80000018047820 */ /* 0x000fcc0000410000 */
[----:B------:R-:W0:Y:S02]  /*6670*/  F2F.F64.F32 R4, R4 ;  /* 0x0000000400047310 */ /* 0x000e240000201800 */
[----:B0-----:R0:W-:Y:S01]  /*6680*/  STG.E.64 desc[UR36][R8.64], R4 ;  /* 0x0000000408007986 */ /* 0x0011e2000c101b24 */
[----:B------:R-:W-:Y:S05]  /*6690*/  BRA `(.L_x_7090) ;  /* 0x0000000800947947 */ /* 0x000fea0003800000 */
.L_x_7085:
        /* <DEDUP_REMOVED lines=12> */
.L_x_7099:
[----:B------:R-:W-:Y:S01]  /*6760*/  FMUL.FTZ R4, R24, 1 ;  /* 0x3f80000018047820 */ /* 0x000fe20000410000 */
[----:B------:R-:W-:-:S05]  /*6770*/  CS2R R6, SRZ ;  /* 0x0000000000067805 */ /* 0x000fca000001ff00 */
[----:B------:R-:W0:Y:S02]  /*6780*/  F2F.F64.F32 R4, R4 ;  /* 0x0000000400047310 */ /* 0x000e240000201800 */
[----:B0-----:R0:W-:Y:S01]  /*6790*/  STG.E.128 desc[UR36][R8.64], R4 ;  /* 0x0000000408007986 */ /* 0x0011e2000c101d24 */
[----:B------:R-:W-:Y:S05]  /*67a0*/  BRA `(.L_x_7090) ;  /* 0x0000000800507947 */ /* 0x000fea0003800000 */
.L_x_7098:
        /* <DEDUP_REMOVED lines=20> */
.L_x_7103:
[----:B------:R-:W-:Y:S05]  /*68f0*/  BSYNC B0 ;  /* 0x0000000000007941 */ /* 0x000fea0003800000 */
.L_x_7102:
[----:B------:R-:W-:-:S05]  /*6900*/  LOP3.LUT R5, R0, R5, RZ, 0xfc, !PT ;  /* 0x0000000500057212 */ /* 0x000fca00078efcff */
[----:B------:R0:W-:Y:S01]  /*6910*/  STG.E.U8 desc[UR36][R8.64], R5 ;  /* 0x0000000508007986 */ /* 0x0001e2000c101124 */
[----:B------:R-:W-:Y:S05]  /*6920*/  BRA `(.L_x_7090) ;  /* 0x0000000400f07947 */ /* 0x000fea0003800000 */
.L_x_7101:
        /* <DEDUP_REMOVED lines=12> */
.L_x_7105:
[----:B------:R-:W-:Y:S01]  /*69f0*/  IMAD.MOV.U32 R0, RZ, RZ, 0x7f ;  /* 0x0000007fff007424 */ /* 0x000fe200078e00ff */
[----:B------:R-:W-:-:S04]  /*6a00*/  ISETP.GT.U32.AND P0, PT, R4, 0x7f800000, PT ;  /* 0x7f8000000400780c */ /* 0x000fc80003f04070 */
[----:B------:R-:W-:-:S09]  /*6a10*/  SEL R0, R0, 0x7c, P0 ;  /* 0x0000007c00007807 */ /* 0x000fd20000000000 */
.L_x_7106:
[----:B------:R-:W-:Y:S05]  /*6a20*/  BSYNC B0 ;  /* 0x0000000000007941 */ /* 0x000fea0003800000 */
.L_x_7104:
[----:B------:R-:W-:-:S04]  /*6a30*/  LOP3.LUT R24, R24, 0x80000000, RZ, 0xc0, !PT ;  /* 0x8000000018187812 */ /* 0x000fc800078ec0ff */
[----:B------:R-:W-:-:S04]  /*6a40*/  SHF.R.U32.HI R3, RZ, 0x18, R24 ;  /* 0x00000018ff037819 */ /* 0x000fc80000011618 */
[----:B------:R-:W-:-:S05]  /*6a50*/  LOP3.LUT R3, R0, R3, RZ, 0xfc, !PT ;  /* 0x0000000300037212 */ /* 0x000fca00078efcff */
[----:B------:R0:W-:Y:S01]  /*6a60*/  STG.E.U8 desc[UR36][R8.64], R3 ;  /* 0x0000000308007986 */ /* 0x0001e2000c101124 */
[----:B------:R-:W-:Y:S05]  /*6a70*/  BRA `(.L_x_7090) ;  /* 0x00000004009c7947 */ /* 0x000fea0003800000 */
.L_x_7100:
[----:B------:R-:W-:-:S05]  /*6a80*/  F2FP.BF16.F32.PACK_AB R24, RZ, R24 ;  /* 0x00000018ff18723e */ /* 0x000fca00000010ff */
[----:B------:R0:W-:Y:S01]  /*6a90*/  STG.E.U16 desc[UR36][R8.64], R24 ;  /* 0x0000001808007986 */ /* 0x0001e2000c101524 */
[----:B------:R-:W-:Y:S05]  /*6aa0*/  BRA `(.L_x_7090) ;  /* 0x0000000400907947 */ /* 0x000fea0003800000 */
.L_x_7097:
        /* <DEDUP_REMOVED lines=11> */
.L_x_7109:
        /* <DEDUP_REMOVED lines=16> */
.L_x_7112:
[----:B------:R-:W-:-:S04]  /*6c60*/  LOP3.LUT R24, R24, 0x80000000, RZ, 0xc0, !PT ;  /* 0x8000000018187812 */ /* 0x000fc800078ec0ff */
[----:B------:R-:W-:-:S04]  /*6c70*/  SHF.R.U32.HI R3, RZ, 0x18, R24 ;  /* 0x00000018ff037819 */ /* 0x000fc80000011618 */
[----:B------:R-:W-:-:S04]  /*6c80*/  LOP3.LUT R0, R0, R3, RZ, 0xfc, !PT ;  /* 0x0000000300007212 */ /* 0x000fc800078efcff */
[----:B------:R-:W-:-:S07]  /*6c90*/  PRMT R4, R0, 0x7610, R4 ;  /* 0x0000761000047816 */ /* 0x000fce0000000004 */
.L_x_7111:
[----:B------:R-:W-:Y:S05]  /*6ca0*/  BSYNC B0 ;  /* 0x0000000000007941 */ /* 0x000fea0003800000 */
.L_x_7110:
[----:B------:R0:W-:Y:S01]  /*6cb0*/  STG.E.U8 desc[UR36][R8.64], R4 ;  /* 0x0000000408007986 */ /* 0x0001e2000c101124 */
[----:B------:R-:W-:Y:S05]  /*6cc0*/  BRA `(.L_x_7090) ;  /* 0x0000000400087947 */ /* 0x000fea0003800000 */
.L_x_7108:
        /* <DEDUP_REMOVED lines=16> */
.L_x_7115:
[----:B------:R-:W-:-:S04]  /*6dd0*/  LOP3.LUT R24, R24, 0x80000000, RZ, 0xc0, !PT ;  /* 0x8000000018187812 */ /* 0x000fc800078ec0ff */
[----:B------:R-:W-:-:S04]  /*6de0*/  SHF.R.U32.HI R3, RZ, 0x18, R24 ;  /* 0x00000018ff037819 */ /* 0x000fc80000011618 */
[----:B------:R-:W-:-:S04]  /*6df0*/  LOP3.LUT R0, R0, R3, RZ, 0xfc, !PT ;  /* 0x0000000300007212 */ /* 0x000fc800078efcff */
[----:B------:R-:W-:-:S07]  /*6e00*/  PRMT R4, R0, 0x7610, R4 ;  /* 0x0000761000047816 */ /* 0x000fce0000000004 */
.L_x_7114:
[----:B------:R-:W-:Y:S05]  /*6e10*/  BSYNC B0 ;  /* 0x0000000000007941 */ /* 0x000fea0003800000 */
.L_x_7113:
[----:B------:R0:W-:Y:S01]  /*6e20*/  STG.E.U8 desc[UR36][R8.64], R4 ;  /* 0x0000000408007986 */ /* 0x0001e2000c101124 */
[----:B------:R-:W-:Y:S05]  /*6e30*/  BRA `(.L_x_7090) ;  /* 0x0000000000ac7947 */ /* 0x000fea0003800000 */
.L_x_7107:
        /* <DEDUP_REMOVED lines=21> */
.L_x_7089:
        /* <DEDUP_REMOVED lines=16> */
.L_x_7118:
[----:B------:R-:W-:Y:S05]  /*7090*/  BRA `(.L_x_7090) ;  /* 0x0000000000147947 */ /* 0x000fea0003800000 */
.L_x_7117:
[----:B------:R-:W0:Y:S02]  /*70a0*/  F2I.U64.TRUNC R24, R24 ;  /* 0x0000001800187311 */ /* 0x000e24000020d800 */
[----:B0-----:R0:W-:Y:S01]  /*70b0*/  STG.E.64 desc[UR36][R8.64], R24 ;  /* 0x0000001808007986 */ /* 0x0011e2000c101b24 */
[----:B------:R-:W-:Y:S05]  /*70c0*/  BRA `(.L_x_7090) ;  /* 0x0000000000087947 */ /* 0x000fea0003800000 */
.L_x_7116:
[----:B------:R-:W0:Y:S02]  /*70d0*/  F2I.FTZ.U32.TRUNC.NTZ R3, R24 ;  /* 0x0000001800037305 */ /* 0x000e24000021f000 */
[----:B0-----:R0:W-:Y:S02]  /*70e0*/  STG.E desc[UR36][R8.64], R3 ;  /* 0x0000000308007986 */ /* 0x0011e4000c101924 */
.L_x_7090:
[----:B------:R-:W-:-:S07]  /*70f0*/  VIADD R19, R19, 0x80 ;  /* 0x0000008013137836 */ /* 0x000fce0000000000 */
.L_x_7050:
[----:B------:R-:W-:Y:S05]  /*7100*/  BSYNC B6 ;  /* 0x0000000000067941 */ /* 0x000fea0003800000 */
.L_x_7049:
[----:B------:R-:W-:-:S13]  /*7110*/  ISETP.GE.AND P0, PT, R19, R17, PT ;  /* 0x000000111300720c */ /* 0x000fda0003f06270 */
[----:B------:R-:W-:Y:S05]  /*7120*/  @P0 EXIT ;  /* 0x000000000000094d */ /* 0x000fea0003800000 */
[----:B0--34-:R-:W0:Y:S01]  /*7130*/  LDC.64 R4, c[0x0][0x218] ;  /* 0x00008600ff047b82 */ /* 0x019e220000000a00 */
[----:B-1----:R-:W-:Y:S01]  /*7140*/  PRMT R0, R16, 0x9910, RZ ;  /* 0x0000991010007816 */ /* 0x002fe200000000ff */
        /* <DEDUP_REMOVED lines=15> */
[----:B-----5:R-:W0:Y:S02]  /*7240*/  F2I.FTZ.TRUNC.NTZ R5, R18 ;  /* 0x0000001200057305 */ /* 0x020e24000021f100 */
[----:B0-----:R-:W-:Y:S01]  /*7250*/  STG.E.U8 desc[UR36][R2.64], R5 ;  /* 0x0000000502007986 */ /* 0x001fe2000c101124 */
[----:B------:R-:W-:Y:S05]  /*7260*/  EXIT ;  /* 0x000000000000794d */ /* 0x000fea0003800000 */
.L_x_7122:
[----:B-----5:R-:W0:Y:S02]  /*7270*/  F2I.S64.TRUNC R18, R18 ;  /* 0x0000001200127311 */ /* 0x020e24000020d900 */
[----:B0-----:R-:W-:-:S05]  /*7280*/  IMAD.MOV.U32 R5, RZ, RZ, R18 ;  /* 0x000000ffff057224 */ /* 0x001fca00078e0012 */
[----:B------:R-:W-:Y:S01]  /*7290*/  STG.E.U8 desc[UR36][R2.64], R5 ;  /* 0x0000000502007986 */ /* 0x000fe2000c101124 */
[----:B------:R-:W-:Y:S05]  /*72a0*/  EXIT ;  /* 0x000000000000794d */ /* 0x000fea0003800000 */
.L_x_7121:
[----:B------:R-:W-:-:S13]  /*72b0*/  ISETP.NE.AND P0, PT, R0, 0x2, PT ;  /* 0x000000020000780c */ /* 0x000fda0003f05270 */
[----:B------:R-:W-:Y:S05]  /*72c0*/  @!P0 BRA `(.L_x_7124) ;  /* 0x0000000000288947 */ /* 0x000fea0003800000 */
[----:B------:R-:W-:-:S13]  /*72d0*/  ISETP.NE.AND P0, PT, R0, 0x3, PT ;  /* 0x000000030000780c */ /* 0x000fda0003f05270 */
[----:B------:R-:W-:Y:S05]  /*72e0*/  @!P0 BRA `(.L_x_7125) ;  /* 0x0000000000148947 */ /* 0x000fea0003800000 */
[----:B------:R-:W-:-:S13]  /*72f0*/  ISETP.NE.AND P0, PT, R0, 0x4, PT ;  /* 0x000000040000780c */ /* 0x000fda0003f05270 */
[----:B------:R-:W-:Y:S05]  /*7300*/  @P0 BRA `(.L_x_7123) ;  /* 0x0000000800d00947 */ /* 0x000fea0003800000 */
[----:B-----5:R-:W0:Y:S02]  /*7310*/  F2I.S64.TRUNC R18, R18 ;  /* 0x0000001200127311 */ /* 0x020e24000020d900 */
[----:B0-----:R-:W-:Y:S01]  /*7320*/  STG.E.64 desc[UR36][R2.64], R18 ;  /* 0x0000001202007986 */ /* 0x001fe2000c101b24 */
[----:B------:R-:W-:Y:S05]  /*7330*/  EXIT ;  /* 0x000000000000794d */ /* 0x000fea0003800000 */
.L_x_7125:
[----:B-----5:R-:W0:Y:S02]  /*7340*/  F2I.FTZ.TRUNC.NTZ R5, R18 ;  /* 0x0000001200057305 */ /* 0x020e24000021f100 */
[----:B0-----:R-:W-:Y:S01]  /*7350*/  STG.E desc[UR36][R2.64], R5 ;  /* 0x0000000502007986 */ /* 0x001fe2000c101924 */
[----:B------:R-:W-:Y:S05]  /*7360*/  EXIT ;  /* 0x000000000000794d */ /* 0x000fea0003800000 */
.L_x_7124:
[----:B-----5:R-:W0:Y:S02]  /*7370*/  F2I.FTZ.TRUNC.NTZ R5, R18 ;  /* 0x0000001200057305 */ /* 0x020e24000021f100 */
[----:B0-----:R-:W-:Y:S01]  /*7380*/  STG.E.U16 desc[UR36][R2.64], R5 ;  /* 0x0000000502007986 */ /* 0x001fe2000c101524 */
[----:B------:R-:W-:Y:S05]  /*7390*/  EXIT ;  /* 0x000000000000794d */ /* 0x000fea0003800000 */
.L_x_7120:
[----:B------:R-:W-:-:S13]  /*73a0*/  ISETP.GT.AND P0, PT, R0, 0x6, PT ;  /* 0x000000060000780c */ /* 0x000fda0003f04270 */
[----:B------:R-:W-:Y:S05]  /*73b0*/  @P0 BRA `(.L_x_7126) ;  /* 0x0000000000240947 */ /* 0x000fea0003800000 */
[----:B------:R-:W-:-:S13]  /*73c0*/  ISETP.NE.AND P0, PT, R0, 0x5, PT ;  /* 0x000000050000780c */ /* 0x000fda0003f05270 */
[----:B------:R-:W-:Y:S05]  /*73d0*/  @!P0 BRA `(.L_x_7127) ;  /* 0x0000000000108947 */ /* 0x000fea0003800000 */
[----:B------:R-:W-:-:S13]  /*73e0*/  ISETP.NE.AND P0, PT, R0, 0x6, PT ;  /* 0x000000060000780c */ /* 0x000fda0003f05270 */
[----:B------:R-:W-:Y:S05]  /*73f0*/  @P0 BRA `(.L_x_7123) ;  /* 0x0000000800940947 */ /* 0x000fea0003800000 */
[----:B-----5:R-:W-:Y:S01]  /*7400*/  STG.E desc[UR36][R2.64], R18 ;  /* 0x0000001202007986 */ /* 0x020fe2000c101924 */
[----:B------:R-:W-:Y:S05]  /*7410*/  EXIT ;  /* 0x000000000000794d */ /* 0x000fea0003800000 */
.L_x_7127:
[----:B-----5:R-:W-:-:S05]  /*7420*/  F2FP.F16.F32.PACK_AB R18, RZ, R18 ;  /* 0x00000012ff12723e */ /* 0x020fca00000000ff */
[----:B------:R-:W-:Y:S01]  /*7430*/  STG.E.U16 desc[UR36][R2.64], R18 ;  /* 0x0000001202007986 */ /* 0x000fe2000c101524 */
[----:B------:R-:W-:Y:S05]  /*7440*/  EXIT ;  /* 0x000000000000794d */ /* 0x000fea0003800000 */
.L_x_7126:
[----:B------:R-:W-:-:S13]  /*7450*/  ISETP.NE.AND P0, PT, R0, 0x7, PT ;  /* 0x000000070000780c */ /* 0x000fda0003f05270 */
[----:B------:R-:W-:Y:S05]  /*7460*/  @!P0 BRA `(.L_x_7128) ;  /* 0x00000000002c8947 */ /* 0x000fea0003800000 */
[----:B------:R-:W-:-:S13]  /*7470*/  ISETP.NE.AND P0, PT, R0, 0x8, PT ;  /* 0x000000080000780c */ /* 0x000fda0003f05270 */
[----:B------:R-:W-:Y:S05]  /*7480*/  @!P0 BRA `(.L_x_7129) ;  /* 0x0000000000148947 */ /* 0x000fea0003800000 */
[----:B------:R-:W-:-:S13]  /*7490*/  ISETP.NE.AND P0, PT, R0, 0x9, PT ;  /* 0x000000090000780c */ /* 0x000fda0003f05270 */
[----:B------:R-:W-:Y:S05]  /*74a0*/  @P0 BRA `(.L_x_7123) ;  /* 0x0000000800680947 */ /* 0x000fea0003800000 */
[----:B------:R-:W-:-:S05]  /*74b0*/  IMAD.MOV.U32 R19, RZ, RZ, RZ ;  /* 0x000000ffff137224 */ /* 0x000fca00078e00ff */
[----:B-----5:R-:W-:Y:S01]  /*74c0*/  STG.E.64 desc[UR36][R2.64], R18 ;  /* 0x0000001202007986 */ /* 0x020fe2000c101b24 */
[----:B------:R-:W-:Y:S05]  /*74d0*/  EXIT ;  /* 0x000000000000794d */ /* 0x000fea0003800000 */
.L_x_7129:
[----:B-----5:R-:W-:-:S04]  /*74e0*/  F2FP.F16.F32.PACK_AB R5, RZ, R18 ;  /* 0x00000012ff05723e */ /* 0x020fc800000000ff */
[----:B------:R-:W-:-:S05]  /*74f0*/  PRMT R5, R5, 0x5410, RZ ;  /* 0x0000541005057816 */ /* 0x000fca00000000ff */
[----:B------:R-:W-:Y:S01]  /*7500*/  STG.E desc[UR36][R2.64], R5 ;  /* 0x0000000502007986 */ /* 0x000fe2000c101924 */
[----:B------:R-:W-:Y:S05]  /*7510*/  EXIT ;  /* 0x000000000000794d */ /* 0x000fea0003800000 */
.L_x_7128:
[----:B-----5:R-:W-:-:S06]  /*7520*/  FMUL.FTZ R4, R18, 1 ;  /* 0x3f80000012047820 */ /* 0x020fcc0000410000 */
[----:B------:R-:W0:Y:S02]  /*7530*/  F2F.F64.F32 R4, R4 ;  /* 0x0000000400047310 */ /* 0x000e240000201800 */
[----:B0-----:R-:W-:Y:S01]  /*7540*/  STG.E.64 desc[UR36][R2.64], R4 ;  /* 0x0000000402007986 */ /* 0x001fe2000c101b24 */
[----:B------:R-:W-:Y:S05]  /*7550*/  EXIT ;  /* 0x000000000000794d */ /* 0x000fea0003800000 */
.L_x_7119:
        /* <DEDUP_REMOVED lines=8> */
[----:B-----5:R-:W-:-:S04]  /*75e0*/  FSETP.NEU.FTZ.AND P0, PT, R18, RZ, PT ;  /* 0x000000ff1200720b */ /* 0x020fc80003f1d000 */
[----:B------:R-:W-:-:S05]  /*75f0*/  SEL R5, RZ, 0x1, !P0 ;  /* 0x00000001ff057807 */ /* 0x000fca0004000000 */
[----:B------:R-:W-:Y:S01]  /*7600*/  STG.E.U8 desc[UR36][R2.64], R5 ;  /* 0x0000000502007986 */ /* 0x000fe2000c101124 */
[----:B------:R-:W-:Y:S05]  /*7610*/  EXIT ;  /* 0x000000000000794d */ /* 0x000fea0003800000 */
.L_x_7132:
[----:B-----5:R-:W-:Y:S01]  /*7620*/  FMUL.FTZ R4, R18, 1 ;  /* 0x3f80000012047820 */ /* 0x020fe20000410000 */
[----:B------:R-:W-:-:S05]  /*7630*/  CS2R R6, SRZ ;  /* 0x0000000000067805 */ /* 0x000fca000001ff00 */
[----:B------:R-:W0:Y:S02]  /*7640*/  F2F.F64.F32 R4, R4 ;  /* 0x0000000400047310 */ /* 0x000e240000201800 */
[----:B0-----:R-:W-:Y:S01]  /*7650*/  STG.E.128 desc[UR36][R2.64], R4 ;  /* 0x0000000402007986 */ /* 0x001fe2000c101d24 */
[----:B------:R-:W-:Y:S05]  /*7660*/  EXIT ;  /* 0x000000000000794d */ /* 0x000fea0003800000 */
.L_x_7131:
[----:B------:R-:W-:-:S13]  /*7670*/  ISETP.NE.AND P0, PT, R0, 0xf, PT ;  /* 0x0000000f0000780c */ /* 0x000fda0003f05270 */
[----:B------:R-:W-:Y:S05]  /*7680*/  @!P0 BRA `(.L_x_7133) ;  /* 0x0000000000ac8947 */ /* 0x000fea0003800000 */
[----:B------:R-:W-:-:S13]  /*7690*/  ISETP.NE.AND P0, PT, R0, 0x17, PT ;  /* 0x000000170000780c */ /* 0x000fda0003f05270 */
[----:B------:R-:W-:Y:S05]  /*76a0*/  @!P0 BRA `(.L_x_7134) ;  /* 0x0000000000508947 */ /* 0x000fea0003800000 */
[----:B------:R-:W-:-:S13]  /*76b0*/  ISETP.NE.AND P0, PT, R0, 0x18, PT ;  /* 0x000000180000780c */ /* 0x000fda0003f05270 */
[----:B------:R-:W-:Y:S05]  /*76c0*/  @P0 BRA `(.L_x_7123) ;  /* 0x0000000400e00947 */ /* 0x000fea0003800000 */
[C---:B-----5:R-:W-:Y:S01]  /*76d0*/  LOP3.LUT R4, R18.reuse, 0x7fffffff, RZ, 0xc0, !PT ;  /* 0x7fffffff12047812 */ /* 0x060fe200078ec0ff */
        /* <DEDUP_REMOVED lines=13> */
.L_x_7136:
[----:B------:R-:W-:Y:S05]  /*77b0*/  BSYNC B0 ;  /* 0x0000000000007941 */ /* 0x000fea0003800000 */
.L_x_7135:
[----:B------:R-:W-:-:S05]  /*77c0*/  LOP3.LUT R7, R0, R7, RZ, 0xfc, !PT ;  /* 0x0000000700077212 */ /* 0x000fca00078efcff */
[----:B------:R-:W-:Y:S01]  /*77d0*/  STG.E.U8 desc[UR36][R2.64], R7 ;  /* 0x0000000702007986 */ /* 0x000fe2000c101124 */
[----:B------:R-:W-:Y:S05]  /*77e0*/  EXIT ;  /* 0x000000000000794d */ /* 0x000fea0003800000 */
.L_x_7134:
[----:B-----5:R-:W-:Y:S01]  /*77f0*/  LOP3.LUT R4, R18, 0x7fffffff, RZ, 0xc0, !PT ;  /* 0x7fffffff12047812 */ /* 0x020fe200078ec0ff */
        /* <DEDUP_REMOVED lines=11> */
.L_x_7138:
[----:B------:R-:W-:Y:S01]  /*78b0*/  IMAD.MOV.U32 R0, RZ, RZ, 0x7f ;  /* 0x0000007fff007424 */ /* 0x000fe200078e00ff */
[----:B------:R-:W-:-:S04]  /*78c0*/  ISETP.GT.U32.AND P0, PT, R4, 0x7f800000, PT ;  /* 0x7f8000000400780c */ /* 0x000fc80003f04070 */
[----:B------:R-:W-:-:S09]  /*78d0*/  SEL R0, R0, 0x7c, P0 ;  /* 0x0000007c00007807 */ /* 0x000fd20000000000 */
.L_x_7139:
[----:B------:R-:W-:Y:S05]  /*78e0*/  BSYNC B0 ;  /* 0x0000000000007941 */ /* 0x000fea0003800000 */
.L_x_7137:
[----:B------:R-:W-:-:S04]  /*78f0*/  LOP3.LUT R18, R18, 0x80000000, RZ, 0xc0, !PT ;  /* 0x8000000012127812 */ /* 0x000fc800078ec0ff */
[----:B------:R-:W-:-:S04]  /*7900*/  SHF.R.U32.HI R5, RZ, 0x18, R18 ;  /* 0x00000018ff057819 */ /* 0x000fc80000011612 */
[----:B------:R-:W-:-:S05]  /*7910*/  LOP3.LUT R5, R0, R5, RZ, 0xfc, !PT ;  /* 0x0000000500057212 */ /* 0x000fca00078efcff */
[----:B------:R-:W-:Y:S01]  /*7920*/  STG.E.U8 desc[UR36][R2.64], R5 ;  /* 0x0000000502007986 */ /* 0x000fe2000c101124 */
[----:B------:R-:W-:Y:S05]  /*7930*/  EXIT ;  /* 0x000000000000794d */ /* 0x000fea0003800000 */
.L_x_7133:
[----:B-----5:R-:W-:-:S05]  /*7940*/  F2FP.BF16.F32.PACK_AB R18, RZ, R18 ;  /* 0x00000012ff12723e */ /* 0x020fca00000010ff */
[----:B------:R-:W-:Y:S01]  /*7950*/  STG.E.U16 desc[UR36][R2.64], R18 ;  /* 0x0000001202007986 */ /* 0x000fe2000c101524 */
[----:B------:R-:W-:Y:S05]  /*7960*/  EXIT ;  /* 0x000000000000794d */ /* 0x000fea0003800000 */
.L_x_7130:
        /* <DEDUP_REMOVED lines=8> */
[----:B-----5:R-:W0:Y:S02]  /*79f0*/  F2I.FTZ.U32.TRUNC.NTZ R5, R18 ;  /* 0x0000001200057305 */ /* 0x020e24000021f000 */
[----:B0-----:R-:W-:Y:S01]  /*7a00*/  STG.E.U16 desc[UR36][R2.64], R5 ;  /* 0x0000000502007986 */ /* 0x001fe2000c101524 */
[----:B------:R-:W-:Y:S05]  /*7a10*/  EXIT ;  /* 0x000000000000794d */ /* 0x000fea0003800000 */
.L_x_7142:
[----:B-----5:R-:W-:Y:S01]  /*7a20*/  LOP3.LUT R5, R18, 0x7fffffff, RZ, 0xc0, !PT ;  /* 0x7fffffff12057812 */ /* 0x020fe200078ec0ff */
        /* <DEDUP_REMOVED lines=15> */
.L_x_7145:
[----:B------:R-:W-:-:S04]  /*7b20*/  LOP3.LUT R18, R18, 0x80000000, RZ, 0xc0, !PT ;  /* 0x8000000012127812 */ /* 0x000fc800078ec0ff */
[----:B------:R-:W-:-:S04]  /*7b30*/  SHF.R.U32.HI R5, RZ, 0x18, R18 ;  /* 0x00000018ff057819 */ /* 0x000fc80000011612 */
[----:B------:R-:W-:-:S04]  /*7b40*/  LOP3.LUT R4, R4, R5, RZ, 0xfc, !PT ;  /* 0x0000000504047212 */ /* 0x000fc800078efcff */
[----:B------:R-:W-:-:S07]  /*7b50*/  PRMT R0, R4, 0x7610, R0 ;  /* 0x0000761004007816 */ /* 0x000fce0000000000 */
.L_x_7144:
[----:B------:R-:W-:Y:S05]  /*7b60*/  BSYNC B0 ;  /* 0x0000000000007941 */ /* 0x000fea0003800000 */
.L_x_7143:
[----:B------:R-:W-:Y:S01]  /*7b70*/  STG.E.U8 desc[UR36][R2.64], R0 ;  /* 0x0000000002007986 */ /* 0x000fe2000c101124 */
[----:B------:R-:W-:Y:S05]  /*7b80*/  EXIT ;  /* 0x000000000000794d */ /* 0x000fea0003800000 */
.L_x_7141:
        /* <DEDUP_REMOVED lines=16> */
.L_x_7148:
[----:B------:R-:W-:-:S04]  /*7c90*/  LOP3.LUT R18, R18, 0x80000000, RZ, 0xc0, !PT ;  /* 0x8000000012127812 */ /* 0x000fc800078ec0ff */
[----:B------:R-:W-:-:S04]  /*7ca0*/  SHF.R.U32.HI R5, RZ, 0x18, R18 ;  /* 0x00000018ff057819 */ /* 0x000fc80000011612 */
[----:B------:R-:W-:-:S04]  /*7cb0*/  LOP3.LUT R4, R4, R5, RZ, 0xfc, !PT ;  /* 0x0000000504047212 */ /* 0x000fc800078efcff */
[----:B------:R-:W-:-:S07]  /*7cc0*/  PRMT R0, R4, 0x7610, R0 ;  /* 0x0000761004007816 */ /* 0x000fce0000000000 */
.L_x_7147:
[----:B------:R-:W-:Y:S05]  /*7cd0*/  BSYNC B0 ;  /* 0x0000000000007941 */ /* 0x000fea0003800000 */
.L_x_7146:
[----:B------:R-:W-:Y:S01]  /*7ce0*/  STG.E.U8 desc[UR36][R2.64], R0 ;  /* 0x0000000002007986 */ /* 0x000fe2000c101124 */
[----:B------:R-:W-:Y:S05]  /*7cf0*/  EXIT ;  /* 0x000000000000794d */ /* 0x000fea0003800000 */
.L_x_7140:
[----:B------:R-:W-:-:S13]  /*7d00*/  ISETP.NE.AND P0, PT, R0, 0x1c, PT ;  /* 0x0000001c0000780c */ /* 0x000fda0003f05270 */
[----:B------:R-:W-:Y:S05]  /*7d10*/  @!P0 BRA `(.L_x_7149) ;  /* 0x00000000009c8947 */ /* 0x000fea0003800000 */
[----:B------:R-:W-:-:S13]  /*7d20*/  ISETP.NE.AND P0, PT, R0, 0x1d, PT ;  /* 0x0000001d0000780c */ /* 0x000fda0003f05270 */
[----:B------:R-:W-:Y:S05]  /*7d30*/  @!P0 BRA `(.L_x_7150) ;  /* 0x0000000000888947 */ /* 0x000fea0003800000 */
[----:B------:R-:W-:-:S13]  /*7d40*/  ISETP.NE.AND P0, PT, R0, 0x2c, PT ;  /* 0x0000002c0000780c */ /* 0x000fda0003f05270 */
[----:B------:R-:W-:Y:S05]  /*7d50*/  @P0 BRA `(.L_x_7123) ;  /* 0x00000000003c0947 */ /* 0x000fea0003800000 */
[----:B-----5:R-:W-:-:S04]  /*7d60*/  SHF.R.U32.HI R4, RZ, 0x17, R18 ;  /* 0x00000017ff047819 */ /* 0x020fc80000011612 */
        /* <DEDUP_REMOVED lines=14> */
.L_x_7123:
        /* <DEDUP_REMOVED lines=15> */
[----:B-1---5:R-:W-:Y:S05]  /*7f40*/  CALL.ABS.NOINC R2 ;  /* 0x0000000002007343 */ /* 0x022fea0003c00000 */
.L_x_7151:
[----:B------:R-:W-:Y:S05]  /*7f50*/  EXIT ;  /* 0x000000000000794d */ /* 0x000fea0003800000 */
.L_x_7150:
[----:B-----5:R-:W0:Y:S02]  /*7f60*/  F2I.U64.TRUNC R18, R18 ;  /* 0x0000001200127311 */ /* 0x020e24000020d800 */
[----:B0-----:R-:W-:Y:S01]  /*7f70*/  STG.E.64 desc[UR36][R2.64], R18 ;  /* 0x0000001202007986 */ /* 0x001fe2000c101b24 */
[----:B------:R-:W-:Y:S05]  /*7f80*/  EXIT ;  /* 0x000000000000794d */ /* 0x000fea0003800000 */
.L_x_7149:
[----:B-----5:R-:W0:Y:S02]  /*7f90*/  F2I.FTZ.U32.TRUNC.NTZ R5, R18 ;  /* 0x0000001200057305 */ /* 0x020e24000021f000 */
[----:B0-----:R-:W-:Y:S01]  /*7fa0*/  STG.E desc[UR36][R2.64], R5 ;  /* 0x0000000502007986 */ /* 0x001fe2000c101924 */
[----:B------:R-:W-:Y:S05]  /*7fb0*/  EXIT ;  /* 0x000000000000794d */ /* 0x000fea0003800000 */
.L_x_7152:
        /* <DEDUP_REMOVED lines=12> */
.L_x_13308:


//--------------------- .text._ZN2at6native18elementwise_kernelILi128ELi2EZNS0_22gpu_kernel_impl_nocastIZZZNS0_17log1p_kernel_cudaERNS_18TensorIteratorBaseEENKUlvE_clEvENKUlvE0_clEvEUlfE_EEvS4_RKT_EUliE_EEviT1_ --------------------------
	.section	.text._ZN2at6native18elementwise_kernelILi128ELi2EZNS0_22gpu_kernel_impl_nocastIZZZNS0_17log1p_kernel_cudaERNS_18TensorIteratorBaseEENKUlvE_clEvENKUlvE0_clEvEUlfE_EEvS4_RKT_EUliE_EEviT1_,"ax",@progbits
	.align	128
        .global         _ZN2at6native18elementwise_kernelILi128ELi2EZNS0_22gpu_kernel_impl_nocastIZZZNS0_17log1p_kernel_cudaERNS_18TensorIteratorBaseEENKUlvE_clEvENKUlvE0_clEvEUlfE_EEvS4_RKT_EUliE_EEviT1_
        .type           _ZN2at6native18elementwise_kernelILi128ELi2EZNS0_22gpu_kernel_impl_nocastIZZZNS0_17log1p_kernel_cudaERNS_18TensorIteratorBaseEENKUlvE_clEvENKUlvE0_clEvEUlfE_EEvS4_RKT_EUliE_EEviT1_,@function
        .size           _ZN2at6native18elementwise_kernelILi128ELi2EZNS0_22gpu_kernel_impl_nocastIZZZNS0_17log1p_kernel_cudaERNS_18TensorIteratorBaseEENKUlvE_clEvENKUlvE0_clEvEUlfE_EEvS4_RKT_EUliE_EEviT1_,(.L_x_13309 - _ZN2at6native18elementwise_kernelILi128ELi2EZNS0_22gpu_kernel_impl_nocastIZZZNS0_17log1p_kernel_cudaERNS_18TensorIteratorBaseEENKUlvE_clEvENKUlvE0_clEvEUlfE_EEvS4_RKT_EUliE_EEviT1_)
        .other          _ZN2at6native18elementwise_kernelILi128ELi2EZNS0_22gpu_kernel_impl_nocastIZZZNS0_17log1p_kernel_cudaERNS_18TensorIteratorBaseEENKUlvE_clEvENKUlvE0_clEvEUlfE_EEvS4_RKT_EUliE_EEviT1_,@"STO_CUDA_ENTRY STV_DEFAULT"
_ZN2at6native18elementwise_kernelILi128ELi2EZNS0_22gpu_kernel_impl_nocastIZZZNS0_17log1p_kernel_cudaERNS_18TensorIteratorBaseEENKUlvE_clEvENKUlvE0_clEvEUlfE_EEvS4_RKT_EUliE_EEviT1_:
.text._ZN2at6native18elementwise_kernelILi128ELi2EZNS0_22gpu_kernel_impl_nocastIZZZNS0_17log1p_kernel_cudaERNS_18TensorIteratorBaseEENKUlvE_clEvENKUlvE0_clEvEUlfE_EEvS4_RKT_EUliE_EEviT1_:
        /* <DEDUP_REMOVED lines=307> */
[----:B------:R-:W-:-:S03]  /*1330*/  ULDC.64 UR8, c[0x0][0x400] ;  /* 0x0001000000087ab9 */ /* 0x000fc60000000a00 */
[----:B------:R-:W-:Y:S02]  /*1340*/  @P0 IMAD.MOV R8, RZ, RZ, -R8 ;  /* 0x000000ffff080224 */ /* 0x000fe400078e0a08 */
[----:B------:R-:W-:Y:S02]  /*1350*/  IMAD R3, R4, UR8, R3 ;  /* 0x0000000804037c24 */ /* 0x000fe4000f8e0203 */
[----:B-1----:R-:W-:Y:S02]  /*1360*/  @P0 IMAD R8, R8, R15, R9 ;  /* 0x0000000f08080224 */ /* 0x002fe400078e0209 */
[----:B------:R-:W-:Y:S02]  /*1370*/  IMAD R2, R4, UR9, R2 ;  /* 0x0000000904027c24 */ /* 0x000fe4000f8e0202 */
[C---:B--2---:R-:W-:Y:S02]  /*1380*/  @P0 IMAD R3, R8.reuse, R6, R3 ;  /* 0x0000000608030224 */ /* 0x044fe400078e0203 */
[----:B------:R-:W-:-:S07]  /*1390*/  @P0 IMAD R2, R8, R7, R2 ;  /* 0x0000000708020224 */ /* 0x000fce00078e0202 */
.L_x_7155:
[----:B------:R-:W-:Y:S02]  /*13a0*/  ULDC.64 UR8, c[0x0][0x418] ;  /* 0x0001060000087ab9 */ /* 0x000fe40000000a00 */
[----:B------:R-:W-:-:S04]  /*13b0*/  IADD3 R4, P0, R2, UR8, RZ ;  /* 0x0000000802047c10 */ /* 0x000fc8000ff1e0ff */
[----:B------:R-:W-:Y:S01]  /*13c0*/  IADD3.X R5, RZ, UR9, RZ, P0, !PT ;  /* 0x00000009ff057c10 */ /* 0x000fe200087fe4ff */
[----:B------:R-:W-:-:S04]  /*13d0*/  ULDC.64 UR8, c[0x0][0x410] ;  /* 0x0001040000087ab9 */ /* 0x000fc80000000a00 */
[----:B------:R-:W2:Y:S01]  /*13e0*/  LDG.E R9, desc[UR4][R4.64] ;  /* 0x0000000404097981 */ /* 0x000ea2000c1e1900 */
[----:B------:R-:W-:Y:S01]  /*13f0*/  MOV R8, 0x3e800000 ;  /* 0x3e80000000087802 */ /* 0x000fe20000000f00 */
[----:B------:R-:W-:Y:S01]  /*1400*/  BSSY B1, `(.L_x_7156) ;  /* 0x000001f000017945 */ /* 0x000fe20003800000 */
[C---:B--2---:R-:W-:Y:S01]  /*1410*/  FADD.FTZ.RZ R2, R9.reuse, 1 ;  /* 0x3f80000009027421 */ /* 0x044fe2000001c000 */
[----:B------:R-:W-:-:S04]  /*1420*/  ISETP.GE.U32.AND P0, PT, R9, 0x7f800000, PT ;  /* 0x7f8000000900780c */ /* 0x000fc80003f06070 */
[----:B------:R-:W-:-:S04]  /*1430*/  IADD3 R2, R2, -0x3f400000, RZ ;  /* 0xc0c0000002027810 */ /* 0x000fc80007ffe0ff */
[----:B------:R-:W-:-:S04]  /*1440*/  LOP3.LUT R6, R2, 0xff800000, RZ, 0xc0, !PT ;  /* 0xff80000002067812 */ /* 0x000fc800078ec0ff */
[----:B------:R-:W-:Y:S02]  /*1450*/  IADD3 R7, -R6, 0x40800000, RZ ;  /* 0x4080000006077810 */ /* 0x000fe40007ffe1ff */
[-C--:B------:R-:W-:Y:S02]  /*1460*/  IADD3 R2, R9, -R6.reuse, RZ ;  /* 0x8000000609027210 */ /* 0x080fe40007ffe0ff */
[----:B------:R-:W-:Y:S01]  /*1470*/  I2FP.F32.S32 R6, R6 ;  /* 0x0000000600067245 */ /* 0x000fe20000201400 */
[----:B------:R-:W-:Y:S01]  /*1480*/  FFMA.FTZ R7, R7, R8, -1 ;  /* 0xbf80000007077423 */ /* 0x000fe20000010008 */
[----:B------:R-:W-:-:S03]  /*1490*/  MOV R8, 0x3d39bf78 ;  /* 0x3d39bf7800087802 */ /* 0x000fc60000000f00 */
        /* <DEDUP_REMOVED lines=9> */
[----:B------:R-:W-:Y:S01]  /*1530*/  FFMA.FTZ R4, R7, R2, -0.5 ;  /* 0xbf00000007047423 */ /* 0x000fe20000010002 */
[----:B------:R-:W-:-:S03]  /*1540*/  IADD3 R2, P1, R3, UR8, RZ ;  /* 0x0000000803027c10 */ /* 0x000fc6000ff3e0ff */
[----:B------:R-:W-:Y:S01]  /*1550*/  FMUL.FTZ R4, R7, R4 ;  /* 0x0000000407047220 */ /* 0x000fe20000410000 */
[----:B------:R-:W-:-:S03]  /*1560*/  IADD3.X R3, RZ, UR9, RZ, P1, !PT ;  /* 0x00000009ff037c10 */ /* 0x000fc60008ffe4ff */
        /* <DEDUP_REMOVED lines=8> */
.L_x_7157:
[----:B------:R-:W-:Y:S05]  /*15f0*/  BSYNC B1 ;  /* 0x0000000000017941 */ /* 0x000fea0003800000 */
.L_x_7156:
[----:B------:R0:W-:Y:S01]  /*1600*/  STG.E desc[UR4][R2.64], R5 ;  /* 0x0000000502007986 */ /* 0x0001e2000c101904 */
[----:B------:R-:W-:-:S07]  /*1610*/  IADD3 R7, R0, 0x80, RZ ;  /* 0x0000008000077810 */ /* 0x000fce0007ffe0ff */
.L_x_7154:
[----:B------:R-:W-:Y:S05]  /*1620*/  BSYNC B0 ;  /* 0x0000000000007941 */ /* 0x000fea0003800000 */
.L_x_7153:
[----:B------:R-:W-:-:S13]  /*1630*/  ISETP.GE.AND P0, PT, R7, UR6, PT ;  /* 0x0000000607007c0c */ /* 0x000fda000bf06270 */
[----:B------:R-:W-:Y:S05]  /*1640*/  @P0 EXIT ;  /* 0x000000000000094d */ /* 0x000fea0003800000 */
[----:B------:R-:W1:Y:S01]  /*1650*/  LDC R8, c[0x0][0x218] ;  /* 0x00008600ff087b82 */ /* 0x000e620000000800 */
[----:B------:R-:W-:Y:S01]  /*1660*/  HFMA2.MMA R0, -RZ, RZ, 0, 0 ;  /* 0x00000000ff007435 */ /* 0x000fe200000001ff */
[----:B0-----:R-:W-:Y:S02]  /*1670*/  MOV R3, RZ ;  /* 0x000000ff00037202 */ /* 0x001fe40000000f00 */
        /* <DEDUP_REMOVED lines=300> */
.L_x_7158:
[----:B------:R-:W-:Y:S02]  /*2940*/  ULDC.64 UR6, c[0x0][0x418] ;  /* 0x0001060000067ab9 */ /* 0x000fe40000000a00 */
[----:B------:R-:W-:-:S04]  /*2950*/  IADD3 R4, P0, R0, UR6, RZ ;  /* 0x0000000600047c10 */ /* 0x000fc8000ff1e0ff */
[----:B------:R-:W-:Y:S01]  /*2960*/  IADD3.X R5, RZ, UR7, RZ, P0, !PT ;  /* 0x00000007ff057c10 */ /* 0x000fe200087fe4ff */
[----:B------:R-:W-:-:S05]  /*2970*/  ULDC.64 UR6, c[0x0][0x410] ;  /* 0x0001040000067ab9 */ /* 0x000fca0000000a00 */
        /* <DEDUP_REMOVED lines=33> */
.L_x_7160:
[----:B------:R-:W-:Y:S05]  /*2b90*/  BSYNC B0 ;  /* 0x0000000000007941 */ /* 0x000fea0003800000 */
.L_x_7159:
[----:B------:R-:W-:Y:S01]  /*2ba0*/  STG.E desc[UR4][R2.64], R7 ;  /* 0x0000000702007986 */ /* 0x000fe2000c101904 */
[----:B------:R-:W-:Y:S05]  /*2bb0*/  EXIT ;  /* 0x000000000000794d */ /* 0x000fea0003800000 */
.L_x_7161:
        /* <DEDUP_REMOVED lines=12> */
.L_x_13309:


//--------------------- .text._ZN2at6native27unrolled_elementwise_kernelIZZZNS0_17log1p_kernel_cudaERNS_18TensorIteratorBaseEENKUlvE_clEvENKUlvE0_clEvEUlfE_St5arrayIPcLm2EELi4E23TrivialOffsetCalculatorILi1EjESB_NS0_6memory15LoadWithoutCastENSC_16StoreWithoutCastEEEviT_T0_T2_T3_T4_T5_ --------------------------
	.section	.text._ZN2at6native27unrolled_elementwise_kernelIZZZNS0_17log1p_kernel_cudaERNS_18TensorIteratorBaseEENKUlvE_clEvENKUlvE0_clEvEUlfE_St5arrayIPcLm2EELi4E23TrivialOffsetCalculatorILi1EjESB_NS0_6memory15LoadWithoutCastENSC_16StoreWithoutCastEEEviT_T0_T2_T3_T4_T5_,"ax",@progbits
	.align	128
        .global         _ZN2at6native27unrolled_elementwise_kernelIZZZNS0_17log1p_kernel_cudaERNS_18TensorIteratorBaseEENKUlvE_clEvENKUlvE0_clEvEUlfE_St5arrayIPcLm2EELi4E23TrivialOffsetCalculatorILi1EjESB_NS0_6memory15LoadWithoutCastENSC_16StoreWithoutCastEEEviT_T0_T2_T3_T4_T5_
        .type           _ZN2at6native27unrolled_elementwise_kernelIZZZNS0_17log1p_kernel_cudaERNS_18TensorIteratorBaseEENKUlvE_clEvENKUlvE0_clEvEUlfE_St5arrayIPcLm2EELi4E23TrivialOffsetCalculatorILi1EjESB_NS0_6memory15LoadWithoutCastENSC_16StoreWithoutCastEEEviT_T0_T2_T3_T4_T5_,@function
        .size           _ZN2at6native27unrolled_elementwise_kernelIZZZNS0_17log1p_kernel_cudaERNS_18TensorIteratorBaseEENKUlvE_clEvENKUlvE0_clEvEUlfE_St5arrayIPcLm2EELi4E23TrivialOffsetCalculatorILi1EjESB_NS0_6memory15LoadWithoutCastENSC_16StoreWithoutCastEEEviT_T0_T2_T3_T4_T5_,(.L_x_13310 - _ZN2at6native27unrolled_elementwise_kernelIZZZNS0_17log1p_kernel_cudaERNS_18TensorIteratorBaseEENKUlvE_clEvENKUlvE0_clEvEUlfE_St5arrayIPcLm2EELi4E23TrivialOffsetCalculatorILi1EjESB_NS0_6memory15LoadWithoutCastENSC_16StoreWithoutCastEEEviT_T0_T2_T3_T4_T5_)
        .other          _ZN2at6native27unrolled_elementwise_kernelIZZZNS0_17log1p_kernel_cudaERNS_18TensorIteratorBaseEENKUlvE_clEvENKUlvE0_clEvEUlfE_St5arrayIPcLm2EELi4E23TrivialOffsetCalculatorILi1EjESB_NS0_6memory15LoadWithoutCastENSC_16StoreWithoutCastEEEviT_T0_T2_T3_T4_T5_,@"STO_CUDA_ENTRY STV_DEFAULT"
_ZN2at6native27unrolled_elementwise_kernelIZZZNS0_17log1p_kernel_cudaERNS_18TensorIteratorBaseEENKUlvE_clEvENKUlvE0_clEvEUlfE_St5arrayIPcLm2EELi4E23TrivialOffsetCalculatorILi1EjESB_NS0_6memory15LoadWithoutCastENSC_16StoreWithoutCastEEEviT_T0_T2_T3_T4_T5_:
.text._ZN2at6native27unrolled_elementwise_kernelIZZZNS0_17log1p_kernel_cudaERNS_18TensorIteratorBaseEENKUlvE_clEvENKUlvE0_clEvEUlfE_St5arrayIPcLm2EELi4E23TrivialOffsetCalculatorILi1EjESB_NS0_6memory15LoadWithoutCastENSC_16StoreWithoutCastEEEviT_T0_T2_T3_T4_T5_:
[----:B------:R-:W-:Y:S01]  /*0000*/  LDC R1, c[0x0][0x28] ;  /* 0x00000a00ff017b82 */ /* 0x000fe20000000800 */
[----:B------:R-:W0:Y:S07]  /*0010*/  S2R R0, SR_CTAID.X ;  /* 0x0000000000007919 */ /* 0x000e2e0000002500 */
[----:B------:R-:W0:Y:S01]  /*0020*/  LDC R3, c[0x0][0x210] ;  /* 0x00008400ff037b82 */ /* 0x000e220000000800 */
        /* <DEDUP_REMOVED lines=12> */
[----:B------:R-:W-:-:S13]  /*00f0*/  ISETP.GE.AND P3, PT, R3, R2, PT ;  /* 0x000000020300720c */ /* 0x000fda0003f66270 */
[----:B------:R-:W2:Y:S01]  /*0100*/  @!P3 LDC.64 R8, c[0x0][0x220] ;  /* 0x00008800ff08bb82 */ /* 0x000ea20000000a00 */
[----:B------:R-:W-:Y:S01]  /*0110*/  @!P3 LEA R19, R0, R3, 0x9 ;  /* 0x000000030013b211 */ /* 0x000fe200078e48ff */
[----:B0-----:R-:W-:Y:S01]  /*0120*/  @!P0 IMAD.WIDE.U32 R10, R15, 0x4, R10 ;  /* 0x000000040f0a8825 */ /* 0x001fe200078e000a */
[----:B------:R-:W-:-:S03]  /*0130*/  @!P3 IADD3 R3, R3, 0x80, RZ ;  /* 0x000000800303b810 */ /* 0x000fc60007ffe0ff */
[----:B-1----:R-:W-:Y:S01]  /*0140*/  @!P1 IMAD.WIDE.U32 R16, R17, 0x4, R4 ;  /* 0x0000000411109825 */ /* 0x002fe200078e0004 */
[----:B------:R-:W-:Y:S01]  /*0150*/  ISETP.GE.AND P2, PT, R3, R2, PT ;  /* 0x000000020300720c */ /* 0x000fe20003f46270 */
[----:B------:R-:W0:Y:S01]  /*0160*/  @!P0 LDC.64 R14, c[0x0][0x218] ;  /* 0x00008600ff0e8b82 */ /* 0x000e220000000a00 */
[----:B------:R-:W-:Y:S01]  /*0170*/  CS2R R4, SRZ ;  /* 0x0000000000047805 */ /* 0x000fe2000001ff00 */
[----:B------:R-:W-:Y:S05]  /*0180*/  BSSY B0, `(.L_x_7162) ;  /* 0x0000034000007945 */ /* 0x000fea0003800000 */
[----:B------:R1:W5:Y:S05]  /*0190*/  @!P1 LDG.E R5, desc[UR4][R16.64] ;  /* 0x0000000410059981 */ /* 0x00036a000c1e1900 */
[----:B------:R-:W3:Y:S01]  /*01a0*/  @!P2 LDC.64 R12, c[0x0][0x220] ;  /* 0x00008800ff0cab82 */ /* 0x000ee20000000a00 */
[----:B------:R-:W-:Y:S01]  /*01b0*/  @!P2 LEA R3, R0, R3, 0x9 ;  /* 0x000000030003a211 */ /* 0x000fe200078e48ff */
[----:B--2---:R-:W-:Y:S01]  /*01c0*/  @!P3 IMAD.WIDE.U32 R18, R19, 0x4, R8 ;  /* 0x000000041312b825 */ /* 0x004fe200078e0008 */
[----:B------:R-:W-:-:S06]  /*01d0*/  MOV R8, RZ ;  /* 0x000000ff00087202 */ /* 0x000fcc0000000f00 */
[----:B------:R2:W5:Y:S01]  /*01e0*/  @!P0 LDG.E R8, desc[UR4][R10.64] ;  /* 0x000000040a088981 */ /* 0x000562000c1e1900 */
[----:B------:R-:W-:-:S04]  /*01f0*/  MOV R9, R7 ;  /* 0x0000000700097202 */ /* 0x000fc80000000f00 */
[C---:B------:R-:W-:Y:S01]  /*0200*/  IADD3 R21, R9.reuse, 0x80, RZ ;  /* 0x0000008009157810 */ /* 0x040fe20007ffe0ff */
[C---:B------:R-:W-:Y:S01]  /*0210*/  VIADD R23, R9.reuse, 0x100 ;  /* 0x0000010009177836 */ /* 0x040fe20000000000 */
[----:B-1----:R-:W-:Y:S01]  /*0220*/  IADD3 R17, R9, 0x180, RZ ;  /* 0x0000018009117810 */ /* 0x002fe20007ffe0ff */
[----:B---3--:R-:W-:Y:S01]  /*0230*/  @!P2 IMAD.WIDE.U32 R12, R3, 0x4, R12 ;  /* 0x00000004030ca825 */ /* 0x008fe200078e000c */
[----:B------:R-:W-:Y:S01]  /*0240*/  HFMA2.MMA R3, -RZ, RZ, 0, 0 ;  /* 0x00000000ff037435 */ /* 0x000fe200000001ff */
[----:B------:R-:W-:Y:S02]  /*0250*/  @!P0 IADD3 R9, R7, 0x80, RZ ;  /* 0x0000008007098810 */ /* 0x000fe40007ffe0ff */
[----:B------:R-:W-:Y:S01]  /*0260*/  @!P0 LEA R7, R0, R7, 0x9 ;  /* 0x0000000700078211 */ /* 0x000fe200078e48ff */
[----:B------:R2:W5:Y:S01]  /*0270*/  @!P2 LDG.E R4, desc[UR4][R12.64] ;  /* 0x000000040c04a981 */ /* 0x000562000c1e1900 */
[-C--:B------:R-:W-:Y:S02]  /*0280*/  ISETP.GE.AND P1, PT, R21, R2.reuse, PT ;  /* 0x000000021500720c */ /* 0x080fe40003f26270 */
[-C--:B------:R-:W-:Y:S01]  /*0290*/  ISETP.GE.AND P2, PT, R23, R2.reuse, PT ;  /* 0x000000021700720c */ /* 0x080fe20003f46270 */
[----:B0-----:R-:W-:Y:S01]  /*02a0*/  @!P0 IMAD.WIDE.U32 R6, R7, 0x4, R14 ;  /* 0x0000000407068825 */ /* 0x001fe200078e000e */
[-C--:B------:R-:W-:Y:S01]  /*02b0*/  ISETP.GE.AND P4, PT, R9, R2.reuse, PT ;  /* 0x000000020900720c */ /* 0x080fe20003f86270 */
[----:B------:R2:W5:Y:S01]  /*02c0*/  @!P3 LDG.E R3, desc[UR4][R18.64] ;  /* 0x000000041203b981 */ /* 0x000562000c1e1900 */
[----:B------:R-:W-:Y:S01]  /*02d0*/  ISETP.GE.AND P3, PT, R17, R2, PT ;  /* 0x000000021100720c */ /* 0x000fe20003f66270 */
[----:B------:R-:W-:-:S12]  /*02e0*/  @P0 BRA `(.L_x_7163) ;  /* 0x0000000000740947 */ /* 0x000fd80003800000 */
[----:B--2--5:R-:W-:Y:S01]  /*02f0*/  FADD.FTZ.RZ R10, R8, 1 ;  /* 0x3f800000080a7421 */ /* 0x024fe2000001c000 */
[----:B------:R-:W-:Y:S02]  /*0300*/  MOV R13, 0x3e800000 ;  /* 0x3e800000000d7802 */ /* 0x000fe40000000f00 */
[----:B------:R-:W-:Y:S02]  /*0310*/  MOV R15, 0x3d39bf78 ;  /* 0x3d39bf78000f7802 */ /* 0x000fe40000000f00 */
[----:B------:R-:W-:Y:S02]  /*0320*/  IADD3 R10, R10, -0x3f400000, RZ ;  /* 0xc0c000000a0a7810 */ /* 0x000fe40007ffe0ff */
[----:B------:R-:W-:Y:S02]  /*0330*/  ISETP.GE.U32.AND P5, PT, R8, 0x7f800000, PT ;  /* 0x7f8000000800780c */ /* 0x000fe40003fa6070 */
[----:B------:R-:W-:-:S04]  /*0340*/  LOP3.LUT R11, R10, 0xff800000, RZ, 0xc0, !PT ;  /* 0xff8000000a0b7812 */ /* 0x000fc800078ec0ff */
[C---:B------:R-:W-:Y:S02]  /*0350*/  IADD3 R12, -R11.reuse, 0x40800000, RZ ;  /* 0x408000000b0c7810 */ /* 0x040fe40007ffe1ff */
[----:B------:R-:W-:Y:S02]  /*0360*/  IADD3 R10, -R11, R8, RZ ;  /* 0x000000080b0a7210 */ /* 0x000fe40007ffe1ff */
        /* <DEDUP_REMOVED lines=21> */
.L_x_7163:
[----:B------:R-:W-:Y:S05]  /*04c0*/  BSYNC B0 ;  /* 0x0000000000007941 */ /* 0x000fea0003800000 */
.L_x_7162:
[----:B------:R-:W-:Y:S04]  /*04d0*/  BSSY B0, `(.L_x_7164) ;  /* 0x000001f000007945 */ /* 0x000fe80003800000 */
[----:B------:R-:W-:Y:S05]  /*04e0*/  @P1 BRA `(.L_x_7165) ;  /* 0x0000000000741947 */ /* 0x000fea0003800000 */
[C---:B-----5:R-:W-:Y:S01]  /*04f0*/  FADD.FTZ.RZ R8, R5.reuse, 1 ;  /* 0x3f80000005087421 */ /* 0x060fe2000001c000 */
[----:B--2---:R-:W-:Y:S01]  /*0500*/  HFMA2.MMA R13, -RZ, RZ, 1.625, 0 ;  /* 0x3e800000ff0d7435 */ /* 0x004fe200000001ff */
[----:B------:R-:W-:Y:S02]  /*0510*/  MOV R15, 0x3d39bf78 ;  /* 0x3d39bf78000f7802 */ /* 0x000fe40000000f00 */
[----:B------:R-:W-:Y:S01]  /*0520*/  VIADD R8, R8, 0xc0c00000 ;  /* 0xc0c0000008087836 */ /* 0x000fe20000000000 */
[----:B------:R-:W-:-:S04]  /*0530*/  ISETP.GE.U32.AND P1, PT, R5, 0x7f800000, PT ;  /* 0x7f8000000500780c */ /* 0x000fc80003f26070 */
        /* <DEDUP_REMOVED lines=24> */
.L_x_7165:
[----:B------:R-:W-:Y:S05]  /*06c0*/  BSYNC B0 ;  /* 0x0000000000007941 */ /* 0x000fea0003800000 */
.L_x_7164:
[----:B------:R-:W-:Y:S04]  /*06d0*/  BSSY B0, `(.L_x_7166) ;  /* 0x000001f000007945 */ /* 0x000fe80003800000 */
[----:B------:R-:W-:Y:S05]  /*06e0*/  @P2 BRA `(.L_x_7167) ;  /* 0x0000000000742947 */ /* 0x000fea0003800000 */
[C---:B-----5:R-:W-:Y:S01]  /*06f0*/  FADD.FTZ.RZ R5, R3.reuse, 1 ;  /* 0x3f80000003057421 */ /* 0x060fe2000001c000 */
[----:B--2---:R-:W-:Y:S01]  /*0700*/  HFMA2.MMA R13, -RZ, RZ, 1.625, 0 ;  /* 0x3e800000ff0d7435 */ /* 0x004fe200000001ff */
[----:B------:R-:W-:Y:S02]  /*0710*/  MOV R14, 0x3d39bf78 ;  /* 0x3d39bf78000e7802 */ /* 0x000fe40000000f00 */
[----:B------:R-:W-:Y:S02]  /*0720*/  ISETP.GE.U32.AND P1, PT, R3, 0x7f800000, PT ;  /* 0x7f8000000300780c */ /* 0x000fe40003f26070 */
[----:B------:R-:W-:-:S04]  /*0730*/  IADD3 R5, R5, -0x3f400000, RZ ;  /* 0xc0c0000005057810 */ /* 0x000fc80007ffe0ff */
        /* <DEDUP_REMOVED lines=24> */
.L_x_7167:
[----:B------:R-:W-:Y:S05]  /*08c0*/  BSYNC B0 ;  /* 0x0000000000007941 */ /* 0x000fea0003800000 */
.L_x_7166:
        /* <DEDUP_REMOVED lines=31> */
.L_x_7169:
[----:B------:R-:W-:Y:S05]  /*0ac0*/  BSYNC B0 ;  /* 0x0000000000007941 */ /* 0x000fea0003800000 */
.L_x_7168:
[----:B------:R0:W-:Y:S01]  /*0ad0*/  @!P0 STG.E desc[UR4][R6.64], R11 ;  /* 0x0000000b06008986 */ /* 0x0001e2000c101904 */
[----:B------:R-:W-:Y:S04]  /*0ae0*/  BSSY B0, `(.L_x_7170) ;  /* 0x000000c000007945 */ /* 0x000fe80003800000 */
[----:B------:R-:W-:Y:S05]  /*0af0*/  @P4 BRA `(.L_x_7171) ;  /* 0x0000000000284947 */ /* 0x000fea0003800000 */
[----:B0-2---:R-:W0:Y:S01]  /*0b00*/  LDC.64 R10, c[0x0][0x218] ;  /* 0x00008600ff0a7b82 */ /* 0x005e220000000a00 */
[----:B------:R-:W-:Y:S02]  /*0b10*/  LEA R7, R0, R9, 0x9 ;  /* 0x0000000900077211 */ /* 0x000fe400078e48ff */
[----:B------:R-:W-:-:S04]  /*0b20*/  IADD3 R9, R9, 0x80, RZ ;  /* 0x0000008009097810 */ /* 0x000fc80007ffe0ff */
[----:B------:R-:W-:-:S13]  /*0b30*/  ISETP.GE.AND P0, PT, R9, R2, PT ;  /* 0x000000020900720c */ /* 0x000fda0003f06270 */
[----:B-----5:R-:W-:Y:S02]  /*0b40*/  @!P0 LEA R3, R0, R9, 0x9 ;  /* 0x0000000900038211 */ /* 0x020fe400078e48ff */
[----:B------:R-:W-:Y:S01]  /*0b50*/  @!P0 IADD3 R9, R9, 0x80, RZ ;  /* 0x0000008009098810 */ /* 0x000fe20007ffe0ff */
[----:B0-----:R-:W-:-:S04]  /*0b60*/  IMAD.WIDE.U32 R6, R7, 0x4, R10 ;  /* 0x0000000407067825 */ /* 0x001fc800078e000a */
[----:B------:R-:W-:Y:S01]  /*0b70*/  @!P0 IMAD.WIDE.U32 R10, R3, 0x4, R10 ;  /* 0x00000004030a8825 */ /* 0x000fe200078e000a */
[----:B------:R1:W-:Y:S04]  /*0b80*/  STG.E desc[UR4][R6.64], R8 ;  /* 0x0000000806007986 */ /* 0x0003e8000c101904 */
[----:B------:R1:W-:Y:S02]  /*0b90*/  @!P0 STG.E desc[UR4][R10.64], R5 ;  /* 0x000000050a008986 */ /* 0x0003e4000c101904 */
.L_x_7171:
[----:B------:R-:W-:Y:S05]  /*0ba0*/  BSYNC B0 ;  /* 0x0000000000007941 */ /* 0x000fea0003800000 */
.L_x_7170:
[----:B------:R-:W-:-:S13]  /*0bb0*/  ISETP.GE.AND P0, PT, R9, R2, PT ;  /* 0x000000020900720c */ /* 0x000fda0003f06270 */
[----:B------:R-:W-:Y:S05]  /*0bc0*/  @P0 EXIT ;  /* 0x000000000000094d */ /* 0x000fea0003800000 */
[----:B-----5:R-:W3:Y:S01]  /*0bd0*/  LDC.64 R2, c[0x0][0x218] ;  /* 0x00008600ff027b82 */ /* 0x020ee20000000a00 */
[----:B------:R-:W-:-:S05]  /*0be0*/  LEA R9, R0, R9, 0x9 ;  /* 0x0000000900097211 */ /* 0x000fca00078e48ff */
[----:B---3--:R-:W-:-:S05]  /*0bf0*/  IMAD.WIDE.U32 R2, R9, 0x4, R2 ;  /* 0x0000000409027825 */ /* 0x008fca00078e0002 */
[----:B------:R-:W-:Y:S01]  /*0c00*/  STG.E desc[UR4][R2.64], R13 ;  /* 0x0000000d02007986 */ /* 0x000fe2000c101904 */
[----:B------:R-:W-:Y:S05]  /*0c10*/  EXIT ;  /* 0x000000000000794d */ /* 0x000fea0003800000 */
.L_x_7172:
        /* <DEDUP_REMOVED lines=14> */
.L_x_13310:


//--------------------- .text._ZN2at6native29vectorized_elementwise_kernelILi2EZZZNS0_17log1p_kernel_cudaERNS_18TensorIteratorBaseEENKUlvE_clEvENKUlvE0_clEvEUlfE_St5arrayIPcLm2EEEEviT0_T1_ --------------------------
	.section	.text._ZN2at6native29vectorized_elementwise_kernelILi2EZZZNS0_17log1p_kernel_cudaERNS_18TensorIteratorBaseEENKUlvE_clEvENKUlvE0_clEvEUlfE_St5arrayIPcLm2EEEEviT0_T1_,"ax",@progbits
	.align	128
        .global         _ZN2at6native29vectorized_elementwise_kernelILi2EZZZNS0_17log1p_kernel_cudaERNS_18TensorIteratorBaseEENKUlvE_clEvENKUlvE0_clEvEUlfE_St5arrayIPcLm2EEEEviT0_T1_
        .type           _ZN2at6native29vectorized_elementwise_kernelILi2EZZZNS0_17log1p_kernel_cudaERNS_18TensorIteratorBaseEENKUlvE_clEvENKUlvE0_clEvEUlfE_St5arrayIPcLm2EEEEviT0_T1_,@function
        .size           _ZN2at6native29vectorized_elementwise_kernelILi2EZZZNS0_17log1p_kernel_cudaERNS_18TensorIteratorBaseEENKUlvE_clEvENKUlvE0_clEvEUlfE_St5arrayIPcLm2EEEEviT0_T1_,(.L_x_13311 - _ZN2at6native29vectorized_elementwise_kernelILi2EZZZNS0_17log1p_kernel_cudaERNS_18TensorIteratorBaseEENKUlvE_clEvENKUlvE0_clEvEUlfE_St5arrayIPcLm2EEEEviT0_T1_)
        .other          _ZN2at6native29vectorized_elementwise_kernelILi2EZZZNS0_17log1p_kernel_cudaERNS_18TensorIteratorBaseEENKUlvE_clEvENKUlvE0_clEvEUlfE_St5arrayIPcLm2EEEEviT0_T1_,@"STO_CUDA_ENTRY STV_DEFAULT"
_ZN2at6native29vectorized_elementwise_kernelILi2EZZZNS0_17log1p_kernel_cudaERNS_18TensorIteratorBaseEENKUlvE_clEvENKUlvE0_clEvEUlfE_St5arrayIPcLm2EEEEviT0_T1_:
.text._ZN2at6native29vectorized_elementwise_kernelILi2EZZZNS0_17log1p_kernel_cudaERNS_18TensorIteratorBaseEENKUlvE_clEvENKUlvE0_clEvEUlfE_St5arrayIPcLm2EEEEviT0_T1_:
        /* <DEDUP_REMOVED lines=13> */
[----:B------:R-:W3:Y:S01]  /*00d0*/  LDG.E.64 R8, desc[UR4][R18.64+0x400] ;  /* 0x0004000412087981 */ /* 0x000ee2000c1e1b00 */
[----:B------:R-:W-:-:S03]  /*00e0*/  HFMA2.MMA R14, -RZ, RZ, 1.625, 0 ;  /* 0x3e800000ff0e7435 */ /* 0x000fc600000001ff */
[----:B------:R-:W5:Y:S04]  /*00f0*/  LDG.E.64 R6, desc[UR4][R18.64+0x800] ;  /* 0x0008000412067981 */ /* 0x000f68000c1e1b00 */
[----:B------:R3:W5:Y:S01]  /*0100*/  LDG.E.64 R4, desc[UR4][R18.64+0xc00] ;  /* 0x000c000412047981 */ /* 0x000762000c1e1b00 */
[----:B------:R-:W-:Y:S01]  /*0110*/  BSSY B0, `(.L_x_7174) ;  /* 0x0000046000007945 */ /* 0x000fe20003800000 */
[C---:B--2---:R-:W-:Y:S01]  /*0120*/  FADD.FTZ.RZ R2, R10.reuse, 1 ;  /* 0x3f8000000a027421 */ /* 0x044fe2000001c000 */
[----:B------:R-:W-:Y:S01]  /*0130*/  ISETP.GE.U32.AND P0, PT, R10, 0x7f800000, PT ;  /* 0x7f8000000a00780c */ /* 0x000fe20003f06070 */
[----:B---3--:R-:W-:-:S03]  /*0140*/  FADD.FTZ.RZ R18, R8, 1 ;  /* 0x3f80000008127421 */ /* 0x008fc6000001c000 */
[----:B------:R-:W-:Y:S01]  /*0150*/  IADD3 R2, R2, -0x3f400000, RZ ;  /* 0xc0c0000002027810 */ /* 0x000fe20007ffe0ff */
[----:B------:R-:W-:-:S03]  /*0160*/  FADD.FTZ.RZ R20, R9, 1 ;  /* 0x3f80000009147421 */ /* 0x000fc6000001c000 */
[----:B------:R-:W-:Y:S01]  /*0170*/  LOP3.LUT R3, R2, 0xff800000, RZ, 0xc0, !PT ;  /* 0xff80000002037812 */ /* 0x000fe200078ec0ff */
[----:B------:R-:W-:Y:S01]  /*0180*/  FADD.FTZ.RZ R2, R11, 1 ;  /* 0x3f8000000b027421 */ /* 0x000fe2000001c000 */
[----:B------:R-:W-:Y:S02]  /*0190*/  IADD3 R18, R18, -0x3f400000, RZ ;  /* 0xc0c0000012127810 */ /* 0x000fe40007ffe0ff */
[----:B------:R-:W-:Y:S02]  /*01a0*/  IADD3 R13, -R3, 0x40800000, RZ ;  /* 0x40800000030d7810 */ /* 0x000fe40007ffe1ff */
[----:B------:R-:W-:Y:S02]  /*01b0*/  IADD3 R2, R2, -0x3f400000, RZ ;  /* 0xc0c0000002027810 */ /* 0x000fe40007ffe0ff */
[----:B------:R-:W-:Y:S01]  /*01c0*/  IADD3 R24, R10, -R3, RZ ;  /* 0x800000030a187210 */ /* 0x000fe20007ffe0ff */
[----:B------:R-:W-:Y:S01]  /*01d0*/  FFMA.FTZ R15, R13, R14, -1 ;  /* 0xbf8000000d0f7423 */ /* 0x000fe2000001000e */
[----:B------:R-:W-:-:S02]  /*01e0*/  LOP3.LUT R16, R2, 0xff800000, RZ, 0xc0, !PT ;  /* 0xff80000002107812 */ /* 0x000fc400078ec0ff */
[----:B------:R-:W-:Y:S01]  /*01f0*/  MOV R13, 0x3d39bf78 ;  /* 0x3d39bf78000d7802 */ /* 0x000fe20000000f00 */
[----:B------:R-:W-:Y:S01]  /*0200*/  FADD.FTZ R24, R24, R15 ;  /* 0x0000000f18187221 */ /* 0x000fe20000010000 */
[----:B------:R-:W-:Y:S02]  /*0210*/  IADD3 R17, -R16, 0x40800000, RZ ;  /* 0x4080000010117810 */ /* 0x000fe40007ffe1ff */
[----:B------:R-:W-:Y:S01]  /*0220*/  IADD3 R2, R11, -R16, RZ ;  /* 0x800000100b027210 */ /* 0x000fe20007ffe0ff */
[C---:B------:R-:W-:Y:S01]  /*0230*/  FFMA.FTZ R15, R24.reuse, -R13, 0.10546888411045074463 ;  /* 0x3dd80012180f7423 */ /* 0x040fe2000001080d */
[----:B------:R-:W-:Y:S01]  /*0240*/  I2FP.F32.S32 R3, R3 ;  /* 0x0000000300037245 */ /* 0x000fe20000201400 */
[----:B------:R-:W-:Y:S02]  /*0250*/  FFMA.FTZ R17, R17, R14, -1 ;  /* 0xbf80000011117423 */ /* 0x000fe4000001000e */
[----:B------:R-:W-:Y:S02]  /*0260*/  FFMA.FTZ R15, R24, R15, -0.13229703903198242188 ;  /* 0xbe0778e0180f7423 */ /* 0x000fe4000001000f */
[----:B------:R-:W-:-:S02]  /*0270*/  FADD.FTZ R2, R2, R17 ;  /* 0x0000001102027221 */ /* 0x000fc40000010000 */
[----:B------:R-:W-:Y:S01]  /*0280*/  FFMA.FTZ R17, R24, R15, 0.14491446316242218018 ;  /* 0x3e14647518117423 */ /* 0x000fe2000001000f */
[----:B------:R-:W-:Y:S01]  /*0290*/  LOP3.LUT R15, R18, 0xff800000, RZ, 0xc0, !PT ;  /* 0xff800000120f7812 */ /* 0x000fe200078ec0ff */
[----:B------:R-:W-:Y:S01]  /*02a0*/  FFMA.FTZ R19, R2, -R13, 0.10546888411045074463 ;  /* 0x3dd8001202137423 */ /* 0x000fe2000001080d */
[----:B------:R-:W-:Y:S01]  /*02b0*/  IADD3 R18, R20, -0x3f400000, RZ ;  /* 0xc0c0000014127810 */ /* 0x000fe20007ffe0ff */
[----:B------:R-:W-:Y:S01]  /*02c0*/  FFMA.FTZ R17, R24, R17, -0.16641564667224884033 ;  /* 0xbe2a68dd18117423 */ /* 0x000fe20000010011 */
[----:B------:R-:W-:Y:S01]  /*02d0*/  IADD3 R21, -R15, 0x40800000, RZ ;  /* 0x408000000f157810 */ /* 0x000fe20007ffe1ff */
[----:B------:R-:W-:Y:S01]  /*02e0*/  FFMA.FTZ R19, R2, R19, -0.13229703903198242188 ;  /* 0xbe0778e002137423 */ /* 0x000fe20000010013 */
[----:B------:R-:W-:Y:S01]  /*02f0*/  LOP3.LUT R18, R18, 0xff800000, RZ, 0xc0, !PT ;  /* 0xff80000012127812 */ /* 0x000fe200078ec0ff */
[----:B------:R-:W-:Y:S01]  /*0300*/  FFMA.FTZ R17, R24, R17, 0.19988867640495300293 ;  /* 0x3e4caf9e18117423 */ /* 0x000fe20000010011 */
[----:B------:R-:W-:Y:S01]  /*0310*/  IADD3 R22, R8, -R15, RZ ;  /* 0x8000000f08167210 */ /* 0x000fe20007ffe0ff */
[----:B------:R-:W-:Y:S01]  /*0320*/  FFMA.FTZ R19, R2, R19, 0.14491446316242218018 ;  /* 0x3e14647502137423 */ /* 0x000fe20000010013 */
[----:B------:R-:W-:Y:S01]  /*0330*/  FFMA.FTZ R21, R21, R14, -1 ;  /* 0xbf80000015157423 */ /* 0x000fe2000001000e */
[----:B------:R-:W-:Y:S01]  /*0340*/  FFMA.FTZ R17, R24, R17, -0.25000196695327758789 ;  /* 0xbe80004218117423 */ /* 0x000fe20000010011 */
[----:B------:R-:W-:Y:S01]  /*0350*/  IADD3 R23, -R18, 0x40800000, RZ ;  /* 0x4080000012177810 */ /* 0x000fe20007ffe1ff */
[----:B------:R-:W-:Y:S01]  /*0360*/  FFMA.FTZ R19, R2, R19, -0.16641564667224884033 ;  /* 0xbe2a68dd02137423 */ /* 0x000fe20000010013 */
[----:B------:R-:W-:Y:S01]  /*0370*/  FADD.FTZ R22, R22, R21 ;  /* 0x0000001516167221 */ /* 0x000fe20000010000 */
[----:B------:R-:W-:Y:S01]  /*0380*/  FFMA.FTZ R17, R24, R17, 0.33333510160446166992 ;  /* 0x3eaaaae618117423 */ /* 0x000fe20000010011 */
[----:B------:R-:W-:Y:S01]  /*0390*/  IADD3 R20, R9, -R18, RZ ;  /* 0x8000001209147210 */ /* 0x000fe20007ffe0ff */
[----:B------:R-:W-:Y:S01]  /*03a0*/  FFMA.FTZ R19, R2, R19, 0.19988867640495300293 ;  /* 0x3e4caf9e02137423 */ /* 0x000fe20000010013 */
[----:B------:R-:W-:Y:S01]  /*03b0*/  FFMA.FTZ R23, R23, R14, -1 ;  /* 0xbf80000017177423 */ /* 0x000fe2000001000e */
[----:B------:R-:W-:Y:S01]  /*03c0*/  FFMA.FTZ R17, R24, R17, -0.5 ;  /* 0xbf00000018117423 */ /* 0x000fe20000010011 */
[----:B------:R-:W-:Y:S01]  /*03d0*/  FFMA.FTZ R21, R22, -R13, 0.10546888411045074463 ;  /* 0x3dd8001216157423 */ /* 0x000fe2000001080d */
[----:B------:R-:W-:Y:S01]  /*03e0*/  FFMA.FTZ R19, R2, R19, -0.25000196695327758789 ;  /* 0xbe80004202137423 */ /* 0x000fe20000010013 */
[----:B------:R-:W-:Y:S01]  /*03f0*/  FADD.FTZ R20, R20, R23 ;  /* 0x0000001714147221 */ /* 0x000fe20000010000 */
[----:B------:R-:W-:Y:S01]  /*0400*/  FMUL.FTZ R17, R24, R17 ;  /* 0x0000001118117220 */ /* 0x000fe20000410000 */
[----:B------:R-:W-:Y:S01]  /*0410*/  FFMA.FTZ R21, R22, R21, -0.13229703903198242188 ;  /* 0xbe0778e016157423 */ /* 0x000fe20000010015 */
[----:B------:R-:W-:-:S02]  /*0420*/  FFMA.FTZ R19, R2, R19, 0.33333510160446166992 ;  /* 0x3eaaaae602137423 */ /* 0x000fc40000010013 */
[----:B------:R-:W-:Y:S01]  /*0430*/  FFMA.FTZ R24, R24, R17, R24 ;  /* 0x0000001118187223 */ /* 0x000fe20000010018 */
[----:B------:R-:W-:Y:S01]  /*0440*/  FFMA.FTZ R17, R20, -R13, 0.10546888411045074463 ;  /* 0x3dd8001214117423 */ /* 0x000fe2000001080d */
[----:B------:R-:W-:Y:S01]  /*0450*/  FFMA.FTZ R21, R22, R21, 0.14491446316242218018 ;  /* 0x3e14647516157423 */ /* 0x000fe20000010015 */
[----:B------:R-:W-:Y:S02]  /*0460*/  FFMA.FTZ R19, R2, R19, -0.5 ;  /* 0xbf00000002137423 */ /* 0x000fe40000010013 */
[----:B------:R-:W-:Y:S01]  /*0470*/  FFMA.FTZ R17, R20, R17, -0.13229703903198242188 ;  /* 0xbe0778e014117423 */ /* 0x000fe20000010011 */
[----:B------:R-:W-:Y:S01]  /*0480*/  FFMA.FTZ R21, R22, R21, -0.16641564667224884033 ;  /* 0xbe2a68dd16157423 */ /* 0x000fe20000010015 */
[----:B------:R-:W-:Y:S02]  /*0490*/  FMUL.FTZ R19, R2, R19 ;  /* 0x0000001302137220 */ /* 0x000fe40000410000 */
[----:B------:R-:W-:Y:S01]  /*04a0*/  FFMA.FTZ R23, R20, R17, 0.14491446316242218018 ;  /* 0x3e14647514177423 */ /* 0x000fe20000010011 */
[----:B------:R-:W-:Y:S01]  /*04b0*/  FFMA.FTZ R21, R22, R21, 0.19988867640495300293 ;  /* 0x3e4caf9e16157423 */ /* 0x000fe20000010015 */
[----:B------:R-:W-:Y:S01]  /*04c0*/  FMUL.FTZ R17, R3, 1.1920928955078125e-07 ;  /* 0x3400000003117820 */ /* 0x000fe20000410000 */
[----:B------:R-:W-:Y:S01]  /*04d0*/  FFMA.FTZ R3, R2, R19, R2 ;  /* 0x0000001302037223 */ /* 0x000fe20000010002 */
[----:B------:R-:W-:Y:S01]  /*04e0*/  FFMA.FTZ R23, R20, R23, -0.16641564667224884033 ;  /* 0xbe2a68dd14177423 */ /* 0x000fe20000010017 */
[----:B------:R-:W-:Y:S01]  /*04f0*/  FFMA.FTZ R21, R22, R21, -0.25000196695327758789 ;  /* 0xbe80004216157423 */ /* 0x000fe20000010015 */
[----:B------:R-:W-:Y:S01]  /*0500*/  FFMA.FTZ R2, R17, 0.69314718246459960938, R24 ;  /* 0x3f31721811027823 */ /* 0x000fe20000010018 */
[----:B------:R-:W-:Y:S06]  /*0510*/  @!P0 BRA `(.L_x_7175) ;  /* 0x0000000000148947 */ /* 0x000fec0003800000 */
[C---:B------:R-:W-:Y:S02]  /*0520*/  ISETP.GE.AND P0, PT, R10.reuse, -0x407fffff, PT ;  /* 0xbf8000010a00780c */ /* 0x040fe40003f06270 */
[----:B------:R-:W-:-:S11]  /*0530*/  FSETP.NEU.FTZ.AND P1, PT, R10, RZ, PT ;  /* 0x000000ff0a00720b */ /* 0x000fd60003f3d000 */
[----:B------:R-:W-:-:S05]  /*0540*/  @P0 MOV R17, 0x7f800000 ;  /* 0x7f80000000110802 */ /* 0x000fca0000000f00 */
[----:B------:R-:W-:-:S05]  /*0550*/  @P0 FFMA.FTZ R2, R10, R17, +INF ;  /* 0x7f8000000a020423 */ /* 0x000fca0000010011 */
[----:B------:R-:W-:-:S07]  /*0560*/  FSEL R2, R2, -RZ, P1 ;  /* 0x800000ff02027208 */ /* 0x000fce0000800000 */
.L_x_7175:
[----:B------:R-:W-:Y:S05]  /*0570*/  BSYNC B0 ;  /* 0x0000000000007941 */ /* 0x000fea0003800000 */
.L_x_7174:
[----:B------:R-:W-:Y:S01]  /*0580*/  ISETP.GE.U32.AND P0, PT, R11, 0x7f800000, PT ;  /* 0x7f8000000b00780c */ /* 0x000fe20003f06070 */
[----:B------:R-:W-:Y:S01]  /*0590*/  FFMA.FTZ R23, R20, R23, 0.19988867640495300293 ;  /* 0x3e4caf9e14177423 */ /* 0x000fe20000010017 */
[----:B------:R-:W-:Y:S01]  /*05a0*/  I2FP.F32.S32 R10, R16 ;  /* 0x00000010000a7245 */ /* 0x000fe20000201400 */
[----:B------:R-:W-:Y:S01]  /*05b0*/  FFMA.FTZ R21, R22, R21, 0.33333510160446166992 ;  /* 0x3eaaaae616157423 */ /* 0x000fe20000010015 */
[----:B------:R-:W-:Y:S01]  /*05c0*/  BSSY B0, `(.L_x_7176) ;  /* 0x000000f000007945 */ /* 0x000fe20003800000 */
[----:B------:R-:W-:Y:S01]  /*05d0*/  FFMA.FTZ R23, R20, R23, -0.25000196695327758789 ;  /* 0xbe80004214177423 */ /* 0x000fe20000010017 */
[----:B-----5:R-:W-:Y:S01]  /*05e0*/  FADD.FTZ.RZ R16, R6, 1 ;  /* 0x3f80000006107421 */ /* 0x020fe2000001c000 */
[----:B------:R-:W-:Y:S01]  /*05f0*/  FFMA.FTZ R21, R22, R21, -0.5 ;  /* 0xbf00000016157423 */ /* 0x000fe20000010015 */
[----:B------:R-:W-:Y:S01]  /*0600*/  FMUL.FTZ R10, R10, 1.1920928955078125e-07 ;  /* 0x340000000a0a7820 */ /* 0x000fe20000410000 */
[----:B------:R-:W-:Y:S01]  /*0610*/  FADD.FTZ.RZ R17, R7, 1 ;  /* 0x3f80000007117421 */ /* 0x000fe2000001c000 */
[----:B------:R-:W-:Y:S01]  /*0620*/  FFMA.FTZ R23, R20, R23, 0.33333510160446166992 ;  /* 0x3eaaaae614177423 */ /* 0x000fe20000010017 */
        /* <DEDUP_REMOVED lines=8> */
.L_x_7177:
[----:B------:R-:W-:Y:S05]  /*06b0*/  BSYNC B0 ;  /* 0x0000000000007941 */ /* 0x000fea0003800000 */
.L_x_7176:
[----:B------:R-:W-:Y:S01]  /*06c0*/  ISETP.GE.U32.AND P0, PT, R8, 0x7f800000, PT ;  /* 0x7f8000000800780c */ /* 0x000fe20003f06070 */
[----:B------:R-:W-:Y:S01]  /*06d0*/  FFMA.FTZ R23, R20, R23, -0.5 ;  /* 0xbf00000014177423 */ /* 0x000fe20000010017 */
[----:B------:R-:W-:Y:S01]  /*06e0*/  IADD3 R16, R16, -0x3f400000, RZ ;  /* 0xc0c0000010107810 */ /* 0x000fe20007ffe0ff */
[----:B------:R-:W-:Y:S01]  /*06f0*/  FFMA.FTZ R10, R22, R21, R22 ;  /* 0x00000015160a7223 */ /* 0x000fe20000010016 */
[----:B------:R-:W-:Y:S01]  /*0700*/  IADD3 R17, R17, -0x3f400000, RZ ;  /* 0xc0c0000011117810 */ /* 0x000fe20007ffe0ff */
[----:B------:R-:W-:Y:S01]  /*0710*/  FMUL.FTZ R23, R20, R23 ;  /* 0x0000001714177220 */ /* 0x000fe20000410000 */
[----:B------:R-:W-:Y:S01]  /*0720*/  I2FP.F32.S32 R11, R15 ;  /* 0x0000000f000b7245 */ /* 0x000fe20000201400 */
[----:B------:R-:W-:Y:S01]  /*0730*/  BSSY B0, `(.L_x_7178) ;  /* 0x000000e000007945 */ /* 0x000fe20003800000 */
[----:B------:R-:W-:Y:S02]  /*0740*/  LOP3.LUT R15, R16, 0xff800000, RZ, 0xc0, !PT ;  /* 0xff800000100f7812 */ /* 0x000fe400078ec0ff */
[----:B------:R-:W-:Y:S01]  /*0750*/  LOP3.LUT R16, R17, 0xff800000, RZ, 0xc0, !PT ;  /* 0xff80000011107812 */ /* 0x000fe200078ec0ff */
[----:B------:R-:W-:Y:S01]  /*0760*/  FMUL.FTZ R17, R11, 1.1920928955078125e-07 ;  /* 0x340000000b117820 */ /* 0x000fe20000410000 */
[----:B------:R-:W-:Y:S01]  /*0770*/  FFMA.FTZ R11, R20, R23, R20 ;  /* 0x00000017140b7223 */ /* 0x000fe20000010014 */
[----:B------:R-:W-:-:S02]  /*0780*/  IADD3 R19, -R15, 0x40800000, RZ ;  /* 0x408000000f137810 */ /* 0x000fc40007ffe1ff */
[----:B------:R-:W-:Y:S01]  /*0790*/  IADD3 R21, -R16, 0x40800000, RZ ;  /* 0x4080000010157810 */ /* 0x000fe20007ffe1ff */
[----:B------:R-:W-:Y:S01]  /*07a0*/  FFMA.FTZ R10, R17, 0.69314718246459960938, R10 ;  /* 0x3f317218110a7823 */ /* 0x000fe2000001000a */
[----:B------:R-:W-:Y:S06]  /*07b0*/  @!P0 BRA `(.L_x_7179) ;  /* 0x0000000000148947 */ /* 0x000fec0003800000 */
[C---:B------:R-:W-:Y:S02]  /*07c0*/  ISETP.GE.AND P0, PT, R8.reuse, -0x407fffff, PT ;  /* 0xbf8000010800780c */ /* 0x040fe40003f06270 */
[----:B------:R-:W-:-:S11]  /*07d0*/  FSETP.NEU.FTZ.AND P1, PT, R8, RZ, PT ;  /* 0x000000ff0800720b */ /* 0x000fd60003f3d000 */
[----:B------:R-:W-:-:S05]  /*07e0*/  @P0 MOV R17, 0x7f800000 ;  /* 0x7f80000000110802 */ /* 0x000fca0000000f00 */
[----:B------:R-:W-:-:S05]  /*07f0*/  @P0 FFMA.FTZ R10, R8, R17, +INF ;  /* 0x7f800000080a0423 */ /* 0x000fca0000010011 */
[----:B------:R-:W-:-:S07]  /*0800*/  FSEL R10, R10, -RZ, P1 ;  /* 0x800000ff0a0a7208 */ /* 0x000fce0000800000 */
.L_x_7179:
[----:B------:R-:W-:Y:S05]  /*0810*/  BSYNC B0 ;  /* 0x0000000000007941 */ /* 0x000fea0003800000 */
.L_x_7178:
[----:B------:R-:W-:Y:S01]  /*0820*/  ISETP.GE.U32.AND P0, PT, R9, 0x7f800000, PT ;  /* 0x7f8000000900780c */ /* 0x000fe20003f06070 */
[-C--:B------:R-:W-:Y:S01]  /*0830*/  FFMA.FTZ R19, R19, R14.reuse, -1 ;  /* 0xbf80000013137423 */ /* 0x080fe2000001000e */
[----:B------:R-:W-:Y:S01]  /*0840*/  IADD3 R22, R6, -R15, RZ ;  /* 0x8000000f06167210 */ /* 0x000fe20007ffe0ff */
[----:B------:R-:W-:Y:S01]  /*0850*/  FFMA.FTZ R21, R21, R14, -1 ;  /* 0xbf80000015157423 */ /* 0x000fe2000001000e */
[----:B------:R-:W-:Y:S01]  /*0860*/  IADD3 R20, R7, -R16, RZ ;  /* 0x8000001007147210 */ /* 0x000fe20007ffe0ff */
[----:B------:R-:W-:Y:S01]  /*0870*/  BSSY B0, `(.L_x_7180) ;  /* 0x0000010000007945 */ /* 0x000fe20003800000 */
[----:B------:R-:W-:Y:S01]  /*0880*/  I2FP.F32.S32 R18, R18 ;  /* 0x0000001200127245 */ /* 0x000fe20000201400 */
[----:B------:R-:W-:Y:S01]  /*0890*/  FADD.FTZ R22, R22, R19 ;  /* 0x0000001316167221 */ /* 0x000fe20000010000 */
[----:B------:R-:W-:Y:S01]  /*08a0*/  FADD.FTZ.RZ R8, R4, 1 ;  /* 0x3f80000004087421 */ /* 0x000fe2000001c000 */
[----:B------:R-:W-:Y:S01]  /*08b0*/  FADD.FTZ R20, R20, R21 ;  /* 0x0000001514147221 */ /* 0x000fe20000010000 */
[----:B------:R-:W-:Y:S01]  /*08c0*/  FADD.FTZ.RZ R21, R5, 1 ;  /* 0x3f80000005157421 */ /* 0x000fe2000001c000 */
[----:B------:R-:W-:Y:S01]  /*08d0*/  FMUL.FTZ R18, R18, 1.1920928955078125e-07 ;  /* 0x3400000012127820 */ /* 0x000fe20000410000 */
[-C--:B------:R-:W-:Y:S01]  /*08e0*/  FFMA.FTZ R17, R22, -R13.reuse, 0.10546888411045074463 ;  /* 0x3dd8001216117423 */ /* 0x080fe2000001080d */
[----:B------:R-:W-:-:S02]  /*08f0*/  FFMA.FTZ R19, R20, -R13, 0.10546888411045074463 ;  /* 0x3dd8001214137423 */ /* 0x000fc4000001080d */
[----:B------:R-:W-:Y:S01]  /*0900*/  FFMA.FTZ R11, R18, 0.69314718246459960938, R11 ;  /* 0x3f317218120b7823 */ /* 0x000fe2000001000b */
[----:B------:R-:W-:Y:S06]  /*0910*/  @!P0 BRA `(.L_x_7181) ;  /* 0x0000000000148947 */ /* 0x000fec0003800000 */
[C---:B------:R-:W-:Y:S02]  /*0920*/  ISETP.GE.AND P0, PT, R9.reuse, -0x407fffff, PT ;  /* 0xbf8000010900780c */ /* 0x040fe40003f06270 */
[----:B------:R-:W-:-:S11]  /*0930*/  FSETP.NEU.FTZ.AND P1, PT, R9, RZ, PT ;  /* 0x000000ff0900720b */ /* 0x000fd60003f3d000 */
[----:B------:R-:W-:-:S05]  /*0940*/  @P0 MOV R18, 0x7f800000 ;  /* 0x7f80000000120802 */ /* 0x000fca0000000f00 */
[----:B------:R-:W-:-:S05]  /*0950*/  @P0 FFMA.FTZ R11, R9, R18, +INF ;  /* 0x7f800000090b0423 */ /* 0x000fca0000010012 */
[----:B------:R-:W-:-:S07]  /*0960*/  FSEL R11, R11, -RZ, P1 ;  /* 0x800000ff0b0b7208 */ /* 0x000fce0000800000 */
.L_x_7181:
[----:B------:R-:W-:Y:S05]  /*0970*/  BSYNC B0 ;  /* 0x0000000000007941 */ /* 0x000fea0003800000 */
.L_x_7180:
[----:B------:R-:W-:Y:S01]  /*0980*/  IADD3 R8, R8, -0x3f400000, RZ ;  /* 0xc0c0000008087810 */ /* 0x000fe20007ffe0ff */
[----:B------:R-:W-:Y:S01]  /*0990*/  FFMA.FTZ R9, R22, R17, -0.13229703903198242188 ;  /* 0xbe0778e016097423 */ /* 0x000fe20000010011 */
[----:B------:R-:W-:Y:S01]  /*09a0*/  IADD3 R18, R21, -0x3f400000, RZ ;  /* 0xc0c0000015127810 */ /* 0x000fe20007ffe0ff */
[----:B------:R-:W-:Y:S01]  /*09b0*/  FFMA.FTZ R19, R20, R19, -0.13229703903198242188 ;  /* 0xbe0778e014137423 */ /* 0x000fe20000010013 */
[----:B------:R-:W-:Y:S01]  /*09c0*/  LOP3.LUT R17, R8, 0xff800000, RZ, 0xc0, !PT ;  /* 0xff80000008117812 */ /* 0x000fe200078ec0ff */
[----:B------:R-:W-:Y:S01]  /*09d0*/  FFMA.FTZ R9, R22, R9, 0.14491446316242218018 ;  /* 0x3e14647516097423 */ /* 0x000fe20000010009 */
[----:B------:R-:W-:Y:S01]  /*09e0*/  LOP3.LUT R18, R18, 0xff800000, RZ, 0xc0, !PT ;  /* 0xff80000012127812 */ /* 0x000fe200078ec0ff */
[----:B------:R-:W-:Y:S01]  /*09f0*/  FFMA.FTZ R19, R20, R19, 0.14491446316242218018 ;  /* 0x3e14647514137423 */ /* 0x000fe20000010013 */
[----:B------:R-:W-:Y:S01]  /*0a00*/  IADD3 R21, -R17, 0x40800000, RZ ;  /* 0x4080000011157810 */ /* 0x000fe20007ffe1ff */
[----:B------:R-:W-:Y:S01]  /*0a10*/  FFMA.FTZ R9, R22, R9, -0.16641564667224884033 ;  /* 0xbe2a68dd16097423 */ /* 0x000fe20000010009 */
[----:B------:R-:W-:Y:S01]  /*0a20*/  IADD3 R25, -R18, 0x40800000, RZ ;  /* 0x4080000012197810 */ /* 0x000fe20007ffe1ff */
[----:B------:R-:W-:Y:S01]  /*0a30*/  FFMA.FTZ R19, R20, R19, -0.16641564667224884033 ;  /* 0xbe2a68dd14137423 */ /* 0x000fe20000010013 */
[----:B------:R-:W-:Y:S01]  /*0a40*/  IADD3 R24, R4, -R17, RZ ;  /* 0x8000001104187210 */ /* 0x000fe20007ffe0ff */
[----:B------:R-:W-:Y:S01]  /*0a50*/  FFMA.FTZ R9, R22, R9, 0.19988867640495300293 ;  /* 0x3e4caf9e16097423 */ /* 0x000fe20000010009 */
[----:B------:R-:W-:Y:S01]  /*0a60*/  IADD3 R26, R5, -R18, RZ ;  /* 0x80000012051a7210 */ /* 0x000fe20007ffe0ff */
[-C--:B------:R-:W-:Y:S01]  /*0a70*/  FFMA.FTZ R23, R21, R14.reuse, -1 ;  /* 0xbf80000015177423 */ /* 0x080fe2000001000e */
[----:B------:R-:W-:Y:S01]  /*0a80*/  FFMA.FTZ R25, R25, R14, -1 ;  /* 0xbf80000019197423 */ /* 0x000fe2000001000e */
[----:B------:R-:W-:Y:S01]  /*0a90*/  FFMA.FTZ R19, R20, R19, 0.19988867640495300293 ;  /* 0x3e4caf9e14137423 */ /* 0x000fe20000010013 */
[----:B------:R-:W-:Y:S01]  /*0aa0*/  FFMA.FTZ R9, R22, R9, -0.25000196695327758789 ;  /* 0xbe80004216097423 */ /* 0x000fe20000010009 */
[----:B------:R-:W-:Y:S01]  /*0ab0*/  FADD.FTZ R24, R24, R23 ;  /* 0x0000001718187221 */ /* 0x000fe20000010000 */
[----:B------:R-:W-:Y:S01]  /*0ac0*/  FADD.FTZ R26, R26, R25 ;  /* 0x000000191a1a7221 */ /* 0x000fe20000010000 */
[----:B------:R-:W-:Y:S01]  /*0ad0*/  FFMA.FTZ R21, R20, R19, -0.25000196695327758789 ;  /* 0xbe80004214157423 */ /* 0x000fe20000010013 */
[----:B------:R-:W-:Y:S01]  /*0ae0*/  FFMA.FTZ R19, R22, R9, 0.33333510160446166992 ;  /* 0x3eaaaae616137423 */ /* 0x000fe20000010009 */
[-C--:B------:R-:W-:Y:S01]  /*0af0*/  FFMA.FTZ R23, R24, -R13.reuse, 0.10546888411045074463 ;  /* 0x3dd8001218177423 */ /* 0x080fe2000001080d */
[----:B------:R-:W0:Y:S01]  /*0b00*/  LDC.64 R8, c[0x0][0x218] ;  /* 0x00008600ff087b82 */ /* 0x000e220000000a00 */
[----:B------:R-:W-:Y:S01]  /*0b10*/  FFMA.FTZ R13, R26, -R13, 0.10546888411045074463 ;  /* 0x3dd800121a0d7423 */ /* 0x000fe2000001080d */
[----:B------:R-:W-:Y:S01]  /*0b20*/  ISETP.GE.U32.AND P0, PT, R6, 0x7f800000, PT ;  /* 0x7f8000000600780c */ /* 0x000fe20003f06070 */
[----:B------:R-:W-:Y:S01]  /*0b30*/  FFMA.FTZ R23, R24, R23, -0.13229703903198242188 ;  /* 0xbe0778e018177423 */ /* 0x000fe20000010017 */
[----:B------:R-:W-:Y:S01]  /*0b40*/  FFMA.FTZ R19, R22, R19, -0.5 ;  /* 0xbf00000016137423 */ /* 0x000fe20000010013 */
[----:B------:R-:W-:Y:S01]  /*0b50*/  FFMA.FTZ R13, R26, R13, -0.13229703903198242188 ;  /* 0xbe0778e01a0d7423 */ /* 0x000fe2000001000d */
[----:B------:R-:W-:Y:S01]  /*0b60*/  FFMA.FTZ R21, R20, R21, 0.33333510160446166992 ;  /* 0x3eaaaae614157423 */ /* 0x000fe20000010015 */
[----:B------:R-:W-:Y:S01]  /*0b70*/  FFMA.FTZ R23, R24, R23, 0.14491446316242218018 ;  /* 0x3e14647518177423 */ /* 0x000fe20000010017 */
[----:B------:R-:W-:Y:S01]  /*0b80*/  FMUL.FTZ R19, R22, R19 ;  /* 0x0000001316137220 */ /* 0x000fe20000410000 */
[----:B------:R-:W-:Y:S01]  /*0b90*/  FFMA.FTZ R13, R26, R13, 0.14491446316242218018 ;  /* 0x3e1464751a0d7423 */ /* 0x000fe2000001000d */
[----:B------:R-:W-:Y:S01]  /*0ba0*/  I2FP.F32.S32 R15, R15 ;  /* 0x0000000f000f7245 */ /* 0x000fe20000201400 */
[----:B------:R-:W-:Y:S01]  /*0bb0*/  FFMA.FTZ R21, R20, R21, -0.5 ;  /* 0xbf00000014157423 */ /* 0x000fe20000010015 */
[----:B------:R-:W-:Y:S01]  /*0bc0*/  FFMA.FTZ R23, R24, R23, -0.16641564667224884033 ;  /* 0xbe2a68dd18177423 */ /* 0x000fe20000010017 */
[----:B------:R-:W-:Y:S01]  /*0bd0*/  FFMA.FTZ R13, R26, R13, -0.16641564667224884033 ;  /* 0xbe2a68dd1a0d7423 */ /* 0x000fe2000001000d */
[----:B------:R-:W-:Y:S01]  /*0be0*/  FFMA.FTZ R14, R22, R19, R22 ;  /* 0x00000013160e7223 */ /* 0x000fe20000010016 */
[----:B------:R-:W-:Y:S01]  /*0bf0*/  I2FP.F32.S32 R16, R16 ;  /* 0x0000001000107245 */ /* 0x000fe20000201400 */
[----:B------:R-:W-:Y:S01]  /*0c00*/  FMUL.FTZ R21, R20, R21 ;  /* 0x0000001514157220 */ /* 0x000fe20000410000 */
[----:B------:R-:W-:Y:S01]  /*0c10*/  FFMA.FTZ R23, R24, R23, 0.19988867640495300293 ;  /* 0x3e4caf9e18177423 */ /* 0x000fe20000010017 */
[----:B------:R-:W-:Y:S01]  /*0c20*/  FFMA.FTZ R19, R26, R13, 0.19988867640495300293 ;  /* 0x3e4caf9e1a137423 */ /* 0x000fe2000001000d */
[----:B------:R-:W-:Y:S01]  /*0c30*/  FMUL.FTZ R15, R15, 1.1920928955078125e-07 ;  /* 0x340000000f0f7820 */ /* 0x000fe20000410000 */
[----:B------:R-:W-:Y:S01]  /*0c40*/  BSSY B0, `(.L_x_7182) ;  /* 0x000000d000007945 */ /* 0x000fe20003800000 */
[----:B------:R-:W-:Y:S01]  /*0c50*/  FFMA.FTZ R20, R20, R21, R20 ;  /* 0x0000001514147223 */ /* 0x000fe20000010014 */
[----:B------:R-:W-:Y:S01]  /*0c60*/  ISETP.GE.U32.AND P2, PT, R7, 0x7f800000, PT ;  /* 0x7f8000000700780c */ /* 0x000fe20003f46070 */
[----:B------:R-:W-:Y:S01]  /*0c70*/  FMUL.FTZ R13, R16, 1.1920928955078125e-07 ;  /* 0x34000000100d7820 */ /* 0x000fe20000410000 */
[----:B------:R-:W-:Y:S01]  /*0c80*/  FFMA.FTZ R23, R24, R23, -0.25000196695327758789 ;  /* 0xbe80004218177423 */ /* 0x000fe20000010017 */
[----:B------:R-:W-:Y:S01]  /*0c90*/  FFMA.FTZ R19, R26, R19, -0.25000196695327758789 ;  /* 0xbe8000421a137423 */ /* 0x000fe20000010013 */
[----:B------:R-:W-:Y:S01]  /*0ca0*/  FFMA.FTZ R14, R15, 0.69314718246459960938, R14 ;  /* 0x3f3172180f0e7823 */ /* 0x000fe2000001000e */
[----:B------:R-:W-:Y:S08]  /*0cb0*/  @!P0 BRA `(.L_x_7183) ;  /* 0x0000000000148947 */ /* 0x000ff00003800000 */
[C---:B------:R-:W-:Y:S02]  /*0cc0*/  ISETP.GE.AND P0, PT, R6.reuse, -0x407fffff, PT ;  /* 0xbf8000010600780c */ /* 0x040fe40003f06270 */
[----:B------:R-:W-:-:S11]  /*0cd0*/  FSETP.NEU.FTZ.AND P1, PT, R6, RZ, PT ;  /* 0x000000ff0600720b */ /* 0x000fd60003f3d000 */
[----:B------:R-:W-:-:S05]  /*0ce0*/  @P0 MOV R15, 0x7f800000 ;  /* 0x7f800000000f0802 */ /* 0x000fca0000000f00 */
[----:B------:R-:W-:-:S05]  /*0cf0*/  @P0 FFMA.FTZ R14, R6, R15, +INF ;  /* 0x7f800000060e0423 */ /* 0x000fca000001000f */
[----:B------:R-:W-:-:S07]  /*0d00*/  FSEL R14, R14, -RZ, P1 ;  /* 0x800000ff0e0e7208 */ /* 0x000fce0000800000 */
.L_x_7183:
[----:B------:R-:W-:Y:S05]  /*0d10*/  BSYNC B0 ;  /* 0x0000000000007941 */ /* 0x000fea0003800000 */
.L_x_7182:
[----:B------:R-:W-:Y:S01]  /*0d20*/  BSSY B0, `(.L_x_7184) ;  /* 0x000000a000007945 */ /* 0x000fe20003800000 */
[----:B------:R-:W-:Y:S01]  /*0d30*/  FFMA.FTZ R23, R24, R23, 0.33333510160446166992 ;  /* 0x3eaaaae618177423 */ /* 0x000fe20000010017 */
[----:B------:R-:W-:Y:S01]  /*0d40*/  FFMA.FTZ R19, R26, R19, 0.33333510160446166992 ;  /* 0x3eaaaae61a137423 */ /* 0x000fe20000010013 */
[----:B------:R-:W-:Y:S01]  /*0d50*/  FFMA.FTZ R15, R13, 0.69314718246459960938, R20 ;  /* 0x3f3172180d0f7823 */ /* 0x000fe20000010014 */
[----:B------:R-:W-:Y:S06]  /*0d60*/  @!P2 BRA `(.L_x_7185) ;  /* 0x000000000014a947 */ /* 0x000fec0003800000 */
[C---:B------:R-:W-:Y:S02]  /*0d70*/  ISETP.GE.AND P0, PT, R7.reuse, -0x407fffff, PT ;  /* 0xbf8000010700780c */ /* 0x040fe40003f06270 */
[----:B------:R-:W-:-:S11]  /*0d80*/  FSETP.NEU.FTZ.AND P1, PT, R7, RZ, PT ;  /* 0x000000ff0700720b */ /* 0x000fd60003f3d000 */
[----:B------:R-:W-:-:S05]  /*0d90*/  @P0 MOV R6, 0x7f800000 ;  /* 0x7f80000000060802 */ /* 0x000fca0000000f00 */
[----:B------:R-:W-:-:S05]  /*0da0*/  @P0 FFMA.FTZ R15, R7, R6, +INF ;  /* 0x7f800000070f0423 */ /* 0x000fca0000010006 */
[----:B------:R-:W-:-:S07]  /*0db0*/  FSEL R15, R15, -RZ, P1 ;  /* 0x800000ff0f0f7208 */ /* 0x000fce0000800000 */
.L_x_7185:
[----:B------:R-:W-:Y:S05]  /*0dc0*/  BSYNC B0 ;  /* 0x0000000000007941 */ /* 0x000fea0003800000 */
.L_x_7184:
[----:B------:R-:W-:Y:S01]  /*0dd0*/  ISETP.GE.U32.AND P0, PT, R4, 0x7f800000, PT ;  /* 0x7f8000000400780c */ /* 0x000fe20003f06070 */
[----:B------:R-:W-:Y:S01]  /*0de0*/  FFMA.FTZ R23, R24, R23, -0.5 ;  /* 0xbf00000018177423 */ /* 0x000fe20000010017 */
[----:B------:R-:W-:Y:S01]  /*0df0*/  I2FP.F32.S32 R17, R17 ;  /* 0x0000001100117245 */ /* 0x000fe20000201400 */
[----:B------:R-:W-:Y:S01]  /*0e00*/  FFMA.FTZ R19, R26, R19, -0.5 ;  /* 0xbf0000001a137423 */ /* 0x000fe20000010013 */
[----:B------:R-:W-:Y:S01]  /*0e10*/  I2FP.F32.S32 R18, R18 ;  /* 0x0000001200127245 */ /* 0x000fe20000201400 */
[----:B------:R-:W-:Y:S01]  /*0e20*/  FMUL.FTZ R23, R24, R23 ;  /* 0x0000001718177220 */ /* 0x000fe20000410000 */
[----:B------:R-:W-:Y:S01]  /*0e30*/  BSSY B0, `(.L_x_7186) ;  /* 0x000000f000007945 */ /* 0x000fe20003800000 */
[----:B------:R-:W-:Y:S01]  /*0e40*/  FMUL.FTZ R19, R26, R19 ;  /* 0x000000131a137220 */ /* 0x000fe20000410000 */
[----:B------:R-:W-:Y:S01]  /*0e50*/  FMUL.FTZ R17, R17, 1.1920928955078125e-07 ;  /* 0x3400000011117820 */ /* 0x000fe20000410000 */
[----:B------:R-:W-:Y:S01]  /*0e60*/  FFMA.FTZ R24, R24, R23, R24 ;  /* 0x0000001718187223 */ /* 0x000fe20000010018 */
[----:B------:R-:W-:Y:S01]  /*0e70*/  ISETP.GE.U32.AND P2, PT, R5, 0x7f800000, PT ;  /* 0x7f8000000500780c */ /* 0x000fe20003f46070 */
[----:B------:R-:W-:Y:S01]  /*0e80*/  FFMA.FTZ R19, R26, R19, R26 ;  /* 0x000000131a137223 */ /* 0x000fe2000001001a */
[----:B0-----:R-:W-:-:S04]  /*0e90*/  IMAD.WIDE.U32 R8, R0, 0x4, R8 ;  /* 0x0000000400087825 */ /* 0x001fc800078e0008 */
[----:B------:R-:W-:Y:S01]  /*0ea0*/  FMUL.FTZ R18, R18, 1.1920928955078125e-07 ;  /* 0x3400000012127820 */ /* 0x000fe20000410000 */
[----:B------:R-:W-:Y:S01]  /*0eb0*/  FFMA.FTZ R24, R17, 0.69314718246459960938, R24 ;  /* 0x3f31721811187823 */ /* 0x000fe20000010018 */
[----:B------:R-:W-:Y:S06]  /*0ec0*/  @!P0 BRA `(.L_x_7187) ;  /* 0x0000000000148947 */ /* 0x000fec0003800000 */
[C---:B------:R-:W-:Y:S02]  /*0ed0*/  ISETP.GE.AND P0, PT, R4.reuse, -0x407fffff, PT ;  /* 0xbf8000010400780c */ /* 0x040fe40003f06270 */
[----:B------:R-:W-:-:S11]  /*0ee0*/  FSETP.NEU.FTZ.AND P1, PT, R4, RZ, PT ;  /* 0x000000ff0400720b */ /* 0x000fd60003f3d000 */
[----:B------:R-:W-:-:S05]  /*0ef0*/  @P0 MOV R7, 0x7f800000 ;  /* 0x7f80000000070802 */ /* 0x000fca0000000f00 */
[----:B------:R-:W-:-:S05]  /*0f00*/  @P0 FFMA.FTZ R24, R4, R7, +INF ;  /* 0x7f80000004180423 */ /* 0x000fca0000010007 */
[----:B------:R-:W-:-:S07]  /*0f10*/  FSEL R24, R24, -RZ, P1 ;  /* 0x800000ff18187208 */ /* 0x000fce0000800000 */
.L_x_7187:
[----:B------:R-:W-:Y:S05]  /*0f20*/  BSYNC B0 ;  /* 0x0000000000007941 */ /* 0x000fea0003800000 */
.L_x_7186:
[----:B------:R-:W-:Y:S01]  /*0f30*/  BSSY B0, `(.L_x_7188) ;  /* 0x0000009000007945 */ /* 0x000fe20003800000 */
        /* <DEDUP_REMOVED lines=8> */
.L_x_7189:
[----:B------:R-:W-:Y:S05]  /*0fc0*/  BSYNC B0 ;  /* 0x0000000000007941 */ /* 0x000fea0003800000 */
.L_x_7188:
[----:B------:R-:W-:Y:S04]  /*0fd0*/  STG.E.64 desc[UR4][R8.64], R2 ;  /* 0x0000000208007986 */ /* 0x000fe8000c101b04 */
[----:B------:R-:W-:Y:S04]  /*0fe0*/  STG.E.64 desc[UR4][R8.64+0x400], R10 ;  /* 0x0004000a08007986 */ /* 0x000fe8000c101b04 */
[----:B------:R-:W-:Y:S04]  /*0ff0*/  STG.E.64 desc[UR4][R8.64+0x800], R14 ;  /* 0x0008000e08007986 */ /* 0x000fe8000c101b04 */
[----:B------:R-:W-:Y:S01]  /*1000*/  STG.E.64 desc[UR4][R8.64+0xc00], R24 ;  /* 0x000c001808007986 */ /* 0x000fe2000c101b04 */
[----:B------:R-:W-:Y:S05]  /*1010*/  EXIT ;  /* 0x000000000000794d */ /* 0x000fea0003800000 */
.L_x_7173:
[----:B------:R-:W0:Y:S01]  /*1020*/  S2R R5, SR_TID.X ;  /* 0x0000000000057919 */ /* 0x000e220000002100 */
[----:B------:R-:W-:Y:S02]  /*1030*/  CS2R R8, SRZ ;  /* 0x0000000000087805 */ /* 0x000fe4000001ff00 */
[----:B0-----:R-:W-:Y:S02]  /*1040*/  ISETP.GE.AND P0, PT, R5, R4, PT ;  /* 0x000000040500720c */ /* 0x001fe40003f06270 */
[----:B------:R-:W-:-:S11]  /*1050*/  MOV R13, R5 ;  /* 0x00000005000d7202 */ /* 0x000fd60000000f00 */
[----:B------:R-:W-:Y:S02]  /*1060*/  @!P0 IADD3 R12, R0, R13, RZ ;  /* 0x0000000d000c8210 */ /* 0x000fe40007ffe0ff */
[----:B------:R-:W-:-:S04]  /*1070*/  @!P0 IADD3 R13, R13, 0x80, RZ ;  /* 0x000000800d0d8810 */ /* 0x000fc80007ffe0ff */
[----:B------:R-:W-:-:S13]  /*1080*/  ISETP.GE.AND P6, PT, R13, R4, PT ;  /* 0x000000040d00720c */ /* 0x000fda0003fc6270 */
[----:B------:R-:W-:Y:S01]  /*1090*/  @!P6 IADD3 R11, R0, R13, RZ ;  /* 0x0000000d000be210 */ /* 0x000fe20007ffe0ff */
[----:B------:R-:W0:Y:S01]  /*10a0*/  @!P6 LDC.64 R6, c[0x0][0x220] ;  /* 0x00008800ff06eb82 */ /* 0x000e220000000a00 */
[----:B------:R-:W-:-:S04]  /*10b0*/  @!P6 IADD3 R13, R13, 0x80, RZ ;  /* 0x000000800d0de810 */ /* 0x000fc80007ffe0ff */
[----:B------:R-:W-:-:S13]  /*10c0*/  ISETP.GE.AND P5, PT, R13, R4, PT ;  /* 0x000000040d00720c */ /* 0x000fda0003fa6270 */
[----:B------:R-:W1:Y:S01]  /*10d0*/  @!P5 LDC.64 R16, c[0x0][0x220] ;  /* 0x00008800ff10db82 */ /* 0x000e620000000a00 */
[----:B------:R-:W-:Y:S02]  /*10e0*/  @!P5 IADD3 R15, R0, R13, RZ ;  /* 0x0000000d000fd210 */ /* 0x000fe40007ffe0ff */
[----:B------:R-:W-:Y:S01]  /*10f0*/  @!P5 IADD3 R13, R13, 0x80, RZ ;  /* 0x000000800d0dd810 */ /* 0x000fe20007ffe0ff */
[----:B0-----:R-:W-:-:S03]  /*1100*/  @!P6 IMAD.WIDE.U32 R10, R11, 0x4, R6 ;  /* 0x000000040b0ae825 */ /* 0x001fc600078e0006 */
[C---:B------:R-:W-:Y:S02]  /*1110*/  ISETP.GE.AND P4, PT, R13.reuse, R4, PT ;  /* 0x000000040d00720c */ /* 0x040fe40003f86270 */
[----:B------:R-:W5:Y:S11]  /*1120*/  @!P6 LDG.E R9, desc[UR4][R10.64] ;  /* 0x000000040a09e981 */ /* 0x000f76000c1e1900 */
[----:B------:R-:W-:Y:S01]  /*1130*/  @!P4 IADD3 R23, R0, R13, RZ ;  /* 0x0000000d0017c210 */ /* 0x000fe20007ffe0ff */
[----:B------:R-:W0:Y:S01]  /*1140*/  @!P4 LDC.64 R20, c[0x0][0x220] ;  /* 0x00008800ff14cb82 */ /* 0x000e220000000a00 */
[----:B------:R-:W-:Y:S01]  /*1150*/  @!P4 IADD3 R13, R13, 0x80, RZ ;  /* 0x000000800d0dc810 */ /* 0x000fe20007ffe0ff */
[----:B-1----:R-:W-:-:S03]  /*1160*/  @!P5 IMAD.WIDE.U32 R16, R15, 0x4, R16 ;  /* 0x000000040f10d825 */ /* 0x002fc600078e0010 */
[----:B------:R-:W-:Y:S02]  /*1170*/  ISETP.GE.AND P3, PT, R13, R4, PT ;  /* 0x000000040d00720c */ /* 0x000fe40003f66270 */
[----:B------:R1:W5:Y:S02]  /*1180*/  @!P5 LDG.E R8, desc[UR4][R16.64] ;  /* 0x000000041008d981 */ /* 0x000364000c1e1900 */
[----:B-1----:R-:W1:Y:S09]  /*1190*/  @!P0 LDC.64 R16, c[0x0][0x220] ;  /* 0x00008800ff108b82 */ /* 0x002e720000000a00 */
[----:B------:R-:W-:-:S02]  /*11a0*/  @!P3 IADD3 R25, R0, R13, RZ ;  /* 0x0000000d0019b210 */ /* 0x000fc40007ffe0ff */
[----:B------:R-:W-:-:S04]  /*11b0*/  @!P3 IADD3 R13, R13, 0x80, RZ ;  /* 0x000000800d0db810 */ /* 0x000fc80007ffe0ff */
[----:B------:R-:W-:Y:S01]  /*11c0*/  ISETP.GE.AND P2, PT, R13, R4, PT ;  /* 0x000000040d00720c */ /* 0x000fe20003f46270 */
[----:B------:R-:W2:-:S12]  /*11d0*/  @!P3 LDC.64 R2, c[0x0][0x220] ;  /* 0x00008800ff02bb82 */ /* 0x000e980000000a00 */
[----:B------:R-:W-:Y:S02]  /*11e0*/  @!P2 IADD3 R18, R0, R13, RZ ;  /* 0x0000000d0012a210 */ /* 0x000fe40007ffe0ff */
[----:B------:R-:W-:Y:S01]  /*11f0*/  @!P2 IADD3 R13, R13, 0x80, RZ ;  /* 0x000000800d0da810 */ /* 0x000fe20007ffe0ff */
[----:B-1----:R-:W-:Y:S01]  /*1200*/  @!P0 IMAD.WIDE.U32 R16, R12, 0x4, R16 ;  /* 0x000000040c108825 */ /* 0x002fe200078e0010 */
[----:B------:R-:W-:Y:S02]  /*1210*/  MOV R12, RZ ;  /* 0x000000ff000c7202 */ /* 0x000fe40000000f00 */
[----:B------:R-:W-:-:S04]  /*1220*/  ISETP.GE.AND P1, PT, R13, R4, PT ;  /* 0x000000040d00720c */ /* 0x000fc80003f26270 */
[----:B------:R-:W5:Y:S09]  /*1230*/  @!P0 LDG.E R12, desc[UR4][R16.64] ;  /* 0x00000004100c8981 */ /* 0x000f72000c1e1900 */
[----:B------:R-:W-:Y:S01]  /*1240*/  @!P1 IADD3 R19, R0, R13, RZ ;  /* 0x0000000d00139210 */ /* 0x000fe20007ffe0ff */
[----:B--2---:R-:W-:Y:S01]  /*1250*/  @!P3 IMAD.WIDE.U32 R24, R25, 0x4, R2 ;  /* 0x000000041918b825 */ /* 0x004fe200078e0002 */
[----:B------:R-:W-:Y:S01]  /*1260*/  @!P1 IADD3 R13, R13, 0x80, RZ ;  /* 0x000000800d0d9810 */ /* 0x000fe20007ffe0ff */
[----:B------:R-:W1:Y:S03]  /*1270*/  @!P2 LDC.64 R2, c[0x0][0x220] ;  /* 0x00008800ff02ab82 */ /* 0x000e660000000a00 */
[----:B------:R-:W-:-:S05]  /*1280*/  ISETP.GE.AND P6, PT, R13, R4, PT ;  /* 0x000000040d00720c */ /* 0x000fca0003fc6270 */
[----:B------:R-:W2:Y:S08]  /*1290*/  @!P1 LDC.64 R14, c[0x0][0x220] ;  /* 0x00008800ff0e9b82 */ /* 0x000eb00000000a00 */
[----:B------:R-:W3:Y:S01]  /*12a0*/  @!P6 LDC.64 R10, c[0x0][0x220] ;  /* 0x00008800ff0aeb82 */ /* 0x000ee20000000a00 */
[----:B0-----:R-:W-:Y:S01]  /*12b0*/  @!P4 IMAD.WIDE.U32 R20, R23, 0x4, R20 ;  /* 0x000000041714c825 */ /* 0x001fe200078e0014 */
[----:B------:R-:W-:-:S02]  /*12c0*/  @!P6 IADD3 R23, R0, R13, RZ ;  /* 0x0000000d0017e210 */ /* 0x000fc40007ffe0ff */
[----:B------:R-:W-:Y:S01]  /*12d0*/  CS2R R6, SRZ ;  /* 0x0000000000067805 */ /* 0x000fe2000001ff00 */
[----:B------:R-:W-:Y:S01]  /*12e0*/  HFMA2.MMA R13, -RZ, RZ, 0, 0 ;  /* 0x00000000ff0d7435 */ /* 0x000fe200000001ff */
[----:B-1----:R-:W-:-:S04]  /*12f0*/  @!P2 IMAD.WIDE.U32 R2, R18, 0x4, R2 ;  /* 0x000000041202a825 */ /* 0x002fc800078e0002 */
[----:B------:R0:W5:Y:S01]  /*1300*/  @!P4 LDG.E R7, desc[UR4][R20.64] ;  /* 0x000000041407c981 */ /* 0x000162000c1e1900 */
[----:B------:R-:W-:Y:S03]  /*1310*/  BSSY B0, `(.L_x_7190) ;  /* 0x0000032000007945 */ /* 0x000fe60003800000 */
[----:B------:R1:W5:Y:S01]  /*1320*/  @!P3 LDG.E R6, desc[UR4][R24.64] ;  /* 0x000000041806b981 */ /* 0x000362000c1e1900 */
[----:B--2---:R-:W-:-:S04]  /*1330*/  @!P1 IMAD.WIDE.U32 R18, R19, 0x4, R14 ;  /* 0x0000000413129825 */ /* 0x004fc800078e000e */
[----:B---3--:R-:W-:Y:S02]  /*1340*/  @!P6 IMAD.WIDE.U32 R22, R23, 0x4, R10 ;  /* 0x000000041716e825 */ /* 0x008fe400078e000a */
[----:B------:R-:W2:Y:S01]  /*1350*/  @!P0 LDC.64 R10, c[0x0][0x218] ;  /* 0x00008600ff0a8b82 */ /* 0x000ea20000000a00 */
[----:B------:R-:W-:Y:S02]  /*1360*/  CS2R R14, SRZ ;  /* 0x00000000000e7805 */ /* 0x000fe4000001ff00 */
[C---:B0-----:R-:W-:Y:S01]  /*1370*/  IADD3 R21, R5.reuse, 0x80, RZ ;  /* 0x0000008005157810 */ /* 0x041fe20007ffe0ff */
[----:B------:R-:W5:Y:S01]  /*1380*/  @!P6 LDG.E R13, desc[UR4][R22.64] ;  /* 0x00000004160de981 */ /* 0x000f62000c1e1900 */
[----:B-1----:R-:W-:Y:S02]  /*1390*/  IADD3 R25, R5, 0x100, RZ ;  /* 0x0000010005197810 */ /* 0x002fe40007ffe0ff */
[----:B------:R-:W-:Y:S01]  /*13a0*/  ISETP.GE.AND P6, PT, R21, R4, PT ;  /* 0x000000041500720c */ /* 0x000fe20003fc6270 */
[----:B------:R0:W5:Y:S01]  /*13b0*/  @!P2 LDG.E R15, desc[UR4][R2.64] ;  /* 0x00000004020fa981 */ /* 0x000162000c1e1900 */
[----:B------:R-:W-:-:S03]  /*13c0*/  IADD3 R21, R5, 0x280, RZ ;  /* 0x0000028005157810 */ /* 0x000fc60007ffe0ff */
[----:B------:R1:W5:Y:S01]  /*13d0*/  @!P1 LDG.E R14, desc[UR4][R18.64] ;  /* 0x00000004120e9981 */ /* 0x000362000c1e1900 */
[-C--:B------:R-:W-:Y:S02]  /*13e0*/  ISETP.GE.AND P5, PT, R25, R4.reuse, PT ;  /* 0x000000041900720c */ /* 0x080fe40003fa6270 */
[C---:B0-----:R-:W-:Y:S02]  /*13f0*/  IADD3 R3, R5.reuse, 0x180, RZ ;  /* 0x0000018005037810 */ /* 0x041fe40007ffe0ff */
[----:B-1----:R-:W-:Y:S02]  /*1400*/  IADD3 R19, R5, 0x200, RZ ;  /* 0x0000020005137810 */ /* 0x002fe40007ffe0ff */
[-C--:B------:R-:W-:Y:S02]  /*1410*/  ISETP.GE.AND P4, PT, R3, R4.reuse, PT ;  /* 0x000000040300720c */ /* 0x080fe40003f86270 */
[-C--:B------:R-:W-:Y:S02]  /*1420*/  ISETP.GE.AND P3, PT, R19, R4.reuse, PT ;  /* 0x000000041300720c */ /* 0x080fe40003f66270 */
[----:B------:R-:W-:-:S02]  /*1430*/  ISETP.GE.AND P2, PT, R21, R4, PT ;  /* 0x000000041500720c */ /* 0x000fc40003f46270 */
[----:B------:R-:W-:Y:S01]  /*1440*/  IADD3 R3, R5, 0x300, RZ ;  /* 0x0000030005037810 */ /* 0x000fe20007ffe0ff */
[----:B------:R-:W-:Y:S10]  /*1450*/  @P0 BRA `(.L_x_7191) ;  /* 0x0000000000740947 */ /* 0x000ff40003800000 */
[----:B-----5:R-:W-:Y:S01]  /*1460*/  FADD.FTZ.RZ R2, R12, 1 ;  /* 0x3f8000000c027421 */ /* 0x020fe2000001c000 */
        /* <DEDUP_REMOVED lines=23> */
[----:B------:R-:W-:-:S13]  /*15e0*/  ISETP.GE.AND P1, PT, R12, -0x407fffff, PT ;  /* 0xbf8000010c00780c */ /* 0x000fda0003f26270 */
[----:B------:R-:W-:-:S05]  /*15f0*/  @P1 MOV R19, 0x7f800000 ;  /* 0x7f80000000131802 */ /* 0x000fca0000000f00 */
[C---:B------:R-:W-:Y:S01]  /*1600*/  @P1 FFMA.FTZ R17, R12.reuse, R19, +INF ;  /* 0x7f8000000c111423 */ /* 0x040fe20000010013 */
[----:B------:R-:W-:-:S04]  /*1610*/  FSETP.NEU.FTZ.AND P1, PT, R12, RZ, PT ;  /* 0x000000ff0c00720b */ /* 0x000fc80003f3d000 */
[----:B------:R-:W-:-:S09]  /*1620*/  FSEL R17, R17, -RZ, P1 ;  /* 0x800000ff11117208 */ /* 0x000fd20000800000 */
.L_x_7191:
[----:B------:R-:W-:Y:S05]  /*1630*/  BSYNC B0 ;  /* 0x0000000000007941 */ /* 0x000fea0003800000 */
.L_x_7190:
[----:B------:R-:W-:Y:S01]  /*1640*/  BSSY B0, `(.L_x_7192) ;  /* 0x0000021000007945 */ /* 0x000fe20003800000 */
[----:B------:R-:W-:Y:S02]  /*1650*/  ISETP.GE.AND P1, PT, R3, R4, PT ;  /* 0x000000040300720c */ /* 0x000fe40003f26270 */
[----:B------:R-:W-:Y:S01]  /*1660*/  IADD3 R3, R5, 0x380, RZ ;  /* 0x0000038005037810 */ /* 0x000fe20007ffe0ff */
[----:B------:R-:W-:Y:S10]  /*1670*/  @P6 BRA `(.L_x_7193) ;  /* 0x0000000000746947 */ /* 0x000ff40003800000 */
[C---:B-----5:R-:W-:Y:S01]  /*1680*/  FADD.FTZ.RZ R2, R9.reuse, 1 ;  /* 0x3f80000009027421 */ /* 0x060fe2000001c000 */
[----:B------:R-:W-:Y:S01]  /*1690*/  HFMA2.MMA R19, -RZ, RZ, 1.625, 0 ;  /* 0x3e800000ff137435 */ /* 0x000fe200000001ff */
        /* <DEDUP_REMOVED lines=27> */
.L_x_7193:
[----:B------:R-:W-:Y:S05]  /*1850*/  BSYNC B0 ;  /* 0x0000000000007941 */ /* 0x000fea0003800000 */
.L_x_7192:
[----:B------:R-:W-:Y:S01]  /*1860*/  ISETP.GE.AND P6, PT, R3, R4, PT ;  /* 0x000000040300720c */ /* 0x000fe20003fc6270 */
[----:B------:R-:W-:Y:S01]  /*1870*/  BSSY B0, `(.L_x_7194) ;  /* 0x0000021000007945 */ /* 0x000fe20003800000 */
[----:B------:R-:W-:-:S05]  /*1880*/  @!P0 IADD3 R3, R0, R5, RZ ;  /* 0x0000000500038210 */ /* 0x000fca0007ffe0ff */
[----:B--2---:R-:W-:Y:S01]  /*1890*/  @!P0 IMAD.WIDE.U32 R2, R3, 0x4, R10 ;  /* 0x0000000403028825 */ /* 0x004fe200078e000a */
[----:B------:R-:W-:Y:S06]  /*18a0*/  @P5 BRA `(.L_x_7195) ;  /* 0x0000000000745947 */ /* 0x000fec0003800000 */
        /* <DEDUP_REMOVED lines=29> */
.L_x_7195:
[----:B------:R-:W-:Y:S05]  /*1a80*/  BSYNC B0 ;  /* 0x0000000000007941 */ /* 0x000fea0003800000 */
.L_x_7194:
[----:B------:R-:W-:Y:S04]  /*1a90*/  BSSY B0, `(.L_x_7196) ;  /* 0x000001f000007945 */ /* 0x000fe80003800000 */
[----:B------:R-:W-:Y:S05]  /*1aa0*/  @P4 BRA `(.L_x_7197) ;  /* 0x0000000000744947 */ /* 0x000fea0003800000 */
        /* <DEDUP_REMOVED lines=29> */
.L_x_7197:
[----:B------:R-:W-:Y:S05]  /*1c80*/  BSYNC B0 ;  /* 0x0000000000007941 */ /* 0x000fea0003800000 */
.L_x_7196:
        /* <DEDUP_REMOVED lines=31> */
.L_x_7199:
[----:B------:R-:W-:Y:S05]  /*1e80*/  BSYNC B0 ;  /* 0x0000000000007941 */ /* 0x000fea0003800000 */
.L_x_7198:
        /* <DEDUP_REMOVED lines=31> */
.L_x_7201:
[----:B------:R-:W-:Y:S05]  /*2080*/  BSYNC B0 ;  /* 0x0000000000007941 */ /* 0x000fea0003800000 */
.L_x_7200:
        /* <DEDUP_REMOVED lines=31> */
.L_x_7203:
[----:B------:R-:W-:Y:S05]  /*2280*/  BSYNC B0 ;  /* 0x0000000000007941 */ /* 0x000fea0003800000 */
.L_x_7202:
        /* <DEDUP_REMOVED lines=31> */
.L_x_7205:
[----:B------:R-:W-:Y:S05]  /*2480*/  BSYNC B0 ;  /* 0x0000000000007941 */ /* 0x000fea0003800000 */
.L_x_7204:
[----:B------:R-:W-:Y:S01]  /*2490*/  @!P0 IADD3 R5, R5, 0x80, RZ ;  /* 0x0000008005058810 */ /* 0x000fe20007ffe0ff */
[----:B------:R0:W-:Y:S01]  /*24a0*/  @!P0 STG.E desc[UR4][R2.64], R17 ;  /* 0x0000001102008986 */ /* 0x0001e2000c101904 */
[----:B------:R-:W-:Y:S04]  /*24b0*/  BSSY B0, `(.L_x_7206) ;  /* 0x000002d000007945 */ /* 0x000fe80003800000 */
[----:B------:R-:W-:Y:S01]  /*24c0*/  BSSY B1, `(.L_x_7207) ;  /* 0x0000025000017945 */ /* 0x000fe20003800000 */
[----:B------:R-:W-:-:S13]  /*24d0*/  ISETP.GE.AND P0, PT, R5, R4, PT ;  /* 0x000000040500720c */ /* 0x000fda0003f06270 */
[----:B0-----:R-:W-:Y:S05]  /*24e0*/  @P0 BRA `(.L_x_7208) ;  /* 0x0000000000300947 */ /* 0x001fea0003800000 */
[----:B------:R-:W0:Y:S01]  /*24f0*/  LDC.64 R2, c[0x0][0x218] ;  /* 0x00008600ff027b82 */ /* 0x000e220000000a00 */
[----:B-----5:R-:W-:Y:S02]  /*2500*/  IADD3 R13, R0, R5, RZ ;  /* 0x00000005000d7210 */ /* 0x020fe40007ffe0ff */
[----:B------:R-:W-:-:S04]  /*2510*/  IADD3 R5, R5, 0x80, RZ ;  /* 0x0000008005057810 */ /* 0x000fc80007ffe0ff */
[----:B------:R-:W-:Y:S01]  /*2520*/  ISETP.GE.AND P0, PT, R5, R4, PT ;  /* 0x000000040500720c */ /* 0x000fe20003f06270 */
[----:B0-----:R-:W-:-:S05]  /*2530*/  IMAD.WIDE.U32 R2, R13, 0x4, R2 ;  /* 0x000000040d027825 */ /* 0x001fca00078e0002 */
[----:B------:R0:W-:Y:S07]  /*2540*/  STG.E desc[UR4][R2.64], R12 ;  /* 0x0000000c02007986 */ /* 0x0001ee000c101904 */
[----:B------:R-:W-:Y:S05]  /*2550*/  @P0 BRA `(.L_x_7209) ;  /* 0x0000000000300947 */ /* 0x000fea0003800000 */
[----:B0-----:R-:W0:Y:S01]  /*2560*/  LDC.64 R2, c[0x0][0x218] ;  /* 0x00008600ff027b82 */ /* 0x001e220000000a00 */
[----:B------:R-:W-:Y:S02]  /*2570*/  IADD3 R13, R0, R5, RZ ;  /* 0x00000005000d7210 */ /* 0x000fe40007ffe0ff */
[----:B------:R-:W-:-:S03]  /*2580*/  IADD3 R5, R5, 0x80, RZ ;  /* 0x0000008005057810 */ /* 0x000fc60007ffe0ff */
[----:B0-----:R-:W-:-:S05]  /*2590*/  IMAD.WIDE.U32 R2, R13, 0x4, R2 ;  /* 0x000000040d027825 */ /* 0x001fca00078e0002 */
[----:B------:R0:W-:Y:S02]  /*25a0*/  STG.E desc[UR4][R2.64], R11 ;  /* 0x0000000b02007986 */ /* 0x0001e4000c101904 */
.L_x_7208:
[----:B------:R-:W-:-:S13]  /*25b0*/  ISETP.GE.AND P0, PT, R5, R4, PT ;  /* 0x000000040500720c */ /* 0x000fda0003f06270 */
[----:B------:R-:W-:Y:S05]  /*25c0*/  @P0 BRA `(.L_x_7210) ;  /* 0x0000000000300947 */ /* 0x000fea0003800000 */
[----:B0-----:R-:W0:Y:S01]  /*25d0*/  LDC.64 R2, c[0x0][0x218] ;  /* 0x00008600ff027b82 */ /* 0x001e220000000a00 */
[----:B------:R-:W-:Y:S02]  /*25e0*/  IADD3 R11, R0, R5, RZ ;  /* 0x00000005000b7210 */ /* 0x000fe40007ffe0ff */
[----:B------:R-:W-:-:S03]  /*25f0*/  IADD3 R5, R5, 0x80, RZ ;  /* 0x0000008005057810 */ /* 0x000fc60007ffe0ff */
[----:B0-----:R-:W-:-:S05]  /*2600*/  IMAD.WIDE.U32 R2, R11, 0x4, R2 ;  /* 0x000000040b027825 */ /* 0x001fca00078e0002 */
[----:B-----5:R1:W-:Y:S02]  /*2610*/  STG.E desc[UR4][R2.64], R8 ;  /* 0x0000000802007986 */ /* 0x0203e4000c101904 */
.L_x_7209:
[----:B------:R-:W-:-:S13]  /*2620*/  ISETP.GE.AND P0, PT, R5, R4, PT ;  /* 0x000000040500720c */ /* 0x000fda0003f06270 */
[----:B------:R-:W-:Y:S05]  /*2630*/  @P0 BRA `(.L_x_7211) ;  /* 0x0000000000340947 */ /* 0x000fea0003800000 */
[----:B01----:R-:W0:Y:S01]  /*2640*/  LDC.64 R2, c[0x0][0x218] ;  /* 0x00008600ff027b82 */ /* 0x003e220000000a00 */
[----:B------:R-:W-:Y:S02]  /*2650*/  IADD3 R11, R0, R5, RZ ;  /* 0x00000005000b7210 */ /* 0x000fe40007ffe0ff */
[----:B------:R-:W-:-:S03]  /*2660*/  IADD3 R5, R5, 0x80, RZ ;  /* 0x0000008005057810 */ /* 0x000fc60007ffe0ff */
[----:B0-----:R-:W-:-:S05]  /*2670*/  IMAD.WIDE.U32 R2, R11, 0x4, R2 ;  /* 0x000000040b027825 */ /* 0x001fca00078e0002 */
[----:B------:R1:W-:Y:S02]  /*2680*/  STG.E desc[UR4][R2.64], R7 ;  /* 0x0000000702007986 */ /* 0x0003e4000c101904 */
.L_x_7210:
[----:B------:R-:W-:-:S13]  /*2690*/  ISETP.GE.AND P0, PT, R5, R4, PT ;  /* 0x000000040500720c */ /* 0x000fda0003f06270 */
[----:B------:R-:W-:Y:S05]  /*26a0*/  @P0 BREAK B1 ;  /* 0x0000000000010942 */ /* 0x000fea0003800000 */
[----:B------:R-:W-:Y:S05]  /*26b0*/  @P0 BRA `(.L_x_7212) ;  /* 0x0000000000300947 */ /* 0x000fea0003800000 */
[----:B01----:R-:W0:Y:S01]  /*26c0*/  LDC.64 R2, c[0x0][0x218] ;  /* 0x00008600ff027b82 */ /* 0x003e220000000a00 */
[----:B-----5:R-:W-:Y:S02]  /*26d0*/  IADD3 R7, R0, R5, RZ ;  /* 0x0000000500077210 */ /* 0x020fe40007ffe0ff */
[----:B------:R-:W-:-:S03]  /*26e0*/  IADD3 R5, R5, 0x80, RZ ;  /* 0x0000008005057810 */ /* 0x000fc60007ffe0ff */
[----:B0-----:R-:W-:-:S05]  /*26f0*/  IMAD.WIDE.U32 R2, R7, 0x4, R2 ;  /* 0x0000000407027825 */ /* 0x001fca00078e0002 */
[----:B------:R2:W-:Y:S02]  /*2700*/  STG.E desc[UR4][R2.64], R9 ;  /* 0x0000000902007986 */ /* 0x0005e4000c101904 */
.L_x_7211:
[----:B------:R-:W-:Y:S05]  /*2710*/  BSYNC B1 ;  /* 0x0000000000017941 */ /* 0x000fea0003800000 */
.L_x_7207:
[----:B------:R-:W-:-:S13]  /*2720*/  ISETP.GE.AND P0, PT, R5, R4, PT ;  /* 0x000000040500720c */ /* 0x000fda0003f06270 */
[----:B012---:R-:W0:Y:S01]  /*2730*/  @!P0 LDC.64 R2, c[0x0][0x218] ;  /* 0x00008600ff028b82 */ /* 0x007e220000000a00 */
[----:B------:R-:W-:Y:S02]  /*2740*/  @!P0 IADD3 R7, R0, R5, RZ ;  /* 0x0000000500078210 */ /* 0x000fe40007ffe0ff */
[----:B------:R-:W-:-:S03]  /*2750*/  @!P0 IADD3 R5, R5, 0x80, RZ ;  /* 0x0000008005058810 */ /* 0x000fc60007ffe0ff */
[----:B0-----:R-:W-:-:S05]  /*2760*/  @!P0 IMAD.WIDE.U32 R2, R7, 0x4, R2 ;  /* 0x0000000407028825 */ /* 0x001fca00078e0002 */
[----:B------:R2:W-:Y:S02]  /*2770*/  @!P0 STG.E desc[UR4][R2.64], R10 ;  /* 0x0000000a02008986 */ /* 0x0005e4000c101904 */
.L_x_7212:
[----:B------:R-:W-:Y:S05]  /*2780*/  BSYNC B0 ;  /* 0x0000000000007941 */ /* 0x000fea0003800000 */
.L_x_7206:
[----:B------:R-:W-:Y:S05]  /*2790*/  WARPSYNC.ALL ;  /* 0x0000000000007948 */ /* 0x000fea0003800000 */
[----:B------:R-:W-:-:S13]  /*27a0*/  ISETP.GE.AND P0, PT, R5, R4, PT ;  /* 0x000000040500720c */ /* 0x000fda0003f06270 */
[----:B------:R-:W-:Y:S05]  /*27b0*/  @P0 EXIT ;  /* 0x000000000000094d */ /* 0x000fea0003800000 */
[----:B012---:R-:W0:Y:S01]  /*27c0*/  LDC.64 R2, c[0x0][0x218] ;  /* 0x00008600ff027b82 */ /* 0x007e220000000a00 */
[----:B------:R-:W-:-:S05]  /*27d0*/  IADD3 R5, R0, R5, RZ ;  /* 0x0000000500057210 */ /* 0x000fca0007ffe0ff */
[----:B0-----:R-:W-:-:S05]  /*27e0*/  IMAD.WIDE.U32 R2, R5, 0x4, R2 ;  /* 0x0000000405027825 */ /* 0x001fca00078e0002 */
[----:B-----5:R-:W-:Y:S01]  /*27f0*/  STG.E desc[UR4][R2.64], R6 ;  /* 0x0000000602007986 */ /* 0x020fe2000c101904 */
[----:B------:R-:W-:Y:S05]  /*2800*/  EXIT ;  /* 0x000000000000794d */ /* 0x000fea0003800000 */
.L_x_7213:
        /* <DEDUP_REMOVED lines=15> */
.L_x_13311:


//--------------------- .text._ZN2at6native29vectorized_elementwise_kernelILi4EZZZNS0_17log1p_kernel_cudaERNS_18TensorIteratorBaseEENKUlvE_clEvENKUlvE0_clEvEUlfE_St5arrayIPcLm2EEEEviT0_T1_ --------------------------
	.section	.text._ZN2at6native29vectorized_elementwise_kernelILi4EZZZNS0_17log1p_kernel_cudaERNS_18TensorIteratorBaseEENKUlvE_clEvENKUlvE0_clEvEUlfE_St5arrayIPcLm2EEEEviT0_T1_,"ax",@progbits
	.align	128
        .global         _ZN2at6native29vectorized_elementwise_kernelILi4EZZZNS0_17log1p_kernel_cudaERNS_18TensorIteratorBaseEENKUlvE_clEvENKUlvE0_clEvEUlfE_St5arrayIPcLm2EEEEviT0_T1_
        .type           _ZN2at6native29vectorized_elementwise_kernelILi4EZZZNS0_17log1p_kernel_cudaERNS_18TensorIteratorBaseEENKUlvE_clEvENKUlvE0_clEvEUlfE_St5arrayIPcLm2EEEEviT0_T1_,@function
        .size           _ZN2at6native29vectorized_elementwise_kernelILi4EZZZNS0_17log1p_kernel_cudaERNS_18TensorIteratorBaseEENKUlvE_clEvENKUlvE0_clEvEUlfE_St5arrayIPcLm2EEEEviT0_T1_,(.L_x_13312 - _ZN2at6native29vectorized_elementwise_kernelILi4EZZZNS0_17log1p_kernel_cudaERNS_18TensorIteratorBaseEENKUlvE_clEvENKUlvE0_clEvEUlfE_St5arrayIPcLm2EEEEviT0_T1_)
        .other          _ZN2at6native29vectorized_elementwise_kernelILi4EZZZNS0_17log1p_kernel_cudaERNS_18TensorIteratorBaseEENKUlvE_clEvENKUlvE0_clEvEUlfE_St5arrayIPcLm2EEEEviT0_T1_,@"STO_CUDA_ENTRY STV_DEFAULT"
_ZN2at6native29vectorized_elementwise_kernelILi4EZZZNS0_17log1p_kernel_cudaERNS_18TensorIteratorBaseEENKUlvE_clEvENKUlvE0_clEvEUlfE_St5arrayIPcLm2EEEEviT0_T1_:
.text._ZN2at6native29vectorized_elementwise_kernelILi4EZZZNS0_17log1p_kernel_cudaERNS_18TensorIteratorBaseEENKUlvE_clEvENKUlvE0_clEvEUlfE_St5arrayIPcLm2EEEEviT0_T1_:
        /* <DEDUP_REMOVED lines=13> */
[----:B------:R-:W-:-:S03]  /*00d0*/  HFMA2.MMA R16, -RZ, RZ, 1.625, 0 ;  /* 0x3e800000ff107435 */ /* 0x000fc600000001ff */
[----:B------:R0:W5:Y:S01]  /*00e0*/  LDG.E.128 R4, desc[UR4][R12.64+0x800] ;  /* 0x000800040c047981 */ /* 0x000162000c1e1d00 */
[----:B------:R-:W-:Y:S01]  /*00f0*/  BSSY B0, `(.L_x_7215) ;  /* 0x0000055000007945 */ /* 0x000fe20003800000 */
[C---:B--2---:R-:W-:Y:S01]  /*0100*/  FADD.FTZ.RZ R3, R8.reuse, 1 ;  /* 0x3f80000008037421 */ /* 0x044fe2000001c000 */
[----:B------:R-:W-:Y:S01]  /*0110*/  FADD.FTZ.RZ R14, R9, 1 ;  /* 0x3f800000090e7421 */ /* 0x000fe2000001c000 */
[----:B------:R-:W-:Y:S01]  /*0120*/  FADD.FTZ.RZ R19, R11, 1 ;  /* 0x3f8000000b137421 */ /* 0x000fe2000001c000 */
[----:B------:R-:W-:Y:S02]  /*0130*/  ISETP.GE.U32.AND P2, PT, R8, 0x7f800000, PT ;  /* 0x7f8000000800780c */ /* 0x000fe40003f46070 */
[----:B------:R-:W-:Y:S02]  /*0140*/  IADD3 R3, R3, -0x3f400000, RZ ;  /* 0xc0c0000003037810 */ /* 0x000fe40007ffe0ff */
[----:B0-----:R-:W-:Y:S02]  /*0150*/  IADD3 R12, R14, -0x3f400000, RZ ;  /* 0xc0c000000e0c7810 */ /* 0x001fe40007ffe0ff */
[----:B------:R-:W-:-:S02]  /*0160*/  LOP3.LUT R15, R3, 0xff800000, RZ, 0xc0, !PT ;  /* 0xff800000030f7812 */ /* 0x000fc400078ec0ff */
[----:B------:R-:W-:Y:S02]  /*0170*/  IADD3 R19, R19, -0x3f400000, RZ ;  /* 0xc0c0000013137810 */ /* 0x000fe40007ffe0ff */
[----:B------:R-:W-:Y:S02]  /*0180*/  IADD3 R3, -R15, 0x40800000, RZ ;  /* 0x408000000f037810 */ /* 0x000fe40007ffe1ff */
[-C--:B------:R-:W-:Y:S02]  /*0190*/  IADD3 R18, R8, -R15.reuse, RZ ;  /* 0x8000000f08127210 */ /* 0x080fe40007ffe0ff */
[----:B------:R-:W-:Y:S01]  /*01a0*/  LOP3.LUT R12, R12, 0xff800000, RZ, 0xc0, !PT ;  /* 0xff8000000c0c7812 */ /* 0x000fe200078ec0ff */
[----:B------:R-:W-:Y:S01]  /*01b0*/  FFMA.FTZ R17, R3, R16, -1 ;  /* 0xbf80000003117423 */ /* 0x000fe20000010010 */
[----:B------:R-:W-:Y:S02]  /*01c0*/  MOV R3, 0x3d39bf78 ;  /* 0x3d39bf7800037802 */ /* 0x000fe40000000f00 */
[----:B------:R-:W-:Y:S01]  /*01d0*/  IADD3 R20, R9, -R12, RZ ;  /* 0x8000000c09147210 */ /* 0x000fe20007ffe0ff */
[----:B------:R-:W-:Y:S01]  /*01e0*/  FADD.FTZ R18, R18, R17 ;  /* 0x0000001112127221 */ /* 0x000fe20000010000 */
[----:B------:R-:W-:Y:S01]  /*01f0*/  FADD.FTZ.RZ R17, R10, 1 ;  /* 0x3f8000000a117421 */ /* 0x000fe2000001c000 */
[----:B------:R-:W-:-:S02]  /*0200*/  I2FP.F32.S32 R15, R15 ;  /* 0x0000000f000f7245 */ /* 0x000fc40000201400 */
[C---:B------:R-:W-:Y:S01]  /*0210*/  FFMA.FTZ R13, R18.reuse, -R3, 0.10546888411045074463 ;  /* 0x3dd80012120d7423 */ /* 0x040fe20000010803 */
[----:B------:R-:W-:Y:S02]  /*0220*/  ISETP.GE.U32.AND P4, PT, R9, 0x7f800000, PT ;  /* 0x7f8000000900780c */ /* 0x000fe40003f86070 */
[----:B------:R-:W-:Y:S01]  /*0230*/  IADD3 R14, R17, -0x3f400000, RZ ;  /* 0xc0c00000110e7810 */ /* 0x000fe20007ffe0ff */
[----:B------:R-:W-:Y:S01]  /*0240*/  FFMA.FTZ R13, R18, R13, -0.13229703903198242188 ;  /* 0xbe0778e0120d7423 */ /* 0x000fe2000001000d */
[----:B------:R-:W-:Y:S02]  /*0250*/  ISETP.GE.U32.AND P0, PT, R10, 0x7f800000, PT ;  /* 0x7f8000000a00780c */ /* 0x000fe40003f06070 */
[----:B------:R-:W-:Y:S01]  /*0260*/  ISETP.GE.U32.AND P1, PT, R11, 0x7f800000, PT ;  /* 0x7f8000000b00780c */ /* 0x000fe20003f26070 */
[----:B------:R-:W-:Y:S01]  /*0270*/  FFMA.FTZ R17, R18, R13, 0.14491446316242218018 ;  /* 0x3e14647512117423 */ /* 0x000fe2000001000d */
[----:B------:R-:W-:Y:S02]  /*0280*/  LOP3.LUT R13, R14, 0xff800000, RZ, 0xc0, !PT ;  /* 0xff8000000e0d7812 */ /* 0x000fe400078ec0ff */
[----:B------:R-:W-:Y:S01]  /*0290*/  LOP3.LUT R14, R19, 0xff800000, RZ, 0xc0, !PT ;  /* 0xff800000130e7812 */ /* 0x000fe200078ec0ff */
[----:B------:R-:W-:Y:S01]  /*02a0*/  FFMA.FTZ R17, R18, R17, -0.16641564667224884033 ;  /* 0xbe2a68dd12117423 */ /* 0x000fe20000010011 */
[----:B------:R-:W-:-:S02]  /*02b0*/  IADD3 R19, -R12, 0x40800000, RZ ;  /* 0x408000000c137810 */ /* 0x000fc40007ffe1ff */
[----:B------:R-:W-:Y:S01]  /*02c0*/  IADD3 R21, -R13, 0x40800000, RZ ;  /* 0x408000000d157810 */ /* 0x000fe20007ffe1ff */
[----:B------:R-:W-:Y:S01]  /*02d0*/  FFMA.FTZ R17, R18, R17, 0.19988867640495300293 ;  /* 0x3e4caf9e12117423 */ /* 0x000fe20000010011 */
[----:B------:R-:W-:Y:S01]  /*02e0*/  IADD3 R23, -R14, 0x40800000, RZ ;  /* 0x408000000e177810 */ /* 0x000fe20007ffe1ff */
[-C--:B------:R-:W-:Y:S01]  /*02f0*/  FFMA.FTZ R19, R19, R16.reuse, -1 ;  /* 0xbf80000013137423 */ /* 0x080fe20000010010 */
[----:B------:R-:W-:Y:S01]  /*0300*/  IADD3 R24, R10, -R13, RZ ;  /* 0x8000000d0a187210 */ /* 0x000fe20007ffe0ff */
[----:B------:R-:W-:Y:S01]  /*0310*/  FFMA.FTZ R21, R21, R16, -1 ;  /* 0xbf80000015157423 */ /* 0x000fe20000010010 */
[----:B------:R-:W-:Y:S01]  /*0320*/  IADD3 R22, R11, -R14, RZ ;  /* 0x8000000e0b167210 */ /* 0x000fe20007ffe0ff */
[----:B------:R-:W-:Y:S01]  /*0330*/  FFMA.FTZ R23, R23, R16, -1 ;  /* 0xbf80000017177423 */ /* 0x000fe20000010010 */
[----:B------:R-:W-:Y:S01]  /*0340*/  FADD.FTZ R20, R20, R19 ;  /* 0x0000001314147221 */ /* 0x000fe20000010000 */
[----:B------:R-:W-:Y:S01]  /*0350*/  FADD.FTZ R24, R24, R21 ;  /* 0x0000001518187221 */ /* 0x000fe20000010000 */
[----:B------:R-:W-:Y:S01]  /*0360*/  FFMA.FTZ R17, R18, R17, -0.25000196695327758789 ;  /* 0xbe80004212117423 */ /* 0x000fe20000010011 */
[----:B------:R-:W-:Y:S01]  /*0370*/  FADD.FTZ R22, R22, R23 ;  /* 0x0000001716167221 */ /* 0x000fe20000010000 */
[-C--:B------:R-:W-:Y:S01]  /*0380*/  FFMA.FTZ R19, R20, -R3.reuse, 0.10546888411045074463 ;  /* 0x3dd8001214137423 */ /* 0x080fe20000010803 */
[----:B------:R-:W-:Y:S01]  /*0390*/  FFMA.FTZ R21, R24, -R3, 0.10546888411045074463 ;  /* 0x3dd8001218157423 */ /* 0x000fe20000010803 */
[----:B------:R-:W-:Y:S01]  /*03a0*/  FFMA.FTZ R17, R18, R17, 0.33333510160446166992 ;  /* 0x3eaaaae612117423 */ /* 0x000fe20000010011 */
[----:B------:R-:W-:Y:S01]  /*03b0*/  FFMA.FTZ R23, R22, -R3, 0.10546888411045074463 ;  /* 0x3dd8001216177423 */ /* 0x000fe20000010803 */
[----:B------:R-:W-:Y:S01]  /*03c0*/  FFMA.FTZ R19, R20, R19, -0.13229703903198242188 ;  /* 0xbe0778e014137423 */ /* 0x000fe20000010013 */
[----:B------:R-:W-:Y:S01]  /*03d0*/  FFMA.FTZ R21, R24, R21, -0.13229703903198242188 ;  /* 0xbe0778e018157423 */ /* 0x000fe20000010015 */
[----:B------:R-:W-:Y:S01]  /*03e0*/  FFMA.FTZ R17, R18, R17, -0.5 ;  /* 0xbf00000012117423 */ /* 0x000fe20000010011 */
[----:B------:R-:W-:Y:S01]  /*03f0*/  FFMA.FTZ R23, R22, R23, -0.13229703903198242188 ;  /* 0xbe0778e016177423 */ /* 0x000fe20000010017 */
[----:B------:R-:W-:Y:S01]  /*0400*/  FFMA.FTZ R19, R20, R19, 0.14491446316242218018 ;  /* 0x3e14647514137423 */ /* 0x000fe20000010013 */
[----:B------:R-:W-:Y:S01]  /*0410*/  FFMA.FTZ R21, R24, R21, 0.14491446316242218018 ;  /* 0x3e14647518157423 */ /* 0x000fe20000010015 */
[----:B------:R-:W-:Y:S01]  /*0420*/  FMUL.FTZ R17, R18, R17 ;  /* 0x0000001112117220 */ /* 0x000fe20000410000 */
[----:B------:R-:W-:Y:S01]  /*0430*/  FFMA.FTZ R23, R22, R23, 0.14491446316242218018 ;  /* 0x3e14647516177423 */ /* 0x000fe20000010017 */
[----:B------:R-:W-:Y:S01]  /*0440*/  FFMA.FTZ R19, R20, R19, -0.16641564667224884033 ;  /* 0xbe2a68dd14137423 */ /* 0x000fe20000010013 */
[----:B------:R-:W-:Y:S01]  /*0450*/  FFMA.FTZ R21, R24, R21, -0.16641564667224884033 ;  /* 0xbe2a68dd18157423 */ /* 0x000fe20000010015 */
[----:B------:R-:W-:Y:S01]  /*0460*/  I2FP.F32.S32 R12, R12 ;  /* 0x0000000c000c7245 */ /* 0x000fe20000201400 */
[----:B------:R-:W-:Y:S01]  /*0470*/  FFMA.FTZ R23, R22, R23, -0.16641564667224884033 ;  /* 0xbe2a68dd16177423 */ /* 0x000fe20000010017 */
[----:B------:R-:W-:Y:S01]  /*0480*/  FFMA.FTZ R19, R20, R19, 0.19988867640495300293 ;  /* 0x3e4caf9e14137423 */ /* 0x000fe20000010013 */
[----:B------:R-:W-:Y:S01]  /*0490*/  FFMA.FTZ R21, R24, R21, 0.19988867640495300293 ;  /* 0x3e4caf9e18157423 */ /* 0x000fe20000010015 */
[----:B------:R-:W-:Y:S01]  /*04a0*/  FFMA.FTZ R18, R18, R17, R18 ;  /* 0x0000001112127223 */ /* 0x000fe20000010012 */
[----:B------:R-:W-:Y:S01]  /*04b0*/  FFMA.FTZ R23, R22, R23, 0.19988867640495300293 ;  /* 0x3e4caf9e16177423 */ /* 0x000fe20000010017 */
[----:B------:R-:W-:Y:S01]  /*04c0*/  FFMA.FTZ R19, R20, R19, -0.25000196695327758789 ;  /* 0xbe80004214137423 */ /* 0x000fe20000010013 */
[----:B------:R-:W-:Y:S01]  /*04d0*/  FFMA.FTZ R21, R24, R21, -0.25000196695327758789 ;  /* 0xbe80004218157423 */ /* 0x000fe20000010015 */
[----:B------:R-:W-:Y:S01]  /*04e0*/  FMUL.FTZ R17, R15, 1.1920928955078125e-07 ;  /* 0x340000000f117820 */ /* 0x000fe20000410000 */
[----:B------:R-:W-:Y:S01]  /*04f0*/  FFMA.FTZ R23, R22, R23, -0.25000196695327758789 ;  /* 0xbe80004216177423 */ /* 0x000fe20000010017 */
[----:B------:R-:W-:Y:S01]  /*0500*/  FFMA.FTZ R19, R20, R19, 0.33333510160446166992 ;  /* 0x3eaaaae614137423 */ /* 0x000fe20000010013 */
[----:B------:R-:W-:-:S02]  /*0510*/  FFMA.FTZ R21, R24, R21, 0.33333510160446166992 ;  /* 0x3eaaaae618157423 */ /* 0x000fc40000010015 */
[----:B------:R-:W-:Y:S01]  /*0520*/  FFMA.FTZ R23, R22, R23, 0.33333510160446166992 ;  /* 0x3eaaaae616177423 */ /* 0x000fe20000010017 */
[----:B------:R-:W-:Y:S01]  /*0530*/  FFMA.FTZ R19, R20, R19, -0.5 ;  /* 0xbf00000014137423 */ /* 0x000fe20000010013 */
[----:B------:R-:W-:Y:S02]  /*0540*/  FFMA.FTZ R21, R24, R21, -0.5 ;  /* 0xbf00000018157423 */ /* 0x000fe40000010015 */
[----:B------:R-:W-:Y:S01]  /*0550*/  FFMA.FTZ R23, R22, R23, -0.5 ;  /* 0xbf00000016177423 */ /* 0x000fe20000010017 */
[----:B------:R-:W-:Y:S01]  /*0560*/  FMUL.FTZ R19, R20, R19 ;  /* 0x0000001314137220 */ /* 0x000fe20000410000 */
[----:B------:R-:W-:Y:S02]  /*0570*/  FMUL.FTZ R21, R24, R21 ;  /* 0x0000001518157220 */ /* 0x000fe40000410000 */
[----:B------:R-:W-:Y:S01]  /*0580*/  FMUL.FTZ R23, R22, R23 ;  /* 0x0000001716177220 */ /* 0x000fe20000410000 */
[----:B------:R-:W-:Y:S01]  /*0590*/  FFMA.FTZ R20, R20, R19, R20 ;  /* 0x0000001314147223 */ /* 0x000fe20000010014 */
[----:B------:R-:W-:Y:S01]  /*05a0*/  FMUL.FTZ R19, R12, 1.1920928955078125e-07 ;  /* 0x340000000c137820 */ /* 0x000fe20000410000 */
[----:B------:R-:W-:Y:S01]  /*05b0*/  FFMA.FTZ R24, R24, R21, R24 ;  /* 0x0000001518187223 */ /* 0x000fe20000010018 */
[----:B------:R-:W-:Y:S01]  /*05c0*/  FFMA.FTZ R15, R22, R23, R22 ;  /* 0x00000017160f7223 */ /* 0x000fe20000010016 */
[----:B------:R-:W-:Y:S01]  /*05d0*/  FFMA.FTZ R12, R17, 0.69314718246459960938, R18 ;  /* 0x3f317218110c7823 */ /* 0x000fe20000010012 */
[----:B------:R-:W-:Y:S06]  /*05e0*/  @!P2 BRA `(.L_x_7216) ;  /* 0x000000000014a947 */ /* 0x000fec0003800000 */
[C---:B------:R-:W-:Y:S02]  /*05f0*/  ISETP.GE.AND P2, PT, R8.reuse, -0x407fffff, PT ;  /* 0xbf8000010800780c */ /* 0x040fe40003f46270 */
[----:B------:R-:W-:-:S11]  /*0600*/  FSETP.NEU.FTZ.AND P3, PT, R8, RZ, PT ;  /* 0x000000ff0800720b */ /* 0x000fd60003f7d000 */
[----:B------:R-:W-:-:S05]  /*0610*/  @P2 MOV R17, 0x7f800000 ;  /* 0x7f80000000112802 */ /* 0x000fca0000000f00 */
[----:B------:R-:W-:-:S05]  /*0620*/  @P2 FFMA.FTZ R12, R8, R17, +INF ;  /* 0x7f800000080c2423 */ /* 0x000fca0000010011 */
[----:B------:R-:W-:-:S07]  /*0630*/  FSEL R12, R12, -RZ, P3 ;  /* 0x800000ff0c0c7208 */ /* 0x000fce0001800000 */
.L_x_7216:
[----:B------:R-:W-:Y:S05]  /*0640*/  BSYNC B0 ;  /* 0x0000000000007941 */ /* 0x000fea0003800000 */
.L_x_7215:
[----:B------:R-:W-:Y:S01]  /*0650*/  BSSY B0, `(.L_x_7217) ;  /* 0x0000009000007945 */ /* 0x000fe20003800000 */
[----:B------:R-:W-:Y:S01]  /*0660*/  I2FP.F32.S32 R8, R13 ;  /* 0x0000000d00087245 */ /* 0x000fe20000201400 */
[----:B------:R-:W-:Y:S02]  /*0670*/  FFMA.FTZ R13, R19, 0.69314718246459960938, R20 ;  /* 0x3f317218130d7823 */ /* 0x000fe40000010014 */
[----:B------:R-:W-:Y:S05]  /*0680*/  @!P4 BRA `(.L_x_7218) ;  /* 0x000000000014c947 */ /* 0x000fea0003800000 */
[C---:B------:R-:W-:Y:S02]  /*0690*/  ISETP.GE.AND P2, PT, R9.reuse, -0x407fffff, PT ;  /* 0xbf8000010900780c */ /* 0x040fe40003f46270 */
[----:B------:R-:W-:-:S11]  /*06a0*/  FSETP.NEU.FTZ.AND P3, PT, R9, RZ, PT ;  /* 0x000000ff0900720b */ /* 0x000fd60003f7d000 */
[----:B------:R-:W-:-:S05]  /*06b0*/  @P2 MOV R18, 0x7f800000 ;  /* 0x7f80000000122802 */ /* 0x000fca0000000f00 */
[----:B------:R-:W-:-:S05]  /*06c0*/  @P2 FFMA.FTZ R13, R9, R18, +INF ;  /* 0x7f800000090d2423 */ /* 0x000fca0000010012 */
[----:B------:R-:W-:-:S07]  /*06d0*/  FSEL R13, R13, -RZ, P3 ;  /* 0x800000ff0d0d7208 */ /* 0x000fce0001800000 */
.L_x_7218:
[----:B------:R-:W-:Y:S05]  /*06e0*/  BSYNC B0 ;  /* 0x0000000000007941 */ /* 0x000fea0003800000 */
.L_x_7217:
[----:B------:R-:W-:Y:S01]  /*06f0*/  FMUL.FTZ R9, R8, 1.1920928955078125e-07 ;  /* 0x3400000008097820 */ /* 0x000fe20000410000 */
[----:B------:R-:W-:Y:S01]  /*0700*/  BSSY B0, `(.L_x_7219) ;  /* 0x000000b000007945 */ /* 0x000fe20003800000 */
[----:B------:R-:W-:Y:S01]  /*0710*/  I2FP.F32.S32 R8, R14 ;  /* 0x0000000e00087245 */ /* 0x000fe20000201400 */
[----:B-----5:R-:W-:Y:S01]  /*0720*/  FADD.FTZ.RZ R17, R4, 1 ;  /* 0x3f80000004117421 */ /* 0x020fe2000001c000 */
[----:B------:R-:W-:Y:S01]  /*0730*/  FADD.FTZ.RZ R18, R5, 1 ;  /* 0x3f80000005127421 */ /* 0x000fe2000001c000 */
[----:B------:R-:W-:Y:S01]  /*0740*/  FFMA.FTZ R14, R9, 0.69314718246459960938, R24 ;  /* 0x3f317218090e7823 */ /* 0x000fe20000010018 */
[----:B------:R-:W-:Y:S06]  /*0750*/  @!P0 BRA `(.L_x_7220) ;  /* 0x0000000000148947 */ /* 0x000fec0003800000 */
[C---:B------:R-:W-:Y:S02]  /*0760*/  ISETP.GE.AND P0, PT, R10.reuse, -0x407fffff, PT ;  /* 0xbf8000010a00780c */ /* 0x040fe40003f06270 */
[----:B------:R-:W-:-:S11]  /*0770*/  FSETP.NEU.FTZ.AND P2, PT, R10, RZ, PT ;  /* 0x000000ff0a00720b */ /* 0x000fd60003f5d000 */
[----:B------:R-:W-:-:S05]  /*0780*/  @P0 MOV R9, 0x7f800000 ;  /* 0x7f80000000090802 */ /* 0x000fca0000000f00 */
[----:B------:R-:W-:-:S05]  /*0790*/  @P0 FFMA.FTZ R14, R10, R9, +INF ;  /* 0x7f8000000a0e0423 */ /* 0x000fca0000010009 */
[----:B------:R-:W-:-:S07]  /*07a0*/  FSEL R14, R14, -RZ, P2 ;  /* 0x800000ff0e0e7208 */ /* 0x000fce0001000000 */
.L_x_7220:
[----:B------:R-:W-:Y:S05]  /*07b0*/  BSYNC B0 ;  /* 0x0000000000007941 */ /* 0x000fea0003800000 */
.L_x_7219:
[----:B------:R-:W-:Y:S01]  /*07c0*/  IADD3 R9, R17, -0x3f400000, RZ ;  /* 0xc0c0000011097810 */ /* 0x000fe20007ffe0ff */
[----:B------:R-:W-:Y:S01]  /*07d0*/  FMUL.FTZ R10, R8, 1.1920928955078125e-07 ;  /* 0x34000000080a7820 */ /* 0x000fe20000410000 */
[----:B------:R-:W-:Y:S01]  /*07e0*/  IADD3 R18, R18, -0x3f400000, RZ ;  /* 0xc0c0000012127810 */ /* 0x000fe20007ffe0ff */
[----:B------:R-:W-:Y:S01]  /*07f0*/  BSSY B0, `(.L_x_7221) ;  /* 0x000000b000007945 */ /* 0x000fe20003800000 */
[----:B------:R-:W-:Y:S01]  /*0800*/  FADD.FTZ.RZ R19, R6, 1 ;  /* 0x3f80000006137421 */ /* 0x000fe2000001c000 */
[----:B------:R-:W-:Y:S01]  /*0810*/  LOP3.LUT R9, R9, 0xff800000, RZ, 0xc0, !PT ;  /* 0xff80000009097812 */ /* 0x000fe200078ec0ff */
[----:B------:R-:W-:Y:S01]  /*0820*/  FFMA.FTZ R15, R10, 0.69314718246459960938, R15 ;  /* 0x3f3172180a0f7823 */ /* 0x000fe2000001000f */
[----:B------:R-:W-:Y:S01]  /*0830*/  LOP3.LUT R8, R18, 0xff800000, RZ, 0xc0, !PT ;  /* 0xff80000012087812 */ /* 0x000fe200078ec0ff */
[----:B------:R-:W-:Y:S06]  /*0840*/  @!P1 BRA `(.L_x_7222) ;  /* 0x0000000000149947 */ /* 0x000fec0003800000 */
[C---:B------:R-:W-:Y:S02]  /*0850*/  ISETP.GE.AND P0, PT, R11.reuse, -0x407fffff, PT ;  /* 0xbf8000010b00780c */ /* 0x040fe40003f06270 */
[----:B------:R-:W-:-:S11]  /*0860*/  FSETP.NEU.FTZ.AND P1, PT, R11, RZ, PT ;  /* 0x000000ff0b00720b */ /* 0x000fd60003f3d000 */
[----:B------:R-:W-:-:S05]  /*0870*/  @P0 MOV R10, 0x7f800000 ;  /* 0x7f800000000a0802 */ /* 0x000fca0000000f00 */
[----:B------:R-:W-:-:S05]  /*0880*/  @P0 FFMA.FTZ R15, R11, R10, +INF ;  /* 0x7f8000000b0f0423 */ /* 0x000fca000001000a */
[----:B------:R-:W-:-:S07]  /*0890*/  FSEL R15, R15, -RZ, P1 ;  /* 0x800000ff0f0f7208 */ /* 0x000fce0000800000 */
.L_x_7222:
[----:B------:R-:W-:Y:S05]  /*08a0*/  BSYNC B0 ;  /* 0x0000000000007941 */ /* 0x000fea0003800000 */
.L_x_7221:
[----:B------:R-:W-:Y:S01]  /*08b0*/  IADD3 R11, -R9, 0x40800000, RZ ;  /* 0x40800000090b7810 */ /* 0x000fe20007ffe1ff */
[----:B------:R-:W-:Y:S01]  /*08c0*/  FADD.FTZ.RZ R20, R7, 1 ;  /* 0x3f80000007147421 */ /* 0x000fe2000001c000 */
[----:B------:R-:W-:Y:S01]  /*08d0*/  IADD3 R17, -R8, 0x40800000, RZ ;  /* 0x4080000008117810 */ /* 0x000fe20007ffe1ff */
[----:B------:R-:W-:Y:S01]  /*08e0*/  BSSY B0, `(.L_x_7223) ;  /* 0x000004c000007945 */ /* 0x000fe20003800000 */
[----:B------:R-:W-:Y:S01]  /*08f0*/  IADD3 R22, R4, -R9, RZ ;  /* 0x8000000904167210 */ /* 0x000fe20007ffe0ff */
[-C--:B------:R-:W-:Y:S01]  /*0900*/  FFMA.FTZ R11, R11, R16.reuse, -1 ;  /* 0xbf8000000b0b7423 */ /* 0x080fe20000010010 */
[----:B------:R-:W-:Y:S01]  /*0910*/  IADD3 R18, R19, -0x3f400000, RZ ;  /* 0xc0c0000013127810 */ /* 0x000fe20007ffe0ff */
[----:B------:R-:W-:Y:S01]  /*0920*/  FFMA.FTZ R19, R17, R16, -1 ;  /* 0xbf80000011137423 */ /* 0x000fe20000010010 */
[----:B------:R-:W-:Y:S01]  /*0930*/  IADD3 R10, R5, -R8, RZ ;  /* 0x80000008050a7210 */ /* 0x000fe20007ffe0ff */
[----:B------:R-:W-:Y:S01]  /*0940*/  FADD.FTZ R22, R22, R11 ;  /* 0x0000000b16167221 */ /* 0x000fe20000010000 */
[----:B------:R-:W-:-:S02]  /*0950*/  IADD3 R20, R20, -0x3f400000, RZ ;  /* 0xc0c0000014147810 */ /* 0x000fc40007ffe0ff */
[----:B------:R-:W-:Y:S01]  /*0960*/  LOP3.LUT R17, R18, 0xff800000, RZ, 0xc0, !PT ;  /* 0xff80000012117812 */ /* 0x000fe200078ec0ff */
[----:B------:R-:W-:Y:S01]  /*0970*/  FADD.FTZ R10, R10, R19 ;  /* 0x000000130a0a7221 */ /* 0x000fe20000010000 */
[-C--:B------:R-:W-:Y:S01]  /*0980*/  FFMA.FTZ R11, R22, -R3.reuse, 0.10546888411045074463 ;  /* 0x3dd80012160b7423 */ /* 0x080fe20000010803 */
[----:B------:R-:W-:Y:S02]  /*0990*/  LOP3.LUT R18, R20, 0xff800000, RZ, 0xc0, !PT ;  /* 0xff80000014127812 */ /* 0x000fe400078ec0ff */
[----:B------:R-:W-:Y:S01]  /*09a0*/  FFMA.FTZ R21, R10, -R3, 0.10546888411045074463 ;  /* 0x3dd800120a157423 */ /* 0x000fe20000010803 */
[----:B------:R-:W-:Y:S01]  /*09b0*/  IADD3 R23, -R17, 0x40800000, RZ ;  /* 0x4080000011177810 */ /* 0x000fe20007ffe1ff */
[----:B------:R-:W-:Y:S01]  /*09c0*/  FFMA.FTZ R19, R22, R11, -0.13229703903198242188 ;  /* 0xbe0778e016137423 */ /* 0x000fe2000001000b */
[----:B------:R-:W-:Y:S01]  /*09d0*/  IADD3 R25, -R18, 0x40800000, RZ ;  /* 0x4080000012197810 */ /* 0x000fe20007ffe1ff */
[----:B------:R-:W-:Y:S01]  /*09e0*/  FFMA.FTZ R21, R10, R21, -0.13229703903198242188 ;  /* 0xbe0778e00a157423 */ /* 0x000fe20000010015 */
[----:B------:R-:W-:Y:S01]  /*09f0*/  IADD3 R20, R6, -R17, RZ ;  /* 0x8000001106147210 */ /* 0x000fe20007ffe0ff */
[----:B------:R-:W-:Y:S01]  /*0a00*/  FFMA.FTZ R19, R22, R19, 0.14491446316242218018 ;  /* 0x3e14647516137423 */ /* 0x000fe20000010013 */
[----:B------:R-:W-:Y:S01]  /*0a10*/  FFMA.FTZ R23, R23, R16, -1 ;  /* 0xbf80000017177423 */ /* 0x000fe20000010010 */
[----:B------:R-:W-:Y:S01]  /*0a20*/  FFMA.FTZ R21, R10, R21, 0.14491446316242218018 ;  /* 0x3e1464750a157423 */ /* 0x000fe20000010015 */
[----:B------:R-:W-:Y:S01]  /*0a30*/  IADD3 R11, R7, -R18, RZ ;  /* 0x80000012070b7210 */ /* 0x000fe20007ffe0ff */
[----:B------:R-:W-:Y:S01]  /*0a40*/  FFMA.FTZ R16, R25, R16, -1 ;  /* 0xbf80000019107423 */ /* 0x000fe20000010010 */
[----:B------:R-:W-:Y:S01]  /*0a50*/  FFMA.FTZ R19, R22, R19, -0.16641564667224884033 ;  /* 0xbe2a68dd16137423 */ /* 0x000fe20000010013 */
[----:B------:R-:W-:Y:S01]  /*0a60*/  FADD.FTZ R20, R20, R23 ;  /* 0x0000001714147221 */ /* 0x000fe20000010000 */
[----:B------:R-:W-:Y:S01]  /*0a70*/  FFMA.FTZ R21, R10, R21, -0.16641564667224884033 ;  /* 0xbe2a68dd0a157423 */ /* 0x000fe20000010015 */
[----:B------:R-:W-:Y:S01]  /*0a80*/  FADD.FTZ R16, R11, R16 ;  /* 0x000000100b107221 */ /* 0x000fe20000010000 */
[----:B------:R-:W-:Y:S01]  /*0a90*/  FFMA.FTZ R19, R22, R19, 0.19988867640495300293 ;  /* 0x3e4caf9e16137423 */ /* 0x000fe20000010013 */
[----:B------:R-:W-:Y:S01]  /*0aa0*/  FFMA.FTZ R11, R20, -R3, 0.10546888411045074463 ;  /* 0x3dd80012140b7423 */ /* 0x000fe20000010803 */
[----:B------:R-:W-:Y:S01]  /*0ab0*/  FFMA.FTZ R21, R10, R21, 0.19988867640495300293 ;  /* 0x3e4caf9e0a157423 */ /* 0x000fe20000010015 */
[----:B------:R-:W-:Y:S01]  /*0ac0*/  FFMA.FTZ R3, R16, -R3, 0.10546888411045074463 ;  /* 0x3dd8001210037423 */ /* 0x000fe20000010803 */
[----:B------:R-:W-:Y:S01]  /*0ad0*/  FFMA.FTZ R19, R22, R19, -0.25000196695327758789 ;  /* 0xbe80004216137423 */ /* 0x000fe20000010013 */
[----:B------:R-:W-:Y:S01]  /*0ae0*/  FFMA.FTZ R11, R20, R11, -0.13229703903198242188 ;  /* 0xbe0778e0140b7423 */ /* 0x000fe2000001000b */
[----:B------:R-:W-:Y:S01]  /*0af0*/  FFMA.FTZ R21, R10, R21, -0.25000196695327758789 ;  /* 0xbe8000420a157423 */ /* 0x000fe20000010015 */
[----:B------:R-:W-:Y:S01]  /*0b00*/  FFMA.FTZ R3, R16, R3, -0.13229703903198242188 ;  /* 0xbe0778e010037423 */ /* 0x000fe20000010003 */
[----:B------:R-:W-:Y:S01]  /*0b10*/  FFMA.FTZ R19, R22, R19, 0.33333510160446166992 ;  /* 0x3eaaaae616137423 */ /* 0x000fe20000010013 */
[----:B------:R-:W-:Y:S01]  /*0b20*/  FFMA.FTZ R11, R20, R11, 0.14491446316242218018 ;  /* 0x3e146475140b7423 */ /* 0x000fe2000001000b */
[----:B------:R-:W-:Y:S01]  /*0b30*/  FFMA.FTZ R21, R10, R21, 0.33333510160446166992 ;  /* 0x3eaaaae60a157423 */ /* 0x000fe20000010015 */
[----:B------:R-:W-:Y:S01]  /*0b40*/  FFMA.FTZ R3, R16, R3, 0.14491446316242218018 ;  /* 0x3e14647510037423 */ /* 0x000fe20000010003 */
[----:B------:R-:W-:Y:S01]  /*0b50*/  FFMA.FTZ R19, R22, R19, -0.5 ;  /* 0xbf00000016137423 */ /* 0x000fe20000010013 */
[----:B------:R-:W-:Y:S01]  /*0b60*/  FFMA.FTZ R11, R20, R11, -0.16641564667224884033 ;  /* 0xbe2a68dd140b7423 */ /* 0x000fe2000001000b */
[----:B------:R-:W-:Y:S01]  /*0b70*/  FFMA.FTZ R21, R10, R21, -0.5 ;  /* 0xbf0000000a157423 */ /* 0x000fe20000010015 */
[----:B------:R-:W-:Y:S01]  /*0b80*/  FFMA.FTZ R23, R16, R3, -0.16641564667224884033 ;  /* 0xbe2a68dd10177423 */ /* 0x000fe20000010003 */
[----:B------:R-:W-:Y:S01]  /*0b90*/  FMUL.FTZ R19, R22, R19 ;  /* 0x0000001316137220 */ /* 0x000fe20000410000 */
[----:B------:R-:W-:Y:S01]  /*0ba0*/  FFMA.FTZ R11, R20, R11, 0.19988867640495300293 ;  /* 0x3e4caf9e140b7423 */ /* 0x000fe2000001000b */
[----:B------:R-:W-:Y:S01]  /*0bb0*/  FMUL.FTZ R3, R10, R21 ;  /* 0x000000150a037220 */ /* 0x000fe20000410000 */
[----:B------:R-:W-:Y:S01]  /*0bc0*/  FFMA.FTZ R23, R16, R23, 0.19988867640495300293 ;  /* 0x3e4caf9e10177423 */ /* 0x000fe20000010017 */
[----:B------:R-:W-:Y:S01]  /*0bd0*/  FFMA.FTZ R22, R22, R19, R22 ;  /* 0x0000001316167223 */ /* 0x000fe20000010016 */
[----:B------:R-:W-:Y:S01]  /*0be0*/  FFMA.FTZ R19, R20, R11, -0.25000196695327758789 ;  /* 0xbe80004214137423 */ /* 0x000fe2000001000b */
[----:B------:R-:W-:Y:S01]  /*0bf0*/  FFMA.FTZ R3, R10, R3, R10 ;  /* 0x000000030a037223 */ /* 0x000fe2000001000a */
[----:B------:R-:W-:Y:S01]  /*0c00*/  FFMA.FTZ R23, R16, R23, -0.25000196695327758789 ;  /* 0xbe80004210177423 */ /* 0x000fe20000010017 */
[----:B------:R-:W0:Y:S01]  /*0c10*/  LDC.64 R10, c[0x0][0x218] ;  /* 0x00008600ff0a7b82 */ /* 0x000e220000000a00 */
[----:B------:R-:W-:Y:S01]  /*0c20*/  ISETP.GE.U32.AND P2, PT, R4, 0x7f800000, PT ;  /* 0x7f8000000400780c */ /* 0x000fe20003f46070 */
[----:B------:R-:W-:Y:S01]  /*0c30*/  FFMA.FTZ R19, R20, R19, 0.33333510160446166992 ;  /* 0x3eaaaae614137423 */ /* 0x000fe20000010013 */
[----:B------:R-:W-:Y:S01]  /*0c40*/  FFMA.FTZ R23, R16, R23, 0.33333510160446166992 ;  /* 0x3eaaaae610177423 */ /* 0x000fe20000010017 */
[----:B------:R-:W-:-:S02]  /*0c50*/  I2FP.F32.S32 R9, R9 ;  /* 0x0000000900097245 */ /* 0x000fc40000201400 */
[----:B------:R-:W-:Y:S01]  /*0c60*/  FFMA.FTZ R19, R20, R19, -0.5 ;  /* 0xbf00000014137423 */ /* 0x000fe20000010013 */
[----:B------:R-:W-:Y:S01]  /*0c70*/  FFMA.FTZ R23, R16, R23, -0.5 ;  /* 0xbf00000010177423 */ /* 0x000fe20000010017 */
[----:B------:R-:W-:Y:S01]  /*0c80*/  I2FP.F32.S32 R8, R8 ;  /* 0x0000000800087245 */ /* 0x000fe20000201400 */
[----:B------:R-:W-:Y:S01]  /*0c90*/  FMUL.FTZ R9, R9, 1.1920928955078125e-07 ;  /* 0x3400000009097820 */ /* 0x000fe20000410000 */
[----:B------:R-:W-:Y:S01]  /*0ca0*/  FMUL.FTZ R19, R20, R19 ;  /* 0x0000001314137220 */ /* 0x000fe20000410000 */
[----:B------:R-:W-:Y:S01]  /*0cb0*/  FMUL.FTZ R23, R16, R23 ;  /* 0x0000001710177220 */ /* 0x000fe20000410000 */
[----:B------:R-:W-:Y:S01]  /*0cc0*/  ISETP.GE.U32.AND P4, PT, R5, 0x7f800000, PT ;  /* 0x7f8000000500780c */ /* 0x000fe20003f86070 */
[----:B------:R-:W-:Y:S01]  /*0cd0*/  FMUL.FTZ R24, R8, 1.1920928955078125e-07 ;  /* 0x3400000008187820 */ /* 0x000fe20000410000 */
[----:B------:R-:W-:Y:S01]  /*0ce0*/  ISETP.GE.U32.AND P0, PT, R6, 0x7f800000, PT ;  /* 0x7f8000000600780c */ /* 0x000fe20003f06070 */
[----:B------:R-:W-:Y:S01]  /*0cf0*/  FFMA.FTZ R20, R20, R19, R20 ;  /* 0x0000001314147223 */ /* 0x000fe20000010014 */
[----:B------:R-:W-:Y:S01]  /*0d00*/  ISETP.GE.U32.AND P1, PT, R7, 0x7f800000, PT ;  /* 0x7f8000000700780c */ /* 0x000fe20003f26070 */
[----:B------:R-:W-:Y:S01]  /*0d10*/  FFMA.FTZ R16, R16, R23, R16 ;  /* 0x0000001710107223 */ /* 0x000fe20000010010 */
[----:B------:R-:W-:Y:S01]  /*0d20*/  I2FP.F32.S32 R17, R17 ;  /* 0x0000001100117245 */ /* 0x000fe20000201400 */
[----:B------:R-:W-:Y:S01]  /*0d30*/  FFMA.FTZ R8, R9, 0.69314718246459960938, R22 ;  /* 0x3f31721809087823 */ /* 0x000fe20000010016 */
[----:B------:R-:W-:Y:S09]  /*0d40*/  @!P2 BRA `(.L_x_7224) ;  /* 0x000000000014a947 */ /* 0x000ff20003800000 */
[C---:B------:R-:W-:Y:S02]  /*0d50*/  ISETP.GE.AND P2, PT, R4.reuse, -0x407fffff, PT ;  /* 0xbf8000010400780c */ /* 0x040fe40003f46270 */
[----:B------:R-:W-:-:S11]  /*0d60*/  FSETP.NEU.FTZ.AND P3, PT, R4, RZ, PT ;  /* 0x000000ff0400720b */ /* 0x000fd60003f7d000 */
[----:B------:R-:W-:-:S05]  /*0d70*/  @P2 MOV R9, 0x7f800000 ;  /* 0x7f80000000092802 */ /* 0x000fca0000000f00 */
[----:B------:R-:W-:-:S05]  /*0d80*/  @P2 FFMA.FTZ R8, R4, R9, +INF ;  /* 0x7f80000004082423 */ /* 0x000fca0000010009 */
[----:B------:R-:W-:-:S07]  /*0d90*/  FSEL R8, R8, -RZ, P3 ;  /* 0x800000ff08087208 */ /* 0x000fce0001800000 */
.L_x_7224:
[----:B------:R-:W-:Y:S05]  /*0da0*/  BSYNC B0 ;  /* 0x0000000000007941 */ /* 0x000fea0003800000 */
.L_x_7223:
[----:B------:R-:W-:Y:S01]  /*0db0*/  BSSY B0, `(.L_x_7225) ;  /* 0x000000a000007945 */ /* 0x000fe20003800000 */
[----:B------:R-:W-:Y:S01]  /*0dc0*/  I2FP.F32.S32 R18, R18 ;  /* 0x0000001200127245 */ /* 0x000fe20000201400 */
        /* <DEDUP_REMOVED lines=8> */
.L_x_7226:
[----:B------:R-:W-:Y:S05]  /*0e50*/  BSYNC B0 ;  /* 0x0000000000007941 */ /* 0x000fea0003800000 */
.L_x_7225:
[----:B------:R-:W-:Y:S01]  /*0e60*/  BSSY B0, `(.L_x_7227) ;  /* 0x000000a000007945 */ /* 0x000fe20003800000 */
        /* <DEDUP_REMOVED lines=9> */
.L_x_7228:
[----:B------:R-:W-:Y:S05]  /*0f00*/  BSYNC B0 ;  /* 0x0000000000007941 */ /* 0x000fea0003800000 */
.L_x_7227:
        /* <DEDUP_REMOVED lines=9> */
.L_x_7230:
[----:B------:R-:W-:Y:S05]  /*0fa0*/  BSYNC B0 ;  /* 0x0000000000007941 */ /* 0x000fea0003800000 */
.L_x_7229:
[----:B------:R-:W-:Y:S04]  /*0fb0*/  STG.E.128 desc[UR4][R4.64], R12 ;  /* 0x0000000c04007986 */ /* 0x000fe8000c101d04 */
[----:B------:R-:W-:Y:S01]  /*0fc0*/  STG.E.128 desc[UR4][R4.64+0x800], R8 ;  /* 0x0008000804007986 */ /* 0x000fe2000c101d04 */
[----:B------:R-:W-:Y:S05]  /*0fd0*/  EXIT ;  /* 0x000000000000794d */ /* 0x000fea0003800000 */
.L_x_7214:
        /* <DEDUP_REMOVED lines=97> */
.L_x_7232:
[----:B------:R-:W-:Y:S05]  /*15f0*/  BSYNC B0 ;  /* 0x0000000000007941 */ /* 0x000fea0003800000 */
.L_x_7231:
        /* <DEDUP_REMOVED lines=33> */
.L_x_7234:
[----:B------:R-:W-:Y:S05]  /*1810*/  BSYNC B0 ;  /* 0x0000000000007941 */ /* 0x000fea0003800000 */
.L_x_7233:
        /* <DEDUP_REMOVED lines=34> */
.L_x_7236:
[----:B------:R-:W-:Y:S05]  /*1a40*/  BSYNC B0 ;  /* 0x0000000000007941 */ /* 0x000fea0003800000 */
.L_x_7235:
        /* <DEDUP_REMOVED lines=31> */
.L_x_7238:
[----:B------:R-:W-:Y:S05]  /*1c40*/  BSYNC B0 ;  /* 0x0000000000007941 */ /* 0x000fea0003800000 */
.L_x_7237:
        /* <DEDUP_REMOVED lines=31> */
.L_x_7240:
[----:B------:R-:W-:Y:S05]  /*1e40*/  BSYNC B0 ;  /* 0x0000000000007941 */ /* 0x000fea0003800000 */
.L_x_7239:
        /* <DEDUP_REMOVED lines=31> */
.L_x_7242:
[----:B------:R-:W-:Y:S05]  /*2040*/  BSYNC B0 ;  /* 0x0000000000007941 */ /* 0x000fea0003800000 */
.L_x_7241:
        /* <DEDUP_REMOVED lines=31> */
.L_x_7244:
[----:B------:R-:W-:Y:S05]  /*2240*/  BSYNC B0 ;  /* 0x0000000000007941 */ /* 0x000fea0003800000 */
.L_x_7243:
        /* <DEDUP_REMOVED lines=31> */
.L_x_7246:
[----:B------:R-:W-:Y:S05]  /*2440*/  BSYNC B0 ;  /* 0x0000000000007941 */ /* 0x000fea0003800000 */
.L_x_7245:
        /* <DEDUP_REMOVED lines=18> */
.L_x_7249:
[----:B------:R-:W-:-:S13]  /*2570*/  ISETP.GE.AND P0, PT, R5, R4, PT ;  /* 0x000000040500720c */ /* 0x000fda0003f06270 */
[----:B------:R-:W-:Y:S05]  /*2580*/  @P0 BRA `(.L_x_7251) ;  /* 0x0000000000300947 */ /* 0x000fea0003800000 */
[----:B0-----:R-:W0:Y:S01]  /*2590*/  LDC.64 R2, c[0x0][0x218] ;  /* 0x00008600ff027b82 */ /* 0x001e220000000a00 */
[----:B------:R-:W-:Y:S02]  /*25a0*/  IADD3 R11, R0, R5, RZ ;  /* 0x00000005000b7210 */ /* 0x000fe40007ffe0ff */
[----:B------:R-:W-:-:S03]  /*25b0*/  IADD3 R5, R5, 0x80, RZ ;  /* 0x0000008005057810 */ /* 0x000fc60007ffe0ff */
[----:B0-----:R-:W-:-:S05]  /*25c0*/  IMAD.WIDE.U32 R2, R11, 0x4, R2 ;  /* 0x000000040b027825 */ /* 0x001fca00078e0002 */
[----:B-----5:R1:W-:Y:S02]  /*25d0*/  STG.E desc[UR4][R2.64], R8 ;  /* 0x0000000802007986 */ /* 0x0203e4000c101904 */
.L_x_7250:
[----:B------:R-:W-:-:S13]  /*25e0*/  ISETP.GE.AND P0, PT, R5, R4, PT ;  /* 0x000000040500720c */ /* 0x000fda0003f06270 */
[----:B------:R-:W-:Y:S05]  /*25f0*/  @P0 BRA `(.L_x_7252) ;  /* 0x0000000000340947 */ /* 0x000fea0003800000 */
[----:B01----:R-:W0:Y:S01]  /*2600*/  LDC.64 R2, c[0x0][0x218] ;  /* 0x00008600ff027b82 */ /* 0x003e220000000a00 */
[----:B------:R-:W-:Y:S02]  /*2610*/  IADD3 R11, R0, R5, RZ ;  /* 0x00000005000b7210 */ /* 0x000fe40007ffe0ff */
[----:B------:R-:W-:-:S03]  /*2620*/  IADD3 R5, R5, 0x80, RZ ;  /* 0x0000008005057810 */ /* 0x000fc60007ffe0ff */
[----:B0-----:R-:W-:-:S05]  /*2630*/  IMAD.WIDE.U32 R2, R11, 0x4, R2 ;  /* 0x000000040b027825 */ /* 0x001fca00078e0002 */
[----:B------:R1:W-:Y:S02]  /*2640*/  STG.E desc[UR4][R2.64], R7 ;  /* 0x0000000702007986 */ /* 0x0003e4000c101904 */
.L_x_7251:
        /* <DEDUP_REMOVED lines=8> */
.L_x_7252:
[----:B------:R-:W-:Y:S05]  /*26d0*/  BSYNC B1 ;  /* 0x0000000000017941 */ /* 0x000fea0003800000 */
.L_x_7248:
[----:B------:R-:W-:-:S13]  /*26e0*/  ISETP.GE.AND P0, PT, R5, R4, PT ;  /* 0x000000040500720c */ /* 0x000fda0003f06270 */
[----:B012---:R-:W0:Y:S01]  /*26f0*/  @!P0 LDC.64 R2, c[0x0][0x218] ;  /* 0x00008600ff028b82 */ /* 0x007e220000000a00 */
[----:B------:R-:W-:Y:S02]  /*2700*/  @!P0 IADD3 R7, R0, R5, RZ ;  /* 0x0000000500078210 */ /* 0x000fe40007ffe0ff */
[----:B------:R-:W-:-:S03]  /*2710*/  @!P0 IADD3 R5, R5, 0x80, RZ ;  /* 0x0000008005058810 */ /* 0x000fc60007ffe0ff */
[----:B0-----:R-:W-:-:S05]  /*2720*/  @!P0 IMAD.WIDE.U32 R2, R7, 0x4, R2 ;  /* 0x0000000407028825 */ /* 0x001fca00078e0002 */
[----:B------:R2:W-:Y:S02]  /*2730*/  @!P0 STG.E desc[UR4][R2.64], R10 ;  /* 0x0000000a02008986 */ /* 0x0005e4000c101904 */
.L_x_7253:
[----:B------:R-:W-:Y:S05]  /*2740*/  BSYNC B0 ;  /* 0x0000000000007941 */ /* 0x000fea0003800000 */
.L_x_7247:
        /* <DEDUP_REMOVED lines=8> */
.L_x_7254:
        /* <DEDUP_REMOVED lines=11> */
.L_x_13312:


//--------------------- .text._ZN2at6native29vectorized_elementwise_kernelILi8EZZZNS0_17log1p_kernel_cudaERNS_18TensorIteratorBaseEENKUlvE_clEvENKUlvE0_clEvEUlfE_St5arrayIPcLm2EEEEviT0_T1_ --------------------------
	.section	.text._ZN2at6native29vectorized_elementwise_kernelILi8EZZZNS0_17log1p_kernel_cudaERNS_18TensorIteratorBaseEENKUlvE_clEvENKUlvE0_clEvEUlfE_St5arrayIPcLm2EEEEviT0_T1_,"ax",@progbits
	.align	128
        .global         _ZN2at6native29vectorized_elementwise_kernelILi8EZZZNS0_17log1p_kernel_cudaERNS_18TensorIteratorBaseEENKUlvE_clEvENKUlvE0_clEvEUlfE_St5arrayIPcLm2EEEEviT0_T1_
        .type           _ZN2at6native29vectorized_elementwise_kernelILi8EZZZNS0_17log1p_kernel_cudaERNS_18TensorIteratorBaseEENKUlvE_clEvENKUlvE0_clEvEUlfE_St5arrayIPcLm2EEEEviT0_T1_,@function
        .size           _ZN2at6native29vectorized_elementwise_kernelILi8EZZZNS0_17log1p_kernel_cudaERNS_18TensorIteratorBaseEENKUlvE_clEvENKUlvE0_clEvEUlfE_St5arrayIPcLm2EEEEviT0_T1_,(.L_x_13313 - _ZN2at6native29vectorized_elementwise_kernelILi8EZZZNS0_17log1p_kernel_cudaERNS_18TensorIteratorBaseEENKUlvE_clEvENKUlvE0_clEvEUlfE_St5arrayIPcLm2EEEEviT0_T1_)
        .other          _ZN2at6native29vectorized_elementwise_kernelILi8EZZZNS0_17log1p_kernel_cudaERNS_18TensorIteratorBaseEENKUlvE_clEvENKUlvE0_clEvEUlfE_St5arrayIPcLm2EEEEviT0_T1_,@"STO_CUDA_ENTRY STV_DEFAULT"
_ZN2at6native29vectorized_elementwise_kernelILi8EZZZNS0_17log1p_kernel_cudaERNS_18TensorIteratorBaseEENKUlvE_clEvENKUlvE0_clEvEUlfE_St5arrayIPcLm2EEEEviT0_T1_:
.text._ZN2at6native29vectorized_elementwise_kernelILi8EZZZNS0_17log1p_kernel_cudaERNS_18TensorIteratorBaseEENKUlvE_clEvENKUlvE0_clEvEUlfE_St5arrayIPcLm2EEEEviT0_T1_:
        /* <DEDUP_REMOVED lines=100> */
.L_x_7257:
[----:B------:R-:W-:Y:S05]  /*0640*/  BSYNC B0 ;  /* 0x0000000000007941 */ /* 0x000fea0003800000 */
.L_x_7256:
        /* <DEDUP_REMOVED lines=9> */
.L_x_7259:
[----:B------:R-:W-:Y:S05]  /*06e0*/  BSYNC B0 ;  /* 0x0000000000007941 */ /* 0x000fea0003800000 */
.L_x_7258:
        /* <DEDUP_REMOVED lines=12> */
.L_x_7261:
[----:B------:R-:W-:Y:S05]  /*07b0*/  BSYNC B0 ;  /* 0x0000000000007941 */ /* 0x000fea0003800000 */
.L_x_7260:
        /* <DEDUP_REMOVED lines=14> */
.L_x_7263:
[----:B------:R-:W-:Y:S05]  /*08a0*/  BSYNC B0 ;  /* 0x0000000000007941 */ /* 0x000fea0003800000 */
.L_x_7262:
        /* <DEDUP_REMOVED lines=79> */
.L_x_7265:
[----:B------:R-:W-:Y:S05]  /*0da0*/  BSYNC B0 ;  /* 0x0000000000007941 */ /* 0x000fea0003800000 */
.L_x_7264:
        /* <DEDUP_REMOVED lines=10> */
.L_x_7267:
[----:B------:R-:W-:Y:S05]  /*0e50*/  BSYNC B0 ;  /* 0x0000000000007941 */ /* 0x000fea0003800000 */
.L_x_7266:
        /* <DEDUP_REMOVED lines=10> */
.L_x_7269:
[----:B------:R-:W-:Y:S05]  /*0f00*/  BSYNC B0 ;  /* 0x0000000000007941 */ /* 0x000fea0003800000 */
.L_x_7268:
        /* <DEDUP_REMOVED lines=9> */
.L_x_7271:
[----:B------:R-:W-:Y:S05]  /*0fa0*/  BSYNC B0 ;  /* 0x0000000000007941 */ /* 0x000fea0003800000 */
.L_x_7270:
[----:B------:R-:W-:Y:S04]  /*0fb0*/  STG.E.128 desc[UR4][R4.64], R12 ;  /* 0x0000000c04007986 */ /* 0x000fe8000c101d04 */
[----:B------:R-:W-:Y:S01]  /*0fc0*/  STG.E.128 desc[UR4][R4.64+0x10], R8 ;  /* 0x0000100804007986 */ /* 0x000fe2000c101d04 */
[----:B------:R-:W-:Y:S05]  /*0fd0*/  EXIT ;  /* 0x000000000000794d */ /* 0x000fea0003800000 */
.L_x_7255:
        /* <DEDUP_REMOVED lines=97> */
.L_x_7273:
[----:B------:R-:W-:Y:S05]  /*15f0*/  BSYNC B0 ;  /* 0x0000000000007941 */ /* 0x000fea0003800000 */
.L_x_7272:
        /* <DEDUP_REMOVED lines=33> */
.L_x_7275:
[----:B------:R-:W-:Y:S05]  /*1810*/  BSYNC B0 ;  /* 0x0000000000007941 */ /* 0x000fea0003800000 */
.L_x_7274:
        /* <DEDUP_REMOVED lines=34> */
.L_x_7277:
[----:B------:R-:W-:Y:S05]  /*1a40*/  BSYNC B0 ;  /* 0x0000000000007941 */ /* 0x000fea0003800000 */
.L_x_7276:
        /* <DEDUP_REMOVED lines=31> */
.L_x_7279:
[----:B------:R-:W-:Y:S05]  /*1c40*/  BSYNC B0 ;  /* 0x0000000000007941 */ /* 0x000fea0003800000 */
.L_x_7278:
        /* <DEDUP_REMOVED lines=31> */
.L_x_7281:
[----:B------:R-:W-:Y:S05]  /*1e40*/  BSYNC B0 ;  /* 0x0000000000007941 */ /* 0x000fea0003800000 */
.L_x_7280:
        /* <DEDUP_REMOVED lines=31> */
.L_x_7283:
[----:B------:R-:W-:Y:S05]  /*2040*/  BSYNC B0 ;  /* 0x0000000000007941 */ /* 0x000fea0003800000 */
.L_x_7282:
        /* <DEDUP_REMOVED lines=31> */
.L_x_7285:
[----:B------:R-:W-:Y:S05]  /*2240*/  BSYNC B0 ;  /* 0x0000000000007941 */ /* 0x000fea0003800000 */
.L_x_7284:
        /* <DEDUP_REMOVED lines=31> */
.L_x_7287:
[----:B------:R-:W-:Y:S05]  /*2440*/  BSYNC B0 ;  /* 0x0000000000007941 */ /* 0x000fea0003800000 */
.L_x_7286:
        /* <DEDUP_REMOVED lines=18> */
.L_x_7290:
[----:B------:R-:W-:-:S13]  /*2570*/  ISETP.GE.AND P0, PT, R5, R4, PT ;  /* 0x000000040500720c */ /* 0x000fda0003f06270 */
[----:B------:R-:W-:Y:S05]  /*2580*/  @P0 BRA `(.L_x_7292) ;  /* 0x0000000000300947 */ /* 0x000fea0003800000 */
[----:B0-----:R-:W0:Y:S01]  /*2590*/  LDC.64 R2, c[0x0][0x218] ;  /* 0x00008600ff027b82 */ /* 0x001e220000000a00 */
[----:B------:R-:W-:Y:S02]  /*25a0*/  IADD3 R11, R0, R5, RZ ;  /* 0x00000005000b7210 */ /* 0x000fe40007ffe0ff */
[----:B------:R-:W-:-:S03]  /*25b0*/  IADD3 R5, R5, 0x80, RZ ;  /* 0x0000008005057810 */ /* 0x000fc60007ffe0ff */
[----:B0-----:R-:W-:-:S05]  /*25c0*/  IMAD.WIDE.U32 R2, R11, 0x4, R2 ;  /* 0x000000040b027825 */ /* 0x001fca00078e0002 */
[----:B-----5:R1:W-:Y:S02]  /*25d0*/  STG.E desc[UR4][R2.64], R8 ;  /* 0x0000000802007986 */ /* 0x0203e4000c101904 */
.L_x_7291:
[----:B------:R-:W-:-:S13]  /*25e0*/  ISETP.GE.AND P0, PT, R5, R4, PT ;  /* 0x000000040500720c */ /* 0x000fda0003f06270 */
[----:B------:R-:W-:Y:S05]  /*25f0*/  @P0 BRA `(.L_x_7293) ;  /* 0x0000000000340947 */ /* 0x000fea0003800000 */
[----:B01----:R-:W0:Y:S01]  /*2600*/  LDC.64 R2, c[0x0][0x218] ;  /* 0x00008600ff027b82 */ /* 0x003e220000000a00 */
[----:B------:R-:W-:Y:S02]  /*2610*/  IADD3 R11, R0, R5, RZ ;  /* 0x00000005000b7210 */ /* 0x000fe40007ffe0ff */
[----:B------:R-:W-:-:S03]  /*2620*/  IADD3 R5, R5, 0x80, RZ ;  /* 0x0000008005057810 */ /* 0x000fc60007ffe0ff */
[----:B0-----:R-:W-:-:S05]  /*2630*/  IMAD.WIDE.U32 R2, R11, 0x4, R2 ;  /* 0x000000040b027825 */ /* 0x001fca00078e0002 */
[----:B------:R1:W-:Y:S02]  /*2640*/  STG.E desc[UR4][R2.64], R7 ;  /* 0x0000000702007986 */ /* 0x0003e4000c101904 */
.L_x_7292:
        /* <DEDUP_REMOVED lines=8> */
.L_x_7293:
[----:B------:R-:W-:Y:S05]  /*26d0*/  BSYNC B1 ;  /* 0x0000000000017941 */ /* 0x000fea0003800000 */
.L_x_7289:
[----:B------:R-:W-:-:S13]  /*26e0*/  ISETP.GE.AND P0, PT, R5, R4, PT ;  /* 0x000000040500720c */ /* 0x000fda0003f06270 */
[----:B012---:R-:W0:Y:S01]  /*26f0*/  @!P0 LDC.64 R2, c[0x0][0x218] ;  /* 0x00008600ff028b82 */ /* 0x007e220000000a00 */
[----:B------:R-:W-:Y:S02]  /*2700*/  @!P0 IADD3 R7, R0, R5, RZ ;  /* 0x0000000500078210 */ /* 0x000fe40007ffe0ff */
[----:B------:R-:W-:-:S03]  /*2710*/  @!P0 IADD3 R5, R5, 0x80, RZ ;  /* 0x0000008005058810 */ /* 0x000fc60007ffe0ff */
[----:B0-----:R-:W-:-:S05]  /*2720*/  @!P0 IMAD.WIDE.U32 R2, R7, 0x4, R2 ;  /* 0x0000000407028825 */ /* 0x001fca00078e0002 */
[----:B------:R2:W-:Y:S02]  /*2730*/  @!P0 STG.E desc[UR4][R2.64], R10 ;  /* 0x0000000a02008986 */ /* 0x0005e4000c101904 */
.L_x_7294:
[----:B------:R-:W-:Y:S05]  /*2740*/  BSYNC B0 ;  /* 0x0000000000007941 */ /* 0x000fea0003800000 */
.L_x_7288:
        /* <DEDUP_REMOVED lines=8> */
.L_x_7295:
        /* <DEDUP_REMOVED lines=11> */
.L_x_13313:


//--------------------- .text._ZN2at6native18elementwise_kernelILi128ELi4EZNS0_15gpu_kernel_implIZZZNS0_17log1p_kernel_cudaERNS_18TensorIteratorBaseEENKUlvE_clEvENKUlvE_clEvEUldE_EEvS4_RKT_EUliE_EEviT1_ --------------------------
	.section	.text._ZN2at6native18elementwise_kernelILi128ELi4EZNS0_15gpu_kernel_implIZZZNS0_17log1p_kernel_cudaERNS_18TensorIteratorBaseEENKUlvE_clEvENKUlvE_clEvEUldE_EEvS4_RKT_EUliE_EEviT1_,"ax",@progbits
	.align	128
        .global         _ZN2at6native18elementwise_kernelILi128ELi4EZNS0_15gpu_kernel_implIZZZNS0_17log1p_kernel_cudaERNS_18TensorIteratorBaseEENKUlvE_clEvENKUlvE_clEvEUldE_EEvS4_RKT_EUliE_EEviT1_
        .type           _ZN2at6native18elementwise_kernelILi128ELi4EZNS0_15gpu_kernel_implIZZZNS0_17log1p_kernel_cudaERNS_18TensorIteratorBaseEENKUlvE_clEvENKUlvE_clEvEUldE_EEvS4_RKT_EUliE_EEviT1_,@function
        .size           _ZN2at6native18elementwise_kernelILi128ELi4EZNS0_15gpu_kernel_implIZZZNS0_17log1p_kernel_cudaERNS_18TensorIteratorBaseEENKUlvE_clEvENKUlvE_clEvEUldE_EEvS4_RKT_EUliE_EEviT1_,(.L_x_13244 - _ZN2at6native18elementwise_kernelILi128ELi4EZNS0_15gpu_kernel_implIZZZNS0_17log1p_kernel_cudaERNS_18TensorIteratorBaseEENKUlvE_clEvENKUlvE_clEvEUldE_EEvS4_RKT_EUliE_EEviT1_)
        .other          _ZN2at6native18elementwise_kernelILi128ELi4EZNS0_15gpu_kernel_implIZZZNS0_17log1p_kernel_cudaERNS_18TensorIteratorBaseEENKUlvE_clEvENKUlvE_clEvEUldE_EEvS4_RKT_EUliE_EEviT1_,@"STO_CUDA_ENTRY STV_DEFAULT"
_ZN2at6native18elementwise_kernelILi128ELi4EZNS0_15gpu_kernel_implIZZZNS0_17log1p_kernel_cudaERNS_18TensorIteratorBaseEENKUlvE_clEvENKUlvE_clEvEUldE_EEvS4_RKT_EUliE_EEviT1_:
.text._ZN2at6native18elementwise_kernelILi128ELi4EZNS0_15gpu_kernel_implIZZZNS0_17log1p_kernel_cudaERNS_18TensorIteratorBaseEENKUlvE_clEvENKUlvE_clEvEUldE_EEvS4_RKT_EUliE_EEviT1_:
        /* <DEDUP_REMOVED lines=314> */
.L_x_7298:
        /* <DEDUP_REMOVED lines=21> */
.L_x_7302:
[----:B------:R-:W2:Y:S02]  /*14f0*/  LDG.E.U8 R4, desc[UR36][R4.64] ;  /* 0x0000002404047981 */ /* 0x000ea4000c1e1100 */
[----:B--2---:R0:W1:Y:S01]  /*1500*/  I2F.F64.U16 R28, R4 ;  /* 0x00000004001c7312 */ /* 0x0040620000101800 */
[----:B------:R-:W-:Y:S05]  /*1510*/  BRA `(.L_x_7304) ;  /* 0x0000000c00707947 */ /* 0x000fea0003800000 */
.L_x_7301:
        /* <DEDUP_REMOVED lines=9> */
.L_x_7306:
[----:B------:R-:W2:Y:S02]  /*15b0*/  LDG.E R4, desc[UR36][R4.64] ;  /* 0x0000002404047981 */ /* 0x000ea4000c1e1900 */
[----:B--2---:R0:W1:Y:S01]  /*15c0*/  I2F.F64 R28, R4 ;  /* 0x00000004001c7312 */ /* 0x0040620000201c00 */
[----:B------:R-:W-:Y:S05]  /*15d0*/  BRA `(.L_x_7304) ;  /* 0x0000000c00407947 */ /* 0x000fea0003800000 */
.L_x_7305:
[----:B------:R-:W2:Y:S02]  /*15e0*/  LDG.E.U16 R4, desc[UR36][R4.64] ;  /* 0x0000002404047981 */ /* 0x000ea4000c1e1500 */
[----:B--2---:R0:W1:Y:S01]  /*15f0*/  I2F.F64.S16 R28, R4 ;  /* 0x00000004001c7312 */ /* 0x0040620000101c00 */
[----:B------:R-:W-:Y:S05]  /*1600*/  BRA `(.L_x_7304) ;  /* 0x0000000c00347947 */ /* 0x000fea0003800000 */
.L_x_7300:
        /* <DEDUP_REMOVED lines=10> */
.L_x_7308:
[----:B------:R-:W2:Y:S02]  /*16b0*/  LDG.E.U16 R0, desc[UR36][R4.64] ;  /* 0x0000002404007981 */ /* 0x000ea4000c1e1500 */
[----:B--2---:R-:W-:-:S05]  /*16c0*/  HADD2.F32 R0, -RZ, R0.H0_H0 ;  /* 0x20000000ff007230 */ /* 0x004fca0000004100 */
[----:B------:R-:W-:-:S04]  /*16d0*/  FMUL.FTZ R0, R0, 1 ;  /* 0x3f80000000007820 */ /* 0x000fc80000410000 */
[----:B------:R0:W1:Y:S01]  /*16e0*/  F2F.F64.F32 R28, R0 ;  /* 0x00000000001c7310 */ /* 0x0000620000201800 */
[----:B------:R-:W-:Y:S05]  /*16f0*/  BRA `(.L_x_7304) ;  /* 0x0000000800f87947 */ /* 0x000fea0003800000 */
.L_x_7307:
        /* <DEDUP_REMOVED lines=10> */
.L_x_7310:
[----:B------:R-:W2:Y:S02]  /*17a0*/  LDG.E.U16 R4, desc[UR36][R4.64] ;  /* 0x0000002404047981 */ /* 0x000ea4000c1e1500 */
[----:B--2---:R-:W-:-:S05]  /*17b0*/  HADD2.F32 R0, -RZ, R4.H0_H0 ;  /* 0x20000004ff007230 */ /* 0x004fca0000004100 */
[----:B------:R-:W-:-:S04]  /*17c0*/  FMUL.FTZ R0, R0, 1 ;  /* 0x3f80000000007820 */ /* 0x000fc80000410000 */
[----:B------:R0:W1:Y:S01]  /*17d0*/  F2F.F64.F32 R28, R0 ;  /* 0x00000000001c7310 */ /* 0x0000620000201800 */
[----:B------:R-:W-:Y:S05]  /*17e0*/  BRA `(.L_x_7304) ;  /* 0x0000000800bc7947 */ /* 0x000fea0003800000 */
.L_x_7309:
[----:B------:R0:W5:Y:S01]  /*17f0*/  LDG.E.64 R28, desc[UR36][R4.64] ;  /* 0x00000024041c7981 */ /* 0x000162000c1e1b00 */
[----:B------:R-:W-:Y:S05]  /*1800*/  BRA `(.L_x_7304) ;  /* 0x0000000800b47947 */ /* 0x000fea0003800000 */
.L_x_7299:
        /* <DEDUP_REMOVED lines=13> */
.L_x_7313:
[----:B------:R0:W5:Y:S01]  /*18e0*/  LDG.E.64 R28, desc[UR36][R4.64] ;  /* 0x00000024041c7981 */ /* 0x000162000c1e1b00 */
[----:B------:R-:W-:Y:S05]  /*18f0*/  BRA `(.L_x_7304) ;  /* 0x0000000800787947 */ /* 0x000fea0003800000 */
.L_x_7312:
        /* <DEDUP_REMOVED lines=28> */
.L_x_7315:
        /* <DEDUP_REMOVED lines=10> */
[----:B------:R-:W-:-:S04]  /*1b60*/  SHF.L.U32 R0, R4, 0x18, RZ ;  /* 0x0000001804007819 */ /* 0x000fc800000006ff */
[----:B------:R-:W-:-:S05]  /*1b70*/  LOP3.LUT R0, R3, 0x80000000, R0, 0xf8, !PT ;  /* 0x8000000003007812 */ /* 0x000fca00078ef800 */
[----:B------:R-:W-:-:S04]  /*1b80*/  FMUL.FTZ R0, R0, 1 ;  /* 0x3f80000000007820 */ /* 0x000fc80000410000 */
[----:B------:R0:W1:Y:S01]  /*1b90*/  F2F.F64.F32 R28, R0 ;  /* 0x00000000001c7310 */ /* 0x0000620000201800 */
[----:B------:R-:W-:Y:S05]  /*1ba0*/  BRA `(.L_x_7304) ;  /* 0x0000000400cc7947 */ /* 0x000fea0003800000 */
.L_x_7314:
[----:B------:R-:W2:Y:S02]  /*1bb0*/  LDG.E.U16 R0, desc[UR36][R4.64] ;  /* 0x0000002404007981 */ /* 0x000ea4000c1e1500 */
[----:B--2---:R-:W-:-:S04]  /*1bc0*/  IMAD.U32 R0, R0, 0x10000, RZ ;  /* 0x0001000000007824 */ /* 0x004fc800078e00ff */
[----:B------:R-:W-:-:S04]  /*1bd0*/  FMUL.FTZ R0, R0, 1 ;  /* 0x3f80000000007820 */ /* 0x000fc80000410000 */
[----:B------:R0:W1:Y:S01]  /*1be0*/  F2F.F64.F32 R28, R0 ;  /* 0x00000000001c7310 */ /* 0x0000620000201800 */
[----:B------:R-:W-:Y:S05]  /*1bf0*/  BRA `(.L_x_7304) ;  /* 0x0000000400b87947 */ /* 0x000fea0003800000 */
.L_x_7311:
        /* <DEDUP_REMOVED lines=11> */
.L_x_7318:
        /* <DEDUP_REMOVED lines=21> */
.L_x_7322:
[----:B------:R-:W-:Y:S05]  /*1e00*/  BSYNC B1 ;  /* 0x0000000000017941 */ /* 0x000fea0003800000 */
.L_x_7321:
[----:B------:R-:W-:Y:S01]  /*1e10*/  LEA R5, R0, 0x3b800000, 0x17 ;  /* 0x3b80000000057811 */ /* 0x000fe200078eb8ff */
[----:B------:R-:W-:-:S05]  /*1e20*/  IMAD.SHL.U32 R0, R3, 0x100000, RZ ;  /* 0x0010000003007824 */ /* 0x000fca00078e00ff */
[----:B------:R-:W-:-:S07]  /*1e30*/  LOP3.LUT R0, R5, R0, R6, 0xfe, !PT ;  /* 0x0000000005007212 */ /* 0x000fce00078efe06 */
.L_x_7320:
[----:B------:R-:W-:Y:S05]  /*1e40*/  BSYNC B0 ;  /* 0x0000000000007941 */ /* 0x000fea0003800000 */
.L_x_7319:
[----:B------:R-:W-:-:S04]  /*1e50*/  FMUL.FTZ R0, R0, 1 ;  /* 0x3f80000000007820 */ /* 0x000fc80000410000 */
[----:B------:R2:W3:Y:S01]  /*1e60*/  F2F.F64.F32 R28, R0 ;  /* 0x00000000001c7310 */ /* 0x0004e20000201800 */
[----:B------:R-:W-:Y:S05]  /*1e70*/  BRA `(.L_x_7304) ;  /* 0x0000000400187947 */ /* 0x000fea0003800000 */
.L_x_7317:
        /* <DEDUP_REMOVED lines=21> */
.L_x_7326:
[----:B------:R-:W-:Y:S05]  /*1fd0*/  BSYNC B1 ;  /* 0x0000000000017941 */ /* 0x000fea0003800000 */
.L_x_7325:
[----:B------:R-:W-:Y:S01]  /*1fe0*/  LEA R5, R0, 0x37800000, 0x17 ;  /* 0x3780000000057811 */ /* 0x000fe200078eb8ff */
[----:B------:R-:W-:-:S05]  /*1ff0*/  IMAD.SHL.U32 R0, R3, 0x200000, RZ ;  /* 0x0020000003007824 */ /* 0x000fca00078e00ff */
[----:B------:R-:W-:-:S07]  /*2000*/  LOP3.LUT R0, R5, R0, R6, 0xfe, !PT ;  /* 0x0000000005007212 */ /* 0x000fce00078efe06 */
.L_x_7324:
[----:B------:R-:W-:Y:S05]  /*2010*/  BSYNC B0 ;  /* 0x0000000000007941 */ /* 0x000fea0003800000 */
.L_x_7323:
[----:B------:R-:W-:-:S04]  /*2020*/  FMUL.FTZ R0, R0, 1 ;  /* 0x3f80000000007820 */ /* 0x000fc80000410000 */
[----:B------:R4:W0:Y:S01]  /*2030*/  F2F.F64.F32 R28, R0 ;  /* 0x00000000001c7310 */ /* 0x0008220000201800 */
[----:B------:R-:W-:Y:S05]  /*2040*/  BRA `(.L_x_7304) ;  /* 0x0000000000a47947 */ /* 0x000fea0003800000 */
.L_x_7316:
        /* <DEDUP_REMOVED lines=14> */
.L_x_7330:
[----:B------:R-:W-:Y:S05]  /*2130*/  BSYNC B0 ;  /* 0x0000000000007941 */ /* 0x000fea0003800000 */
.L_x_7329:
[----:B------:R-:W-:-:S04]  /*2140*/  FMUL.FTZ R0, R0, 1 ;  /* 0x3f80000000007820 */ /* 0x000fc80000410000 */
[----:B------:R0:W1:Y:S01]  /*2150*/  F2F.F64.F32 R28, R0 ;  /* 0x00000000001c7310 */ /* 0x0000620000201800 */
[----:B------:R-:W-:Y:S05]  /*2160*/  BRA `(.L_x_7304) ;  /* 0x00000000005c7947 */ /* 0x000fea0003800000 */
.L_x_7303:
        /* <DEDUP_REMOVED lines=16> */
.L_x_7331:
[----:B------:R-:W-:Y:S01]  /*2270*/  CS2R R28, SRZ ;  /* 0x00000000001c7805 */ /* 0x000fe2000001ff00 */
[----:B------:R-:W-:Y:S06]  /*2280*/  BRA `(.L_x_7304) ;  /* 0x0000000000147947 */ /* 0x000fec0003800000 */
.L_x_7328:
[----:B------:R-:W2:Y:S02]  /*2290*/  LDG.E.64 R28, desc[UR36][R4.64] ;  /* 0x00000024041c7981 */ /* 0x000ea4000c1e1b00 */
[----:B--2---:R-:W0:Y:S01]  /*22a0*/  I2F.F64.U64 R28, R28 ;  /* 0x0000001c001c7312 */ /* 0x004e220000301800 */
[----:B------:R-:W-:Y:S05]  /*22b0*/  BRA `(.L_x_7304) ;  /* 0x0000000000087947 */ /* 0x000fea0003800000 */
.L_x_7327:
[----:B------:R-:W2:Y:S02]  /*22c0*/  LDG.E R4, desc[UR36][R4.64] ;  /* 0x0000002404047981 */ /* 0x000ea4000c1e1900 */
[----:B--2---:R0:W1:Y:S02]  /*22d0*/  I2F.F64.U32 R28, R4 ;  /* 0x00000004001c7312 */ /* 0x0040640000201800 */
.L_x_7304:
[C---:B01-3-5:R-:W-:Y:S01]  /*22e0*/  FSETP.GEU.FTZ.AND P1, PT, R29.reuse, 1.7916666269302368164, PT ;  /* 0x3fe555551d00780b */ /* 0x06bfe20003f3e000 */
[----:B------:R-:W-:Y:S01]  /*22f0*/  BSSY B0, `(.L_x_7332) ;  /* 0x000008b000007945 */ /* 0x000fe20003800000 */
[----:B------:R-:W-:-:S13]  /*2300*/  FSETP.GT.FTZ.AND P0, PT, R29, -1.6999999284744262695, PT ;  /* 0xbfd999991d00780b */ /* 0x000fda0003f14000 */
[----:B------:R-:W-:Y:S05]  /*2310*/  @P0 BRA !P1, `(.L_x_7333) ;  /* 0x00000004004c0947 */ /* 0x000fea0004800000 */
[----:B------:R-:W-:-:S10]  /*2320*/  DADD R28, R28, 1 ;  /* 0x3ff000001c1c7429 */ /* 0x000fd40000000000 */
[----:B------:R-:W-:Y:S01]  /*2330*/  ISETP.GT.AND P0, PT, R29, 0xfffff, PT ;  /* 0x000fffff1d00780c */ /* 0x000fe20003f04270 */
[----:B------:R-:W-:Y:S01]  /*2340*/  IMAD.MOV.U32 R4, RZ, RZ, R28 ;  /* 0x000000ffff047224 */ /* 0x000fe200078e001c */
[----:B------:R-:W-:Y:S01]  /*2350*/  MOV R3, R29 ;  /* 0x0000001d00037202 */ /* 0x000fe20000000f00 */
[----:B------:R-:W-:-:S10]  /*2360*/  IMAD.MOV.U32 R5, RZ, RZ, R29 ;  /* 0x000000ffff057224 */ /* 0x000fd400078e001d */
[----:B------:R-:W-:-:S10]  /*2370*/  @!P0 DMUL R4, R4, 1.80143985094819840000e+16 ;  /* 0x4350000004048828 */ /* 0x000fd40000000000 */
[----:B------:R-:W-:Y:S02]  /*2380*/  @!P0 IMAD.MOV.U32 R3, RZ, RZ, R5 ;  /* 0x000000ffff038224 */ /* 0x000fe400078e0005 */
[----:B------:R-:W-:Y:S02]  /*2390*/  @!P0 IMAD.MOV.U32 R28, RZ, RZ, R4 ;  /* 0x000000ffff1c8224 */ /* 0x000fe400078e0004 */
[----:B--2-4-:R-:W-:-:S05]  /*23a0*/  VIADD R0, R3, 0xffffffff ;  /* 0xffffffff03007836 */ /* 0x014fca0000000000 */
        /* <DEDUP_REMOVED lines=74> */
.L_x_7333:
        /* <DEDUP_REMOVED lines=13> */
[----:B--2-4-:R-:W-:-:S05]  /*2920*/  FFMA R0, RZ, R7, R5 ;  /* 0x00000007ff007223 */ /* 0x014fca0000000005 */
[----:B------:R-:W-:-:S13]  /*2930*/  FSETP.GT.AND P0, PT, |R0|, 1.469367938527859385e-39, PT ;  /* 0x001000000000780b */ /* 0x000fda0003f04200 */
[----:B------:R-:W-:Y:S05]  /*2940*/  @P0 BRA P1, `(.L_x_7336) ;  /* 0x00000000001c0947 */ /* 0x000fea0000800000 */
[----:B------:R-:W-:Y:S01]  /*2950*/  IMAD.MOV.U32 R4, RZ, RZ, R6 ;  /* 0x000000ffff047224 */ /* 0x000fe200078e0006 */
[----:B------:R-:W-:Y:S01]  /*2960*/  MOV R14, 0x29b0 ;  /* 0x000029b0000e7802 */ /* 0x000fe20000000f00 */
[----:B------:R-:W-:Y:S02]  /*2970*/  IMAD.MOV.U32 R5, RZ, RZ, R7 ;  /* 0x000000ffff057224 */ /* 0x000fe400078e0007 */
[----:B------:R-:W-:Y:S02]  /*2980*/  IMAD.MOV.U32 R6, RZ, RZ, R28 ;  /* 0x000000ffff067224 */ /* 0x000fe400078e001c */
[----:B------:R-:W-:-:S07]  /*2990*/  IMAD.MOV.U32 R7, RZ, RZ, R29 ;  /* 0x000000ffff077224 */ /* 0x000fce00078e001d */
[----:B------:R-:W-:Y:S05]  /*29a0*/  CALL.REL.NOINC `($__internal_14_$__cuda_sm20_div_rn_f64_full) ;  /* 0x000000c800007944 */ /* 0x000fea0003c00000 */
[----:B------:R-:W-:-:S07]  /*29b0*/  IMAD.MOV.U32 R5, RZ, RZ, R3 ;  /* 0x000000ffff057224 */ /* 0x000fce00078e0003 */
.L_x_7336:
[----:B------:R-:W-:Y:S05]  /*29c0*/  BSYNC B1 ;  /* 0x0000000000017941 */ /* 0x000fea0003800000 */
.L_x_7335:
[----:B------:R-:W-:Y:S01]  /*29d0*/  DMUL R6, R4, R28 ;  /* 0x0000001c04067228 */ /* 0x000fe20000000000 */
[----:B------:R-:W-:Y:S01]  /*29e0*/  IMAD.MOV.U32 R10, RZ, RZ, -0x314d23bc ;  /* 0xceb2dc44ff0a7424 */ /* 0x000fe200078e00ff */
[----:B------:R-:W-:Y:S01]  /*29f0*/  UMOV UR4, 0x2fbe14b5 ;  /* 0x2fbe14b500047882 */ /* 0x000fe20000000000 */
[----:B------:R-:W-:Y:S01]  /*2a00*/  IMAD.MOV.U32 R11, RZ, RZ, 0x3ed087ff ;  /* 0x3ed087ffff0b7424 */ /* 0x000fe200078e00ff */
[----:B------:R-:W-:-:S04]  /*2a10*/  UMOV UR5, 0x3eb372fb ;  /* 0x3eb372fb00057882 */ /* 0x000fc80000000000 */
[----:B------:R-:W-:-:S08]  /*2a20*/  DADD R4, -R6, R28 ;  /* 0x0000000006047229 */ /* 0x000fd0000000011c */
        /* <DEDUP_REMOVED lines=23> */
.L_x_7334:
[----:B------:R-:W-:Y:S05]  /*2ba0*/  BSYNC B0 ;  /* 0x0000000000007941 */ /* 0x000fea0003800000 */
.L_x_7332:
        /* <DEDUP_REMOVED lines=15> */
.L_x_7340:
[----:B------:R-:W0:Y:S02]  /*2ca0*/  F2I.S64.F64.TRUNC R4, R4 ;  /* 0x0000000400047311 */ /* 0x000e24000030d900 */
[----:B0-----:R-:W-:-:S05]  /*2cb0*/  IMAD.MOV.U32 R3, RZ, RZ, R4 ;  /* 0x000000ffff037224 */ /* 0x001fca00078e0004 */
[----:B------:R0:W-:Y:S01]  /*2cc0*/  STG.E.U8 desc[UR36][R16.64], R3 ;  /* 0x0000000310007986 */ /* 0x0001e2000c101124 */
[----:B------:R-:W-:Y:S05]  /*2cd0*/  BRA `(.L_x_7342) ;  /* 0x0000000c00f87947 */ /* 0x000fea0003800000 */
.L_x_7339:
        /* <DEDUP_REMOVED lines=9> */
.L_x_7344:
[----:B------:R-:W0:Y:S02]  /*2d70*/  F2I.F64.TRUNC R5, R4 ;  /* 0x0000000400057311 */ /* 0x000e24000030d100 */
[----:B0-----:R0:W-:Y:S01]  /*2d80*/  STG.E desc[UR36][R16.64], R5 ;  /* 0x0000000510007986 */ /* 0x0011e2000c101924 */
[----:B------:R-:W-:Y:S05]  /*2d90*/  BRA `(.L_x_7342) ;  /* 0x0000000c00c87947 */ /* 0x000fea0003800000 */
.L_x_7343:
[----:B------:R-:W0:Y:S02]  /*2da0*/  F2I.F64.TRUNC R5, R4 ;  /* 0x0000000400057311 */ /* 0x000e24000030d100 */
[----:B0-----:R0:W-:Y:S01]  /*2db0*/  STG.E.U16 desc[UR36][R16.64], R5 ;  /* 0x0000000510007986 */ /* 0x0011e2000c101524 */
[----:B------:R-:W-:Y:S05]  /*2dc0*/  BRA `(.L_x_7342) ;  /* 0x0000000c00bc7947 */ /* 0x000fea0003800000 */
.L_x_7338:
        /* <DEDUP_REMOVED lines=13> */
.L_x_7346:
        /* <DEDUP_REMOVED lines=8> */
.L_x_7345:
        /* <DEDUP_REMOVED lines=14> */
.L_x_7348:
        /* <DEDUP_REMOVED lines=9> */
.L_x_7347:
[----:B------:R0:W-:Y:S01]  /*3090*/  STG.E.64 desc[UR36][R16.64], R4 ;  /* 0x0000000410007986 */ /* 0x0001e2000c101b24 */
[----:B------:R-:W-:Y:S05]  /*30a0*/  BRA `(.L_x_7342) ;  /* 0x0000000c00047947 */ /* 0x000fea0003800000 */
.L_x_7337:
        /* <DEDUP_REMOVED lines=12> */
.L_x_7351:
[----:B------:R-:W-:-:S05]  /*3170*/  CS2R R6, SRZ ;  /* 0x0000000000067805 */ /* 0x000fca000001ff00 */
[----:B------:R0:W-:Y:S01]  /*3180*/  STG.E.128 desc[UR36][R16.64], R4 ;  /* 0x0000000410007986 */ /* 0x0001e2000c101d24 */
[----:B------:R-:W-:Y:S05]  /*3190*/  BRA `(.L_x_7342) ;  /* 0x0000000800c87947 */ /* 0x000fea0003800000 */
.L_x_7350:
        /* <DEDUP_REMOVED lines=25> */
.L_x_7355:
[----:B------:R-:W-:Y:S05]  /*3330*/  BSYNC B0 ;  /* 0x0000000000007941 */ /* 0x000fea0003800000 */
.L_x_7354:
[----:B------:R-:W-:-:S05]  /*3340*/  LOP3.LUT R7, R0, R7, RZ, 0xfc, !PT ;  /* 0x0000000700077212 */ /* 0x000fca00078efcff */
[----:B------:R0:W-:Y:S01]  /*3350*/  STG.E.U8 desc[UR36][R16.64], R7 ;  /* 0x0000000710007986 */ /* 0x0001e2000c101124 */
[----:B------:R-:W-:Y:S05]  /*3360*/  BRA `(.L_x_7342) ;  /* 0x0000000800547947 */ /* 0x000fea0003800000 */
.L_x_7353:
        /* <DEDUP_REMOVED lines=17> */
.L_x_7357:
[----:B------:R-:W-:Y:S01]  /*3480*/  IMAD.MOV.U32 R0, RZ, RZ, 0x7f ;  /* 0x0000007fff007424 */ /* 0x000fe200078e00ff */
[----:B------:R-:W-:-:S04]  /*3490*/  ISETP.GT.U32.AND P0, PT, R3, 0x7f800000, PT ;  /* 0x7f8000000300780c */ /* 0x000fc80003f04070 */
[----:B------:R-:W-:-:S09]  /*34a0*/  SEL R0, R0, 0x7c, P0 ;  /* 0x0000007c00007807 */ /* 0x000fd20000000000 */
.L_x_7358:
[----:B------:R-:W-:Y:S05]  /*34b0*/  BSYNC B0 ;  /* 0x0000000000007941 */ /* 0x000fea0003800000 */
.L_x_7356:
[----:B------:R-:W-:-:S04]  /*34c0*/  LOP3.LUT R3, R7, 0x80000000, RZ, 0xc0, !PT ;  /* 0x8000000007037812 */ /* 0x000fc800078ec0ff */
[----:B------:R-:W-:-:S04]  /*34d0*/  SHF.R.U32.HI R3, RZ, 0x18, R3 ;  /* 0x00000018ff037819 */ /* 0x000fc80000011603 */
[----:B------:R-:W-:-:S05]  /*34e0*/  LOP3.LUT R3, R0, R3, RZ, 0xfc, !PT ;  /* 0x0000000300037212 */ /* 0x000fca00078efcff */
[----:B------:R0:W-:Y:S01]  /*34f0*/  STG.E.U8 desc[UR36][R16.64], R3 ;  /* 0x0000000310007986 */ /* 0x0001e2000c101124 */
[----:B------:R-:W-:Y:S05]  /*3500*/  BRA `(.L_x_7342) ;  /* 0x0000000400ec7947 */ /* 0x000fea0003800000 */
.L_x_7352:
        /* <DEDUP_REMOVED lines=8> */
.L_x_7349:
        /* <DEDUP_REMOVED lines=11> */
.L_x_7361:
        /* <DEDUP_REMOVED lines=21> */
.L_x_7364:
[----:B------:R-:W-:-:S04]  /*3790*/  LOP3.LUT R3, R7, 0x80000000, RZ, 0xc0, !PT ;  /* 0x8000000007037812 */ /* 0x000fc800078ec0ff */
[----:B------:R-:W-:-:S04]  /*37a0*/  SHF.R.U32.HI R3, RZ, 0x18, R3 ;  /* 0x00000018ff037819 */ /* 0x000fc80000011603 */
[----:B------:R-:W-:-:S04]  /*37b0*/  LOP3.LUT R0, R0, R3, RZ, 0xfc, !PT ;  /* 0x0000000300007212 */ /* 0x000fc800078efcff */
[----:B------:R-:W-:-:S07]  /*37c0*/  PRMT R8, R0, 0x7610, R8 ;  /* 0x0000761000087816 */ /* 0x000fce0000000008 */
.L_x_7363:
[----:B------:R-:W-:Y:S05]  /*37d0*/  BSYNC B0 ;  /* 0x0000000000007941 */ /* 0x000fea0003800000 */
.L_x_7362:
[----:B------:R3:W-:Y:S01]  /*37e0*/  STG.E.U8 desc[UR36][R16.64], R8 ;  /* 0x0000000810007986 */ /* 0x0007e2000c101124 */
[----:B------:R-:W-:Y:S05]  /*37f0*/  BRA `(.L_x_7342) ;  /* 0x0000000400307947 */ /* 0x000fea0003800000 */
.L_x_7360:
        /* <DEDUP_REMOVED lines=21> */
.L_x_7367:
[----:B------:R-:W-:-:S04]  /*3950*/  LOP3.LUT R3, R7, 0x80000000, RZ, 0xc0, !PT ;  /* 0x8000000007037812 */ /* 0x000fc800078ec0ff */
[----:B------:R-:W-:-:S04]  /*3960*/  SHF.R.U32.HI R3, RZ, 0x18, R3 ;  /* 0x00000018ff037819 */ /* 0x000fc80000011603 */
[----:B------:R-:W-:-:S04]  /*3970*/  LOP3.LUT R0, R0, R3, RZ, 0xfc, !PT ;  /* 0x0000000300007212 */ /* 0x000fc800078efcff */
[----:B------:R-:W-:-:S07]  /*3980*/  PRMT R8, R0, 0x7610, R8 ;  /* 0x0000761000087816 */ /* 0x000fce0000000008 */
.L_x_7366:
[----:B------:R-:W-:Y:S05]  /*3990*/  BSYNC B0 ;  /* 0x0000000000007941 */ /* 0x000fea0003800000 */
.L_x_7365:
[----:B------:R0:W-:Y:S01]  /*39a0*/  STG.E.U8 desc[UR36][R16.64], R8 ;  /* 0x0000000810007986 */ /* 0x0001e2000c101124 */
[----:B------:R-:W-:Y:S05]  /*39b0*/  BRA `(.L_x_7342) ;  /* 0x0000000000c07947 */ /* 0x000fea0003800000 */
.L_x_7359:
        /* <DEDUP_REMOVED lines=26> */
.L_x_7341:
[----:B------:R-:W-:Y:S01]  /*3b60*/  MOV R14, 0x0 ;  /* 0x00000000000e7802 */ /* 0x000fe20000000f00 */
[----:B------:R-:W-:Y:S01]  /*3b70*/  ULDC.64 UR4, c[0x4][0x148] ;  /* 0x0100520000047ab9 */ /* 0x000fe20000000a00 */
[----:B------:R-:W-:Y:S01]  /*3b80*/  ULDC.64 UR6, c[0x4][0x150] ;  /* 0x0100540000067ab9 */ /* 0x000fe20000000a00 */
[----:B------:R-:W-:Y:S01]  /*3b90*/  IMAD.U32 R4, RZ, RZ, UR4 ;  /* 0x00000004ff047e24 */ /* 0x000fe2000f8e00ff */
[----:B------:R-:W-:Y:S01]  /*3ba0*/  MOV R6, UR6 ;  /* 0x0000000600067c02 */ /* 0x000fe20008000f00 */
[----:B------:R-:W-:Y:S01]  /*3bb0*/  IMAD.U32 R5, RZ, RZ, UR5 ;  /* 0x00000005ff057e24 */ /* 0x000fe2000f8e00ff */
[----:B------:R-:W0:Y:S01]  /*3bc0*/  LDC.64 R14, c[0x4][R14] ;  /* 0x010000000e0e7b82 */ /* 0x000e220000000a00 */
[----:B------:R-:W-:Y:S01]  /*3bd0*/  ULDC.64 UR4, c[0x4][0x10] ;  /* 0x0100040000047ab9 */ /* 0x000fe20000000a00 */
        /* <DEDUP_REMOVED lines=8> */
.L_x_7370:
[----:B------:R-:W-:Y:S05]  /*3c60*/  BRA `(.L_x_7342) ;  /* 0x0000000000147947 */ /* 0x000fea0003800000 */
.L_x_7369:
[----:B------:R-:W0:Y:S02]  /*3c70*/  F2I.U64.F64.TRUNC R4, R4 ;  /* 0x0000000400047311 */ /* 0x000e24000030d800 */
[----:B0-----:R2:W-:Y:S01]  /*3c80*/  STG.E.64 desc[UR36][R16.64], R4 ;  /* 0x0000000410007986 */ /* 0x0015e2000c101b24 */
[----:B------:R-:W-:Y:S05]  /*3c90*/  BRA `(.L_x_7342) ;  /* 0x0000000000087947 */ /* 0x000fea0003800000 */
.L_x_7368:
[----:B------:R-:W0:Y:S02]  /*3ca0*/  F2I.U32.F64.TRUNC R5, R4 ;  /* 0x0000000400057311 */ /* 0x000e24000030d000 */
[----:B0-----:R0:W-:Y:S02]  /*3cb0*/  STG.E desc[UR36][R16.64], R5 ;  /* 0x0000000510007986 */ /* 0x0011e4000c101924 */
.L_x_7342:
[----:B------:R-:W-:-:S04]  /*3cc0*/  IMAD R2, R2, 0x200, R23 ;  /* 0x0000020002027824 */ /* 0x000fc800078e0217 */
[----:B------:R-:W-:-:S07]  /*3cd0*/  VIADD R19, R2, 0x80 ;  /* 0x0000008002137836 */ /* 0x000fce0000000000 */
.L_x_7297:
[----:B------:R-:W-:Y:S05]  /*3ce0*/  BSYNC B6 ;  /* 0x0000000000067941 */ /* 0x000fea0003800000 */
.L_x_7296:
        /* <DEDUP_REMOVED lines=307> */
.L_x_7373:
        /* <DEDUP_REMOVED lines=21> */
.L_x_7377:
[----:B------:R-:W2:Y:S02]  /*5170*/  LDG.E.U8 R2, desc[UR36][R2.64] ;  /* 0x0000002402027981 */ /* 0x000ea4000c1e1100 */
[----:B--2---:R0:W1:Y:S01]  /*5180*/  I2F.F64.U16 R22, R2 ;  /* 0x0000000200167312 */ /* 0x0040620000101800 */
[----:B------:R-:W-:Y:S05]  /*5190*/  BRA `(.L_x_7379) ;  /* 0x0000000c00707947 */ /* 0x000fea0003800000 */
.L_x_7376:
        /* <DEDUP_REMOVED lines=9> */
.L_x_7381:
[----:B------:R-:W2:Y:S02]  /*5230*/  LDG.E R2, desc[UR36][R2.64] ;  /* 0x0000002402027981 */ /* 0x000ea4000c1e1900 */
[----:B--2---:R0:W1:Y:S01]  /*5240*/  I2F.F64 R22, R2 ;  /* 0x0000000200167312 */ /* 0x0040620000201c00 */
[----:B------:R-:W-:Y:S05]  /*5250*/  BRA `(.L_x_7379) ;  /* 0x0000000c00407947 */ /* 0x000fea0003800000 */
.L_x_7380:
[----:B------:R-:W2:Y:S02]  /*5260*/  LDG.E.U16 R2, desc[UR36][R2.64] ;  /* 0x0000002402027981 */ /* 0x000ea4000c1e1500 */
[----:B--2---:R0:W1:Y:S01]  /*5270*/  I2F.F64.S16 R22, R2 ;  /* 0x0000000200167312 */ /* 0x0040620000101c00 */
[----:B------:R-:W-:Y:S05]  /*5280*/  BRA `(.L_x_7379) ;  /* 0x0000000c00347947 */ /* 0x000fea0003800000 */
.L_x_7375:
        /* <DEDUP_REMOVED lines=10> */
.L_x_7383:
[----:B------:R-:W2:Y:S02]  /*5330*/  LDG.E.U16 R0, desc[UR36][R2.64] ;  /* 0x0000002402007981 */ /* 0x000ea4000c1e1500 */
[----:B--2---:R-:W-:-:S05]  /*5340*/  HADD2.F32 R0, -RZ, R0.H0_H0 ;  /* 0x20000000ff007230 */ /* 0x004fca0000004100 */
[----:B------:R-:W-:-:S04]  /*5350*/  FMUL.FTZ R0, R0, 1 ;  /* 0x3f80000000007820 */ /* 0x000fc80000410000 */
[----:B------:R0:W1:Y:S01]  /*5360*/  F2F.F64.F32 R22, R0 ;  /* 0x0000000000167310 */ /* 0x0000620000201800 */
[----:B------:R-:W-:Y:S05]  /*5370*/  BRA `(.L_x_7379) ;  /* 0x0000000800f87947 */ /* 0x000fea0003800000 */
.L_x_7382:
        /* <DEDUP_REMOVED lines=10> */
.L_x_7385:
[----:B------:R-:W2:Y:S02]  /*5420*/  LDG.E.U16 R2, desc[UR36][R2.64] ;  /* 0x0000002402027981 */ /* 0x000ea4000c1e1500 */
[----:B--2---:R-:W-:-:S05]  /*5430*/  HADD2.F32 R0, -RZ, R2.H0_H0 ;  /* 0x20000002ff007230 */ /* 0x004fca0000004100 */
[----:B------:R-:W-:-:S04]  /*5440*/  FMUL.FTZ R0, R0, 1 ;  /* 0x3f80000000007820 */ /* 0x000fc80000410000 */
[----:B------:R0:W1:Y:S01]  /*5450*/  F2F.F64.F32 R22, R0 ;  /* 0x0000000000167310 */ /* 0x0000620000201800 */
[----:B------:R-:W-:Y:S05]  /*5460*/  BRA `(.L_x_7379) ;  /* 0x0000000800bc7947 */ /* 0x000fea0003800000 */
.L_x_7384:
[----:B------:R0:W5:Y:S01]  /*5470*/  LDG.E.64 R22, desc[UR36][R2.64] ;  /* 0x0000002402167981 */ /* 0x000162000c1e1b00 */
[----:B------:R-:W-:Y:S05]  /*5480*/  BRA `(.L_x_7379) ;  /* 0x0000000800b47947 */ /* 0x000fea0003800000 */
.L_x_7374:
        /* <DEDUP_REMOVED lines=13> */
.L_x_7388:
[----:B------:R0:W5:Y:S01]  /*5560*/  LDG.E.64 R22, desc[UR36][R2.64] ;  /* 0x0000002402167981 */ /* 0x000162000c1e1b00 */
[----:B------:R-:W-:Y:S05]  /*5570*/  BRA `(.L_x_7379) ;  /* 0x0000000800787947 */ /* 0x000fea0003800000 */
.L_x_7387:
        /* <DEDUP_REMOVED lines=16> */
[C---:B------:R-:W-:Y:S02]  /*5680*/  ISETP.GT.U32.AND P0, PT, R5.reuse, 0x4, PT ;  /* 0x000000040500780c */ /* 0x040fe40003f04070 */
[----:B------:R-:W-:-:S04]  /*5690*/  IADD3 R5, R5, -0x4, RZ ;  /* 0xfffffffc05057810 */ /* 0x000fc80007ffe0ff */
        /* <DEDUP_REMOVED lines=10> */
.L_x_7390:
        /* <DEDUP_REMOVED lines=15> */
.L_x_7389:
[----:B------:R-:W2:Y:S02]  /*5830*/  LDG.E.U16 R0, desc[UR36][R2.64] ;  /* 0x0000002402007981 */ /* 0x000ea4000c1e1500 */
[----:B--2---:R-:W-:-:S04]  /*5840*/  IMAD.U32 R0, R0, 0x10000, RZ ;  /* 0x0001000000007824 */ /* 0x004fc800078e00ff */
[----:B------:R-:W-:-:S04]  /*5850*/  FMUL.FTZ R0, R0, 1 ;  /* 0x3f80000000007820 */ /* 0x000fc80000410000 */
[----:B------:R0:W1:Y:S01]  /*5860*/  F2F.F64.F32 R22, R0 ;  /* 0x0000000000167310 */ /* 0x0000620000201800 */
[----:B------:R-:W-:Y:S05]  /*5870*/  BRA `(.L_x_7379) ;  /* 0x0000000400b87947 */ /* 0x000fea0003800000 */
.L_x_7386:
        /* <DEDUP_REMOVED lines=9> */
[----:B--2---:R4:W0:Y:S01]  /*5910*/  I2F.F64.U16 R22, R2 ;  /* 0x0000000200167312 */ /* 0x0048220000101800 */
[----:B------:R-:W-:Y:S05]  /*5920*/  BRA `(.L_x_7379) ;  /* 0x00000004008c7947 */ /* 0x000fea0003800000 */
.L_x_7393:
        /* <DEDUP_REMOVED lines=21> */
.L_x_7397:
[----:B------:R-:W-:Y:S05]  /*5a80*/  BSYNC B1 ;  /* 0x0000000000017941 */ /* 0x000fea0003800000 */
.L_x_7396:
[----:B------:R-:W-:Y:S02]  /*5a90*/  LEA R3, R0, 0x3b800000, 0x17 ;  /* 0x3b80000000037811 */ /* 0x000fe400078eb8ff */
[----:B------:R-:W-:-:S04]  /*5aa0*/  SHF.L.U32 R0, R2, 0x14, RZ ;  /* 0x0000001402007819 */ /* 0x000fc800000006ff */
[----:B------:R-:W-:-:S07]  /*5ab0*/  LOP3.LUT R0, R3, R0, R4, 0xfe, !PT ;  /* 0x0000000003007212 */ /* 0x000fce00078efe04 */
.L_x_7395:
[----:B------:R-:W-:Y:S05]  /*5ac0*/  BSYNC B0 ;  /* 0x0000000000007941 */ /* 0x000fea0003800000 */
.L_x_7394:
[----:B------:R-:W-:-:S04]  /*5ad0*/  FMUL.FTZ R0, R0, 1 ;  /* 0x3f80000000007820 */ /* 0x000fc80000410000 */
[----:B------:R2:W3:Y:S01]  /*5ae0*/  F2F.F64.F32 R22, R0 ;  /* 0x0000000000167310 */ /* 0x0004e20000201800 */
[----:B------:R-:W-:Y:S05]  /*5af0*/  BRA `(.L_x_7379) ;  /* 0x0000000400187947 */ /* 0x000fea0003800000 */
.L_x_7392:
        /* <DEDUP_REMOVED lines=21> */
.L_x_7401:
[----:B------:R-:W-:Y:S05]  /*5c50*/  BSYNC B1 ;  /* 0x0000000000017941 */ /* 0x000fea0003800000 */
.L_x_7400:
[----:B------:R-:W-:Y:S01]  /*5c60*/  LEA R3, R0, 0x37800000, 0x17 ;  /* 0x3780000000037811 */ /* 0x000fe200078eb8ff */
[----:B------:R-:W-:-:S05]  /*5c70*/  IMAD.SHL.U32 R0, R2, 0x200000, RZ ;  /* 0x0020000002007824 */ /* 0x000fca00078e00ff */
[----:B------:R-:W-:-:S07]  /*5c80*/  LOP3.LUT R0, R3, R0, R4, 0xfe, !PT ;  /* 0x0000000003007212 */ /* 0x000fce00078efe04 */
.L_x_7399:
[----:B------:R-:W-:Y:S05]  /*5c90*/  BSYNC B0 ;  /* 0x0000000000007941 */ /* 0x000fea0003800000 */
.L_x_7398:
[----:B------:R-:W-:-:S04]  /*5ca0*/  FMUL.FTZ R0, R0, 1 ;  /* 0x3f80000000007820 */ /* 0x000fc80000410000 */
[----:B------:R0:W1:Y:S01]  /*5cb0*/  F2F.F64.F32 R22, R0 ;  /* 0x0000000000167310 */ /* 0x0000620000201800 */
[----:B------:R-:W-:Y:S05]  /*5cc0*/  BRA `(.L_x_7379) ;  /* 0x0000000000a47947 */ /* 0x000fea0003800000 */
.L_x_7391:
        /* <DEDUP_REMOVED lines=14> */
.L_x_7405:
[----:B------:R-:W-:Y:S05]  /*5db0*/  BSYNC B0 ;  /* 0x0000000000007941 */ /* 0x000fea0003800000 */
.L_x_7404:
[----:B------:R-:W-:-:S04]  /*5dc0*/  FMUL.FTZ R0, R0, 1 ;  /* 0x3f80000000007820 */ /* 0x000fc80000410000 */
[----:B------:R0:W1:Y:S01]  /*5dd0*/  F2F.F64.F32 R22, R0 ;  /* 0x0000000000167310 */ /* 0x0000620000201800 */
[----:B------:R-:W-:Y:S05]  /*5de0*/  BRA `(.L_x_7379) ;  /* 0x00000000005c7947 */ /* 0x000fea0003800000 */
.L_x_7378:
        /* <DEDUP_REMOVED lines=16> */
.L_x_7406:
[----:B------:R-:W-:Y:S01]  /*5ef0*/  CS2R R22, SRZ ;  /* 0x0000000000167805 */ /* 0x000fe2000001ff00 */
[----:B------:R-:W-:Y:S06]  /*5f00*/  BRA `(.L_x_7379) ;  /* 0x0000000000147947 */ /* 0x000fec0003800000 */
.L_x_7403:
[----:B------:R-:W2:Y:S02]  /*5f10*/  LDG.E.64 R22, desc[UR36][R2.64] ;  /* 0x0000002402167981 */ /* 0x000ea4000c1e1b00 */
[----:B--2---:R-:W0:Y:S01]  /*5f20*/  I2F.F64.U64 R22, R22 ;  /* 0x0000001600167312 */ /* 0x004e220000301800 */
[----:B------:R-:W-:Y:S05]  /*5f30*/  BRA `(.L_x_7379) ;  /* 0x0000000000087947 */ /* 0x000fea0003800000 */
.L_x_7402:
[----:B------:R-:W2:Y:S02]  /*5f40*/  LDG.E R2, desc[UR36][R2.64] ;  /* 0x0000002402027981 */ /* 0x000ea4000c1e1900 */
[----:B--2---:R0:W1:Y:S02]  /*5f50*/  I2F.F64.U32 R22, R2 ;  /* 0x0000000200167312 */ /* 0x0040640000201800 */
.L_x_7379:
[C---:B01-3-5:R-:W-:Y:S01]  /*5f60*/  FSETP.GEU.FTZ.AND P1, PT, R23.reuse, 1.7916666269302368164, PT ;  /* 0x3fe555551700780b */ /* 0x06bfe20003f3e000 */
[----:B------:R-:W-:Y:S01]  /*5f70*/  BSSY B0, `(.L_x_7407) ;  /* 0x0000088000007945 */ /* 0x000fe20003800000 */
[----:B------:R-:W-:-:S13]  /*5f80*/  FSETP.GT.FTZ.AND P0, PT, R23, -1.6999999284744262695, PT ;  /* 0xbfd999991700780b */ /* 0x000fda0003f14000 */
[----:B------:R-:W-:Y:S05]  /*5f90*/  @P0 BRA !P1, `(.L_x_7408) ;  /* 0x0000000400480947 */ /* 0x000fea0004800000 */
[----:B----4-:R-:W-:-:S10]  /*5fa0*/  DADD R2, R22, 1 ;  /* 0x3ff0000016027429 */ /* 0x010fd40000000000 */
[----:B------:R-:W-:Y:S01]  /*5fb0*/  ISETP.GT.AND P0, PT, R3, 0xfffff, PT ;  /* 0x000fffff0300780c */ /* 0x000fe20003f04270 */
[----:B------:R-:W-:Y:S02]  /*5fc0*/  IMAD.MOV.U32 R4, RZ, RZ, R2 ;  /* 0x000000ffff047224 */ /* 0x000fe400078e0002 */
[----:B------:R-:W-:-:S10]  /*5fd0*/  IMAD.MOV.U32 R5, RZ, RZ, R3 ;  /* 0x000000ffff057224 */ /* 0x000fd400078e0003 */
[----:B------:R-:W-:-:S10]  /*5fe0*/  @!P0 DMUL R4, R4, 1.80143985094819840000e+16 ;  /* 0x4350000004048828 */ /* 0x000fd40000000000 */
[----:B------:R-:W-:Y:S02]  /*5ff0*/  @!P0 IMAD.MOV.U32 R3, RZ, RZ, R5 ;  /* 0x000000ffff038224 */ /* 0x000fe400078e0005 */
[----:B------:R-:W-:Y:S02]  /*6000*/  @!P0 IMAD.MOV.U32 R2, RZ, RZ, R4 ;  /* 0x000000ffff028224 */ /* 0x000fe400078e0004 */
[----:B--2---:R-:W-:-:S05]  /*6010*/  VIADD R0, R3, 0xffffffff ;  /* 0xffffffff03007836 */ /* 0x004fca0000000000 */
[----:B------:R-:W-:Y:S01]  /*6020*/  ISETP.GE.U32.AND P1, PT, R0, 0x7fefffff, PT ;  /* 0x7fefffff0000780c */ /* 0x000fe20003f26070 */
[----:B------:R-:W-:Y:S01]  /*6030*/  IMAD.MOV.U32 R0, RZ, RZ, -0x3ff ;  /* 0xfffffc01ff007424 */ /* 0x000fe200078e00ff */
[----:B------:R-:W-:-:S11]  /*6040*/  @!P0 MOV R0, 0xfffffbcb ;  /* 0xfffffbcb00008802 */ /* 0x000fd60000000f00 */
        /* <DEDUP_REMOVED lines=71> */
.L_x_7408:
[----:B------:R-:W-:Y:S01]  /*64c0*/  DADD R4, R22, 2 ;  /* 0x4000000016047429 */ /* 0x000fe20000000000 */
[----:B----4-:R-:W-:Y:S01]  /*64d0*/  IMAD.MOV.U32 R2, RZ, RZ, 0x1 ;  /* 0x00000001ff027424 */ /* 0x010fe200078e00ff */
        /* <DEDUP_REMOVED lines=11> */
[----:B--2---:R-:W-:-:S05]  /*6590*/  FFMA R0, RZ, R5, R3 ;  /* 0x00000005ff007223 */ /* 0x004fca0000000003 */
[----:B------:R-:W-:-:S13]  /*65a0*/  FSETP.GT.AND P0, PT, |R0|, 1.469367938527859385e-39, PT ;  /* 0x001000000000780b */ /* 0x000fda0003f04200 */
[----:B------:R-:W-:Y:S05]  /*65b0*/  @P0 BRA P1, `(.L_x_7411) ;  /* 0x0000000000140947 */ /* 0x000fea0000800000 */
[----:B------:R-:W-:Y:S01]  /*65c0*/  IMAD.MOV.U32 R6, RZ, RZ, R22 ;  /* 0x000000ffff067224 */ /* 0x000fe200078e0016 */
[----:B------:R-:W-:Y:S01]  /*65d0*/  MOV R14, 0x6600 ;  /* 0x00006600000e7802 */ /* 0x000fe20000000f00 */
[----:B------:R-:W-:-:S07]  /*65e0*/  IMAD.MOV.U32 R7, RZ, RZ, R23 ;  /* 0x000000ffff077224 */ /* 0x000fce00078e0017 */
[----:B------:R-:W-:Y:S05]  /*65f0*/  CALL.REL.NOINC `($__internal_14_$__cuda_sm20_div_rn_f64_full) ;  /* 0x0000008800ec7944 */ /* 0x000fea0003c00000 */
[----:B------:R-:W-:-:S07]  /*6600*/  MOV R2, R4 ;  /* 0x0000000400027202 */ /* 0x000fce0000000f00 */
.L_x_7411:
[----:B------:R-:W-:Y:S05]  /*6610*/  BSYNC B1 ;  /* 0x0000000000017941 */ /* 0x000fea0003800000 */
.L_x_7410:
        /* <DEDUP_REMOVED lines=29> */
.L_x_7409:
[----:B------:R-:W-:Y:S05]  /*67f0*/  BSYNC B0 ;  /* 0x0000000000007941 */ /* 0x000fea0003800000 */
.L_x_7407:
        /* <DEDUP_REMOVED lines=15> */
.L_x_7415:
[----:B------:R-:W0:Y:S02]  /*68f0*/  F2I.S64.F64.TRUNC R4, R4 ;  /* 0x0000000400047311 */ /* 0x000e24000030d900 */
[----:B0-----:R-:W-:-:S05]  /*6900*/  IMAD.MOV.U32 R3, RZ, RZ, R4 ;  /* 0x000000ffff037224 */ /* 0x001fca00078e0004 */
[----:B------:R0:W-:Y:S01]  /*6910*/  STG.E.U8 desc[UR36][R16.64], R3 ;  /* 0x0000000310007986 */ /* 0x0001e2000c101124 */
[----:B------:R-:W-:Y:S05]  /*6920*/  BRA `(.L_x_7417) ;  /* 0x0000000c00f87947 */ /* 0x000fea0003800000 */
.L_x_7414:
        /* <DEDUP_REMOVED lines=9> */
.L_x_7419:
[----:B------:R-:W0:Y:S02]  /*69c0*/  F2I.F64.TRUNC R5, R4 ;  /* 0x0000000400057311 */ /* 0x000e24000030d100 */
[----:B0-----:R3:W-:Y:S01]  /*69d0*/  STG.E desc[UR36][R16.64], R5 ;  /* 0x0000000510007986 */ /* 0x0017e2000c101924 */
[----:B------:R-:W-:Y:S05]  /*69e0*/  BRA `(.L_x_7417) ;  /* 0x0000000c00c87947 */ /* 0x000fea0003800000 */
.L_x_7418:
[----:B------:R-:W0:Y:S02]  /*69f0*/  F2I.F64.TRUNC R5, R4 ;  /* 0x0000000400057311 */ /* 0x000e24000030d100 */
[----:B0-----:R2:W-:Y:S01]  /*6a00*/  STG.E.U16 desc[UR36][R16.64], R5 ;  /* 0x0000000510007986 */ /* 0x0015e2000c101524 */
[----:B------:R-:W-:Y:S05]  /*6a10*/  BRA `(.L_x_7417) ;  /* 0x0000000c00bc7947 */ /* 0x000fea0003800000 */
.L_x_7413:
        /* <DEDUP_REMOVED lines=13> */
.L_x_7421:
        /* <DEDUP_REMOVED lines=8> */
.L_x_7420:
        /* <DEDUP_REMOVED lines=14> */
.L_x_7423:
        /* <DEDUP_REMOVED lines=9> */
.L_x_7422:
[----:B------:R0:W-:Y:S01]  /*6ce0*/  STG.E.64 desc[UR36][R16.64], R4 ;  /* 0x0000000410007986 */ /* 0x0001e2000c101b24 */
[----:B------:R-:W-:Y:S05]  /*6cf0*/  BRA `(.L_x_7417) ;  /* 0x0000000c00047947 */ /* 0x000fea0003800000 */
.L_x_7412:
        /* <DEDUP_REMOVED lines=12> */
.L_x_7426:
[----:B------:R-:W-:-:S05]  /*6dc0*/  CS2R R6, SRZ ;  /* 0x0000000000067805 */ /* 0x000fca000001ff00 */
[----:B------:R0:W-:Y:S01]  /*6dd0*/  STG.E.128 desc[UR36][R16.64], R4 ;  /* 0x0000000410007986 */ /* 0x0001e2000c101d24 */
[----:B------:R-:W-:Y:S05]  /*6de0*/  BRA `(.L_x_7417) ;  /* 0x0000000800c87947 */ /* 0x000fea0003800000 */
.L_x_7425:
        /* <DEDUP_REMOVED lines=25> */
.L_x_7430:
[----:B------:R-:W-:Y:S05]  /*6f80*/  BSYNC B0 ;  /* 0x0000000000007941 */ /* 0x000fea0003800000 */
.L_x_7429:
[----:B------:R-:W-:-:S05]  /*6f90*/  LOP3.LUT R3, R0, R3, RZ, 0xfc, !PT ;  /* 0x0000000300037212 */ /* 0x000fca00078efcff */
[----:B------:R0:W-:Y:S01]  /*6fa0*/  STG.E.U8 desc[UR36][R16.64], R3 ;  /* 0x0000000310007986 */ /* 0x0001e2000c101124 */
[----:B------:R-:W-:Y:S05]  /*6fb0*/  BRA `(.L_x_7417) ;  /* 0x0000000800547947 */ /* 0x000fea0003800000 */
.L_x_7428:
        /* <DEDUP_REMOVED lines=17> */
.L_x_7432:
[----:B------:R-:W-:Y:S01]  /*70d0*/  IMAD.MOV.U32 R0, RZ, RZ, 0x7f ;  /* 0x0000007fff007424 */ /* 0x000fe200078e00ff */
[----:B------:R-:W-:-:S04]  /*70e0*/  ISETP.GT.U32.AND P0, PT, R2, 0x7f800000, PT ;  /* 0x7f8000000200780c */ /* 0x000fc80003f04070 */
[----:B------:R-:W-:-:S09]  /*70f0*/  SEL R0, R0, 0x7c, P0 ;  /* 0x0000007c00007807 */ /* 0x000fd20000000000 */
.L_x_7433:
[----:B------:R-:W-:Y:S05]  /*7100*/  BSYNC B0 ;  /* 0x0000000000007941 */ /* 0x000fea0003800000 */
.L_x_7431:
[----:B------:R-:W-:-:S04]  /*7110*/  LOP3.LUT R2, R3, 0x80000000, RZ, 0xc0, !PT ;  /* 0x8000000003027812 */ /* 0x000fc800078ec0ff */
[----:B------:R-:W-:-:S04]  /*7120*/  SHF.R.U32.HI R3, RZ, 0x18, R2 ;  /* 0x00000018ff037819 */ /* 0x000fc80000011602 */
[----:B------:R-:W-:-:S05]  /*7130*/  LOP3.LUT R3, R0, R3, RZ, 0xfc, !PT ;  /* 0x0000000300037212 */ /* 0x000fca00078efcff */
[----:B------:R0:W-:Y:S01]  /*7140*/  STG.E.U8 desc[UR36][R16.64], R3 ;  /* 0x0000000310007986 */ /* 0x0001e2000c101124 */
[----:B------:R-:W-:Y:S05]  /*7150*/  BRA `(.L_x_7417) ;  /* 0x0000000400ec7947 */ /* 0x000fea0003800000 */
.L_x_7427:
        /* <DEDUP_REMOVED lines=8> */
.L_x_7424:
        /* <DEDUP_REMOVED lines=11> */
.L_x_7436:
        /* <DEDUP_REMOVED lines=21> */
.L_x_7439:
[----:B------:R-:W-:-:S04]  /*73e0*/  LOP3.LUT R2, R3, 0x80000000, RZ, 0xc0, !PT ;  /* 0x8000000003027812 */ /* 0x000fc800078ec0ff */
[----:B------:R-:W-:-:S04]  /*73f0*/  SHF.R.U32.HI R3, RZ, 0x18, R2 ;  /* 0x00000018ff037819 */ /* 0x000fc80000011602 */
[----:B------:R-:W-:-:S04]  /*7400*/  LOP3.LUT R0, R0, R3, RZ, 0xfc, !PT ;  /* 0x0000000300007212 */ /* 0x000fc800078efcff */
[----:B------:R-:W-:-:S07]  /*7410*/  PRMT R8, R0, 0x7610, R8 ;  /* 0x0000761000087816 */ /* 0x000fce0000000008 */
.L_x_7438:
[----:B------:R-:W-:Y:S05]  /*7420*/  BSYNC B0 ;  /* 0x0000000000007941 */ /* 0x000fea0003800000 */
.L_x_7437:
[----:B------:R0:W-:Y:S01]  /*7430*/  STG.E.U8 desc[UR36][R16.64], R8 ;  /* 0x0000000810007986 */ /* 0x0001e2000c101124 */
[----:B------:R-:W-:Y:S05]  /*7440*/  BRA `(.L_x_7417) ;  /* 0x0000000400307947 */ /* 0x000fea0003800000 */
.L_x_7435:
        /* <DEDUP_REMOVED lines=21> */
.L_x_7442:
[----:B------:R-:W-:-:S04]  /*75a0*/  LOP3.LUT R2, R3, 0x80000000, RZ, 0xc0, !PT ;  /* 0x8000000003027812 */ /* 0x000fc800078ec0ff */
[----:B------:R-:W-:-:S04]  /*75b0*/  SHF.R.U32.HI R3, RZ, 0x18, R2 ;  /* 0x00000018ff037819 */ /* 0x000fc80000011602 */
[----:B------:R-:W-:-:S04]  /*75c0*/  LOP3.LUT R0, R0, R3, RZ, 0xfc, !PT ;  /* 0x0000000300007212 */ /* 0x000fc800078efcff */
[----:B------:R-:W-:-:S07]  /*75d0*/  PRMT R8, R0, 0x7610, R8 ;  /* 0x0000761000087816 */ /* 0x000fce0000000008 */
.L_x_7441:
[----:B------:R-:W-:Y:S05]  /*75e0*/  BSYNC B0 ;  /* 0x0000000000007941 */ /* 0x000fea0003800000 */
.L_x_7440:
[----:B------:R0:W-:Y:S01]  /*75f0*/  STG.E.U8 desc[UR36][R16.64], R8 ;  /* 0x0000000810007986 */ /* 0x0001e2000c101124 */
[----:B------:R-:W-:Y:S05]  /*7600*/  BRA `(.L_x_7417) ;  /* 0x0000000000c07947 */ /* 0x000fea0003800000 */
.L_x_7434:
        /* <DEDUP_REMOVED lines=26> */
.L_x_7416:
        /* <DEDUP_REMOVED lines=16> */
.L_x_7445:
[----:B------:R-:W-:Y:S05]  /*78b0*/  BRA `(.L_x_7417) ;  /* 0x0000000000147947 */ /* 0x000fea0003800000 */
.L_x_7444:
[----:B------:R-:W0:Y:S02]  /*78c0*/  F2I.U64.F64.TRUNC R4, R4 ;  /* 0x0000000400047311 */ /* 0x000e24000030d800 */
[----:B0-----:R0:W-:Y:S01]  /*78d0*/  STG.E.64 desc[UR36][R16.64], R4 ;  /* 0x0000000410007986 */ /* 0x0011e2000c101b24 */
[----:B------:R-:W-:Y:S05]  /*78e0*/  BRA `(.L_x_7417) ;  /* 0x0000000000087947 */ /* 0x000fea0003800000 */
.L_x_7443:
[----:B------:R-:W0:Y:S02]  /*78f0*/  F2I.U32.F64.TRUNC R5, R4 ;  /* 0x0000000400057311 */ /* 0x000e24000030d000 */
[----:B0-----:R0:W-:Y:S02]  /*7900*/  STG.E desc[UR36][R16.64], R5 ;  /* 0x0000000510007986 */ /* 0x0011e4000c101924 */
.L_x_7417:
[----:B------:R-:W-:-:S07]  /*7910*/  VIADD R19, R19, 0x80 ;  /* 0x0000008013137836 */ /* 0x000fce0000000000 */
.L_x_7372:
[----:B------:R-:W-:Y:S05]  /*7920*/  BSYNC B6 ;  /* 0x0000000000067941 */ /* 0x000fea0003800000 */
.L_x_7371:
[----:B------:R-:W-:Y:S01]  /*7930*/  ULDC UR4, c[0x0][0x210] ;  /* 0x0000840000047ab9 */ /* 0x000fe20000000800 */
[----:B------:R-:W-:Y:S01]  /*7940*/  BSSY B6, `(.L_x_7446) ;  /* 0x00003c2000067945 */ /* 0x000fe20003800000 */
[----:B------:R-:W-:-:S13]  /*7950*/  ISETP.GE.AND P0, PT, R19, UR4, PT ;  /* 0x0000000413007c0c */ /* 0x000fda000bf06270 */
[----:B------:R-:W-:Y:S05]  /*7960*/  @P0 BRA `(.L_x_7447) ;  /* 0x0000003800fc0947 */ /* 0x000fea0003800000 */
[----:B0-----:R-:W0:Y:S01]  /*7970*/  LDC R6, c[0x0][0x218] ;  /* 0x00008600ff067b82 */ /* 0x001e220000000800 */
[----:B-1234-:R-:W-:Y:S01]  /*7980*/  HFMA2.MMA R16, -RZ, RZ, 0, 0 ;  /* 0x00000000ff107435 */ /* 0x01efe200000001ff */
        /* <DEDUP_REMOVED lines=301> */
.L_x_7448:
[----:B------:R-:W0:Y:S01]  /*8c60*/  LDC.U8 R5, c[0x0][0x422] ;  /* 0x00010880ff057b82 */ /* 0x000e220000000000 */
[----:B------:R-:W-:Y:S01]  /*8c70*/  ULDC.64 UR6, c[0x0][0x418] ;  /* 0x0001060000067ab9 */ /* 0x000fe20000000a00 */
[----:B------:R-:W-:Y:S01]  /*8c80*/  ULDC.64 UR4, c[0x0][0x410] ;  /* 0x0001040000047ab9 */ /* 0x000fe20000000a00 */
[----:B------:R-:W-:Y:S02]  /*8c90*/  IADD3 R2, P1, R0, UR6, RZ ;  /* 0x0000000600027c10 */ /* 0x000fe4000ff3e0ff */
        /* <DEDUP_REMOVED lines=17> */
.L_x_7452:
[----:B------:R-:W2:Y:S02]  /*8db0*/  LDG.E.U8 R2, desc[UR36][R2.64] ;  /* 0x0000002402027981 */ /* 0x000ea4000c1e1100 */
[----:B--2---:R0:W1:Y:S01]  /*8dc0*/  I2F.F64.U16 R22, R2 ;  /* 0x0000000200167312 */ /* 0x0040620000101800 */
[----:B------:R-:W-:Y:S05]  /*8dd0*/  BRA `(.L_x_7454) ;  /* 0x0000000c00707947 */ /* 0x000fea0003800000 */
.L_x_7451:
        /* <DEDUP_REMOVED lines=9> */
.L_x_7456:
[----:B------:R-:W2:Y:S02]  /*8e70*/  LDG.E R2, desc[UR36][R2.64] ;  /* 0x0000002402027981 */ /* 0x000ea4000c1e1900 */
[----:B--2---:R0:W1:Y:S01]  /*8e80*/  I2F.F64 R22, R2 ;  /* 0x0000000200167312 */ /* 0x0040620000201c00 */
[----:B------:R-:W-:Y:S05]  /*8e90*/  BRA `(.L_x_7454) ;  /* 0x0000000c00407947 */ /* 0x000fea0003800000 */
.L_x_7455:
[----:B------:R-:W2:Y:S02]  /*8ea0*/  LDG.E.U16 R2, desc[UR36][R2.64] ;  /* 0x0000002402027981 */ /* 0x000ea4000c1e1500 */
[----:B--2---:R0:W1:Y:S01]  /*8eb0*/  I2F.F64.S16 R22, R2 ;  /* 0x0000000200167312 */ /* 0x0040620000101c00 */
[----:B------:R-:W-:Y:S05]  /*8ec0*/  BRA `(.L_x_7454) ;  /* 0x0000000c00347947 */ /* 0x000fea0003800000 */
.L_x_7450:
        /* <DEDUP_REMOVED lines=10> */
.L_x_7458:
[----:B------:R-:W2:Y:S02]  /*8f70*/  LDG.E.U16 R0, desc[UR36][R2.64] ;  /* 0x0000002402007981 */ /* 0x000ea4000c1e1500 */
[----:B--2---:R-:W-:-:S05]  /*8f80*/  HADD2.F32 R0, -RZ, R0.H0_H0 ;  /* 0x20000000ff007230 */ /* 0x004fca0000004100 */
[----:B------:R-:W-:-:S04]  /*8f90*/  FMUL.FTZ R0, R0, 1 ;  /* 0x3f80000000007820 */ /* 0x000fc80000410000 */
[----:B------:R0:W1:Y:S01]  /*8fa0*/  F2F.F64.F32 R22, R0 ;  /* 0x0000000000167310 */ /* 0x0000620000201800 */
[----:B------:R-:W-:Y:S05]  /*8fb0*/  BRA `(.L_x_7454) ;  /* 0x0000000800f87947 */ /* 0x000fea0003800000 */
.L_x_7457:
        /* <DEDUP_REMOVED lines=10> */
.L_x_7460:
[----:B------:R-:W2:Y:S02]  /*9060*/  LDG.E.U16 R2, desc[UR36][R2.64] ;  /* 0x0000002402027981 */ /* 0x000ea4000c1e1500 */
[----:B--2---:R-:W-:-:S05]  /*9070*/  HADD2.F32 R0, -RZ, R2.H0_H0 ;  /* 0x20000002ff007230 */ /* 0x004fca0000004100 */
[----:B------:R-:W-:-:S04]  /*9080*/  FMUL.FTZ R0, R0, 1 ;  /* 0x3f80000000007820 */ /* 0x000fc80000410000 */
[----:B------:R0:W1:Y:S01]  /*9090*/  F2F.F64.F32 R22, R0 ;  /* 0x0000000000167310 */ /* 0x0000620000201800 */
[----:B------:R-:W-:Y:S05]  /*90a0*/  BRA `(.L_x_7454) ;  /* 0x0000000800bc7947 */ /* 0x000fea0003800000 */
.L_x_7459:
[----:B------:R0:W5:Y:S01]  /*90b0*/  LDG.E.64 R22, desc[UR36][R2.64] ;  /* 0x0000002402167981 */ /* 0x000162000c1e1b00 */
[----:B------:R-:W-:Y:S05]  /*90c0*/  BRA `(.L_x_7454) ;  /* 0x0000000800b47947 */ /* 0x000fea0003800000 */
.L_x_7449:
        /* <DEDUP_REMOVED lines=13> */
.L_x_7463:
[----:B------:R0:W5:Y:S01]  /*91a0*/  LDG.E.64 R22, desc[UR36][R2.64] ;  /* 0x0000002402167981 */ /* 0x000162000c1e1b00 */
[----:B------:R-:W-:Y:S05]  /*91b0*/  BRA `(.L_x_7454) ;  /* 0x0000000800787947 */ /* 0x000fea0003800000 */
.L_x_7462:
        /* <DEDUP_REMOVED lines=26> */
[----:B------:R2:W3:Y:S01]  /*9360*/  F2F.F64.F32 R22, R5 ;  /* 0x0000000500167310 */ /* 0x0004e20000201800 */
[----:B------:R-:W-:Y:S05]  /*9370*/  BRA `(.L_x_7454) ;  /* 0x0000000800087947 */ /* 0x000fea0003800000 */
.L_x_7465:
        /* <DEDUP_REMOVED lines=13> */
[----:B------:R4:W0:Y:S01]  /*9450*/  F2F.F64.F32 R22, R4 ;  /* 0x0000000400167310 */ /* 0x0008220000201800 */
[----:B------:R-:W-:Y:S05]  /*9460*/  BRA `(.L_x_7454) ;  /* 0x0000000400cc7947 */ /* 0x000fea0003800000 */
.L_x_7464:
[----:B------:R-:W2:Y:S02]  /*9470*/  LDG.E.U16 R0, desc[UR36][R2.64] ;  /* 0x0000002402007981 */ /* 0x000ea4000c1e1500 */
[----:B--2---:R-:W-:-:S05]  /*9480*/  SHF.L.U32 R0, R0, 0x10, RZ ;  /* 0x0000001000007819 */ /* 0x004fca00000006ff */
[----:B------:R-:W-:-:S04]  /*9490*/  FMUL.FTZ R0, R0, 1 ;  /* 0x3f80000000007820 */ /* 0x000fc80000410000 */
[----:B------:R0:W1:Y:S01]  /*94a0*/  F2F.F64.F32 R22, R0 ;  /* 0x0000000000167310 */ /* 0x0000620000201800 */
[----:B------:R-:W-:Y:S05]  /*94b0*/  BRA `(.L_x_7454) ;  /* 0x0000000400b87947 */ /* 0x000fea0003800000 */
.L_x_7461:
        /* <DEDUP_REMOVED lines=11> */
.L_x_7468:
        /* <DEDUP_REMOVED lines=21> */
.L_x_7472:
[----:B------:R-:W-:Y:S05]  /*96c0*/  BSYNC B1 ;  /* 0x0000000000017941 */ /* 0x000fea0003800000 */
.L_x_7471:
[----:B------:R-:W-:Y:S01]  /*96d0*/  LEA R3, R0, 0x3b800000, 0x17 ;  /* 0x3b80000000037811 */ /* 0x000fe200078eb8ff */
[----:B------:R-:W-:-:S05]  /*96e0*/  IMAD.SHL.U32 R0, R2, 0x100000, RZ ;  /* 0x0010000002007824 */ /* 0x000fca00078e00ff */
[----:B------:R-:W-:-:S07]  /*96f0*/  LOP3.LUT R0, R3, R0, R4, 0xfe, !PT ;  /* 0x0000000003007212 */ /* 0x000fce00078efe04 */
.L_x_7470:
[----:B------:R-:W-:Y:S05]  /*9700*/  BSYNC B0 ;  /* 0x0000000000007941 */ /* 0x000fea0003800000 */
.L_x_7469:
[----:B------:R-:W-:-:S04]  /*9710*/  FMUL.FTZ R0, R0, 1 ;  /* 0x3f80000000007820 */ /* 0x000fc80000410000 */
[----:B------:R0:W1:Y:S01]  /*9720*/  F2F.F64.F32 R22, R0 ;  /* 0x0000000000167310 */ /* 0x0000620000201800 */
[----:B------:R-:W-:Y:S05]  /*9730*/  BRA `(.L_x_7454) ;  /* 0x0000000400187947 */ /* 0x000fea0003800000 */
.L_x_7467:
        /* <DEDUP_REMOVED lines=21> */
.L_x_7476:
[----:B------:R-:W-:Y:S05]  /*9890*/  BSYNC B1 ;  /* 0x0000000000017941 */ /* 0x000fea0003800000 */
.L_x_7475:
[----:B------:R-:W-:Y:S01]  /*98a0*/  LEA R3, R0, 0x37800000, 0x17 ;  /* 0x3780000000037811 */ /* 0x000fe200078eb8ff */
[----:B------:R-:W-:-:S05]  /*98b0*/  IMAD.SHL.U32 R0, R2, 0x200000, RZ ;  /* 0x0020000002007824 */ /* 0x000fca00078e00ff */
[----:B------:R-:W-:-:S07]  /*98c0*/  LOP3.LUT R0, R3, R0, R4, 0xfe, !PT ;  /* 0x0000000003007212 */ /* 0x000fce00078efe04 */
.L_x_7474:
[----:B------:R-:W-:Y:S05]  /*98d0*/  BSYNC B0 ;  /* 0x0000000000007941 */ /* 0x000fea0003800000 */
.L_x_7473:
[----:B------:R-:W-:-:S04]  /*98e0*/  FMUL.FTZ R0, R0, 1 ;  /* 0x3f80000000007820 */ /* 0x000fc80000410000 */
[----:B------:R0:W1:Y:S01]  /*98f0*/  F2F.F64.F32 R22, R0 ;  /* 0x0000000000167310 */ /* 0x0000620000201800 */
[----:B------:R-:W-:Y:S05]  /*9900*/  BRA `(.L_x_7454) ;  /* 0x0000000000a47947 */ /* 0x000fea0003800000 */
.L_x_7466:
        /* <DEDUP_REMOVED lines=14> */
.L_x_7480:
[----:B------:R-:W-:Y:S05]  /*99f0*/  BSYNC B0 ;  /* 0x0000000000007941 */ /* 0x000fea0003800000 */
.L_x_7479:
[----:B------:R-:W-:-:S04]  /*9a00*/  FMUL.FTZ R0, R0, 1 ;  /* 0x3f80000000007820 */ /* 0x000fc80000410000 */
[----:B------:R0:W1:Y:S01]  /*9a10*/  F2F.F64.F32 R22, R0 ;  /* 0x0000000000167310 */ /* 0x0000620000201800 */
[----:B------:R-:W-:Y:S05]  /*9a20*/  BRA `(.L_x_7454) ;  /* 0x00000000005c7947 */ /* 0x000fea0003800000 */
.L_x_7453:
        /* <DEDUP_REMOVED lines=16> */
.L_x_7481:
[----:B------:R-:W-:Y:S01]  /*9b30*/  CS2R R22, SRZ ;  /* 0x0000000000167805 */ /* 0x000fe2000001ff00 */
[----:B------:R-:W-:Y:S06]  /*9b40*/  BRA `(.L_x_7454) ;  /* 0x0000000000147947 */ /* 0x000fec0003800000 */
.L_x_7478:
[----:B------:R-:W2:Y:S02]  /*9b50*/  LDG.E.64 R22, desc[UR36][R2.64] ;  /* 0x0000002402167981 */ /* 0x000ea4000c1e1b00 */
[----:B--2---:R-:W0:Y:S01]  /*9b60*/  I2F.F64.U64 R22, R22 ;  /* 0x0000001600167312 */ /* 0x004e220000301800 */
[----:B------:R-:W-:Y:S05]  /*9b70*/  BRA `(.L_x_7454) ;  /* 0x0000000000087947 */ /* 0x000fea0003800000 */
.L_x_7477:
[----:B------:R-:W2:Y:S02]  /*9b80*/  LDG.E R2, desc[UR36][R2.64] ;  /* 0x0000002402027981 */ /* 0x000ea4000c1e1900 */
[----:B--2---:R0:W1:Y:S02]  /*9b90*/  I2F.F64.U32 R22, R2 ;  /* 0x0000000200167312 */ /* 0x0040640000201800 */
.L_x_7454:
[C---:B01-3-5:R-:W-:Y:S01]  /*9ba0*/  FSETP.GEU.FTZ.AND P1, PT, R23.reuse, 1.7916666269302368164, PT ;  /* 0x3fe555551700780b */ /* 0x06bfe20003f3e000 */
[----:B------:R-:W-:Y:S01]  /*9bb0*/  BSSY B0, `(.L_x_7482) ;  /* 0x0000088000007945 */ /* 0x000fe20003800000 */
[----:B------:R-:W-:-:S13]  /*9bc0*/  FSETP.GT.FTZ.AND P0, PT, R23, -1.6999999284744262695, PT ;  /* 0xbfd999991700780b */ /* 0x000fda0003f14000 */
[----:B------:R-:W-:Y:S05]  /*9bd0*/  @P0 BRA !P1, `(.L_x_7483) ;  /* 0x0000000400480947 */ /* 0x000fea0004800000 */
[----:B------:R-:W-:-:S10]  /*9be0*/  DADD R2, R22, 1 ;  /* 0x3ff0000016027429 */ /* 0x000fd40000000000 */
[----:B------:R-:W-:Y:S01]  /*9bf0*/  ISETP.GT.AND P0, PT, R3, 0xfffff, PT ;  /* 0x000fffff0300780c */ /* 0x000fe20003f04270 */
[----:B----4-:R-:W-:Y:S01]  /*9c00*/  IMAD.MOV.U32 R4, RZ, RZ, R2 ;  /* 0x000000ffff047224 */ /* 0x010fe200078e0002 */
[----:B--2---:R-:W-:-:S11]  /*9c10*/  MOV R5, R3 ;  /* 0x0000000300057202 */ /* 0x004fd60000000f00 */
        /* <DEDUP_REMOVED lines=16> */
[----:B------:R-:W-:Y:S01]  /*9d20*/  IMAD.MOV.U32 R14, RZ, RZ, -0x748574fc ;  /* 0x8b7a8b04ff0e7424 */ /* 0x000fe200078e00ff */
[----:B------:R-:W-:Y:S01]  /*9d30*/  MOV R6, RZ ;  /* 0x000000ff00067202 */ /* 0x000fe20000000f00 */
        /* <DEDUP_REMOVED lines=60> */
.L_x_7483:
[----:B--2-4-:R-:W-:Y:S01]  /*a100*/  DADD R4, R22, 2 ;  /* 0x4000000016047429 */ /* 0x014fe20000000000 */
        /* <DEDUP_REMOVED lines=18> */
[----:B------:R-:W-:Y:S05]  /*a230*/  CALL.REL.NOINC `($__internal_14_$__cuda_sm20_div_rn_f64_full) ;  /* 0x0000004c00dc7944 */ /* 0x000fea0003c00000 */
[----:B------:R-:W-:-:S07]  /*a240*/  IMAD.MOV.U32 R2, RZ, RZ, R4 ;  /* 0x000000ffff027224 */ /* 0x000fce00078e0004 */
.L_x_7486:
[----:B------:R-:W-:Y:S05]  /*a250*/  BSYNC B1 ;  /* 0x0000000000017941 */ /* 0x000fea0003800000 */
.L_x_7485:
        /* <DEDUP_REMOVED lines=29> */
.L_x_7484:
[----:B------:R-:W-:Y:S05]  /*a430*/  BSYNC B0 ;  /* 0x0000000000007941 */ /* 0x000fea0003800000 */
.L_x_7482:
        /* <DEDUP_REMOVED lines=15> */
.L_x_7490:
[----:B------:R-:W0:Y:S02]  /*a530*/  F2I.S64.F64.TRUNC R4, R4 ;  /* 0x0000000400047311 */ /* 0x000e24000030d900 */
[----:B0-----:R-:W-:-:S05]  /*a540*/  IMAD.MOV.U32 R3, RZ, RZ, R4 ;  /* 0x000000ffff037224 */ /* 0x001fca00078e0004 */
[----:B------:R0:W-:Y:S01]  /*a550*/  STG.E.U8 desc[UR36][R16.64], R3 ;  /* 0x0000000310007986 */ /* 0x0001e2000c101124 */
[----:B------:R-:W-:Y:S05]  /*a560*/  BRA `(.L_x_7492) ;  /* 0x0000000c00f87947 */ /* 0x000fea0003800000 */
.L_x_7489:
        /* <DEDUP_REMOVED lines=9> */
.L_x_7494:
[----:B------:R-:W0:Y:S02]  /*a600*/  F2I.F64.TRUNC R5, R4 ;  /* 0x0000000400057311 */ /* 0x000e24000030d100 */
[----:B0-----:R0:W-:Y:S01]  /*a610*/  STG.E desc[UR36][R16.64], R5 ;  /* 0x0000000510007986 */ /* 0x0011e2000c101924 */
[----:B------:R-:W-:Y:S05]  /*a620*/  BRA `(.L_x_7492) ;  /* 0x0000000c00c87947 */ /* 0x000fea0003800000 */
.L_x_7493:
[----:B------:R-:W0:Y:S02]  /*a630*/  F2I.F64.TRUNC R5, R4 ;  /* 0x0000000400057311 */ /* 0x000e24000030d100 */
[----:B0-----:R0:W-:Y:S01]  /*a640*/  STG.E.U16 desc[UR36][R16.64], R5 ;  /* 0x0000000510007986 */ /* 0x0011e2000c101524 */
[----:B------:R-:W-:Y:S05]  /*a650*/  BRA `(.L_x_7492) ;  /* 0x0000000c00bc7947 */ /* 0x000fea0003800000 */
.L_x_7488:
        /* <DEDUP_REMOVED lines=13> */
.L_x_7496:
        /* <DEDUP_REMOVED lines=8> */
.L_x_7495:
        /* <DEDUP_REMOVED lines=14> */
.L_x_7498:
        /* <DEDUP_REMOVED lines=9> */
.L_x_7497:
[----:B------:R0:W-:Y:S01]  /*a920*/  STG.E.64 desc[UR36][R16.64], R4 ;  /* 0x0000000410007986 */ /* 0x0001e2000c101b24 */
[----:B------:R-:W-:Y:S05]  /*a930*/  BRA `(.L_x_7492) ;  /* 0x0000000c00047947 */ /* 0x000fea0003800000 */
.L_x_7487:
        /* <DEDUP_REMOVED lines=12> */
.L_x_7501:
[----:B------:R-:W-:-:S05]  /*aa00*/  CS2R R6, SRZ ;  /* 0x0000000000067805 */ /* 0x000fca000001ff00 */
[----:B------:R0:W-:Y:S01]  /*aa10*/  STG.E.128 desc[UR36][R16.64], R4 ;  /* 0x0000000410007986 */ /* 0x0001e2000c101d24 */
[----:B------:R-:W-:Y:S05]  /*aa20*/  BRA `(.L_x_7492) ;  /* 0x0000000800c87947 */ /* 0x000fea0003800000 */
.L_x_7500:
        /* <DEDUP_REMOVED lines=25> */
.L_x_7505:
[----:B------:R-:W-:Y:S05]  /*abc0*/  BSYNC B0 ;  /* 0x0000000000007941 */ /* 0x000fea0003800000 */
.L_x_7504:
[----:B------:R-:W-:-:S05]  /*abd0*/  LOP3.LUT R3, R0, R3, RZ, 0xfc, !PT ;  /* 0x0000000300037212 */ /* 0x000fca00078efcff */
[----:B------:R0:W-:Y:S01]  /*abe0*/  STG.E.U8 desc[UR36][R16.64], R3 ;  /* 0x0000000310007986 */ /* 0x0001e2000c101124 */
[----:B------:R-:W-:Y:S05]  /*abf0*/  BRA `(.L_x_7492) ;  /* 0x0000000800547947 */ /* 0x000fea0003800000 */
.L_x_7503:
        /* <DEDUP_REMOVED lines=17> */
.L_x_7507:
[----:B------:R-:W-:Y:S01]  /*ad10*/  IMAD.MOV.U32 R0, RZ, RZ, 0x7f ;  /* 0x0000007fff007424 */ /* 0x000fe200078e00ff */
[----:B------:R-:W-:-:S04]  /*ad20*/  ISETP.GT.U32.AND P0, PT, R2, 0x7f800000, PT ;  /* 0x7f8000000200780c */ /* 0x000fc80003f04070 */
[----:B------:R-:W-:-:S09]  /*ad30*/  SEL R0, R0, 0x7c, P0 ;  /* 0x0000007c00007807 */ /* 0x000fd20000000000 */
.L_x_7508:
[----:B------:R-:W-:Y:S05]  /*ad40*/  BSYNC B0 ;  /* 0x0000000000007941 */ /* 0x000fea0003800000 */
.L_x_7506:
[----:B------:R-:W-:-:S04]  /*ad50*/  LOP3.LUT R2, R3, 0x80000000, RZ, 0xc0, !PT ;  /* 0x8000000003027812 */ /* 0x000fc800078ec0ff */
[----:B------:R-:W-:-:S04]  /*ad60*/  SHF.R.U32.HI R3, RZ, 0x18, R2 ;  /* 0x00000018ff037819 */ /* 0x000fc80000011602 */
[----:B------:R-:W-:-:S05]  /*ad70*/  LOP3.LUT R3, R0, R3, RZ, 0xfc, !PT ;  /* 0x0000000300037212 */ /* 0x000fca00078efcff */
[----:B------:R0:W-:Y:S01]  /*ad80*/  STG.E.U8 desc[UR36][R16.64], R3 ;  /* 0x0000000310007986 */ /* 0x0001e2000c101124 */
[----:B------:R-:W-:Y:S05]  /*ad90*/  BRA `(.L_x_7492) ;  /* 0x0000000400ec7947 */ /* 0x000fea0003800000 */
.L_x_7502:
        /* <DEDUP_REMOVED lines=8> */
.L_x_7499:
        /* <DEDUP_REMOVED lines=11> */
.L_x_7511:
        /* <DEDUP_REMOVED lines=21> */
.L_x_7514:
[----:B------:R-:W-:-:S04]  /*b020*/  LOP3.LUT R2, R3, 0x80000000, RZ, 0xc0, !PT ;  /* 0x8000000003027812 */ /* 0x000fc800078ec0ff */
[----:B------:R-:W-:-:S04]  /*b030*/  SHF.R.U32.HI R3, RZ, 0x18, R2 ;  /* 0x00000018ff037819 */ /* 0x000fc80000011602 */
[----:B------:R-:W-:-:S04]  /*b040*/  LOP3.LUT R0, R0, R3, RZ, 0xfc, !PT ;  /* 0x0000000300007212 */ /* 0x000fc800078efcff */
[----:B------:R-:W-:-:S07]  /*b050*/  PRMT R8, R0, 0x7610, R8 ;  /* 0x0000761000087816 */ /* 0x000fce0000000008 */
.L_x_7513:
[----:B------:R-:W-:Y:S05]  /*b060*/  BSYNC B0 ;  /* 0x0000000000007941 */ /* 0x000fea0003800000 */
.L_x_7512:
[----:B------:R0:W-:Y:S01]  /*b070*/  STG.E.U8 desc[UR36][R16.64], R8 ;  /* 0x0000000810007986 */ /* 0x0001e2000c101124 */
[----:B------:R-:W-:Y:S05]  /*b080*/  BRA `(.L_x_7492) ;  /* 0x0000000400307947 */ /* 0x000fea0003800000 */
.L_x_7510:
        /* <DEDUP_REMOVED lines=21> */
.L_x_7517:
[----:B------:R-:W-:-:S04]  /*b1e0*/  LOP3.LUT R2, R3, 0x80000000, RZ, 0xc0, !PT ;  /* 0x8000000003027812 */ /* 0x000fc800078ec0ff */
[----:B------:R-:W-:-:S04]  /*b1f0*/  SHF.R.U32.HI R3, RZ, 0x18, R2 ;  /* 0x00000018ff037819 */ /* 0x000fc80000011602 */
[----:B------:R-:W-:-:S04]  /*b200*/  LOP3.LUT R0, R0, R3, RZ, 0xfc, !PT ;  /* 0x0000000300007212 */ /* 0x000fc800078efcff */
[----:B------:R-:W-:-:S07]  /*b210*/  PRMT R8, R0, 0x7610, R8 ;  /* 0x0000761000087816 */ /* 0x000fce0000000008 */
.L_x_7516:
[----:B------:R-:W-:Y:S05]  /*b220*/  BSYNC B0 ;  /* 0x0000000000007941 */ /* 0x000fea0003800000 */
.L_x_7515:
[----:B------:R3:W-:Y:S01]  /*b230*/  STG.E.U8 desc[UR36][R16.64], R8 ;  /* 0x0000000810007986 */ /* 0x0007e2000c101124 */
[----:B------:R-:W-:Y:S05]  /*b240*/  BRA `(.L_x_7492) ;  /* 0x0000000000c07947 */ /* 0x000fea0003800000 */
.L_x_7509:
        /* <DEDUP_REMOVED lines=26> */
.L_x_7491:
        /* <DEDUP_REMOVED lines=16> */
.L_x_7520:
[----:B------:R-:W-:Y:S05]  /*b4f0*/  BRA `(.L_x_7492) ;  /* 0x0000000000147947 */ /* 0x000fea0003800000 */
.L_x_7519:
[----:B------:R-:W0:Y:S02]  /*b500*/  F2I.U64.F64.TRUNC R4, R4 ;  /* 0x0000000400047311 */ /* 0x000e24000030d800 */
[----:B0-----:R1:W-:Y:S01]  /*b510*/  STG.E.64 desc[UR36][R16.64], R4 ;  /* 0x0000000410007986 */ /* 0x0013e2000c101b24 */
[----:B------:R-:W-:Y:S05]  /*b520*/  BRA `(.L_x_7492) ;  /* 0x0000000000087947 */ /* 0x000fea0003800000 */
.L_x_7518:
[----:B------:R-:W0:Y:S02]  /*b530*/  F2I.U32.F64.TRUNC R5, R4 ;  /* 0x0000000400057311 */ /* 0x000e24000030d000 */
[----:B0-----:R0:W-:Y:S02]  /*b540*/  STG.E desc[UR36][R16.64], R5 ;  /* 0x0000000510007986 */ /* 0x0011e4000c101924 */
.L_x_7492:
[----:B------:R-:W-:-:S07]  /*b550*/  VIADD R19, R19, 0x80 ;  /* 0x0000008013137836 */ /* 0x000fce0000000000 */
.L_x_7447:
[----:B------:R-:W-:Y:S05]  /*b560*/  BSYNC B6 ;  /* 0x0000000000067941 */ /* 0x000fea0003800000 */
.L_x_7446:
        /* <DEDUP_REMOVED lines=300> */
[----:B------:R-:W-:-:S04]  /*c830*/  SHF.R.U32.HI R2, RZ, UR5, R2 ;  /* 0x00000005ff027c19 */ /* 0x000fc80008011602 */
[----:B------:R-:W-:-:S05]  /*c840*/  IADD3 R3, -R2, RZ, RZ ;  /* 0x000000ff02037210 */ /* 0x000fca0007ffe1ff */
[----:B------:R-:W-:Y:S01]  /*c850*/  IMAD R5, R3, UR4, R5 ;  /* 0x0000000403057c24 */ /* 0x000fe2000f8e0205 */
[----:B------:R-:W-:-:S03]  /*c860*/  ULDC.64 UR4, c[0x0][0x408] ;  /* 0x0001020000047ab9 */ /* 0x000fc60000000a00 */
[C---:B------:R-:W-:Y:S02]  /*c870*/  IMAD R16, R5.reuse, UR4, R16 ;  /* 0x0000000405107c24 */ /* 0x040fe4000f8e0210 */
[----:B------:R-:W-:-:S07]  /*c880*/  IMAD R0, R5, UR5, R0 ;  /* 0x0000000505007c24 */ /* 0x000fce000f8e0200 */
.L_x_7521:
        /* <DEDUP_REMOVED lines=21> */
.L_x_7525:
[----:B------:R-:W2:Y:S02]  /*c9e0*/  LDG.E.U8 R2, desc[UR36][R2.64] ;  /* 0x0000002402027981 */ /* 0x000ea4000c1e1100 */
[----:B--2---:R0:W1:Y:S01]  /*c9f0*/  I2F.F64.U16 R22, R2 ;  /* 0x0000000200167312 */ /* 0x0040620000101800 */
[----:B------:R-:W-:Y:S05]  /*ca00*/  BRA `(.L_x_7527) ;  /* 0x0000000c00707947 */ /* 0x000fea0003800000 */
.L_x_7524:
        /* <DEDUP_REMOVED lines=9> */
.L_x_7529:
[----:B------:R-:W2:Y:S02]  /*caa0*/  LDG.E R2, desc[UR36][R2.64] ;  /* 0x0000002402027981 */ /* 0x000ea4000c1e1900 */
[----:B--2---:R0:W1:Y:S01]  /*cab0*/  I2F.F64 R22, R2 ;  /* 0x0000000200167312 */ /* 0x0040620000201c00 */
[----:B------:R-:W-:Y:S05]  /*cac0*/  BRA `(.L_x_7527) ;  /* 0x0000000c00407947 */ /* 0x000fea0003800000 */
.L_x_7528:
[----:B------:R-:W2:Y:S02]  /*cad0*/  LDG.E.U16 R2, desc[UR36][R2.64] ;  /* 0x0000002402027981 */ /* 0x000ea4000c1e1500 */
[----:B--2---:R0:W1:Y:S01]  /*cae0*/  I2F.F64.S16 R22, R2 ;  /* 0x0000000200167312 */ /* 0x0040620000101c00 */
[----:B------:R-:W-:Y:S05]  /*caf0*/  BRA `(.L_x_7527) ;  /* 0x0000000c00347947 */ /* 0x000fea0003800000 */
.L_x_7523:
        /* <DEDUP_REMOVED lines=10> */
.L_x_7531:
[----:B------:R-:W2:Y:S02]  /*cba0*/  LDG.E.U16 R0, desc[UR36][R2.64] ;  /* 0x0000002402007981 */ /* 0x000ea4000c1e1500 */
[----:B--2---:R-:W-:-:S05]  /*cbb0*/  HADD2.F32 R0, -RZ, R0.H0_H0 ;  /* 0x20000000ff007230 */ /* 0x004fca0000004100 */
[----:B------:R-:W-:-:S04]  /*cbc0*/  FMUL.FTZ R0, R0, 1 ;  /* 0x3f80000000007820 */ /* 0x000fc80000410000 */
[----:B------:R0:W1:Y:S01]  /*cbd0*/  F2F.F64.F32 R22, R0 ;  /* 0x0000000000167310 */ /* 0x0000620000201800 */
[----:B------:R-:W-:Y:S05]  /*cbe0*/  BRA `(.L_x_7527) ;  /* 0x0000000800f87947 */ /* 0x000fea0003800000 */
.L_x_7530:
        /* <DEDUP_REMOVED lines=8> */
[----:B------:R-:W3:Y:S01]  /*cc70*/  F2F.F64.F32 R22, R22 ;  /* 0x0000001600167310 */ /* 0x000ee20000201800 */
[----:B------:R-:W-:Y:S05]  /*cc80*/  BRA `(.L_x_7527) ;  /* 0x0000000800d07947 */ /* 0x000fea0003800000 */
.L_x_7533:
[----:B------:R-:W2:Y:S02]  /*cc90*/  LDG.E.U16 R2, desc[UR36][R2.64] ;  /* 0x0000002402027981 */ /* 0x000ea4000c1e1500 */
[----:B--2---:R-:W-:-:S05]  /*cca0*/  HADD2.F32 R0, -RZ, R2.H0_H0 ;  /* 0x20000002ff007230 */ /* 0x004fca0000004100 */
[----:B------:R-:W-:-:S04]  /*ccb0*/  FMUL.FTZ R0, R0, 1 ;  /* 0x3f80000000007820 */ /* 0x000fc80000410000 */
[----:B------:R4:W0:Y:S01]  /*ccc0*/  F2F.F64.F32 R22, R0 ;  /* 0x0000000000167310 */ /* 0x0008220000201800 */
[----:B------:R-:W-:Y:S05]  /*ccd0*/  BRA `(.L_x_7527) ;  /* 0x0000000800bc7947 */ /* 0x000fea0003800000 */
.L_x_7532:
[----:B------:R0:W5:Y:S01]  /*cce0*/  LDG.E.64 R22, desc[UR36][R2.64] ;  /* 0x0000002402167981 */ /* 0x000162000c1e1b00 */
[----:B------:R-:W-:Y:S05]  /*ccf0*/  BRA `(.L_x_7527) ;  /* 0x0000000800b47947 */ /* 0x000fea0003800000 */
.L_x_7522:
        /* <DEDUP_REMOVED lines=13> */
.L_x_7536:
[----:B------:R0:W5:Y:S01]  /*cdd0*/  LDG.E.64 R22, desc[UR36][R2.64] ;  /* 0x0000002402167981 */ /* 0x000162000c1e1b00 */
[----:B------:R-:W-:Y:S05]  /*cde0*/  BRA `(.L_x_7527) ;  /* 0x0000000800787947 */ /* 0x000fea0003800000 */
.L_x_7535:
        /* <DEDUP_REMOVED lines=28> */
.L_x_7538:
        /* <DEDUP_REMOVED lines=15> */
.L_x_7537:
[----:B------:R-:W2:Y:S02]  /*d0a0*/  LDG.E.U16 R0, desc[UR36][R2.64] ;  /* 0x0000002402007981 */ /* 0x000ea4000c1e1500 */
[----:B--2---:R-:W-:-:S04]  /*d0b0*/  IMAD.U32 R0, R0, 0x10000, RZ ;  /* 0x0001000000007824 */ /* 0x004fc800078e00ff */
[----:B------:R-:W-:-:S04]  /*d0c0*/  FMUL.FTZ R0, R0, 1 ;  /* 0x3f80000000007820 */ /* 0x000fc80000410000 */
[----:B------:R0:W1:Y:S01]  /*d0d0*/  F2F.F64.F32 R22, R0 ;  /* 0x0000000000167310 */ /* 0x0000620000201800 */
[----:B------:R-:W-:Y:S05]  /*d0e0*/  BRA `(.L_x_7527) ;  /* 0x0000000400b87947 */ /* 0x000fea0003800000 */
.L_x_7534:
        /* <DEDUP_REMOVED lines=11> */
.L_x_7541:
        /* <DEDUP_REMOVED lines=21> */
.L_x_7545:
[----:B------:R-:W-:Y:S05]  /*d2f0*/  BSYNC B1 ;  /* 0x0000000000017941 */ /* 0x000fea0003800000 */
.L_x_7544:
[----:B------:R-:W-:Y:S01]  /*d300*/  LEA R3, R0, 0x3b800000, 0x17 ;  /* 0x3b80000000037811 */ /* 0x000fe200078eb8ff */
[----:B------:R-:W-:-:S05]  /*d310*/  IMAD.SHL.U32 R0, R2, 0x100000, RZ ;  /* 0x0010000002007824 */ /* 0x000fca00078e00ff */
[----:B------:R-:W-:-:S07]  /*d320*/  LOP3.LUT R0, R3, R0, R4, 0xfe, !PT ;  /* 0x0000000003007212 */ /* 0x000fce00078efe04 */
.L_x_7543:
[----:B------:R-:W-:Y:S05]  /*d330*/  BSYNC B0 ;  /* 0x0000000000007941 */ /* 0x000fea0003800000 */
.L_x_7542:
[----:B------:R-:W-:-:S04]  /*d340*/  FMUL.FTZ R0, R0, 1 ;  /* 0x3f80000000007820 */ /* 0x000fc80000410000 */
[----:B------:R0:W1:Y:S01]  /*d350*/  F2F.F64.F32 R22, R0 ;  /* 0x0000000000167310 */ /* 0x0000620000201800 */
[----:B------:R-:W-:Y:S05]  /*d360*/  BRA `(.L_x_7527) ;  /* 0x0000000400187947 */ /* 0x000fea0003800000 */
.L_x_7540:
        /* <DEDUP_REMOVED lines=21> */
.L_x_7549:
[----:B------:R-:W-:Y:S05]  /*d4c0*/  BSYNC B1 ;  /* 0x0000000000017941 */ /* 0x000fea0003800000 */
.L_x_7548:
[----:B------:R-:W-:Y:S01]  /*d4d0*/  LEA R3, R0, 0x37800000, 0x17 ;  /* 0x3780000000037811 */ /* 0x000fe200078eb8ff */
[----:B------:R-:W-:-:S05]  /*d4e0*/  IMAD.SHL.U32 R0, R2, 0x200000, RZ ;  /* 0x0020000002007824 */ /* 0x000fca00078e00ff */
[----:B------:R-:W-:-:S07]  /*d4f0*/  LOP3.LUT R0, R3, R0, R4, 0xfe, !PT ;  /* 0x0000000003007212 */ /* 0x000fce00078efe04 */
.L_x_7547:
[----:B------:R-:W-:Y:S05]  /*d500*/  BSYNC B0 ;  /* 0x0000000000007941 */ /* 0x000fea0003800000 */
.L_x_7546:
[----:B------:R-:W-:-:S04]  /*d510*/  FMUL.FTZ R0, R0, 1 ;  /* 0x3f80000000007820 */ /* 0x000fc80000410000 */
[----:B------:R0:W1:Y:S01]  /*d520*/  F2F.F64.F32 R22, R0 ;  /* 0x0000000000167310 */ /* 0x0000620000201800 */
[----:B------:R-:W-:Y:S05]  /*d530*/  BRA `(.L_x_7527) ;  /* 0x0000000000a47947 */ /* 0x000fea0003800000 */
.L_x_7539:
        /* <DEDUP_REMOVED lines=8> */
[----:B------:R-:W-:Y:S01]  /*d5c0*/  HFMA2.MMA R0, -RZ, RZ, 3.814697265625e-06, 0 ;  /* 0x00400000ff007435 */ /* 0x000fe200000001ff */
[----:B--2---:R-:W-:-:S13]  /*d5d0*/  ISETP.NE.AND P0, PT, R2, RZ, PT ;  /* 0x000000ff0200720c */ /* 0x004fda0003f05270 */
[----:B------:R-:W-:Y:S05]  /*d5e0*/  @!P0 BRA `(.L_x_7553) ;  /* 0x00000000000c8947 */ /* 0x000fea0003800000 */
[----:B------:R-:W-:-:S13]  /*d5f0*/  ISETP.NE.AND P0, PT, R2, 0xff, PT ;  /* 0x000000ff0200780c */ /* 0x000fda0003f05270 */
[----:B------:R-:W-:Y:S02]  /*d600*/  @!P0 IMAD.MOV.U32 R0, RZ, RZ, 0x7f800001 ;  /* 0x7f800001ff008424 */ /* 0x000fe400078e00ff */
[----:B------:R-:W-:-:S07]  /*d610*/  @P0 IMAD.SHL.U32 R0, R2, 0x800000, RZ ;  /* 0x0080000002000824 */ /* 0x000fce00078e00ff */
.L_x_7553:
[----:B------:R-:W-:Y:S05]  /*d620*/  BSYNC B0 ;  /* 0x0000000000007941 */ /* 0x000fea0003800000 */
.L_x_7552:
[----:B------:R-:W-:-:S04]  /*d630*/  FMUL.FTZ R0, R0, 1 ;  /* 0x3f80000000007820 */ /* 0x000fc80000410000 */
[----:B------:R0:W1:Y:S01]  /*d640*/  F2F.F64.F32 R22, R0 ;  /* 0x0000000000167310 */ /* 0x0000620000201800 */
[----:B------:R-:W-:Y:S05]  /*d650*/  BRA `(.L_x_7527) ;  /* 0x00000000005c7947 */ /* 0x000fea0003800000 */
.L_x_7526:
        /* <DEDUP_REMOVED lines=16> */
.L_x_7554:
[----:B------:R-:W-:Y:S01]  /*d760*/  CS2R R22, SRZ ;  /* 0x0000000000167805 */ /* 0x000fe2000001ff00 */
[----:B------:R-:W-:Y:S06]  /*d770*/  BRA `(.L_x_7527) ;  /* 0x0000000000147947 */ /* 0x000fec0003800000 */
.L_x_7551:
[----:B------:R-:W2:Y:S02]  /*d780*/  LDG.E.64 R22, desc[UR36][R2.64] ;  /* 0x0000002402167981 */ /* 0x000ea4000c1e1b00 */
[----:B--2---:R-:W0:Y:S01]  /*d790*/  I2F.F64.U64 R22, R22 ;  /* 0x0000001600167312 */ /* 0x004e220000301800 */
[----:B------:R-:W-:Y:S05]  /*d7a0*/  BRA `(.L_x_7527) ;  /* 0x0000000000087947 */ /* 0x000fea0003800000 */
.L_x_7550:
[----:B------:R-:W2:Y:S02]  /*d7b0*/  LDG.E R2, desc[UR36][R2.64] ;  /* 0x0000002402027981 */ /* 0x000ea4000c1e1900 */
[----:B--2---:R0:W1:Y:S02]  /*d7c0*/  I2F.F64.U32 R22, R2 ;  /* 0x0000000200167312 */ /* 0x0040640000201800 */
.L_x_7527:
[C---:B0123-5:R-:W-:Y:S01]  /*d7d0*/  FSETP.GEU.FTZ.AND P1, PT, R23.reuse, 1.7916666269302368164, PT ;  /* 0x3fe555551700780b */ /* 0x06ffe20003f3e000 */
        /* <DEDUP_REMOVED lines=9> */
[----:B------:R-:W-:Y:S02]  /*d870*/  @!P0 IMAD.MOV.U32 R2, RZ, RZ, R4 ;  /* 0x000000ffff028224 */ /* 0x000fe400078e0004 */
[----:B----4-:R-:W-:-:S05]  /*d880*/  VIADD R0, R3, 0xffffffff ;  /* 0xffffffff03007836 */ /* 0x010fca0000000000 */
        /* <DEDUP_REMOVED lines=74> */
.L_x_7556:
        /* <DEDUP_REMOVED lines=23> */
.L_x_7559:
[----:B------:R-:W-:Y:S05]  /*dea0*/  BSYNC B1 ;  /* 0x0000000000017941 */ /* 0x000fea0003800000 */
.L_x_7558:
[----:B------:R-:W-:Y:S01]  /*deb0*/  DMUL R2, R2, R22 ;  /* 0x0000001602027228 */ /* 0x000fe20000000000 */
[----:B------:R-:W-:Y:S01]  /*dec0*/  MOV R8, 0xceb2dc44 ;  /* 0xceb2dc4400087802 */ /* 0x000fe20000000f00 */
[----:B------:R-:W-:Y:S01]  /*ded0*/  IMAD.MOV.U32 R9, RZ, RZ, 0x3ed087ff ;  /* 0x3ed087ffff097424 */ /* 0x000fe200078e00ff */
[----:B------:R-:W-:Y:S01]  /*dee0*/  UMOV UR4, 0x2fbe14b5 ;  /* 0x2fbe14b500047882 */ /* 0x000fe20000000000 */
        /* <DEDUP_REMOVED lines=25> */
.L_x_7557:
[----:B------:R-:W-:Y:S05]  /*e080*/  BSYNC B0 ;  /* 0x0000000000007941 */ /* 0x000fea0003800000 */
.L_x_7555:
        /* <DEDUP_REMOVED lines=15> */
.L_x_7563:
[----:B------:R-:W0:Y:S02]  /*e180*/  F2I.S64.F64.TRUNC R4, R4 ;  /* 0x0000000400047311 */ /* 0x000e24000030d900 */
[----:B0-----:R-:W-:-:S05]  /*e190*/  IMAD.MOV.U32 R3, RZ, RZ, R4 ;  /* 0x000000ffff037224 */ /* 0x001fca00078e0004 */
[----:B------:R-:W-:Y:S01]  /*e1a0*/  STG.E.U8 desc[UR36][R16.64], R3 ;  /* 0x0000000310007986 */ /* 0x000fe2000c101124 */
[----:B------:R-:W-:Y:S05]  /*e1b0*/  EXIT ;  /* 0x000000000000794d */ /* 0x000fea0003800000 */
.L_x_7562:
        /* <DEDUP_REMOVED lines=9> */
.L_x_7566:
[----:B------:R-:W0:Y:S02]  /*e250*/  F2I.F64.TRUNC R5, R4 ;  /* 0x0000000400057311 */ /* 0x000e24000030d100 */
[----:B0-----:R-:W-:Y:S01]  /*e260*/  STG.E desc[UR36][R16.64], R5 ;  /* 0x0000000510007986 */ /* 0x001fe2000c101924 */
[----:B------:R-:W-:Y:S05]  /*e270*/  EXIT ;  /* 0x000000000000794d */ /* 0x000fea0003800000 */
.L_x_7565:
[----:B------:R-:W0:Y:S02]  /*e280*/  F2I.F64.TRUNC R5, R4 ;  /* 0x0000000400057311 */ /* 0x000e24000030d100 */
[----:B0-----:R-:W-:Y:S01]  /*e290*/  STG.E.U16 desc[UR36][R16.64], R5 ;  /* 0x0000000510007986 */ /* 0x001fe2000c101524 */
[----:B------:R-:W-:Y:S05]  /*e2a0*/  EXIT ;  /* 0x000000000000794d */ /* 0x000fea0003800000 */
.L_x_7561:
        /* <DEDUP_REMOVED lines=13> */
.L_x_7568:
        /* <DEDUP_REMOVED lines=8> */
.L_x_7567:
        /* <DEDUP_REMOVED lines=14> */
.L_x_7570:
        /* <DEDUP_REMOVED lines=9> */
.L_x_7569:
[----:B------:R-:W-:Y:S01]  /*e570*/  STG.E.64 desc[UR36][R16.64], R4 ;  /* 0x0000000410007986 */ /* 0x000fe2000c101b24 */
[----:B------:R-:W-:Y:S05]  /*e580*/  EXIT ;  /* 0x000000000000794d */ /* 0x000fea0003800000 */
.L_x_7560:
        /* <DEDUP_REMOVED lines=12> */
.L_x_7573:
[----:B------:R-:W-:-:S05]  /*e650*/  CS2R R6, SRZ ;  /* 0x0000000000067805 */ /* 0x000fca000001ff00 */
[----:B------:R-:W-:Y:S01]  /*e660*/  STG.E.128 desc[UR36][R16.64], R4 ;  /* 0x0000000410007986 */ /* 0x000fe2000c101d24 */
[----:B------:R-:W-:Y:S05]  /*e670*/  EXIT ;  /* 0x000000000000794d */ /* 0x000fea0003800000 */
.L_x_7572:
        /* <DEDUP_REMOVED lines=25> */
.L_x_7577:
[----:B------:R-:W-:Y:S05]  /*e810*/  BSYNC B0 ;  /* 0x0000000000007941 */ /* 0x000fea0003800000 */
.L_x_7576:
[----:B------:R-:W-:-:S05]  /*e820*/  LOP3.LUT R3, R0, R3, RZ, 0xfc, !PT ;  /* 0x0000000300037212 */ /* 0x000fca00078efcff */
[----:B------:R-:W-:Y:S01]  /*e830*/  STG.E.U8 desc[UR36][R16.64], R3 ;  /* 0x0000000310007986 */ /* 0x000fe2000c101124 */
[----:B------:R-:W-:Y:S05]  /*e840*/  EXIT ;  /* 0x000000000000794d */ /* 0x000fea0003800000 */
.L_x_7575:
        /* <DEDUP_REMOVED lines=17> */
.L_x_7579:
[----:B------:R-:W-:Y:S01]  /*e960*/  IMAD.MOV.U32 R0, RZ, RZ, 0x7f ;  /* 0x0000007fff007424 */ /* 0x000fe200078e00ff */
[----:B------:R-:W-:-:S04]  /*e970*/  ISETP.GT.U32.AND P0, PT, R2, 0x7f800000, PT ;  /* 0x7f8000000200780c */ /* 0x000fc80003f04070 */
[----:B------:R-:W-:-:S09]  /*e980*/  SEL R0, R0, 0x7c, P0 ;  /* 0x0000007c00007807 */ /* 0x000fd20000000000 */
.L_x_7580:
[----:B------:R-:W-:Y:S05]  /*e990*/  BSYNC B0 ;  /* 0x0000000000007941 */ /* 0x000fea0003800000 */
.L_x_7578:
[----:B------:R-:W-:-:S04]  /*e9a0*/  LOP3.LUT R2, R3, 0x80000000, RZ, 0xc0, !PT ;  /* 0x8000000003027812 */ /* 0x000fc800078ec0ff */
[----:B------:R-:W-:-:S04]  /*e9b0*/  SHF.R.U32.HI R3, RZ, 0x18, R2 ;  /* 0x00000018ff037819 */ /* 0x000fc80000011602 */
[----:B------:R-:W-:-:S05]  /*e9c0*/  LOP3.LUT R3, R0, R3, RZ, 0xfc, !PT ;  /* 0x0000000300037212 */ /* 0x000fca00078efcff */
[----:B------:R-:W-:Y:S01]  /*e9d0*/  STG.E.U8 desc[UR36][R16.64], R3 ;  /* 0x0000000310007986 */ /* 0x000fe2000c101124 */
[----:B------:R-:W-:Y:S05]  /*e9e0*/  EXIT ;  /* 0x000000000000794d */ /* 0x000fea0003800000 */
.L_x_7574:
        /* <DEDUP_REMOVED lines=8> */
.L_x_7571:
        /* <DEDUP_REMOVED lines=11> */
.L_x_7583:
        /* <DEDUP_REMOVED lines=21> */
.L_x_7586:
[----:B------:R-:W-:-:S04]  /*ec70*/  LOP3.LUT R2, R3, 0x80000000, RZ, 0xc0, !PT ;  /* 0x8000000003027812 */ /* 0x000fc800078ec0ff */
[----:B------:R-:W-:-:S04]  /*ec80*/  SHF.R.U32.HI R3, RZ, 0x18, R2 ;  /* 0x00000018ff037819 */ /* 0x000fc80000011602 */
[----:B------:R-:W-:-:S04]  /*ec90*/  LOP3.LUT R0, R0, R3, RZ, 0xfc, !PT ;  /* 0x0000000300007212 */ /* 0x000fc800078efcff */
[----:B------:R-:W-:-:S07]  /*eca0*/  PRMT R8, R0, 0x7610, R8 ;  /* 0x0000761000087816 */ /* 0x000fce0000000008 */
.L_x_7585:
[----:B------:R-:W-:Y:S05]  /*ecb0*/  BSYNC B0 ;  /* 0x0000000000007941 */ /* 0x000fea0003800000 */
.L_x_7584:
[----:B------:R-:W-:Y:S01]  /*ecc0*/  STG.E.U8 desc[UR36][R16.64], R8 ;  /* 0x0000000810007986 */ /* 0x000fe2000c101124 */
[----:B------:R-:W-:Y:S05]  /*ecd0*/  EXIT ;  /* 0x000000000000794d */ /* 0x000fea0003800000 */
.L_x_7582:
        /* <DEDUP_REMOVED lines=21> */
.L_x_7589:
[----:B------:R-:W-:-:S04]  /*ee30*/  LOP3.LUT R2, R3, 0x80000000, RZ, 0xc0, !PT ;  /* 0x8000000003027812 */ /* 0x000fc800078ec0ff */
[----:B------:R-:W-:-:S04]  /*ee40*/  SHF.R.U32.HI R3, RZ, 0x18, R2 ;  /* 0x00000018ff037819 */ /* 0x000fc80000011602 */
[----:B------:R-:W-:-:S04]  /*ee50*/  LOP3.LUT R0, R0, R3, RZ, 0xfc, !PT ;  /* 0x0000000300007212 */ /* 0x000fc800078efcff */
[----:B------:R-:W-:-:S07]  /*ee60*/  PRMT R8, R0, 0x7610, R8 ;  /* 0x0000761000087816 */ /* 0x000fce0000000008 */
.L_x_7588:
[----:B------:R-:W-:Y:S05]  /*ee70*/  BSYNC B0 ;  /* 0x0000000000007941 */ /* 0x000fea0003800000 */
.L_x_7587:
[----:B------:R-:W-:Y:S01]  /*ee80*/  STG.E.U8 desc[UR36][R16.64], R8 ;  /* 0x0000000810007986 */ /* 0x000fe2000c101124 */
[----:B------:R-:W-:Y:S05]  /*ee90*/  EXIT ;  /* 0x000000000000794d */ /* 0x000fea0003800000 */
.L_x_7581:
        /* <DEDUP_REMOVED lines=24> */
[----:B------:R-:W-:Y:S01]  /*f020*/  STG.E.U8 desc[UR36][R16.64], R3 ;  /* 0x0000000310007986 */ /* 0x000fe2000c101124 */
[----:B------:R-:W-:Y:S05]  /*f030*/  EXIT ;  /* 0x000000000000794d */ /* 0x000fea0003800000 */
.L_x_7564:
        /* <DEDUP_REMOVED lines=16> */
.L_x_7592:
[----:B------:R-:W-:Y:S05]  /*f140*/  EXIT ;  /* 0x000000000000794d */ /* 0x000fea0003800000 */
.L_x_7591:
[----:B------:R-:W0:Y:S02]  /*f150*/  F2I.U64.F64.TRUNC R4, R4 ;  /* 0x0000000400047311 */ /* 0x000e24000030d800 */
[----:B0-----:R-:W-:Y:S01]  /*f160*/  STG.E.64 desc[UR36][R16.64], R4 ;  /* 0x0000000410007986 */ /* 0x001fe2000c101b24 */
[----:B------:R-:W-:Y:S05]  /*f170*/  EXIT ;  /* 0x000000000000794d */ /* 0x000fea0003800000 */
.L_x_7590:
[----:B------:R-:W0:Y:S02]  /*f180*/  F2I.U32.F64.TRUNC R5, R4 ;  /* 0x0000000400057311 */ /* 0x000e24000030d000 */
[----:B0-----:R-:W-:Y:S01]  /*f190*/  STG.E desc[UR36][R16.64], R5 ;  /* 0x0000000510007986 */ /* 0x001fe2000c101924 */
[----:B------:R-:W-:Y:S05]  /*f1a0*/  EXIT ;  /* 0x000000000000794d */ /* 0x000fea0003800000 */
        .weak           $__internal_14_$__cuda_sm20_div_rn_f64_full
        .type           $__internal_14_$__cuda_sm20_div_rn_f64_full,@function
        .size           $__internal_14_$__cuda_sm20_div_rn_f64_full,(.L_x_13244 - $__internal_14_$__cuda_sm20_div_rn_f64_full)
$__internal_14_$__cuda_sm20_div_rn_f64_full:
[C---:B------:R-:W-:Y:S01]  /*f1b0*/  FSETP.GEU.AND P0, PT, |R5|.reuse, 1.469367938527859385e-39, PT ;  /* 0x001000000500780b */ /* 0x040fe20003f0e200 */
[----:B------:R-:W-:Y:S01]  /*f1c0*/  IMAD.MOV.U32 R24, RZ, RZ, R6 ;  /* 0x000000ffff187224 */ /* 0x000fe200078e0006 */
[----:B------:R-:W-:Y:S01]  /*f1d0*/  LOP3.LUT R26, R5, 0x800fffff, RZ, 0xc0, !PT ;  /* 0x800fffff051a7812 */ /* 0x000fe200078ec0ff */
[----:B------:R-:W-:Y:S01]  /*f1e0*/  BSSY B2, `(.L_x_7593) ;  /* 0x0000054000027945 */ /* 0x000fe20003800000 */
[C---:B------:R-:W-:Y:S02]  /*f1f0*/  FSETP.GEU.AND P2, PT, |R7|.reuse, 1.469367938527859385e-39, PT ;  /* 0x001000000700780b */ /* 0x040fe40003f4e200 */
[----:B------:R-:W-:Y:S01]  /*f200*/  LOP3.LUT R27, R26, 0x3ff00000, RZ, 0xfc, !PT ;  /* 0x3ff000001a1b7812 */ /* 0x000fe200078efcff */
[----:B------:R-:W-:Y:S01]  /*f210*/  IMAD.MOV.U32 R26, RZ, RZ, R4 ;  /* 0x000000ffff1a7224 */ /* 0x000fe200078e0004 */
[----:B------:R-:W-:Y:S02]  /*f220*/  MOV R8, 0x1 ;  /* 0x0000000100087802 */ /* 0x000fe40000000f00 */
[----:B------:R-:W-:-:S02]  /*f230*/  LOP3.LUT R3, R7, 0x7ff00000, RZ, 0xc0, !PT ;  /* 0x7ff0000007037812 */ /* 0x000fc400078ec0ff */
[----:B------:R-:W-:Y:S01]  /*f240*/  LOP3.LUT R18, R5, 0x7ff00000, RZ, 0xc0, !PT ;  /* 0x7ff0000005127812 */ /* 0x000fe200078ec0ff */
[----:B------:R-:W-:Y:S02]  /*f250*/  @!P0 DMUL R26, R4, 8.98846567431157953865e+307 ;  /* 0x7fe00000041a8828 */ /* 0x000fe40000000000 */
[----:B------:R-:W-:Y:S01]  /*f260*/  IMAD.MOV.U32 R15, RZ, RZ, R3 ;  /* 0x000000ffff0f7224 */ /* 0x000fe200078e0003 */
[----:B------:R-:W-:Y:S02]  /*f270*/  ISETP.GE.U32.AND P1, PT, R3, R18, PT ;  /* 0x000000120300720c */ /* 0x000fe40003f26070 */
[----:B------:R-:W-:Y:S01]  /*f280*/  @!P2 LOP3.LUT R0, R5, 0x7ff00000, RZ, 0xc0, !PT ;  /* 0x7ff000000500a812 */ /* 0x000fe200078ec0ff */
[----:B------:R-:W0:Y:S03]  /*f290*/  MUFU.RCP64H R9, R27 ;  /* 0x0000001b00097308 */ /* 0x000e260000001800 */
[----:B------:R-:W-:Y:S01]  /*f2a0*/  @!P2 ISETP.GE.U32.AND P3, PT, R3, R0, PT ;  /* 0x000000000300a20c */ /* 0x000fe20003f66070 */
[----:B------:R-:W-:Y:S01]  /*f2b0*/  IMAD.MOV.U32 R0, RZ, RZ, 0x1ca00000 ;  /* 0x1ca00000ff007424 */ /* 0x000fe200078e00ff */
[----:B------:R-:W-:-:S04]  /*f2c0*/  @!P0 LOP3.LUT R18, R27, 0x7ff00000, RZ, 0xc0, !PT ;  /* 0x7ff000001b128812 */ /* 0x000fc800078ec0ff */
[----:B------:R-:W-:Y:S01]  /*f2d0*/  SEL R25, R0, 0x63400000, !P1 ;  /* 0x6340000000197807 */ /* 0x000fe20004800000 */
[----:B------:R-:W-:-:S03]  /*f2e0*/  VIADD R21, R18, 0xffffffff ;  /* 0xffffffff12157836 */ /* 0x000fc60000000000 */
        /* <DEDUP_REMOVED lines=8> */
[----:B------:R-:W-:-:S06]  /*f370*/  @!P2 IMAD.MOV.U32 R8, RZ, RZ, RZ ;  /* 0x000000ffff08a224 */ /* 0x000fcc00078e00ff */
[----:B------:R-:W-:Y:S02]  /*f380*/  @!P2 DFMA R24, R24, 2, -R8 ;  /* 0x400000001818a82b */ /* 0x000fe40000000808 */
[----:B------:R-:W-:-:S08]  /*f390*/  DFMA R8, R10, R12, R10 ;  /* 0x0000000c0a08722b */ /* 0x000fd0000000000a */
        /* <DEDUP_REMOVED lines=26> */
[----:B------:R-:W-:Y:S01]  /*f540*/  MOV R6, RZ ;  /* 0x000000ff00067202 */ /* 0x000fe20000000f00 */
[----:B------:R-:W-:Y:S01]  /*f550*/  DMUL.RP R10, R12, R10 ;  /* 0x0000000a0c0a7228 */ /* 0x000fe20000008000 */
[----:B------:R-:W-:-:S04]  /*f560*/  IADD3 R3, -R0, -0x43300000, RZ ;  /* 0xbcd0000000037810 */ /* 0x000fc80007ffe1ff */
[----:B------:R-:W-:-:S05]  /*f570*/  DFMA R6, R8, -R6, R12 ;  /* 0x800000060806722b */ /* 0x000fca000000000c */
[----:B------:R-:W-:-:S05]  /*f580*/  LOP3.LUT R5, R11, R5, RZ, 0x3c, !PT ;  /* 0x000000050b057212 */ /* 0x000fca00078e3cff */
[----:B------:R-:W-:-:S04]  /*f590*/  FSETP.NEU.AND P0, PT, |R7|, R3, PT ;  /* 0x000000030700720b */ /* 0x000fc80003f0d200 */
[----:B------:R-:W-:Y:S02]  /*f5a0*/  FSEL R8, R10, R8, !P0 ;  /* 0x000000080a087208 */ /* 0x000fe40004000000 */
[----:B------:R-:W-:Y:S01]  /*f5b0*/  FSEL R9, R5, R9, !P0 ;  /* 0x0000000905097208 */ /* 0x000fe20004000000 */
[----:B------:R-:W-:Y:S06]  /*f5c0*/  BRA `(.L_x_7595) ;  /* 0x0000000000547947 */ /* 0x000fec0003800000 */
.L_x_7594:
        /* <DEDUP_REMOVED lines=16> */
.L_x_7597:
[----:B------:R-:W-:Y:S01]  /*f6d0*/  LOP3.LUT R9, R5, 0x80000, RZ, 0xfc, !PT ;  /* 0x0008000005097812 */ /* 0x000fe200078efcff */
[----:B------:R-:W-:Y:S01]  /*f6e0*/  IMAD.MOV.U32 R8, RZ, RZ, R4 ;  /* 0x000000ffff087224 */ /* 0x000fe200078e0004 */
[----:B------:R-:W-:Y:S06]  /*f6f0*/  BRA `(.L_x_7595) ;  /* 0x0000000000087947 */ /* 0x000fec0003800000 */
.L_x_7596:
[----:B------:R-:W-:Y:S01]  /*f700*/  LOP3.LUT R9, R7, 0x80000, RZ, 0xfc, !PT ;  /* 0x0008000007097812 */ /* 0x000fe200078efcff */
[----:B------:R-:W-:-:S07]  /*f710*/  IMAD.MOV.U32 R8, RZ, RZ, R6 ;  /* 0x000000ffff087224 */ /* 0x000fce00078e0006 */
.L_x_7595:
[----:B------:R-:W-:Y:S05]  /*f720*/  BSYNC B2 ;  /* 0x0000000000027941 */ /* 0x000fea0003800000 */
.L_x_7593:
[----:B------:R-:W-:Y:S02]  /*f730*/  IMAD.MOV.U32 R15, RZ, RZ, 0x0 ;  /* 0x00000000ff0f7424 */ /* 0x000fe400078e00ff */
[----:B------:R-:W-:Y:S02]  /*f740*/  IMAD.MOV.U32 R4, RZ, RZ, R8 ;  /* 0x000000ffff047224 */ /* 0x000fe400078e0008 */
[----:B------:R-:W-:Y:S01]  /*f750*/  IMAD.MOV.U32 R3, RZ, RZ, R9 ;  /* 0x000000ffff037224 */ /* 0x000fe200078e0009 */
[----:B------:R-:W-:Y:S06]  /*f760*/  RET.REL.NODEC R14 `(_ZN2at6native18elementwise_kernelILi128ELi4EZNS0_15gpu_kernel_implIZZZNS0_17log1p_kernel_cudaERNS_18TensorIteratorBaseEENKUlvE_clEvENKUlvE_clEvEUldE_EEvS4_RKT_EUliE_EEviT1_) ;  /* 0xffffff080e247950 */ /* 0x000fec0003c3ffff */
.L_x_7598:
        /* <DEDUP_REMOVED lines=9> */
.L_x_13244:


//--------------------- .text._ZN2at6native27unrolled_elementwise_kernelIZZZNS0_17log1p_kernel_cudaERNS_18TensorIteratorBaseEENKUlvE_clEvENKUlvE_clEvEUldE_St5arrayIPcLm2EELi4E23TrivialOffsetCalculatorILi1EjESB_NS0_6memory12LoadWithCastILi1EEENSC_13StoreWithCastILi1EEEEEviT_T0_T2_T3_T4_T5_ --------------------------
	.section	.text._ZN2at6native27unrolled_elementwise_kernelIZZZNS0_17log1p_kernel_cudaERNS_18TensorIteratorBaseEENKUlvE_clEvENKUlvE_clEvEUldE_St5arrayIPcLm2EELi4E23TrivialOffsetCalculatorILi1EjESB_NS0_6memory12LoadWithCastILi1EEENSC_13StoreWithCastILi1EEEEEviT_T0_T2_T3_T4_T5_,"ax",@progbits
	.align	128
        .global         _ZN2at6native27unrolled_elementwise_kernelIZZZNS0_17log1p_kernel_cudaERNS_18TensorIteratorBaseEENKUlvE_clEvENKUlvE_clEvEUldE_St5arrayIPcLm2EELi4E23TrivialOffsetCalculatorILi1EjESB_NS0_6memory12LoadWithCastILi1EEENSC_13StoreWithCastILi1EEEEEviT_T0_T2_T3_T4_T5_
        .type           _ZN2at6native27unrolled_elementwise_kernelIZZZNS0_17log1p_kernel_cudaERNS_18TensorIteratorBaseEENKUlvE_clEvENKUlvE_clEvEUldE_St5arrayIPcLm2EELi4E23TrivialOffsetCalculatorILi1EjESB_NS0_6memory12LoadWithCastILi1EEENSC_13StoreWithCastILi1EEEEEviT_T0_T2_T3_T4_T5_,@function
        .size           _ZN2at6native27unrolled_elementwise_kernelIZZZNS0_17log1p_kernel_cudaERNS_18TensorIteratorBaseEENKUlvE_clEvENKUlvE_clEvEUldE_St5arrayIPcLm2EELi4E23TrivialOffsetCalculatorILi1EjESB_NS0_6memory12LoadWithCastILi1EEENSC_13StoreWithCastILi1EEEEEviT_T0_T2_T3_T4_T5_,(.L_x_13245 - _ZN2at6native27unrolled_elementwise_kernelIZZZNS0_17log1p_kernel_cudaERNS_18TensorIteratorBaseEENKUlvE_clEvENKUlvE_clEvEUldE_St5arrayIPcLm2EELi4E23TrivialOffsetCalculatorILi1EjESB_NS0_6memory12LoadWithCastILi1EEENSC_13StoreWithCastILi1EEEEEviT_T0_T2_T3_T4_T5_)
        .other          _ZN2at6native27unrolled_elementwise_kernelIZZZNS0_17log1p_kernel_cudaERNS_18TensorIteratorBaseEENKUlvE_clEvENKUlvE_clEvEUldE_St5arrayIPcLm2EELi4E23TrivialOffsetCalculatorILi1EjESB_NS0_6memory12LoadWithCastILi1EEENSC_13StoreWithCastILi1EEEEEviT_T0_T2_T3_T4_T5_,@"STO_CUDA_ENTRY STV_DEFAULT"
_ZN2at6native27unrolled_elementwise_kernelIZZZNS0_17log1p_kernel_cudaERNS_18TensorIteratorBaseEENKUlvE_clEvENKUlvE_clEvEUldE_St5arrayIPcLm2EELi4E23TrivialOffsetCalculatorILi1EjESB_NS0_6memory12LoadWithCastILi1EEENSC_13StoreWithCastILi1EEEEEviT_T0_T2_T3_T4_T5_:
.text._ZN2at6native27unrolled_elementwise_kernelIZZZNS0_17log1p_kernel_cudaERNS_18TensorIteratorBaseEENKUlvE_clEvENKUlvE_clEvEUldE_St5arrayIPcLm2EELi4E23TrivialOffsetCalculatorILi1EjESB_NS0_6memory12LoadWithCastILi1EEENSC_13StoreWithCastILi1EEEEEviT_T0_T2_T3_T4_T5_:
        /* <DEDUP_REMOVED lines=32> */
.L_x_7604:
[----:B------:R-:W2:Y:S02]  /*0200*/  LDG.E.U8 R4, desc[UR36][R4.64] ;  /* 0x0000002404047981 */ /* 0x000ea4000c1e1100 */
[----:B--2---:R0:W1:Y:S01]  /*0210*/  I2F.F64.U16 R22, R4 ;  /* 0x0000000400167312 */ /* 0x0040620000101800 */
[----:B------:R-:W-:Y:S05]  /*0220*/  BRA `(.L_x_7606) ;  /* 0x0000000c00747947 */ /* 0x000fea0003800000 */
.L_x_7603:
        /* <DEDUP_REMOVED lines=9> */
.L_x_7608:
[----:B------:R-:W2:Y:S02]  /*02c0*/  LDG.E R4, desc[UR36][R4.64] ;  /* 0x0000002404047981 */ /* 0x000ea4000c1e1900 */
[----:B--2---:R1:W2:Y:S01]  /*02d0*/  I2F.F64 R22, R4 ;  /* 0x0000000400167312 */ /* 0x0042a20000201c00 */
[----:B------:R-:W-:Y:S05]  /*02e0*/  BRA `(.L_x_7606) ;  /* 0x0000000c00447947 */ /* 0x000fea0003800000 */
.L_x_7607:
[----:B------:R-:W2:Y:S02]  /*02f0*/  LDG.E.U16 R4, desc[UR36][R4.64] ;  /* 0x0000002404047981 */ /* 0x000ea4000c1e1500 */
[----:B--2---:R3:W4:Y:S01]  /*0300*/  I2F.F64.S16 R22, R4 ;  /* 0x0000000400167312 */ /* 0x0047220000101c00 */
[----:B------:R-:W-:Y:S05]  /*0310*/  BRA `(.L_x_7606) ;  /* 0x0000000c00387947 */ /* 0x000fea0003800000 */
.L_x_7602:
        /* <DEDUP_REMOVED lines=10> */
.L_x_7610:
[----:B------:R-:W2:Y:S02]  /*03c0*/  LDG.E.U16 R0, desc[UR36][R4.64] ;  /* 0x0000002404007981 */ /* 0x000ea4000c1e1500 */
[----:B--2---:R-:W-:-:S05]  /*03d0*/  HADD2.F32 R0, -RZ, R0.H0_H0 ;  /* 0x20000000ff007230 */ /* 0x004fca0000004100 */
[----:B------:R-:W-:-:S04]  /*03e0*/  FMUL.FTZ R0, R0, 1 ;  /* 0x3f80000000007820 */ /* 0x000fc80000410000 */
[----:B------:R0:W1:Y:S01]  /*03f0*/  F2F.F64.F32 R22, R0 ;  /* 0x0000000000167310 */ /* 0x0000620000201800 */
[----:B------:R-:W-:Y:S05]  /*0400*/  BRA `(.L_x_7606) ;  /* 0x0000000800fc7947 */ /* 0x000fea0003800000 */
.L_x_7609:
        /* <DEDUP_REMOVED lines=10> */
.L_x_7612:
[----:B------:R-:W2:Y:S02]  /*04b0*/  LDG.E.U16 R4, desc[UR36][R4.64] ;  /* 0x0000002404047981 */ /* 0x000ea4000c1e1500 */
[----:B--2---:R-:W-:-:S05]  /*04c0*/  HADD2.F32 R0, -RZ, R4.H0_H0 ;  /* 0x20000004ff007230 */ /* 0x004fca0000004100 */
[----:B------:R-:W-:-:S04]  /*04d0*/  FMUL.FTZ R0, R0, 1 ;  /* 0x3f80000000007820 */ /* 0x000fc80000410000 */
[----:B------:R0:W1:Y:S01]  /*04e0*/  F2F.F64.F32 R22, R0 ;  /* 0x0000000000167310 */ /* 0x0000620000201800 */
[----:B------:R-:W-:Y:S05]  /*04f0*/  BRA `(.L_x_7606) ;  /* 0x0000000800c07947 */ /* 0x000fea0003800000 */
.L_x_7611:
[----:B------:R0:W5:Y:S01]  /*0500*/  LDG.E.64 R22, desc[UR36][R4.64] ;  /* 0x0000002404167981 */ /* 0x000162000c1e1b00 */
[----:B------:R-:W-:Y:S05]  /*0510*/  BRA `(.L_x_7606) ;  /* 0x0000000800b87947 */ /* 0x000fea0003800000 */
.L_x_7601:
        /* <DEDUP_REMOVED lines=13> */
.L_x_7615:
[----:B------:R0:W5:Y:S01]  /*05f0*/  LDG.E.64 R22, desc[UR36][R4.64] ;  /* 0x0000002404167981 */ /* 0x000162000c1e1b00 */
[----:B------:R-:W-:Y:S05]  /*0600*/  BRA `(.L_x_7606) ;  /* 0x00000008007c7947 */ /* 0x000fea0003800000 */
.L_x_7614:
        /* <DEDUP_REMOVED lines=28> */
.L_x_7617:
        /* <DEDUP_REMOVED lines=16> */
.L_x_7616:
[----:B------:R-:W2:Y:S02]  /*08d0*/  LDG.E.U16 R0, desc[UR36][R4.64] ;  /* 0x0000002404007981 */ /* 0x000ea4000c1e1500 */
[----:B--2---:R-:W-:-:S04]  /*08e0*/  IMAD.U32 R0, R0, 0x10000, RZ ;  /* 0x0001000000007824 */ /* 0x004fc800078e00ff */
[----:B------:R-:W-:-:S04]  /*08f0*/  FMUL.FTZ R0, R0, 1 ;  /* 0x3f80000000007820 */ /* 0x000fc80000410000 */
[----:B------:R0:W1:Y:S01]  /*0900*/  F2F.F64.F32 R22, R0 ;  /* 0x0000000000167310 */ /* 0x0000620000201800 */
[----:B------:R-:W-:Y:S05]  /*0910*/  BRA `(.L_x_7606) ;  /* 0x0000000400b87947 */ /* 0x000fea0003800000 */
.L_x_7613:
        /* <DEDUP_REMOVED lines=11> */
.L_x_7620:
        /* <DEDUP_REMOVED lines=21> */
.L_x_7624:
[----:B------:R-:W-:Y:S05]  /*0b20*/  BSYNC B1 ;  /* 0x0000000000017941 */ /* 0x000fea0003800000 */
.L_x_7623:
[----:B------:R-:W-:Y:S01]  /*0b30*/  LEA R5, R0, 0x3b800000, 0x17 ;  /* 0x3b80000000057811 */ /* 0x000fe200078eb8ff */
[----:B------:R-:W-:-:S05]  /*0b40*/  IMAD.SHL.U32 R0, R3, 0x100000, RZ ;  /* 0x0010000003007824 */ /* 0x000fca00078e00ff */
[----:B------:R-:W-:-:S07]  /*0b50*/  LOP3.LUT R0, R5, R0, R6, 0xfe, !PT ;  /* 0x0000000005007212 */ /* 0x000fce00078efe06 */
.L_x_7622:
[----:B------:R-:W-:Y:S05]  /*0b60*/  BSYNC B0 ;  /* 0x0000000000007941 */ /* 0x000fea0003800000 */
.L_x_7621:
[----:B------:R-:W-:-:S04]  /*0b70*/  FMUL.FTZ R0, R0, 1 ;  /* 0x3f80000000007820 */ /* 0x000fc80000410000 */
[----:B------:R0:W1:Y:S01]  /*0b80*/  F2F.F64.F32 R22, R0 ;  /* 0x0000000000167310 */ /* 0x0000620000201800 */
[----:B------:R-:W-:Y:S05]  /*0b90*/  BRA `(.L_x_7606) ;  /* 0x0000000400187947 */ /* 0x000fea0003800000 */
.L_x_7619:
        /* <DEDUP_REMOVED lines=21> */
.L_x_7628:
[----:B------:R-:W-:Y:S05]  /*0cf0*/  BSYNC B1 ;  /* 0x0000000000017941 */ /* 0x000fea0003800000 */
.L_x_7627:
[----:B------:R-:W-:Y:S01]  /*0d00*/  LEA R5, R0, 0x37800000, 0x17 ;  /* 0x3780000000057811 */ /* 0x000fe200078eb8ff */
[----:B------:R-:W-:-:S05]  /*0d10*/  IMAD.SHL.U32 R0, R3, 0x200000, RZ ;  /* 0x0020000003007824 */ /* 0x000fca00078e00ff */
[----:B------:R-:W-:-:S07]  /*0d20*/  LOP3.LUT R0, R5, R0, R6, 0xfe, !PT ;  /* 0x0000000005007212 */ /* 0x000fce00078efe06 */
.L_x_7626:
[----:B------:R-:W-:Y:S05]  /*0d30*/  BSYNC B0 ;  /* 0x0000000000007941 */ /* 0x000fea0003800000 */
.L_x_7625:
[----:B------:R-:W-:-:S04]  /*0d40*/  FMUL.FTZ R0, R0, 1 ;  /* 0x3f80000000007820 */ /* 0x000fc80000410000 */
[----:B------:R0:W1:Y:S01]  /*0d50*/  F2F.F64.F32 R22, R0 ;  /* 0x0000000000167310 */ /* 0x0000620000201800 */
[----:B------:R-:W-:Y:S05]  /*0d60*/  BRA `(.L_x_7606) ;  /* 0x0000000000a47947 */ /* 0x000fea0003800000 */
.L_x_7618:
        /* <DEDUP_REMOVED lines=14> */
.L_x_7632:
[----:B------:R-:W-:Y:S05]  /*0e50*/  BSYNC B0 ;  /* 0x0000000000007941 */ /* 0x000fea0003800000 */
.L_x_7631:
[----:B------:R-:W-:-:S04]  /*0e60*/  FMUL.FTZ R0, R0, 1 ;  /* 0x3f80000000007820 */ /* 0x000fc80000410000 */
[----:B------:R0:W1:Y:S01]  /*0e70*/  F2F.F64.F32 R22, R0 ;  /* 0x0000000000167310 */ /* 0x0000620000201800 */
[----:B------:R-:W-:Y:S05]  /*0e80*/  BRA `(.L_x_7606) ;  /* 0x00000000005c7947 */ /* 0x000fea0003800000 */
.L_x_7605:
        /* <DEDUP_REMOVED lines=16> */
.L_x_7633:
[----:B------:R-:W-:Y:S01]  /*0f90*/  CS2R R22, SRZ ;  /* 0x0000000000167805 */ /* 0x000fe2000001ff00 */
[----:B------:R-:W-:Y:S06]  /*0fa0*/  BRA `(.L_x_7606) ;  /* 0x0000000000147947 */ /* 0x000fec0003800000 */
.L_x_7630:
[----:B------:R-:W2:Y:S02]  /*0fb0*/  LDG.E.64 R22, desc[UR36][R4.64] ;  /* 0x0000002404167981 */ /* 0x000ea4000c1e1b00 */
[----:B--2---:R-:W0:Y:S01]  /*0fc0*/  I2F.F64.U64 R22, R22 ;  /* 0x0000001600167312 */ /* 0x004e220000301800 */
[----:B------:R-:W-:Y:S05]  /*0fd0*/  BRA `(.L_x_7606) ;  /* 0x0000000000087947 */ /* 0x000fea0003800000 */
.L_x_7629:
[----:B------:R-:W2:Y:S02]  /*0fe0*/  LDG.E R4, desc[UR36][R4.64] ;  /* 0x0000002404047981 */ /* 0x000ea4000c1e1900 */
[----:B--2---:R0:W1:Y:S02]  /*0ff0*/  I2F.F64.U32 R22, R4 ;  /* 0x0000000400167312 */ /* 0x0040640000201800 */
.L_x_7606:
[----:B------:R-:W3:Y:S02]  /*1000*/  S2R R27, SR_TID.X ;  /* 0x00000000001b7919 */ /* 0x000ee40000002100 */
[----:B---3--:R-:W-:-:S07]  /*1010*/  VIADD R27, R27, 0x80 ;  /* 0x000000801b1b7836 */ /* 0x008fce0000000000 */
.L_x_7600:
[----:B------:R-:W-:Y:S05]  /*1020*/  BSYNC B6 ;  /* 0x0000000000067941 */ /* 0x000fea0003800000 */
.L_x_7599:
        /* <DEDUP_REMOVED lines=24> */
.L_x_7639:
[----:B------:R-:W3:Y:S02]  /*11b0*/  LDG.E.U8 R4, desc[UR36][R4.64] ;  /* 0x0000002404047981 */ /* 0x000ee4000c1e1100 */
[----:B---3--:R0:W1:Y:S01]  /*11c0*/  I2F.F64.U16 R28, R4 ;  /* 0x00000004001c7312 */ /* 0x0080620000101800 */
[----:B------:R-:W-:Y:S05]  /*11d0*/  BRA `(.L_x_7641) ;  /* 0x0000000c00707947 */ /* 0x000fea0003800000 */
.L_x_7638:
        /* <DEDUP_REMOVED lines=9> */
.L_x_7643:
[----:B------:R-:W3:Y:S02]  /*1270*/  LDG.E R4, desc[UR36][R4.64] ;  /* 0x0000002404047981 */ /* 0x000ee4000c1e1900 */
[----:B---3--:R0:W1:Y:S01]  /*1280*/  I2F.F64 R28, R4 ;  /* 0x00000004001c7312 */ /* 0x0080620000201c00 */
[----:B------:R-:W-:Y:S05]  /*1290*/  BRA `(.L_x_7641) ;  /* 0x0000000c00407947 */ /* 0x000fea0003800000 */
.L_x_7642:
[----:B------:R-:W3:Y:S02]  /*12a0*/  LDG.E.U16 R4, desc[UR36][R4.64] ;  /* 0x0000002404047981 */ /* 0x000ee4000c1e1500 */
[----:B---3--:R0:W1:Y:S01]  /*12b0*/  I2F.F64.S16 R28, R4 ;  /* 0x00000004001c7312 */ /* 0x0080620000101c00 */
[----:B------:R-:W-:Y:S05]  /*12c0*/  BRA `(.L_x_7641) ;  /* 0x0000000c00347947 */ /* 0x000fea0003800000 */
.L_x_7637:
        /* <DEDUP_REMOVED lines=10> */
.L_x_7645:
[----:B------:R-:W3:Y:S02]  /*1370*/  LDG.E.U16 R0, desc[UR36][R4.64] ;  /* 0x0000002404007981 */ /* 0x000ee4000c1e1500 */
[----:B---3--:R-:W-:-:S05]  /*1380*/  HADD2.F32 R0, -RZ, R0.H0_H0 ;  /* 0x20000000ff007230 */ /* 0x008fca0000004100 */
[----:B------:R-:W-:-:S04]  /*1390*/  FMUL.FTZ R0, R0, 1 ;  /* 0x3f80000000007820 */ /* 0x000fc80000410000 */
[----:B------:R0:W1:Y:S01]  /*13a0*/  F2F.F64.F32 R28, R0 ;  /* 0x00000000001c7310 */ /* 0x0000620000201800 */
[----:B------:R-:W-:Y:S05]  /*13b0*/  BRA `(.L_x_7641) ;  /* 0x0000000800f87947 */ /* 0x000fea0003800000 */
.L_x_7644:
        /* <DEDUP_REMOVED lines=10> */
.L_x_7647:
[----:B------:R-:W3:Y:S02]  /*1460*/  LDG.E.U16 R4, desc[UR36][R4.64] ;  /* 0x0000002404047981 */ /* 0x000ee4000c1e1500 */
[----:B---3--:R-:W-:-:S05]  /*1470*/  HADD2.F32 R0, -RZ, R4.H0_H0 ;  /* 0x20000004ff007230 */ /* 0x008fca0000004100 */
[----:B------:R-:W-:-:S04]  /*1480*/  FMUL.FTZ R0, R0, 1 ;  /* 0x3f80000000007820 */ /* 0x000fc80000410000 */
[----:B------:R0:W1:Y:S01]  /*1490*/  F2F.F64.F32 R28, R0 ;  /* 0x00000000001c7310 */ /* 0x0000620000201800 */
[----:B------:R-:W-:Y:S05]  /*14a0*/  BRA `(.L_x_7641) ;  /* 0x0000000800bc7947 */ /* 0x000fea0003800000 */
.L_x_7646:
[----:B------:R0:W5:Y:S01]  /*14b0*/  LDG.E.64 R28, desc[UR36][R4.64] ;  /* 0x00000024041c7981 */ /* 0x000162000c1e1b00 */
[----:B------:R-:W-:Y:S05]  /*14c0*/  BRA `(.L_x_7641) ;  /* 0x0000000800b47947 */ /* 0x000fea0003800000 */
.L_x_7636:
        /* <DEDUP_REMOVED lines=13> */
.L_x_7650:
[----:B------:R0:W5:Y:S01]  /*15a0*/  LDG.E.64 R28, desc[UR36][R4.64] ;  /* 0x00000024041c7981 */ /* 0x000162000c1e1b00 */
[----:B------:R-:W-:Y:S05]  /*15b0*/  BRA `(.L_x_7641) ;  /* 0x0000000800787947 */ /* 0x000fea0003800000 */
.L_x_7649:
        /* <DEDUP_REMOVED lines=28> */
.L_x_7652:
        /* <DEDUP_REMOVED lines=15> */
.L_x_7651:
[----:B------:R-:W3:Y:S02]  /*1870*/  LDG.E.U16 R0, desc[UR36][R4.64] ;  /* 0x0000002404007981 */ /* 0x000ee4000c1e1500 */
[----:B---3--:R-:W-:-:S04]  /*1880*/  IMAD.U32 R0, R0, 0x10000, RZ ;  /* 0x0001000000007824 */ /* 0x008fc800078e00ff */
[----:B------:R-:W-:-:S04]  /*1890*/  FMUL.FTZ R0, R0, 1 ;  /* 0x3f80000000007820 */ /* 0x000fc80000410000 */
[----:B------:R0:W1:Y:S01]  /*18a0*/  F2F.F64.F32 R28, R0 ;  /* 0x00000000001c7310 */ /* 0x0000620000201800 */
[----:B------:R-:W-:Y:S05]  /*18b0*/  BRA `(.L_x_7641) ;  /* 0x0000000400b87947 */ /* 0x000fea0003800000 */
.L_x_7648:
        /* <DEDUP_REMOVED lines=11> */
.L_x_7655:
        /* <DEDUP_REMOVED lines=21> */
.L_x_7659:
[----:B------:R-:W-:Y:S05]  /*1ac0*/  BSYNC B1 ;  /* 0x0000000000017941 */ /* 0x000fea0003800000 */
.L_x_7658:
[----:B------:R-:W-:Y:S01]  /*1ad0*/  LEA R5, R0, 0x3b800000, 0x17 ;  /* 0x3b80000000057811 */ /* 0x000fe200078eb8ff */
[----:B------:R-:W-:-:S05]  /*1ae0*/  IMAD.SHL.U32 R0, R3, 0x100000, RZ ;  /* 0x0010000003007824 */ /* 0x000fca00078e00ff */
[----:B------:R-:W-:-:S07]  /*1af0*/  LOP3.LUT R0, R5, R0, R6, 0xfe, !PT ;  /* 0x0000000005007212 */ /* 0x000fce00078efe06 */
.L_x_7657:
[----:B------:R-:W-:Y:S05]  /*1b00*/  BSYNC B0 ;  /* 0x0000000000007941 */ /* 0x000fea0003800000 */
.L_x_7656:
[----:B------:R-:W-:-:S04]  /*1b10*/  FMUL.FTZ R0, R0, 1 ;  /* 0x3f80000000007820 */ /* 0x000fc80000410000 */
[----:B------:R0:W1:Y:S01]  /*1b20*/  F2F.F64.F32 R28, R0 ;  /* 0x00000000001c7310 */ /* 0x0000620000201800 */
[----:B------:R-:W-:Y:S05]  /*1b30*/  BRA `(.L_x_7641) ;  /* 0x0000000400187947 */ /* 0x000fea0003800000 */
.L_x_7654:
        /* <DEDUP_REMOVED lines=21> */
.L_x_7663:
[----:B------:R-:W-:Y:S05]  /*1c90*/  BSYNC B1 ;  /* 0x0000000000017941 */ /* 0x000fea0003800000 */
.L_x_7662:
[----:B------:R-:W-:Y:S01]  /*1ca0*/  LEA R5, R0, 0x37800000, 0x17 ;  /* 0x3780000000057811 */ /* 0x000fe200078eb8ff */
[----:B------:R-:W-:-:S05]  /*1cb0*/  IMAD.SHL.U32 R0, R3, 0x200000, RZ ;  /* 0x0020000003007824 */ /* 0x000fca00078e00ff */
[----:B------:R-:W-:-:S07]  /*1cc0*/  LOP3.LUT R0, R5, R0, R6, 0xfe, !PT ;  /* 0x0000000005007212 */ /* 0x000fce00078efe06 */
.L_x_7661:
[----:B------:R-:W-:Y:S05]  /*1cd0*/  BSYNC B0 ;  /* 0x0000000000007941 */ /* 0x000fea0003800000 */
.L_x_7660:
[----:B------:R-:W-:-:S04]  /*1ce0*/  FMUL.FTZ R0, R0, 1 ;  /* 0x3f80000000007820 */ /* 0x000fc80000410000 */
[----:B------:R0:W1:Y:S01]  /*1cf0*/  F2F.F64.F32 R28, R0 ;  /* 0x00000000001c7310 */ /* 0x0000620000201800 */
[----:B------:R-:W-:Y:S05]  /*1d00*/  BRA `(.L_x_7641) ;  /* 0x0000000000a47947 */ /* 0x000fea0003800000 */
.L_x_7653:
        /* <DEDUP_REMOVED lines=14> */
.L_x_7667:
[----:B------:R-:W-:Y:S05]  /*1df0*/  BSYNC B0 ;  /* 0x0000000000007941 */ /* 0x000fea0003800000 */
.L_x_7666:
[----:B------:R-:W-:-:S04]  /*1e00*/  FMUL.FTZ R0, R0, 1 ;  /* 0x3f80000000007820 */ /* 0x000fc80000410000 */
[----:B------:R0:W1:Y:S01]  /*1e10*/  F2F.F64.F32 R28, R0 ;  /* 0x00000000001c7310 */ /* 0x0000620000201800 */
[----:B------:R-:W-:Y:S05]  /*1e20*/  BRA `(.L_x_7641) ;  /* 0x00000000005c7947 */ /* 0x000fea0003800000 */
.L_x_7640:
        /* <DEDUP_REMOVED lines=16> */
.L_x_7668:
[----:B------:R-:W-:Y:S01]  /*1f30*/  CS2R R28, SRZ ;  /* 0x00000000001c7805 */ /* 0x000fe2000001ff00 */
[----:B------:R-:W-:Y:S06]  /*1f40*/  BRA `(.L_x_7641) ;  /* 0x0000000000147947 */ /* 0x000fec0003800000 */
.L_x_7665:
[----:B------:R-:W3:Y:S02]  /*1f50*/  LDG.E.64 R28, desc[UR36][R4.64] ;  /* 0x00000024041c7981 */ /* 0x000ee4000c1e1b00 */
[----:B---3--:R-:W0:Y:S01]  /*1f60*/  I2F.F64.U64 R28, R28 ;  /* 0x0000001c001c7312 */ /* 0x008e220000301800 */
[----:B------:R-:W-:Y:S05]  /*1f70*/  BRA `(.L_x_7641) ;  /* 0x0000000000087947 */ /* 0x000fea0003800000 */
.L_x_7664:
[----:B------:R-:W3:Y:S02]  /*1f80*/  LDG.E R4, desc[UR36][R4.64] ;  /* 0x0000002404047981 */ /* 0x000ee4000c1e1900 */
[----:B---3--:R0:W1:Y:S02]  /*1f90*/  I2F.F64.U32 R28, R4 ;  /* 0x00000004001c7312 */ /* 0x0080640000201800 */
.L_x_7641:
[----:B------:R-:W-:-:S07]  /*1fa0*/  VIADD R27, R27, 0x80 ;  /* 0x000000801b1b7836 */ /* 0x000fce0000000000 */
.L_x_7635:
[----:B------:R-:W-:Y:S05]  /*1fb0*/  BSYNC B6 ;  /* 0x0000000000067941 */ /* 0x000fea0003800000 */
.L_x_7634:
        /* <DEDUP_REMOVED lines=26> */
.L_x_7674:
[----:B------:R-:W3:Y:S02]  /*2160*/  LDG.E.U8 R4, desc[UR36][R4.64] ;  /* 0x0000002404047981 */ /* 0x000ee4000c1e1100 */
[----:B---3--:R0:W1:Y:S01]  /*2170*/  I2F.F64.U16 R24, R4 ;  /* 0x0000000400187312 */ /* 0x0080620000101800 */
[----:B------:R-:W-:Y:S05]  /*2180*/  BRA `(.L_x_7676) ;  /* 0x0000000c00707947 */ /* 0x000fea0003800000 */
.L_x_7673:
        /* <DEDUP_REMOVED lines=9> */
.L_x_7678:
[----:B------:R-:W3:Y:S02]  /*2220*/  LDG.E R4, desc[UR36][R4.64] ;  /* 0x0000002404047981 */ /* 0x000ee4000c1e1900 */
[----:B---3--:R0:W1:Y:S01]  /*2230*/  I2F.F64 R24, R4 ;  /* 0x0000000400187312 */ /* 0x0080620000201c00 */
[----:B------:R-:W-:Y:S05]  /*2240*/  BRA `(.L_x_7676) ;  /* 0x0000000c00407947 */ /* 0x000fea0003800000 */
.L_x_7677:
[----:B------:R-:W3:Y:S02]  /*2250*/  LDG.E.U16 R4, desc[UR36][R4.64] ;  /* 0x0000002404047981 */ /* 0x000ee4000c1e1500 */
[----:B---3--:R0:W1:Y:S01]  /*2260*/  I2F.F64.S16 R24, R4 ;  /* 0x0000000400187312 */ /* 0x0080620000101c00 */
[----:B------:R-:W-:Y:S05]  /*2270*/  BRA `(.L_x_7676) ;  /* 0x0000000c00347947 */ /* 0x000fea0003800000 */
.L_x_7672:
        /* <DEDUP_REMOVED lines=10> */
.L_x_7680:
[----:B------:R-:W3:Y:S02]  /*2320*/  LDG.E.U16 R0, desc[UR36][R4.64] ;  /* 0x0000002404007981 */ /* 0x000ee4000c1e1500 */
[----:B---3--:R-:W-:-:S05]  /*2330*/  HADD2.F32 R0, -RZ, R0.H0_H0 ;  /* 0x20000000ff007230 */ /* 0x008fca0000004100 */
[----:B------:R-:W-:-:S04]  /*2340*/  FMUL.FTZ R0, R0, 1 ;  /* 0x3f80000000007820 */ /* 0x000fc80000410000 */
[----:B------:R0:W1:Y:S01]  /*2350*/  F2F.F64.F32 R24, R0 ;  /* 0x0000000000187310 */ /* 0x0000620000201800 */
[----:B------:R-:W-:Y:S05]  /*2360*/  BRA `(.L_x_7676) ;  /* 0x0000000800f87947 */ /* 0x000fea0003800000 */
.L_x_7679:
        /* <DEDUP_REMOVED lines=10> */
.L_x_7682:
[----:B------:R-:W3:Y:S02]  /*2410*/  LDG.E.U16 R4, desc[UR36][R4.64] ;  /* 0x0000002404047981 */ /* 0x000ee4000c1e1500 */
[----:B---3--:R-:W-:-:S05]  /*2420*/  HADD2.F32 R0, -RZ, R4.H0_H0 ;  /* 0x20000004ff007230 */ /* 0x008fca0000004100 */
[----:B------:R-:W-:-:S04]  /*2430*/  FMUL.FTZ R0, R0, 1 ;  /* 0x3f80000000007820 */ /* 0x000fc80000410000 */
[----:B------:R0:W1:Y:S01]  /*2440*/  F2F.F64.F32 R24, R0 ;  /* 0x0000000000187310 */ /* 0x0000620000201800 */
[----:B------:R-:W-:Y:S05]  /*2450*/  BRA `(.L_x_7676) ;  /* 0x0000000800bc7947 */ /* 0x000fea0003800000 */
.L_x_7681:
[----:B------:R0:W5:Y:S01]  /*2460*/  LDG.E.64 R24, desc[UR36][R4.64] ;  /* 0x0000002404187981 */ /* 0x000162000c1e1b00 */
[----:B------:R-:W-:Y:S05]  /*2470*/  BRA `(.L_x_7676) ;  /* 0x0000000800b47947 */ /* 0x000fea0003800000 */
.L_x_7671:
        /* <DEDUP_REMOVED lines=13> */
.L_x_7685:
[----:B------:R0:W5:Y:S01]  /*2550*/  LDG.E.64 R24, desc[UR36][R4.64] ;  /* 0x0000002404187981 */ /* 0x000162000c1e1b00 */
[----:B------:R-:W-:Y:S05]  /*2560*/  BRA `(.L_x_7676) ;  /* 0x0000000800787947 */ /* 0x000fea0003800000 */
.L_x_7684:
        /* <DEDUP_REMOVED lines=28> */
.L_x_7687:
        /* <DEDUP_REMOVED lines=15> */
.L_x_7686:
[----:B------:R-:W3:Y:S02]  /*2820*/  LDG.E.U16 R0, desc[UR36][R4.64] ;  /* 0x0000002404007981 */ /* 0x000ee4000c1e1500 */
[----:B---3--:R-:W-:-:S04]  /*2830*/  IMAD.U32 R0, R0, 0x10000, RZ ;  /* 0x0001000000007824 */ /* 0x008fc800078e00ff */
[----:B------:R-:W-:-:S04]  /*2840*/  FMUL.FTZ R0, R0, 1 ;  /* 0x3f80000000007820 */ /* 0x000fc80000410000 */
[----:B------:R0:W1:Y:S01]  /*2850*/  F2F.F64.F32 R24, R0 ;  /* 0x0000000000187310 */ /* 0x0000620000201800 */
[----:B------:R-:W-:Y:S05]  /*2860*/  BRA `(.L_x_7676) ;  /* 0x0000000400b87947 */ /* 0x000fea0003800000 */
.L_x_7683:
        /* <DEDUP_REMOVED lines=11> */
.L_x_7690:
        /* <DEDUP_REMOVED lines=21> */
.L_x_7694:
[----:B------:R-:W-:Y:S05]  /*2a70*/  BSYNC B1 ;  /* 0x0000000000017941 */ /* 0x000fea0003800000 */
.L_x_7693:
[----:B------:R-:W-:Y:S01]  /*2a80*/  LEA R5, R0, 0x3b800000, 0x17 ;  /* 0x3b80000000057811 */ /* 0x000fe200078eb8ff */
[----:B------:R-:W-:-:S05]  /*2a90*/  IMAD.SHL.U32 R0, R3, 0x100000, RZ ;  /* 0x0010000003007824 */ /* 0x000fca00078e00ff */
[----:B------:R-:W-:-:S07]  /*2aa0*/  LOP3.LUT R0, R5, R0, R6, 0xfe, !PT ;  /* 0x0000000005007212 */ /* 0x000fce00078efe06 */
.L_x_7692:
[----:B------:R-:W-:Y:S05]  /*2ab0*/  BSYNC B0 ;  /* 0x0000000000007941 */ /* 0x000fea0003800000 */
.L_x_7691:
[----:B------:R-:W-:-:S04]  /*2ac0*/  FMUL.FTZ R0, R0, 1 ;  /* 0x3f80000000007820 */ /* 0x000fc80000410000 */
[----:B------:R3:W0:Y:S01]  /*2ad0*/  F2F.F64.F32 R24, R0 ;  /* 0x0000000000187310 */ /* 0x0006220000201800 */
[----:B------:R-:W-:Y:S05]  /*2ae0*/  BRA `(.L_x_7676) ;  /* 0x0000000400187947 */ /* 0x000fea0003800000 */
.L_x_7689:
        /* <DEDUP_REMOVED lines=21> */
.L_x_7698:
[----:B------:R-:W-:Y:S05]  /*2c40*/  BSYNC B1 ;  /* 0x0000000000017941 */ /* 0x000fea0003800000 */
.L_x_7697:
[----:B------:R-:W-:Y:S01]  /*2c50*/  LEA R5, R0, 0x37800000, 0x17 ;  /* 0x3780000000057811 */ /* 0x000fe200078eb8ff */
[----:B------:R-:W-:-:S05]  /*2c60*/  IMAD.SHL.U32 R0, R3, 0x200000, RZ ;  /* 0x0020000003007824 */ /* 0x000fca00078e00ff */
[----:B------:R-:W-:-:S07]  /*2c70*/  LOP3.LUT R0, R5, R0, R6, 0xfe, !PT ;  /* 0x0000000005007212 */ /* 0x000fce00078efe06 */
.L_x_7696:
[----:B------:R-:W-:Y:S05]  /*2c80*/  BSYNC B0 ;  /* 0x0000000000007941 */ /* 0x000fea0003800000 */
.L_x_7695:
[----:B------:R-:W-:-:S04]  /*2c90*/  FMUL.FTZ R0, R0, 1 ;  /* 0x3f80000000007820 */ /* 0x000fc80000410000 */
[----:B------:R0:W1:Y:S01]  /*2ca0*/  F2F.F64.F32 R24, R0 ;  /* 0x0000000000187310 */ /* 0x0000620000201800 */
[----:B------:R-:W-:Y:S05]  /*2cb0*/  BRA `(.L_x_7676) ;  /* 0x0000000000a47947 */ /* 0x000fea0003800000 */
.L_x_7688:
        /* <DEDUP_REMOVED lines=14> */
.L_x_7702:
[----:B------:R-:W-:Y:S05]  /*2da0*/  BSYNC B0 ;  /* 0x0000000000007941 */ /* 0x000fea0003800000 */
.L_x_7701:
[----:B------:R-:W-:-:S04]  /*2db0*/  FMUL.FTZ R0, R0, 1 ;  /* 0x3f80000000007820 */ /* 0x000fc80000410000 */
[----:B------:R0:W1:Y:S01]  /*2dc0*/  F2F.F64.F32 R24, R0 ;  /* 0x0000000000187310 */ /* 0x0000620000201800 */
[----:B------:R-:W-:Y:S05]  /*2dd0*/  BRA `(.L_x_7676) ;  /* 0x00000000005c7947 */ /* 0x000fea0003800000 */
.L_x_7675:
        /* <DEDUP_REMOVED lines=16> */
.L_x_7703:
[----:B------:R-:W-:Y:S01]  /*2ee0*/  CS2R R24, SRZ ;  /* 0x0000000000187805 */ /* 0x000fe2000001ff00 */
[----:B------:R-:W-:Y:S06]  /*2ef0*/  BRA `(.L_x_7676) ;  /* 0x0000000000147947 */ /* 0x000fec0003800000 */
.L_x_7700:
[----:B------:R-:W3:Y:S02]  /*2f00*/  LDG.E.64 R24, desc[UR36][R4.64] ;  /* 0x0000002404187981 */ /* 0x000ee4000c1e1b00 */
[----:B---3--:R-:W0:Y:S01]  /*2f10*/  I2F.F64.U64 R24, R24 ;  /* 0x0000001800187312 */ /* 0x008e220000301800 */
[----:B------:R-:W-:Y:S05]  /*2f20*/  BRA `(.L_x_7676) ;  /* 0x0000000000087947 */ /* 0x000fea0003800000 */
.L_x_7699:
[----:B------:R-:W3:Y:S02]  /*2f30*/  LDG.E R4, desc[UR36][R4.64] ;  /* 0x0000002404047981 */ /* 0x000ee4000c1e1900 */
[----:B---3--:R0:W1:Y:S02]  /*2f40*/  I2F.F64.U32 R24, R4 ;  /* 0x0000000400187312 */ /* 0x0080640000201800 */
.L_x_7676:
[----:B------:R-:W-:-:S07]  /*2f50*/  VIADD R27, R27, 0x80 ;  /* 0x000000801b1b7836 */ /* 0x000fce0000000000 */
.L_x_7670:
[----:B------:R-:W-:Y:S05]  /*2f60*/  BSYNC B6 ;  /* 0x0000000000067941 */ /* 0x000fea0003800000 */
.L_x_7669:
        /* <DEDUP_REMOVED lines=23> */
.L_x_7709:
[----:B------:R-:W3:Y:S02]  /*30e0*/  LDG.E.U8 R4, desc[UR36][R4.64] ;  /* 0x0000002404047981 */ /* 0x000ee4000c1e1100 */
[----:B---3--:R0:W1:Y:S01]  /*30f0*/  I2F.F64.U16 R16, R4 ;  /* 0x0000000400107312 */ /* 0x0080620000101800 */
[----:B------:R-:W-:Y:S05]  /*3100*/  BRA `(.L_x_7705) ;  /* 0x0000000c006c7947 */ /* 0x000fea0003800000 */
.L_x_7708:
        /* <DEDUP_REMOVED lines=9> */
.L_x_7712:
[----:B------:R-:W3:Y:S02]  /*31a0*/  LDG.E R4, desc[UR36][R4.64] ;  /* 0x0000002404047981 */ /* 0x000ee4000c1e1900 */
[----:B---3--:R0:W1:Y:S01]  /*31b0*/  I2F.F64 R16, R4 ;  /* 0x0000000400107312 */ /* 0x0080620000201c00 */
[----:B------:R-:W-:Y:S05]  /*31c0*/  BRA `(.L_x_7705) ;  /* 0x0000000c003c7947 */ /* 0x000fea0003800000 */
.L_x_7711:
[----:B------:R-:W3:Y:S02]  /*31d0*/  LDG.E.U16 R4, desc[UR36][R4.64] ;  /* 0x0000002404047981 */ /* 0x000ee4000c1e1500 */
[----:B---3--:R0:W1:Y:S01]  /*31e0*/  I2F.F64.S16 R16, R4 ;  /* 0x0000000400107312 */ /* 0x0080620000101c00 */
[----:B------:R-:W-:Y:S05]  /*31f0*/  BRA `(.L_x_7705) ;  /* 0x0000000c00307947 */ /* 0x000fea0003800000 */
.L_x_7707:
        /* <DEDUP_REMOVED lines=10> */
.L_x_7714:
[----:B------:R-:W3:Y:S02]  /*32a0*/  LDG.E.U16 R0, desc[UR36][R4.64] ;  /* 0x0000002404007981 */ /* 0x000ee4000c1e1500 */
[----:B---3--:R-:W-:-:S05]  /*32b0*/  HADD2.F32 R0, -RZ, R0.H0_H0 ;  /* 0x20000000ff007230 */ /* 0x008fca0000004100 */
[----:B------:R-:W-:-:S04]  /*32c0*/  FMUL.FTZ R0, R0, 1 ;  /* 0x3f80000000007820 */ /* 0x000fc80000410000 */
[----:B------:R0:W1:Y:S01]  /*32d0*/  F2F.F64.F32 R16, R0 ;  /* 0x0000000000107310 */ /* 0x0000620000201800 */
[----:B------:R-:W-:Y:S05]  /*32e0*/  BRA `(.L_x_7705) ;  /* 0x0000000800f47947 */ /* 0x000fea0003800000 */
.L_x_7713:
        /* <DEDUP_REMOVED lines=10> */
.L_x_7716:
[----:B------:R-:W3:Y:S02]  /*3390*/  LDG.E.U16 R4, desc[UR36][R4.64] ;  /* 0x0000002404047981 */ /* 0x000ee4000c1e1500 */
[----:B---3--:R-:W-:-:S05]  /*33a0*/  HADD2.F32 R0, -RZ, R4.H0_H0 ;  /* 0x20000004ff007230 */ /* 0x008fca0000004100 */
[----:B------:R-:W-:-:S04]  /*33b0*/  FMUL.FTZ R0, R0, 1 ;  /* 0x3f80000000007820 */ /* 0x000fc80000410000 */
[----:B------:R0:W1:Y:S01]  /*33c0*/  F2F.F64.F32 R16, R0 ;  /* 0x0000000000107310 */ /* 0x0000620000201800 */
[----:B------:R-:W-:Y:S05]  /*33d0*/  BRA `(.L_x_7705) ;  /* 0x0000000800b87947 */ /* 0x000fea0003800000 */
.L_x_7715:
[----:B------:R0:W5:Y:S01]  /*33e0*/  LDG.E.64 R16, desc[UR36][R4.64] ;  /* 0x0000002404107981 */ /* 0x000162000c1e1b00 */
[----:B------:R-:W-:Y:S05]  /*33f0*/  BRA `(.L_x_7705) ;  /* 0x0000000800b07947 */ /* 0x000fea0003800000 */
.L_x_7706:
        /* <DEDUP_REMOVED lines=13> */
.L_x_7719:
[----:B------:R0:W5:Y:S01]  /*34d0*/  LDG.E.64 R16, desc[UR36][R4.64] ;  /* 0x0000002404107981 */ /* 0x000162000c1e1b00 */
[----:B------:R-:W-:Y:S05]  /*34e0*/  BRA `(.L_x_7705) ;  /* 0x0000000800747947 */ /* 0x000fea0003800000 */
.L_x_7718:
        /* <DEDUP_REMOVED lines=28> */
.L_x_7721:
        /* <DEDUP_REMOVED lines=15> */
.L_x_7720:
[----:B------:R-:W3:Y:S02]  /*37a0*/  LDG.E.U16 R0, desc[UR36][R4.64] ;  /* 0x0000002404007981 */ /* 0x000ee4000c1e1500 */
[----:B---3--:R-:W-:-:S04]  /*37b0*/  IMAD.U32 R0, R0, 0x10000, RZ ;  /* 0x0001000000007824 */ /* 0x008fc800078e00ff */
[----:B------:R-:W-:-:S04]  /*37c0*/  FMUL.FTZ R0, R0, 1 ;  /* 0x3f80000000007820 */ /* 0x000fc80000410000 */
[----:B------:R0:W1:Y:S01]  /*37d0*/  F2F.F64.F32 R16, R0 ;  /* 0x0000000000107310 */ /* 0x0000620000201800 */
[----:B------:R-:W-:Y:S05]  /*37e0*/  BRA `(.L_x_7705) ;  /* 0x0000000400b47947 */ /* 0x000fea0003800000 */
.L_x_7717:
        /* <DEDUP_REMOVED lines=11> */
.L_x_7724:
        /* <DEDUP_REMOVED lines=21> */
.L_x_7728:
[----:B------:R-:W-:Y:S05]  /*39f0*/  BSYNC B1 ;  /* 0x0000000000017941 */ /* 0x000fea0003800000 */
.L_x_7727:
[----:B------:R-:W-:Y:S01]  /*3a00*/  LEA R5, R0, 0x3b800000, 0x17 ;  /* 0x3b80000000057811 */ /* 0x000fe200078eb8ff */
[----:B------:R-:W-:-:S05]  /*3a10*/  IMAD.SHL.U32 R0, R3, 0x100000, RZ ;  /* 0x0010000003007824 */ /* 0x000fca00078e00ff */
[----:B------:R-:W-:-:S07]  /*3a20*/  LOP3.LUT R0, R5, R0, R6, 0xfe, !PT ;  /* 0x0000000005007212 */ /* 0x000fce00078efe06 */
.L_x_7726:
[----:B------:R-:W-:Y:S05]  /*3a30*/  BSYNC B0 ;  /* 0x0000000000007941 */ /* 0x000fea0003800000 */
.L_x_7725:
[----:B------:R-:W-:-:S04]  /*3a40*/  FMUL.FTZ R0, R0, 1 ;  /* 0x3f80000000007820 */ /* 0x000fc80000410000 */
[----:B------:R0:W1:Y:S01]  /*3a50*/  F2F.F64.F32 R16, R0 ;  /* 0x0000000000107310 */ /* 0x0000620000201800 */
[----:B------:R-:W-:Y:S05]  /*3a60*/  BRA `(.L_x_7705) ;  /* 0x0000000400147947 */ /* 0x000fea0003800000 */
.L_x_7723:
        /* <DEDUP_REMOVED lines=21> */
.L_x_7732:
[----:B------:R-:W-:Y:S05]  /*3bc0*/  BSYNC B1 ;  /* 0x0000000000017941 */ /* 0x000fea0003800000 */
.L_x_7731:
[----:B------:R-:W-:Y:S01]  /*3bd0*/  LEA R5, R0, 0x37800000, 0x17 ;  /* 0x3780000000057811 */ /* 0x000fe200078eb8ff */
[----:B------:R-:W-:-:S05]  /*3be0*/  IMAD.SHL.U32 R0, R3, 0x200000, RZ ;  /* 0x0020000003007824 */ /* 0x000fca00078e00ff */
[----:B------:R-:W-:-:S07]  /*3bf0*/  LOP3.LUT R0, R5, R0, R6, 0xfe, !PT ;  /* 0x0000000005007212 */ /* 0x000fce00078efe06 */
.L_x_7730:
[----:B------:R-:W-:Y:S05]  /*3c00*/  BSYNC B0 ;  /* 0x0000000000007941 */ /* 0x000fea0003800000 */
.L_x_7729:
[----:B------:R-:W-:-:S04]  /*3c10*/  FMUL.FTZ R0, R0, 1 ;  /* 0x3f80000000007820 */ /* 0x000fc80000410000 */
[----:B------:R0:W1:Y:S01]  /*3c20*/  F2F.F64.F32 R16, R0 ;  /* 0x0000000000107310 */ /* 0x0000620000201800 */
[----:B------:R-:W-:Y:S05]  /*3c30*/  BRA `(.L_x_7705) ;  /* 0x0000000000a07947 */ /* 0x000fea0003800000 */
.L_x_7722:
        /* <DEDUP_REMOVED lines=14> */
.L_x_7736:
[----:B------:R-:W-:Y:S05]  /*3d20*/  BSYNC B0 ;  /* 0x0000000000007941 */ /* 0x000fea0003800000 */
.L_x_7735:
[----:B------:R-:W-:-:S04]  /*3d30*/  FMUL.FTZ R0, R0, 1 ;  /* 0x3f80000000007820 */ /* 0x000fc80000410000 */
[----:B------:R0:W1:Y:S01]  /*3d40*/  F2F.F64.F32 R16, R0 ;  /* 0x0000000000107310 */ /* 0x0000620000201800 */
[----:B------:R-:W-:Y:S05]  /*3d50*/  BRA `(.L_x_7705) ;  /* 0x0000000000587947 */ /* 0x000fea0003800000 */
.L_x_7710:
        /* <DEDUP_REMOVED lines=16> */
.L_x_7737:
[----:B------:R-:W-:Y:S05]  /*3e60*/  BRA `(.L_x_7705) ;  /* 0x0000000000147947 */ /* 0x000fea0003800000 */
.L_x_7734:
[----:B------:R-:W3:Y:S02]  /*3e70*/  LDG.E.64 R16, desc[UR36][R4.64] ;  /* 0x0000002404107981 */ /* 0x000ee4000c1e1b00 */
[----:B---3--:R-:W0:Y:S01]  /*3e80*/  I2F.F64.U64 R16, R16 ;  /* 0x0000001000107312 */ /* 0x008e220000301800 */
[----:B------:R-:W-:Y:S05]  /*3e90*/  BRA `(.L_x_7705) ;  /* 0x0000000000087947 */ /* 0x000fea0003800000 */
.L_x_7733:
[----:B------:R-:W3:Y:S02]  /*3ea0*/  LDG.E R4, desc[UR36][R4.64] ;  /* 0x0000002404047981 */ /* 0x000ee4000c1e1900 */
[----:B---3--:R0:W1:Y:S02]  /*3eb0*/  I2F.F64.U32 R16, R4 ;  /* 0x0000000400107312 */ /* 0x0080640000201800 */
.L_x_7705:
[----:B------:R-:W-:Y:S05]  /*3ec0*/  BSYNC B6 ;  /* 0x0000000000067941 */ /* 0x000fea0003800000 */
.L_x_7704:
[----:B------:R-:W2:Y:S01]  /*3ed0*/  S2R R19, SR_TID.X ;  /* 0x0000000000137919 */ /* 0x000ea20000002100 */
[----:B------:R-:W-:Y:S01]  /*3ee0*/  BSSY B0, `(.L_x_7738) ;  /* 0x000008f000007945 */ /* 0x000fe20003800000 */
[----:B--2---:R-:W-:-:S13]  /*3ef0*/  ISETP.GE.AND P1, PT, R19, R2, PT ;  /* 0x000000021300720c */ /* 0x004fda0003f26270 */
[----:B------:R-:W-:Y:S05]  /*3f00*/  @P1 BRA `(.L_x_7739) ;  /* 0x0000000800301947 */ /* 0x000fea0003800000 */
[C---:B01--45:R-:W-:Y:S02]  /*3f10*/  FSETP.GEU.FTZ.AND P2, PT, R23.reuse, 1.7916666269302368164, PT ;  /* 0x3fe555551700780b */ /* 0x073fe40003f5e000 */
        /* <DEDUP_REMOVED lines=85> */
.L_x_7740:
        /* <DEDUP_REMOVED lines=13> */
[----:B---3--:R-:W-:-:S05]  /*4540*/  FFMA R0, RZ, R7, R5 ;  /* 0x00000007ff007223 */ /* 0x008fca0000000005 */
[----:B------:R-:W-:-:S13]  /*4550*/  FSETP.GT.AND P0, PT, |R0|, 1.469367938527859385e-39, PT ;  /* 0x001000000000780b */ /* 0x000fda0003f04200 */
[----:B------:R-:W-:Y:S05]  /*4560*/  @P0 BRA P2, `(.L_x_7742) ;  /* 0x0000000000200947 */ /* 0x000fea0001000000 */
[----:B------:R-:W-:Y:S01]  /*4570*/  IMAD.MOV.U32 R8, RZ, RZ, R6 ;  /* 0x000000ffff087224 */ /* 0x000fe200078e0006 */
[----:B------:R-:W-:Y:S01]  /*4580*/  MOV R0, 0x45d0 ;  /* 0x000045d000007802 */ /* 0x000fe20000000f00 */
[----:B------:R-:W-:Y:S02]  /*4590*/  IMAD.MOV.U32 R9, RZ, RZ, R7 ;  /* 0x000000ffff097224 */ /* 0x000fe400078e0007 */
[----:B------:R-:W-:Y:S02]  /*45a0*/  IMAD.MOV.U32 R10, RZ, RZ, R22 ;  /* 0x000000ffff0a7224 */ /* 0x000fe400078e0016 */
[----:B------:R-:W-:-:S07]  /*45b0*/  IMAD.MOV.U32 R11, RZ, RZ, R23 ;  /* 0x000000ffff0b7224 */ /* 0x000fce00078e0017 */
[----:B------:R-:W-:Y:S05]  /*45c0*/  CALL.REL.NOINC `($__internal_15_$__cuda_sm20_div_rn_f64_full) ;  /* 0x0000006400247944 */ /* 0x000fea0003c00000 */
[----:B------:R-:W-:Y:S02]  /*45d0*/  IMAD.MOV.U32 R4, RZ, RZ, R14 ;  /* 0x000000ffff047224 */ /* 0x000fe400078e000e */
[----:B------:R-:W-:-:S07]  /*45e0*/  IMAD.MOV.U32 R5, RZ, RZ, R15 ;  /* 0x000000ffff057224 */ /* 0x000fce00078e000f */
.L_x_7742:
[----:B------:R-:W-:Y:S05]  /*45f0*/  BSYNC B1 ;  /* 0x0000000000017941 */ /* 0x000fea0003800000 */
.L_x_7741:
        /* <DEDUP_REMOVED lines=29> */
.L_x_7739:
[----:B------:R-:W-:Y:S05]  /*47d0*/  BSYNC B0 ;  /* 0x0000000000007941 */ /* 0x000fea0003800000 */
.L_x_7738:
[----:B01--45:R-:W-:Y:S01]  /*47e0*/  VIADD R23, R19, 0x80 ;  /* 0x0000008013177836 */ /* 0x033fe20000000000 */
[----:B------:R-:W-:Y:S04]  /*47f0*/  BSSY B0, `(.L_x_7743) ;  /* 0x000008d000007945 */ /* 0x000fe80003800000 */
[----:B------:R-:W-:-:S13]  /*4800*/  ISETP.GE.AND P0, PT, R23, R2, PT ;  /* 0x000000021700720c */ /* 0x000fda0003f06270 */
[----:B------:R-:W-:Y:S05]  /*4810*/  @P0 BRA `(.L_x_7744) ;  /* 0x0000000800280947 */ /* 0x000fea0003800000 */
[C---:B------:R-:W-:Y:S02]  /*4820*/  FSETP.GEU.FTZ.AND P2, PT, R29.reuse, 1.7916666269302368164, PT ;  /* 0x3fe555551d00780b */ /* 0x040fe40003f5e000 */
[----:B------:R-:W-:-:S13]  /*4830*/  FSETP.GT.FTZ.AND P0, PT, R29, -1.6999999284744262695, PT ;  /* 0xbfd999991d00780b */ /* 0x000fda0003f14000 */
[----:B------:R-:W-:Y:S05]  /*4840*/  @P0 BRA !P2, `(.L_x_7745) ;  /* 0x00000004004c0947 */ /* 0x000fea0005000000 */
[----:B------:R-:W-:-:S10]  /*4850*/  DADD R28, R28, 1 ;  /* 0x3ff000001c1c7429 */ /* 0x000fd40000000000 */
[----:B------:R-:W-:Y:S01]  /*4860*/  ISETP.GT.AND P0, PT, R29, 0xfffff, PT ;  /* 0x000fffff1d00780c */ /* 0x000fe20003f04270 */
[--C-:B------:R-:W-:Y:S02]  /*4870*/  IMAD.MOV.U32 R6, RZ, RZ, R28.reuse ;  /* 0x000000ffff067224 */ /* 0x100fe400078e001c */
[--C-:B------:R-:W-:Y:S02]  /*4880*/  IMAD.MOV.U32 R7, RZ, RZ, R29.reuse ;  /* 0x000000ffff077224 */ /* 0x100fe400078e001d */
[----:B------:R-:W-:Y:S02]  /*4890*/  IMAD.MOV.U32 R3, RZ, RZ, R29 ;  /* 0x000000ffff037224 */ /* 0x000fe400078e001d */
[----:B------:R-:W-:-:S06]  /*48a0*/  IMAD.MOV.U32 R10, RZ, RZ, R28 ;  /* 0x000000ffff0a7224 */ /* 0x000fcc00078e001c */
        /* <DEDUP_REMOVED lines=77> */
.L_x_7745:
        /* <DEDUP_REMOVED lines=18> */
[----:B------:R-:W-:-:S07]  /*4ea0*/  IMAD.MOV.U32 R11, RZ, RZ, R29 ;  /* 0x000000ffff0b7224 */ /* 0x000fce00078e001d */
[----:B------:R-:W-:Y:S05]  /*4eb0*/  CALL.REL.NOINC `($__internal_15_$__cuda_sm20_div_rn_f64_full) ;  /* 0x0000005800e87944 */ /* 0x000fea0003c00000 */
[----:B------:R-:W-:Y:S02]  /*4ec0*/  IMAD.MOV.U32 R6, RZ, RZ, R14 ;  /* 0x000000ffff067224 */ /* 0x000fe400078e000e */
[----:B------:R-:W-:-:S07]  /*4ed0*/  IMAD.MOV.U32 R7, RZ, RZ, R15 ;  /* 0x000000ffff077224 */ /* 0x000fce00078e000f */
.L_x_7747:
[----:B------:R-:W-:Y:S05]  /*4ee0*/  BSYNC B1 ;  /* 0x0000000000017941 */ /* 0x000fea0003800000 */
.L_x_7746:
        /* <DEDUP_REMOVED lines=29> */
.L_x_7744:
[----:B------:R-:W-:Y:S05]  /*50c0*/  BSYNC B0 ;  /* 0x0000000000007941 */ /* 0x000fea0003800000 */
.L_x_7743:
[----:B------:R-:W-:Y:S01]  /*50d0*/  VIADD R3, R19, 0x100 ;  /* 0x0000010013037836 */ /* 0x000fe20000000000 */
        /* <DEDUP_REMOVED lines=89> */
.L_x_7750:
        /* <DEDUP_REMOVED lines=22> */
.L_x_7752:
[----:B------:R-:W-:Y:S05]  /*57d0*/  BSYNC B1 ;  /* 0x0000000000017941 */ /* 0x000fea0003800000 */
.L_x_7751:
        /* <DEDUP_REMOVED lines=29> */
.L_x_7749:
[----:B------:R-:W-:Y:S05]  /*59b0*/  BSYNC B0 ;  /* 0x0000000000007941 */ /* 0x000fea0003800000 */
.L_x_7748:
        /* <DEDUP_REMOVED lines=90> */
.L_x_7755:
        /* <DEDUP_REMOVED lines=22> */
.L_x_7757:
[----:B------:R-:W-:Y:S05]  /*60c0*/  BSYNC B1 ;  /* 0x0000000000017941 */ /* 0x000fea0003800000 */
.L_x_7756:
        /* <DEDUP_REMOVED lines=29> */
.L_x_7754:
[----:B------:R-:W-:Y:S05]  /*62a0*/  BSYNC B0 ;  /* 0x0000000000007941 */ /* 0x000fea0003800000 */
.L_x_7753:
[----:B------:R-:W0:Y:S01]  /*62b0*/  LDC.U8 R22, c[0x0][0x234] ;  /* 0x00008d00ff167b82 */ /* 0x000e220000000000 */
[----:B------:R-:W-:Y:S04]  /*62c0*/  BSSY B6, `(.L_x_7758) ;  /* 0x000012e000067945 */ /* 0x000fe80003800000 */
[----:B------:R-:W-:Y:S05]  /*62d0*/  @P1 BRA `(.L_x_7759) ;  /* 0x0000001000b01947 */ /* 0x000fea0003800000 */
[----:B------:R-:W3:Y:S01]  /*62e0*/  S2R R3, SR_TID.X ;  /* 0x0000000000037919 */ /* 0x000ee20000002100 */
[----:B------:R-:W1:Y:S01]  /*62f0*/  LDC.64 R8, c[0x0][0x218] ;  /* 0x00008600ff087b82 */ /* 0x000e620000000a00 */
[----:B0-----:R-:W-:Y:S01]  /*6300*/  PRMT R6, R22, 0x9910, RZ ;  /* 0x0000991016067816 */ /* 0x001fe200000000ff */
[----:B------:R-:W-:Y:S01]  /*6310*/  ULDC UR4, c[0x0][0x238] ;  /* 0x00008e0000047ab9 */ /* 0x000fe20000000800 */
[----:B---3--:R-:W-:-:S04]  /*6320*/  IMAD R0, R18, 0x200, R3 ;  /* 0x0000020012007824 */ /* 0x008fc800078e0203 */
        /* <DEDUP_REMOVED lines=18> */
.L_x_7763:
[----:B------:R-:W0:Y:S01]  /*6450*/  F2I.S64.F64.TRUNC R4, R4 ;  /* 0x0000000400047311 */ /* 0x000e22000030d900 */
[----:B------:R-:W-:Y:S02]  /*6460*/  IMAD.MOV.U32 R19, RZ, RZ, R23 ;  /* 0x000000ffff137224 */ /* 0x000fe400078e0017 */
[----:B0-----:R-:W-:-:S05]  /*6470*/  IMAD.MOV.U32 R3, RZ, RZ, R4 ;  /* 0x000000ffff037224 */ /* 0x001fca00078e0004 */
[----:B------:R0:W-:Y:S01]  /*6480*/  STG.E.U8 desc[UR36][R8.64], R3 ;  /* 0x0000000308007986 */ /* 0x0001e2000c101124 */
[----:B------:R-:W-:Y:S05]  /*6490*/  BRA `(.L_x_7759) ;  /* 0x0000001000407947 */ /* 0x000fea0003800000 */
.L_x_7762:
        /* <DEDUP_REMOVED lines=10> */
.L_x_7766:
[----:B------:R-:W0:Y:S01]  /*6540*/  F2I.F64.TRUNC R5, R4 ;  /* 0x0000000400057311 */ /* 0x000e22000030d100 */
[----:B------:R-:W-:Y:S01]  /*6550*/  IMAD.MOV.U32 R19, RZ, RZ, R23 ;  /* 0x000000ffff137224 */ /* 0x000fe200078e0017 */
[----:B0-----:R4:W-:Y:S01]  /*6560*/  STG.E desc[UR36][R8.64], R5 ;  /* 0x0000000508007986 */ /* 0x0019e2000c101924 */
[----:B------:R-:W-:Y:S05]  /*6570*/  BRA `(.L_x_7759) ;  /* 0x0000001000087947 */ /* 0x000fea0003800000 */
.L_x_7765:
[----:B------:R-:W0:Y:S01]  /*6580*/  F2I.F64.TRUNC R5, R4 ;  /* 0x0000000400057311 */ /* 0x000e22000030d100 */
[----:B------:R-:W-:Y:S01]  /*6590*/  IMAD.MOV.U32 R19, RZ, RZ, R23 ;  /* 0x000000ffff137224 */ /* 0x000fe200078e0017 */
[----:B0-----:R1:W-:Y:S01]  /*65a0*/  STG.E.U16 desc[UR36][R8.64], R5 ;  /* 0x0000000508007986 */ /* 0x0013e2000c101524 */
[----:B------:R-:W-:Y:S05]  /*65b0*/  BRA `(.L_x_7759) ;  /* 0x0000000c00f87947 */ /* 0x000fea0003800000 */
.L_x_7761:
        /* <DEDUP_REMOVED lines=14> */
.L_x_7768:
        /* <DEDUP_REMOVED lines=9> */
.L_x_7767:
        /* <DEDUP_REMOVED lines=15> */
.L_x_7770:
        /* <DEDUP_REMOVED lines=10> */
.L_x_7769:
[----:B------:R0:W-:Y:S01]  /*68c0*/  STG.E.64 desc[UR36][R8.64], R4 ;  /* 0x0000000408007986 */ /* 0x0001e2000c101b24 */
[----:B------:R-:W-:Y:S01]  /*68d0*/  IMAD.MOV.U32 R19, RZ, RZ, R23 ;  /* 0x000000ffff137224 */ /* 0x000fe200078e0017 */
[----:B------:R-:W-:Y:S06]  /*68e0*/  BRA `(.L_x_7759) ;  /* 0x0000000c002c7947 */ /* 0x000fec0003800000 */
.L_x_7760:
        /* <DEDUP_REMOVED lines=13> */
.L_x_7773:
[----:B------:R-:W-:Y:S01]  /*69c0*/  CS2R R6, SRZ ;  /* 0x0000000000067805 */ /* 0x000fe2000001ff00 */
[----:B------:R-:W-:-:S04]  /*69d0*/  IMAD.MOV.U32 R19, RZ, RZ, R23 ;  /* 0x000000ffff137224 */ /* 0x000fc800078e0017 */
[----:B------:R0:W-:Y:S01]  /*69e0*/  STG.E.128 desc[UR36][R8.64], R4 ;  /* 0x0000000408007986 */ /* 0x0001e2000c101d24 */
[----:B------:R-:W-:Y:S05]  /*69f0*/  BRA `(.L_x_7759) ;  /* 0x0000000800e87947 */ /* 0x000fea0003800000 */
.L_x_7772:
        /* <DEDUP_REMOVED lines=25> */
.L_x_7777:
[----:B------:R-:W-:Y:S05]  /*6b90*/  BSYNC B0 ;  /* 0x0000000000007941 */ /* 0x000fea0003800000 */
.L_x_7776:
[----:B------:R-:W-:Y:S01]  /*6ba0*/  LOP3.LUT R7, R0, R7, RZ, 0xfc, !PT ;  /* 0x0000000700077212 */ /* 0x000fe200078efcff */
[----:B------:R-:W-:-:S04]  /*6bb0*/  IMAD.MOV.U32 R19, RZ, RZ, R23 ;  /* 0x000000ffff137224 */ /* 0x000fc800078e0017 */
[----:B------:R0:W-:Y:S01]  /*6bc0*/  STG.E.U8 desc[UR36][R8.64], R7 ;  /* 0x0000000708007986 */ /* 0x0001e2000c101124 */
[----:B------:R-:W-:Y:S05]  /*6bd0*/  BRA `(.L_x_7759) ;  /* 0x0000000800707947 */ /* 0x000fea0003800000 */
.L_x_7775:
        /* <DEDUP_REMOVED lines=17> */
.L_x_7779:
[----:B------:R-:W-:Y:S01]  /*6cf0*/  IMAD.MOV.U32 R0, RZ, RZ, 0x7f ;  /* 0x0000007fff007424 */ /* 0x000fe200078e00ff */
[----:B------:R-:W-:-:S04]  /*6d00*/  ISETP.GT.U32.AND P0, PT, R3, 0x7f800000, PT ;  /* 0x7f8000000300780c */ /* 0x000fc80003f04070 */
[----:B------:R-:W-:-:S09]  /*6d10*/  SEL R0, R0, 0x7c, P0 ;  /* 0x0000007c00007807 */ /* 0x000fd20000000000 */
.L_x_7780:
[----:B------:R-:W-:Y:S05]  /*6d20*/  BSYNC B0 ;  /* 0x0000000000007941 */ /* 0x000fea0003800000 */
.L_x_7778:
[----:B------:R-:W-:Y:S01]  /*6d30*/  LOP3.LUT R3, R7, 0x80000000, RZ, 0xc0, !PT ;  /* 0x8000000007037812 */ /* 0x000fe200078ec0ff */
[----:B------:R-:W-:-:S03]  /*6d40*/  IMAD.MOV.U32 R19, RZ, RZ, R23 ;  /* 0x000000ffff137224 */ /* 0x000fc600078e0017 */
[----:B------:R-:W-:-:S04]  /*6d50*/  SHF.R.U32.HI R3, RZ, 0x18, R3 ;  /* 0x00000018ff037819 */ /* 0x000fc80000011603 */
[----:B------:R-:W-:-:S05]  /*6d60*/  LOP3.LUT R3, R0, R3, RZ, 0xfc, !PT ;  /* 0x0000000300037212 */ /* 0x000fca00078efcff */
[----:B------:R0:W-:Y:S01]  /*6d70*/  STG.E.U8 desc[UR36][R8.64], R3 ;  /* 0x0000000308007986 */ /* 0x0001e2000c101124 */
[----:B------:R-:W-:Y:S05]  /*6d80*/  BRA `(.L_x_7759) ;  /* 0x0000000800047947 */ /* 0x000fea0003800000 */
.L_x_7774:
        /* <DEDUP_REMOVED lines=9> */
.L_x_7771:
        /* <DEDUP_REMOVED lines=12> */
.L_x_7783:
        /* <DEDUP_REMOVED lines=21> */
.L_x_7786:
[----:B------:R-:W-:-:S04]  /*7030*/  LOP3.LUT R0, R7, 0x80000000, RZ, 0xc0, !PT ;  /* 0x8000000007007812 */ /* 0x000fc800078ec0ff */
[----:B------:R-:W-:-:S04]  /*7040*/  SHF.R.U32.HI R0, RZ, 0x18, R0 ;  /* 0x00000018ff007819 */ /* 0x000fc80000011600 */
[----:B------:R-:W-:-:S07]  /*7050*/  LOP3.LUT R0, R3, R0, RZ, 0xfc, !PT ;  /* 0x0000000003007212 */ /* 0x000fce00078efcff */
.L_x_7785:
[----:B------:R-:W-:Y:S05]  /*7060*/  BSYNC B0 ;  /* 0x0000000000007941 */ /* 0x000fea0003800000 */
.L_x_7784:
[----:B------:R0:W-:Y:S01]  /*7070*/  STG.E.U8 desc[UR36][R8.64], R0 ;  /* 0x0000000008007986 */ /* 0x0001e2000c101124 */
[----:B------:R-:W-:Y:S01]  /*7080*/  IMAD.MOV.U32 R19, RZ, RZ, R23 ;  /* 0x000000ffff137224 */ /* 0x000fe200078e0017 */
[----:B------:R-:W-:Y:S06]  /*7090*/  BRA `(.L_x_7759) ;  /* 0x0000000400407947 */ /* 0x000fec0003800000 */
.L_x_7782:
        /* <DEDUP_REMOVED lines=21> */
.L_x_7789:
[----:B------:R-:W-:-:S04]  /*71f0*/  LOP3.LUT R0, R7, 0x80000000, RZ, 0xc0, !PT ;  /* 0x8000000007007812 */ /* 0x000fc800078ec0ff */
[----:B------:R-:W-:-:S04]  /*7200*/  SHF.R.U32.HI R0, RZ, 0x18, R0 ;  /* 0x00000018ff007819 */ /* 0x000fc80000011600 */
[----:B------:R-:W-:-:S07]  /*7210*/  LOP3.LUT R0, R3, R0, RZ, 0xfc, !PT ;  /* 0x0000000003007212 */ /* 0x000fce00078efcff */
.L_x_7788:
[----:B------:R-:W-:Y:S05]  /*7220*/  BSYNC B0 ;  /* 0x0000000000007941 */ /* 0x000fea0003800000 */
.L_x_7787:
[----:B------:R0:W-:Y:S01]  /*7230*/  STG.E.U8 desc[UR36][R8.64], R0 ;  /* 0x0000000008007986 */ /* 0x0001e2000c101124 */
[----:B------:R-:W-:Y:S01]  /*7240*/  IMAD.MOV.U32 R19, RZ, RZ, R23 ;  /* 0x000000ffff137224 */ /* 0x000fe200078e0017 */
[----:B------:R-:W-:Y:S06]  /*7250*/  BRA `(.L_x_7759) ;  /* 0x0000000000d07947 */ /* 0x000fec0003800000 */
.L_x_7781:
        /* <DEDUP_REMOVED lines=27> */
.L_x_7764:
        /* <DEDUP_REMOVED lines=16> */
.L_x_7792:
[----:B------:R-:W-:Y:S01]  /*7510*/  IMAD.MOV.U32 R19, RZ, RZ, R23 ;  /* 0x000000ffff137224 */ /* 0x000fe200078e0017 */
[----:B------:R-:W-:Y:S06]  /*7520*/  BRA `(.L_x_7759) ;  /* 0x00000000001c7947 */ /* 0x000fec0003800000 */
.L_x_7791:
[----:B------:R-:W0:Y:S01]  /*7530*/  F2I.U64.F64.TRUNC R4, R4 ;  /* 0x0000000400047311 */ /* 0x000e22000030d800 */
[----:B------:R-:W-:Y:S01]  /*7540*/  IMAD.MOV.U32 R19, RZ, RZ, R23 ;  /* 0x000000ffff137224 */ /* 0x000fe200078e0017 */
[----:B0-----:R0:W-:Y:S01]  /*7550*/  STG.E.64 desc[UR36][R8.64], R4 ;  /* 0x0000000408007986 */ /* 0x0011e2000c101b24 */
[----:B------:R-:W-:Y:S05]  /*7560*/  BRA `(.L_x_7759) ;  /* 0x00000000000c7947 */ /* 0x000fea0003800000 */
.L_x_7790:
[----:B------:R-:W0:Y:S01]  /*7570*/  F2I.U32.F64.TRUNC R5, R4 ;  /* 0x0000000400057311 */ /* 0x000e22000030d000 */
[----:B------:R-:W-:Y:S01]  /*7580*/  IMAD.MOV.U32 R19, RZ, RZ, R23 ;  /* 0x000000ffff137224 */ /* 0x000fe200078e0017 */
[----:B0-----:R0:W-:Y:S06]  /*7590*/  STG.E desc[UR36][R8.64], R5 ;  /* 0x0000000508007986 */ /* 0x0011ec000c101924 */
.L_x_7759:
[----:B------:R-:W-:Y:S05]  /*75a0*/  BSYNC B6 ;  /* 0x0000000000067941 */ /* 0x000fea0003800000 */
.L_x_7758:
[----:B------:R-:W-:Y:S01]  /*75b0*/  ISETP.GE.AND P0, PT, R19, R2, PT ;  /* 0x000000021300720c */ /* 0x000fe20003f06270 */
[----:B------:R-:W-:-:S12]  /*75c0*/  BSSY B6, `(.L_x_7793) ;  /* 0x0000230000067945 */ /* 0x000fd80003800000 */
[----:B------:R-:W-:Y:S05]  /*75d0*/  @P0 BRA `(.L_x_7794) ;  /* 0x0000002000b80947 */ /* 0x000fea0003800000 */
[----:B012-4-:R-:W0:Y:S01]  /*75e0*/  LDC.64 R4, c[0x0][0x218] ;  /* 0x00008600ff047b82 */ /* 0x017e220000000a00 */
        /* <DEDUP_REMOVED lines=20> */
.L_x_7798:
[----:B------:R-:W0:Y:S02]  /*7730*/  F2I.S64.F64.TRUNC R28, R28 ;  /* 0x0000001c001c7311 */ /* 0x000e24000030d900 */
[----:B0-----:R-:W-:-:S05]  /*7740*/  IMAD.MOV.U32 R3, RZ, RZ, R28 ;  /* 0x000000ffff037224 */ /* 0x001fca00078e001c */
[----:B------:R4:W-:Y:S01]  /*7750*/  STG.E.U8 desc[UR36][R4.64], R3 ;  /* 0x0000000304007986 */ /* 0x0009e2000c101124 */
[----:B------:R-:W-:Y:S05]  /*7760*/  BRA `(.L_x_7800) ;  /* 0x0000000c00f07947 */ /* 0x000fea0003800000 */
.L_x_7797:
        /* <DEDUP_REMOVED lines=9> */
.L_x_7802:
[----:B------:R-:W0:Y:S02]  /*7800*/  F2I.F64.TRUNC R29, R28 ;  /* 0x0000001c001d7311 */ /* 0x000e24000030d100 */
[----:B0-----:R2:W-:Y:S01]  /*7810*/  STG.E desc[UR36][R4.64], R29 ;  /* 0x0000001d04007986 */ /* 0x0015e2000c101924 */
[----:B------:R-:W-:Y:S05]  /*7820*/  BRA `(.L_x_7800) ;  /* 0x0000000c00c07947 */ /* 0x000fea0003800000 */
.L_x_7801:
[----:B------:R-:W0:Y:S02]  /*7830*/  F2I.F64.TRUNC R29, R28 ;  /* 0x0000001c001d7311 */ /* 0x000e24000030d100 */
[----:B0-----:R0:W-:Y:S01]  /*7840*/  STG.E.U16 desc[UR36][R4.64], R29 ;  /* 0x0000001d04007986 */ /* 0x0011e2000c101524 */
[----:B------:R-:W-:Y:S05]  /*7850*/  BRA `(.L_x_7800) ;  /* 0x0000000c00b47947 */ /* 0x000fea0003800000 */
.L_x_7796:
        /* <DEDUP_REMOVED lines=13> */
.L_x_7804:
        /* <DEDUP_REMOVED lines=8> */
.L_x_7803:
        /* <DEDUP_REMOVED lines=14> */
.L_x_7806:
        /* <DEDUP_REMOVED lines=9> */
.L_x_7805:
[----:B------:R0:W-:Y:S01]  /*7b20*/  STG.E.64 desc[UR36][R4.64], R28 ;  /* 0x0000001c04007986 */ /* 0x0001e2000c101b24 */
[----:B------:R-:W-:Y:S05]  /*7b30*/  BRA `(.L_x_7800) ;  /* 0x0000000800fc7947 */ /* 0x000fea0003800000 */
.L_x_7795:
        /* <DEDUP_REMOVED lines=12> */
.L_x_7809:
[----:B------:R-:W-:-:S05]  /*7c00*/  CS2R R30, SRZ ;  /* 0x00000000001e7805 */ /* 0x000fca000001ff00 */
[----:B------:R0:W-:Y:S01]  /*7c10*/  STG.E.128 desc[UR36][R4.64], R28 ;  /* 0x0000001c04007986 */ /* 0x0001e2000c101d24 */
[----:B------:R-:W-:Y:S05]  /*7c20*/  BRA `(.L_x_7800) ;  /* 0x0000000800c07947 */ /* 0x000fea0003800000 */
.L_x_7808:
        /* <DEDUP_REMOVED lines=25> */
.L_x_7813:
[----:B------:R-:W-:Y:S05]  /*7dc0*/  BSYNC B0 ;  /* 0x0000000000007941 */ /* 0x000fea0003800000 */
.L_x_7812:
[----:B------:R-:W-:-:S05]  /*7dd0*/  LOP3.LUT R7, R0, R7, RZ, 0xfc, !PT ;  /* 0x0000000700077212 */ /* 0x000fca00078efcff */
[----:B------:R0:W-:Y:S01]  /*7de0*/  STG.E.U8 desc[UR36][R4.64], R7 ;  /* 0x0000000704007986 */ /* 0x0001e2000c101124 */
[----:B------:R-:W-:Y:S05]  /*7df0*/  BRA `(.L_x_7800) ;  /* 0x00000008004c7947 */ /* 0x000fea0003800000 */
.L_x_7811:
        /* <DEDUP_REMOVED lines=17> */
.L_x_7815:
[----:B------:R-:W-:Y:S01]  /*7f10*/  IMAD.MOV.U32 R0, RZ, RZ, 0x7f ;  /* 0x0000007fff007424 */ /* 0x000fe200078e00ff */
[----:B------:R-:W-:-:S04]  /*7f20*/  ISETP.GT.U32.AND P0, PT, R3, 0x7f800000, PT ;  /* 0x7f8000000300780c */ /* 0x000fc80003f04070 */
[----:B------:R-:W-:-:S09]  /*7f30*/  SEL R0, R0, 0x7c, P0 ;  /* 0x0000007c00007807 */ /* 0x000fd20000000000 */
.L_x_7816:
[----:B------:R-:W-:Y:S05]  /*7f40*/  BSYNC B0 ;  /* 0x0000000000007941 */ /* 0x000fea0003800000 */
.L_x_7814:
[----:B------:R-:W-:-:S04]  /*7f50*/  LOP3.LUT R3, R7, 0x80000000, RZ, 0xc0, !PT ;  /* 0x8000000007037812 */ /* 0x000fc800078ec0ff */
[----:B------:R-:W-:-:S04]  /*7f60*/  SHF.R.U32.HI R3, RZ, 0x18, R3 ;  /* 0x00000018ff037819 */ /* 0x000fc80000011603 */
[----:B------:R-:W-:-:S05]  /*7f70*/  LOP3.LUT R3, R0, R3, RZ, 0xfc, !PT ;  /* 0x0000000300037212 */ /* 0x000fca00078efcff */
[----:B------:R0:W-:Y:S01]  /*7f80*/  STG.E.U8 desc[UR36][R4.64], R3 ;  /* 0x0000000304007986 */ /* 0x0001e2000c101124 */
[----:B------:R-:W-:Y:S05]  /*7f90*/  BRA `(.L_x_7800) ;  /* 0x0000000400e47947 */ /* 0x000fea0003800000 */
.L_x_7810:
        /* <DEDUP_REMOVED lines=8> */
.L_x_7807:
        /* <DEDUP_REMOVED lines=11> */
.L_x_7819:
        /* <DEDUP_REMOVED lines=21> */
.L_x_7822:
[----:B------:R-:W-:-:S04]  /*8220*/  LOP3.LUT R0, R7, 0x80000000, RZ, 0xc0, !PT ;  /* 0x8000000007007812 */ /* 0x000fc800078ec0ff */
[----:B------:R-:W-:-:S04]  /*8230*/  SHF.R.U32.HI R0, RZ, 0x18, R0 ;  /* 0x00000018ff007819 */ /* 0x000fc80000011600 */
[----:B------:R-:W-:-:S07]  /*8240*/  LOP3.LUT R0, R3, R0, RZ, 0xfc, !PT ;  /* 0x0000000003007212 */ /* 0x000fce00078efcff */
.L_x_7821:
[----:B------:R-:W-:Y:S05]  /*8250*/  BSYNC B0 ;  /* 0x0000000000007941 */ /* 0x000fea0003800000 */
.L_x_7820:
[----:B------:R0:W-:Y:S01]  /*8260*/  STG.E.U8 desc[UR36][R4.64], R0 ;  /* 0x0000000004007986 */ /* 0x0001e2000c101124 */
[----:B------:R-:W-:Y:S05]  /*8270*/  BRA `(.L_x_7800) ;  /* 0x00000004002c7947 */ /* 0x000fea0003800000 */
.L_x_7818:
        /* <DEDUP_REMOVED lines=21> */
.L_x_7825:
[----:B------:R-:W-:-:S04]  /*83d0*/  LOP3.LUT R0, R7, 0x80000000, RZ, 0xc0, !PT ;  /* 0x8000000007007812 */ /* 0x000fc800078ec0ff */
[----:B------:R-:W-:-:S04]  /*83e0*/  SHF.R.U32.HI R0, RZ, 0x18, R0 ;  /* 0x00000018ff007819 */ /* 0x000fc80000011600 */
[----:B------:R-:W-:-:S07]  /*83f0*/  LOP3.LUT R0, R3, R0, RZ, 0xfc, !PT ;  /* 0x0000000003007212 */ /* 0x000fce00078efcff */
.L_x_7824:
[----:B------:R-:W-:Y:S05]  /*8400*/  BSYNC B0 ;  /* 0x0000000000007941 */ /* 0x000fea0003800000 */
.L_x_7823:
[----:B------:R0:W-:Y:S01]  /*8410*/  STG.E.U8 desc[UR36][R4.64], R0 ;  /* 0x0000000004007986 */ /* 0x0001e2000c101124 */
[----:B------:R-:W-:Y:S05]  /*8420*/  BRA `(.L_x_7800) ;  /* 0x0000000000c07947 */ /* 0x000fea0003800000 */
.L_x_7817:
        /* <DEDUP_REMOVED lines=26> */
.L_x_7799:
        /* <DEDUP_REMOVED lines=16> */
.L_x_7828:
[----:B------:R-:W-:Y:S05]  /*86d0*/  BRA `(.L_x_7800) ;  /* 0x0000000000147947 */ /* 0x000fea0003800000 */
.L_x_7827:
[----:B------:R-:W0:Y:S02]  /*86e0*/  F2I.U64.F64.TRUNC R28, R28 ;  /* 0x0000001c001c7311 */ /* 0x000e24000030d800 */
[----:B0-----:R0:W-:Y:S01]  /*86f0*/  STG.E.64 desc[UR36][R4.64], R28 ;  /* 0x0000001c04007986 */ /* 0x0011e2000c101b24 */
[----:B------:R-:W-:Y:S05]  /*8700*/  BRA `(.L_x_7800) ;  /* 0x0000000000087947 */ /* 0x000fea0003800000 */
.L_x_7826:
[----:B------:R-:W0:Y:S02]  /*8710*/  F2I.U32.F64.TRUNC R29, R28 ;  /* 0x0000001c001d7311 */ /* 0x000e24000030d000 */
[----:B0-----:R0:W-:Y:S02]  /*8720*/  STG.E desc[UR36][R4.64], R29 ;  /* 0x0000001d04007986 */ /* 0x0011e4000c101924 */
.L_x_7800:
        /* <DEDUP_REMOVED lines=24> */
.L_x_7832:
[----:B------:R-:W0:Y:S02]  /*88b0*/  F2I.S64.F64.TRUNC R24, R24 ;  /* 0x0000001800187311 */ /* 0x000e24000030d900 */
[----:B0-----:R-:W-:-:S05]  /*88c0*/  IMAD.MOV.U32 R3, RZ, RZ, R24 ;  /* 0x000000ffff037224 */ /* 0x001fca00078e0018 */
[----:B------:R0:W-:Y:S01]  /*88d0*/  STG.E.U8 desc[UR36][R4.64], R3 ;  /* 0x0000000304007986 */ /* 0x0001e2000c101124 */
[----:B------:R-:W-:Y:S05]  /*88e0*/  BRA `(.L_x_7834) ;  /* 0x0000000c00f07947 */ /* 0x000fea0003800000 */
.L_x_7831:
        /* <DEDUP_REMOVED lines=9> */
.L_x_7836:
[----:B------:R-:W0:Y:S02]  /*8980*/  F2I.F64.TRUNC R25, R24 ;  /* 0x0000001800197311 */ /* 0x000e24000030d100 */
[----:B0-----:R0:W-:Y:S01]  /*8990*/  STG.E desc[UR36][R4.64], R25 ;  /* 0x0000001904007986 */ /* 0x0011e2000c101924 */
[----:B------:R-:W-:Y:S05]  /*89a0*/  BRA `(.L_x_7834) ;  /* 0x0000000c00c07947 */ /* 0x000fea0003800000 */
.L_x_7835:
[----:B------:R-:W0:Y:S02]  /*89b0*/  F2I.F64.TRUNC R25, R24 ;  /* 0x0000001800197311 */ /* 0x000e24000030d100 */
[----:B0-----:R0:W-:Y:S01]  /*89c0*/  STG.E.U16 desc[UR36][R4.64], R25 ;  /* 0x0000001904007986 */ /* 0x0011e2000c101524 */
[----:B------:R-:W-:Y:S05]  /*89d0*/  BRA `(.L_x_7834) ;  /* 0x0000000c00b47947 */ /* 0x000fea0003800000 */
.L_x_7830:
        /* <DEDUP_REMOVED lines=13> */
.L_x_7838:
        /* <DEDUP_REMOVED lines=8> */
.L_x_7837:
        /* <DEDUP_REMOVED lines=14> */
.L_x_7840:
        /* <DEDUP_REMOVED lines=9> */
.L_x_7839:
[----:B------:R0:W-:Y:S01]  /*8ca0*/  STG.E.64 desc[UR36][R4.64], R24 ;  /* 0x0000001804007986 */ /* 0x0001e2000c101b24 */
[----:B------:R-:W-:Y:S05]  /*8cb0*/  BRA `(.L_x_7834) ;  /* 0x0000000800fc7947 */ /* 0x000fea0003800000 */
.L_x_7829:
        /* <DEDUP_REMOVED lines=12> */
.L_x_7843:
[----:B------:R-:W-:-:S05]  /*8d80*/  CS2R R26, SRZ ;  /* 0x00000000001a7805 */ /* 0x000fca000001ff00 */
[----:B------:R0:W-:Y:S01]  /*8d90*/  STG.E.128 desc[UR36][R4.64], R24 ;  /* 0x0000001804007986 */ /* 0x0001e2000c101d24 */
[----:B------:R-:W-:Y:S05]  /*8da0*/  BRA `(.L_x_7834) ;  /* 0x0000000800c07947 */ /* 0x000fea0003800000 */
.L_x_7842:
        /* <DEDUP_REMOVED lines=25> */
.L_x_7847:
[----:B------:R-:W-:Y:S05]  /*8f40*/  BSYNC B0 ;  /* 0x0000000000007941 */ /* 0x000fea0003800000 */
.L_x_7846:
[----:B------:R-:W-:-:S05]  /*8f50*/  LOP3.LUT R7, R0, R7, RZ, 0xfc, !PT ;  /* 0x0000000700077212 */ /* 0x000fca00078efcff */
[----:B------:R0:W-:Y:S01]  /*8f60*/  STG.E.U8 desc[UR36][R4.64], R7 ;  /* 0x0000000704007986 */ /* 0x0001e2000c101124 */
[----:B------:R-:W-:Y:S05]  /*8f70*/  BRA `(.L_x_7834) ;  /* 0x00000008004c7947 */ /* 0x000fea0003800000 */
.L_x_7845:
        /* <DEDUP_REMOVED lines=17> */
.L_x_7849:
[----:B------:R-:W-:Y:S01]  /*9090*/  IMAD.MOV.U32 R0, RZ, RZ, 0x7f ;  /* 0x0000007fff007424 */ /* 0x000fe200078e00ff */
[----:B------:R-:W-:-:S04]  /*90a0*/  ISETP.GT.U32.AND P0, PT, R3, 0x7f800000, PT ;  /* 0x7f8000000300780c */ /* 0x000fc80003f04070 */
[----:B------:R-:W-:-:S09]  /*90b0*/  SEL R0, R0, 0x7c, P0 ;  /* 0x0000007c00007807 */ /* 0x000fd20000000000 */
.L_x_7850:
[----:B------:R-:W-:Y:S05]  /*90c0*/  BSYNC B0 ;  /* 0x0000000000007941 */ /* 0x000fea0003800000 */
.L_x_7848:
[----:B------:R-:W-:-:S04]  /*90d0*/  LOP3.LUT R3, R7, 0x80000000, RZ, 0xc0, !PT ;  /* 0x8000000007037812 */ /* 0x000fc800078ec0ff */
[----:B------:R-:W-:-:S04]  /*90e0*/  SHF.R.U32.HI R3, RZ, 0x18, R3 ;  /* 0x00000018ff037819 */ /* 0x000fc80000011603 */
[----:B------:R-:W-:-:S05]  /*90f0*/  LOP3.LUT R3, R0, R3, RZ, 0xfc, !PT ;  /* 0x0000000300037212 */ /* 0x000fca00078efcff */
[----:B------:R0:W-:Y:S01]  /*9100*/  STG.E.U8 desc[UR36][R4.64], R3 ;  /* 0x0000000304007986 */ /* 0x0001e2000c101124 */
[----:B------:R-:W-:Y:S05]  /*9110*/  BRA `(.L_x_7834) ;  /* 0x0000000400e47947 */ /* 0x000fea0003800000 */
.L_x_7844:
        /* <DEDUP_REMOVED lines=8> */
.L_x_7841:
        /* <DEDUP_REMOVED lines=11> */
.L_x_7853:
        /* <DEDUP_REMOVED lines=21> */
.L_x_7856:
[----:B------:R-:W-:-:S04]  /*93a0*/  LOP3.LUT R0, R7, 0x80000000, RZ, 0xc0, !PT ;  /* 0x8000000007007812 */ /* 0x000fc800078ec0ff */
[----:B------:R-:W-:-:S04]  /*93b0*/  SHF.R.U32.HI R0, RZ, 0x18, R0 ;  /* 0x00000018ff007819 */ /* 0x000fc80000011600 */
[----:B------:R-:W-:-:S07]  /*93c0*/  LOP3.LUT R0, R3, R0, RZ, 0xfc, !PT ;  /* 0x0000000003007212 */ /* 0x000fce00078efcff */
.L_x_7855:
[----:B------:R-:W-:Y:S05]  /*93d0*/  BSYNC B0 ;  /* 0x0000000000007941 */ /* 0x000fea0003800000 */
.L_x_7854:
[----:B------:R0:W-:Y:S01]  /*93e0*/  STG.E.U8 desc[UR36][R4.64], R0 ;  /* 0x0000000004007986 */ /* 0x0001e2000c101124 */
[----:B------:R-:W-:Y:S05]  /*93f0*/  BRA `(.L_x_7834) ;  /* 0x00000004002c7947 */ /* 0x000fea0003800000 */
.L_x_7852:
        /* <DEDUP_REMOVED lines=21> */
.L_x_7859:
[----:B------:R-:W-:-:S04]  /*9550*/  LOP3.LUT R0, R7, 0x80000000, RZ, 0xc0, !PT ;  /* 0x8000000007007812 */ /* 0x000fc800078ec0ff */
[----:B------:R-:W-:-:S04]  /*9560*/  SHF.R.U32.HI R0, RZ, 0x18, R0 ;  /* 0x00000018ff007819 */ /* 0x000fc80000011600 */
[----:B------:R-:W-:-:S07]  /*9570*/  LOP3.LUT R0, R3, R0, RZ, 0xfc, !PT ;  /* 0x0000000003007212 */ /* 0x000fce00078efcff */
.L_x_7858:
[----:B------:R-:W-:Y:S05]  /*9580*/  BSYNC B0 ;  /* 0x0000000000007941 */ /* 0x000fea0003800000 */
.L_x_7857:
[----:B------:R3:W-:Y:S01]  /*9590*/  STG.E.U8 desc[UR36][R4.64], R0 ;  /* 0x0000000004007986 */ /* 0x0007e2000c101124 */
[----:B------:R-:W-:Y:S05]  /*95a0*/  BRA `(.L_x_7834) ;  /* 0x0000000000c07947 */ /* 0x000fea0003800000 */
.L_x_7851:
        /* <DEDUP_REMOVED lines=26> */
.L_x_7833:
        /* <DEDUP_REMOVED lines=16> */
.L_x_7862:
[----:B------:R-:W-:Y:S05]  /*9850*/  BRA `(.L_x_7834) ;  /* 0x0000000000147947 */ /* 0x000fea0003800000 */
.L_x_7861:
[----:B------:R-:W0:Y:S02]  /*9860*/  F2I.U64.F64.TRUNC R24, R24 ;  /* 0x0000001800187311 */ /* 0x000e24000030d800 */
[----:B0-----:R2:W-:Y:S01]  /*9870*/  STG.E.64 desc[UR36][R4.64], R24 ;  /* 0x0000001804007986 */ /* 0x0015e2000c101b24 */
[----:B------:R-:W-:Y:S05]  /*9880*/  BRA `(.L_x_7834) ;  /* 0x0000000000087947 */ /* 0x000fea0003800000 */
.L_x_7860:
[----:B------:R-:W0:Y:S02]  /*9890*/  F2I.U32.F64.TRUNC R25, R24 ;  /* 0x0000001800197311 */ /* 0x000e24000030d000 */
[----:B0-----:R0:W-:Y:S02]  /*98a0*/  STG.E desc[UR36][R4.64], R25 ;  /* 0x0000001904007986 */ /* 0x0011e4000c101924 */
.L_x_7834:
[----:B------:R-:W-:-:S07]  /*98b0*/  VIADD R19, R19, 0x80 ;  /* 0x0000008013137836 */ /* 0x000fce0000000000 */
.L_x_7794:
[----:B------:R-:W-:Y:S05]  /*98c0*/  BSYNC B6 ;  /* 0x0000000000067941 */ /* 0x000fea0003800000 */
.L_x_7793:
[----:B------:R-:W-:-:S13]  /*98d0*/  ISETP.GE.AND P0, PT, R19, R2, PT ;  /* 0x000000021300720c */ /* 0x000fda0003f06270 */
[----:B------:R-:W-:Y:S05]  /*98e0*/  @P0 EXIT ;  /* 0x000000000000094d */ /* 0x000fea0003800000 */
[----:B01--4-:R-:W0:Y:S01]  /*98f0*/  LDC.64 R2, c[0x0][0x218] ;  /* 0x00008600ff027b82 */ /* 0x013e220000000a00 */
[----:B---3--:R-:W-:Y:S01]  /*9900*/  PRMT R0, R22, 0x9910, RZ ;  /* 0x0000991016007816 */ /* 0x008fe200000000ff */
        /* <DEDUP_REMOVED lines=18> */
.L_x_7866:
[----:B------:R-:W0:Y:S02]  /*9a30*/  F2I.S64.F64.TRUNC R16, R16 ;  /* 0x0000001000107311 */ /* 0x000e24000030d900 */
[----:B0-----:R-:W-:-:S05]  /*9a40*/  IMAD.MOV.U32 R5, RZ, RZ, R16 ;  /* 0x000000ffff057224 */ /* 0x001fca00078e0010 */
[----:B------:R-:W-:Y:S01]  /*9a50*/  STG.E.U8 desc[UR36][R2.64], R5 ;  /* 0x0000000502007986 */ /* 0x000fe2000c101124 */
[----:B------:R-:W-:Y:S05]  /*9a60*/  EXIT ;  /* 0x000000000000794d */ /* 0x000fea0003800000 */
.L_x_7865:
        /* <DEDUP_REMOVED lines=9> */
.L_x_7869:
[----:B------:R-:W0:Y:S02]  /*9b00*/  F2I.F64.TRUNC R17, R16 ;  /* 0x0000001000117311 */ /* 0x000e24000030d100 */
[----:B0-----:R-:W-:Y:S01]  /*9b10*/  STG.E desc[UR36][R2.64], R17 ;  /* 0x0000001102007986 */ /* 0x001fe2000c101924 */
[----:B------:R-:W-:Y:S05]  /*9b20*/  EXIT ;  /* 0x000000000000794d */ /* 0x000fea0003800000 */
.L_x_7868:
[----:B------:R-:W0:Y:S02]  /*9b30*/  F2I.F64.TRUNC R17, R16 ;  /* 0x0000001000117311 */ /* 0x000e24000030d100 */
[----:B0-----:R-:W-:Y:S01]  /*9b40*/  STG.E.U16 desc[UR36][R2.64], R17 ;  /* 0x0000001102007986 */ /* 0x001fe2000c101524 */
[----:B------:R-:W-:Y:S05]  /*9b50*/  EXIT ;  /* 0x000000000000794d */ /* 0x000fea0003800000 */
.L_x_7864:
        /* <DEDUP_REMOVED lines=13> */
.L_x_7871:
        /* <DEDUP_REMOVED lines=8> */
.L_x_7870:
        /* <DEDUP_REMOVED lines=14> */
.L_x_7873:
        /* <DEDUP_REMOVED lines=9> */
.L_x_7872:
[----:B------:R-:W-:Y:S01]  /*9e20*/  STG.E.64 desc[UR36][R2.64], R16 ;  /* 0x0000001002007986 */ /* 0x000fe2000c101b24 */
[----:B------:R-:W-:Y:S05]  /*9e30*/  EXIT ;  /* 0x000000000000794d */ /* 0x000fea0003800000 */
.L_x_7863:
        /* <DEDUP_REMOVED lines=12> */
.L_x_7876:
[----:B------:R-:W-:-:S05]  /*9f00*/  CS2R R18, SRZ ;  /* 0x0000000000127805 */ /* 0x000fca000001ff00 */
[----:B------:R-:W-:Y:S01]  /*9f10*/  STG.E.128 desc[UR36][R2.64], R16 ;  /* 0x0000001002007986 */ /* 0x000fe2000c101d24 */
[----:B------:R-:W-:Y:S05]  /*9f20*/  EXIT ;  /* 0x000000000000794d */ /* 0x000fea0003800000 */
.L_x_7875:
        /* <DEDUP_REMOVED lines=25> */
.L_x_7880:
[----:B------:R-:W-:Y:S05]  /*a0c0*/  BSYNC B0 ;  /* 0x0000000000007941 */ /* 0x000fea0003800000 */
.L_x_7879:
[----:B------:R-:W-:-:S05]  /*a0d0*/  LOP3.LUT R5, R0, R5, RZ, 0xfc, !PT ;  /* 0x0000000500057212 */ /* 0x000fca00078efcff */
[----:B------:R-:W-:Y:S01]  /*a0e0*/  STG.E.U8 desc[UR36][R2.64], R5 ;  /* 0x0000000502007986 */ /* 0x000fe2000c101124 */
[----:B------:R-:W-:Y:S05]  /*a0f0*/  EXIT ;  /* 0x000000000000794d */ /* 0x000fea0003800000 */
.L_x_7878:
        /* <DEDUP_REMOVED lines=17> */
.L_x_7882:
[----:B------:R-:W-:Y:S01]  /*a210*/  IMAD.MOV.U32 R0, RZ, RZ, 0x7f ;  /* 0x0000007fff007424 */ /* 0x000fe200078e00ff */
[----:B------:R-:W-:-:S04]  /*a220*/  ISETP.GT.U32.AND P0, PT, R4, 0x7f800000, PT ;  /* 0x7f8000000400780c */ /* 0x000fc80003f04070 */
[----:B------:R-:W-:-:S09]  /*a230*/  SEL R0, R0, 0x7c, P0 ;  /* 0x0000007c00007807 */ /* 0x000fd20000000000 */
.L_x_7883:
[----:B------:R-:W-:Y:S05]  /*a240*/  BSYNC B0 ;  /* 0x0000000000007941 */ /* 0x000fea0003800000 */
.L_x_7881:
[----:B------:R-:W-:-:S04]  /*a250*/  LOP3.LUT R4, R5, 0x80000000, RZ, 0xc0, !PT ;  /* 0x8000000005047812 */ /* 0x000fc800078ec0ff */
[----:B------:R-:W-:-:S04]  /*a260*/  SHF.R.U32.HI R5, RZ, 0x18, R4 ;  /* 0x00000018ff057819 */ /* 0x000fc80000011604 */
[----:B------:R-:W-:-:S05]  /*a270*/  LOP3.LUT R5, R0, R5, RZ, 0xfc, !PT ;  /* 0x0000000500057212 */ /* 0x000fca00078efcff */
[----:B------:R-:W-:Y:S01]  /*a280*/  STG.E.U8 desc[UR36][R2.64], R5 ;  /* 0x0000000502007986 */ /* 0x000fe2000c101124 */
[----:B------:R-:W-:Y:S05]  /*a290*/  EXIT ;  /* 0x000000000000794d */ /* 0x000fea0003800000 */
.L_x_7877:
        /* <DEDUP_REMOVED lines=8> */
.L_x_7874:
        /* <DEDUP_REMOVED lines=11> */
.L_x_7886:
        /* <DEDUP_REMOVED lines=21> */
.L_x_7889:
[----:B------:R-:W-:-:S04]  /*a520*/  LOP3.LUT R0, R7, 0x80000000, RZ, 0xc0, !PT ;  /* 0x8000000007007812 */ /* 0x000fc800078ec0ff */
[----:B------:R-:W-:-:S04]  /*a530*/  SHF.R.U32.HI R5, RZ, 0x18, R0 ;  /* 0x00000018ff057819 */ /* 0x000fc80000011600 */
[----:B------:R-:W-:-:S04]  /*a540*/  LOP3.LUT R4, R4, R5, RZ, 0xfc, !PT ;  /* 0x0000000504047212 */ /* 0x000fc800078efcff */
[----:B------:R-:W-:-:S07]  /*a550*/  PRMT R0, R4, 0x7610, R0 ;  /* 0x0000761004007816 */ /* 0x000fce0000000000 */
.L_x_7888:
[----:B------:R-:W-:Y:S05]  /*a560*/  BSYNC B0 ;  /* 0x0000000000007941 */ /* 0x000fea0003800000 */
.L_x_7887:
[----:B------:R-:W-:Y:S01]  /*a570*/  STG.E.U8 desc[UR36][R2.64], R0 ;  /* 0x0000000002007986 */ /* 0x000fe2000c101124 */
[----:B------:R-:W-:Y:S05]  /*a580*/  EXIT ;  /* 0x000000000000794d */ /* 0x000fea0003800000 */
.L_x_7885:
        /* <DEDUP_REMOVED lines=21> */
.L_x_7892:
[----:B------:R-:W-:-:S04]  /*a6e0*/  LOP3.LUT R0, R7, 0x80000000, RZ, 0xc0, !PT ;  /* 0x8000000007007812 */ /* 0x000fc800078ec0ff */
[----:B------:R-:W-:-:S04]  /*a6f0*/  SHF.R.U32.HI R5, RZ, 0x18, R0 ;  /* 0x00000018ff057819 */ /* 0x000fc80000011600 */
[----:B------:R-:W-:-:S04]  /*a700*/  LOP3.LUT R4, R4, R5, RZ, 0xfc, !PT ;  /* 0x0000000504047212 */ /* 0x000fc800078efcff */
[----:B------:R-:W-:-:S07]  /*a710*/  PRMT R0, R4, 0x7610, R0 ;  /* 0x0000761004007816 */ /* 0x000fce0000000000 */
.L_x_7891:
[----:B------:R-:W-:Y:S05]  /*a720*/  BSYNC B0 ;  /* 0x0000000000007941 */ /* 0x000fea0003800000 */
.L_x_7890:
[----:B------:R-:W-:Y:S01]  /*a730*/  STG.E.U8 desc[UR36][R2.64], R0 ;  /* 0x0000000002007986 */ /* 0x000fe2000c101124 */
[----:B------:R-:W-:Y:S05]  /*a740*/  EXIT ;  /* 0x000000000000794d */ /* 0x000fea0003800000 */
.L_x_7884:
        /* <DEDUP_REMOVED lines=26> */
.L_x_7867:
        /* <DEDUP_REMOVED lines=16> */
.L_x_7895:
[----:B------:R-:W-:Y:S05]  /*a9f0*/  EXIT ;  /* 0x000000000000794d */ /* 0x000fea0003800000 */
.L_x_7894:
[----:B------:R-:W0:Y:S02]  /*aa00*/  F2I.U64.F64.TRUNC R16, R16 ;  /* 0x0000001000107311 */ /* 0x000e24000030d800 */
[----:B0-----:R-:W-:Y:S01]  /*aa10*/  STG.E.64 desc[UR36][R2.64], R16 ;  /* 0x0000001002007986 */ /* 0x001fe2000c101b24 */
[----:B------:R-:W-:Y:S05]  /*aa20*/  EXIT ;  /* 0x000000000000794d */ /* 0x000fea0003800000 */
.L_x_7893:
[----:B------:R-:W0:Y:S02]  /*aa30*/  F2I.U32.F64.TRUNC R17, R16 ;  /* 0x0000001000117311 */ /* 0x000e24000030d000 */
[----:B0-----:R-:W-:Y:S01]  /*aa40*/  STG.E desc[UR36][R2.64], R17 ;  /* 0x0000001102007986 */ /* 0x001fe2000c101924 */
[----:B------:R-:W-:Y:S05]  /*aa50*/  EXIT ;  /* 0x000000000000794d */ /* 0x000fea0003800000 */
        .weak           $__internal_15_$__cuda_sm20_div_rn_f64_full
        .type           $__internal_15_$__cuda_sm20_div_rn_f64_full,@function
        .size           $__internal_15_$__cuda_sm20_div_rn_f64_full,(.L_x_13245 - $__internal_15_$__cuda_sm20_div_rn_f64_full)
$__internal_15_$__cuda_sm20_div_rn_f64_full:
[C---:B------:R-:W-:Y:S01]  /*aa60*/  FSETP.GEU.AND P0, PT, |R9|.reuse, 1.469367938527859385e-39, PT ;  /* 0x001000000900780b */ /* 0x040fe20003f0e200 */
[----:B------:R-:W-:Y:S01]  /*aa70*/  IMAD.MOV.U32 R12, RZ, RZ, 0x1 ;  /* 0x00000001ff0c7424 */ /* 0x000fe200078e00ff */
[----:B------:R-:W-:Y:S01]  /*aa80*/  LOP3.LUT R6, R9, 0x800fffff, RZ, 0xc0, !PT ;  /* 0x800fffff09067812 */ /* 0x000fe200078ec0ff */
[----:B------:R-:W-:Y:S01]  /*aa90*/  IMAD.MOV.U32 R30, RZ, RZ, 0x1ca00000 ;  /* 0x1ca00000ff1e7424 */ /* 0x000fe200078e00ff */
        /* <DEDUP_REMOVED lines=8> */
[----:B------:R-:W-:Y:S02]  /*ab20*/  @!P3 LOP3.LUT R14, R9, 0x7ff00000, RZ, 0xc0, !PT ;  /* 0x7ff00000090eb812 */ /* 0x000fe400078ec0ff */
[----:B------:R-:W0:Y:S02]  /*ab30*/  MUFU.RCP64H R13, R7 ;  /* 0x00000007000d7308 */ /* 0x000e240000001800 */
[----:B------:R-:W-:Y:S02]  /*ab40*/  @!P3 ISETP.GE.U32.AND P4, PT, R3, R14, PT ;  /* 0x0000000e0300b20c */ /* 0x000fe40003f86070 */
[----:B------:R-:W-:Y:S02]  /*ab50*/  @!P0 LOP3.LUT R32, R7, 0x7ff00000, RZ, 0xc0, !PT ;  /* 0x7ff0000007208812 */ /* 0x000fe400078ec0ff */
[----:B------:R-:W-:-:S04]  /*ab60*/  @!P3 SEL R15, R30, 0x63400000, !P4 ;  /* 0x634000001e0fb807 */ /* 0x000fc80006000000 */
[----:B------:R-:W-:-:S04]  /*ab70*/  @!P3 LOP3.LUT R26, R15, 0x80000000, R11, 0xf8, !PT ;  /* 0x800000000f1ab812 */ /* 0x000fc800078ef80b */
[----:B------:R-:W-:Y:S01]  /*ab80*/  @!P3 LOP3.LUT R27, R26, 0x100000, RZ, 0xfc, !PT ;  /* 0x001000001a1bb812 */ /* 0x000fe200078efcff */
[----:B------:R-:W-:Y:S01]  /*ab90*/  @!P3 IMAD.MOV.U32 R26, RZ, RZ, RZ ;  /* 0x000000ffff1ab224 */ /* 0x000fe200078e00ff */
[----:B0-----:R-:W-:-:S08]  /*aba0*/  DFMA R20, R12, -R6, 1 ;  /* 0x3ff000000c14742b */ /* 0x001fd00000000806 */
[----:B------:R-:W-:-:S08]  /*abb0*/  DFMA R20, R20, R20, R20 ;  /* 0x000000141414722b */ /* 0x000fd00000000014 */
[----:B------:R-:W-:Y:S01]  /*abc0*/  DFMA R20, R12, R20, R12 ;  /* 0x000000140c14722b */ /* 0x000fe2000000000c */
[----:B------:R-:W-:Y:S01]  /*abd0*/  SEL R13, R30, 0x63400000, !P2 ;  /* 0x634000001e0d7807 */ /* 0x000fe20005000000 */
[----:B------:R-:W-:-:S03]  /*abe0*/  IMAD.MOV.U32 R12, RZ, RZ, R10 ;  /* 0x000000ffff0c7224 */ /* 0x000fc600078e000a */
[----:B------:R-:W-:-:S03]  /*abf0*/  LOP3.LUT R13, R13, 0x800fffff, R11, 0xf8, !PT ;  /* 0x800fffff0d0d7812 */ /* 0x000fc600078ef80b */
[----:B------:R-:W-:-:S03]  /*ac00*/  DFMA R14, R20, -R6, 1 ;  /* 0x3ff00000140e742b */ /* 0x000fc60000000806 */
[----:B------:R-:W-:-:S05]  /*ac10*/  @!P3 DFMA R12, R12, 2, -R26 ;  /* 0x400000000c0cb82b */ /* 0x000fca000000081a */
[----:B------:R-:W-:-:S08]  /*ac20*/  DFMA R14, R20, R14, R20 ;  /* 0x0000000e140e722b */ /* 0x000fd00000000014 */
[----:B------:R-:W-:-:S08]  /*ac30*/  DMUL R20, R14, R12 ;  /* 0x0000000c0e147228 */ /* 0x000fd00000000000 */
[----:B------:R-:W-:-:S08]  /*ac40*/  DFMA R26, R20, -R6, R12 ;  /* 0x80000006141a722b */ /* 0x000fd0000000000c */
[----:B------:R-:W-:Y:S01]  /*ac50*/  DFMA R26, R14, R26, R20 ;  /* 0x0000001a0e1a722b */ /* 0x000fe20000000014 */
[----:B------:R-:W-:Y:S01]  /*ac60*/  IMAD.MOV.U32 R20, RZ, RZ, R3 ;  /* 0x000000ffff147224 */ /* 0x000fe200078e0003 */
[----:B------:R-:W-:Y:S01]  /*ac70*/  @!P3 LOP3.LUT R20, R13, 0x7ff00000, RZ, 0xc0, !PT ;  /* 0x7ff000000d14b812 */ /* 0x000fe200078ec0ff */
[----:B------:R-:W-:-:S04]  /*ac80*/  VIADD R15, R32, 0xffffffff ;  /* 0xffffffff200f7836 */ /* 0x000fc80000000000 */
[----:B------:R-:W-:-:S05]  /*ac90*/  VIADD R14, R20, 0xffffffff ;  /* 0xffffffff140e7836 */ /* 0x000fca0000000000 */
[----:B------:R-:W-:-:S04]  /*aca0*/  ISETP.GT.U32.AND P0, PT, R14, 0x7feffffe, PT ;  /* 0x7feffffe0e00780c */ /* 0x000fc80003f04070 */
[----:B------:R-:W-:-:S13]  /*acb0*/  ISETP.GT.U32.OR P0, PT, R15, 0x7feffffe, P0 ;  /* 0x7feffffe0f00780c */ /* 0x000fda0000704470 */
[----:B------:R-:W-:Y:S05]  /*acc0*/  @P0 BRA `(.L_x_7897) ;  /* 0x00000000006c0947 */ /* 0x000fea0003800000 */
[----:B------:R-:W-:-:S04]  /*acd0*/  LOP3.LUT R14, R9, 0x7ff00000, RZ, 0xc0, !PT ;  /* 0x7ff00000090e7812 */ /* 0x000fc800078ec0ff */
[CC--:B------:R-:W-:Y:S02]  /*ace0*/  VIADDMNMX R10, R3.reuse, -R14.reuse, 0xb9600000, !PT ;  /* 0xb9600000030a7446 */ /* 0x0c0fe4000780090e */
[----:B------:R-:W-:Y:S02]  /*acf0*/  ISETP.GE.U32.AND P0, PT, R3, R14, PT ;  /* 0x0000000e0300720c */ /* 0x000fe40003f06070 */
[----:B------:R-:W-:Y:S01]  /*ad00*/  VIMNMX R3, R10, 0x46a00000, PT ;  /* 0x46a000000a037848 */ /* 0x000fe20003fe0100 */
[----:B------:R-:W-:Y:S01]  /*ad10*/  IMAD.MOV.U32 R10, RZ, RZ, RZ ;  /* 0x000000ffff0a7224 */ /* 0x000fe200078e00ff */
        /* <DEDUP_REMOVED lines=22> */
.L_x_7897:
        /* <DEDUP_REMOVED lines=16> */
.L_x_7900:
[----:B------:R-:W-:Y:S01]  /*af80*/  LOP3.LUT R15, R9, 0x80000, RZ, 0xfc, !PT ;  /* 0x00080000090f7812 */ /* 0x000fe200078efcff */
[----:B------:R-:W-:Y:S01]  /*af90*/  IMAD.MOV.U32 R14, RZ, RZ, R8 ;  /* 0x000000ffff0e7224 */ /* 0x000fe200078e0008 */
[----:B------:R-:W-:Y:S06]  /*afa0*/  BRA `(.L_x_7898) ;  /* 0x0000000000087947 */ /* 0x000fec0003800000 */
.L_x_7899:
[----:B------:R-:W-:Y:S01]  /*afb0*/  LOP3.LUT R15, R11, 0x80000, RZ, 0xfc, !PT ;  /* 0x000800000b0f7812 */ /* 0x000fe200078efcff */
[----:B------:R-:W-:-:S07]  /*afc0*/  IMAD.MOV.U32 R14, RZ, RZ, R10 ;  /* 0x000000ffff0e7224 */ /* 0x000fce00078e000a */
.L_x_7898:
[----:B------:R-:W-:Y:S05]  /*afd0*/  BSYNC B2 ;  /* 0x0000000000027941 */ /* 0x000fea0003800000 */
.L_x_7896:
[----:B------:R-:W-:Y:S02]  /*afe0*/  IMAD.MOV.U32 R6, RZ, RZ, R0 ;  /* 0x000000ffff067224 */ /* 0x000fe400078e0000 */
[----:B------:R-:W-:-:S04]  /*aff0*/  IMAD.MOV.U32 R7, RZ, RZ, 0x0 ;  /* 0x00000000ff077424 */ /* 0x000fc800078e00ff */
[----:B------:R-:W-:Y:S05]  /*b000*/  RET.REL.NODEC R6 `(_ZN2at6native27unrolled_elementwise_kernelIZZZNS0_17log1p_kernel_cudaERNS_18TensorIteratorBaseEENKUlvE_clEvENKUlvE_clEvEUldE_St5arrayIPcLm2EELi4E23TrivialOffsetCalculatorILi1EjESB_NS0_6memory12LoadWithCastILi1EEENSC_13StoreWithCastILi1EEEEEviT_T0_T2_T3_T4_T5_) ;  /* 0xffffff4c06fc7950 */ /* 0x000fea0003c3ffff */
.L_x_7901:
        /* <DEDUP_REMOVED lines=15> */
.L_x_13245:


//--------------------- .text._ZN2at6native18elementwise_kernelILi128ELi2EZNS0_22gpu_kernel_impl_nocastIZZZNS0_17log1p_kernel_cudaERNS_18TensorIteratorBaseEENKUlvE_clEvENKUlvE_clEvEUldE_EEvS4_RKT_EUliE_EEviT1_ --------------------------
	.section	.text._ZN2at6native18elementwise_kernelILi128ELi2EZNS0_22gpu_kernel_impl_nocastIZZZNS0_17log1p_kernel_cudaERNS_18TensorIteratorBaseEENKUlvE_clEvENKUlvE_clEvEUldE_EEvS4_RKT_EUliE_EEviT1_,"ax",@progbits
	.align	128
        .global         _ZN2at6native18elementwise_kernelILi128ELi2EZNS0_22gpu_kernel_impl_nocastIZZZNS0_17log1p_kernel_cudaERNS_18TensorIteratorBaseEENKUlvE_clEvENKUlvE_clEvEUldE_EEvS4_RKT_EUliE_EEviT1_
        .type           _ZN2at6native18elementwise_kernelILi128ELi2EZNS0_22gpu_kernel_impl_nocastIZZZNS0_17log1p_kernel_cudaERNS_18TensorIteratorBaseEENKUlvE_clEvENKUlvE_clEvEUldE_EEvS4_RKT_EUliE_EEviT1_,@function
        .size           _ZN2at6native18elementwise_kernelILi128ELi2EZNS0_22gpu_kernel_impl_nocastIZZZNS0_17log1p_kernel_cudaERNS_18TensorIteratorBaseEENKUlvE_clEvENKUlvE_clEvEUldE_EEvS4_RKT_EUliE_EEviT1_,(.L_x_13246 - _ZN2at6native18elementwise_kernelILi128ELi2EZNS0_22gpu_kernel_impl_nocastIZZZNS0_17log1p_kernel_cudaERNS_18TensorIteratorBaseEENKUlvE_clEvENKUlvE_clEvEUldE_EEvS4_RKT_EUliE_EEviT1_)
        .other          _ZN2at6native18elementwise_kernelILi128ELi2EZNS0_22gpu_kernel_impl_nocastIZZZNS0_17log1p_kernel_cudaERNS_18TensorIteratorBaseEENKUlvE_clEvENKUlvE_clEvEUldE_EEvS4_RKT_EUliE_EEviT1_,@"STO_CUDA_ENTRY STV_DEFAULT"
_ZN2at6native18elementwise_kernelILi128ELi2EZNS0_22gpu_kernel_impl_nocastIZZZNS0_17log1p_kernel_cudaERNS_18TensorIteratorBaseEENKUlvE_clEvENKUlvE_clEvEUldE_EEvS4_RKT_EUliE_EEviT1_:
.text._ZN2at6native18elementwise_kernelILi128ELi2EZNS0_22gpu_kernel_impl_nocastIZZZNS0_17log1p_kernel_cudaERNS_18TensorIteratorBaseEENKUlvE_clEvENKUlvE_clEvEUldE_EEvS4_RKT_EUliE_EEviT1_:
        /* <DEDUP_REMOVED lines=11> */
[----:B------:R-:W-:Y:S01]  /*00b0*/  IMAD.MOV.U32 R0, RZ, RZ, RZ ;  /* 0x000000ffff007224 */ /* 0x000fe200078e00ff */
        /* <DEDUP_REMOVED lines=288> */
[----:B------:R-:W-:Y:S01]  /*12c0*/  @P0 IMAD.MOV.U32 R6, RZ, RZ, RZ ;  /* 0x000000ffff060224 */ /* 0x000fe200078e00ff */
[----:B------:R-:W-:Y:S02]  /*12d0*/  ULDC.64 UR6, c[0x0][0x400] ;  /* 0x0001000000067ab9 */ /* 0x000fe40000000a00 */
[C---:B------:R-:W-:Y:S01]  /*12e0*/  IADD3 R9, -R7.reuse, RZ, RZ ;  /* 0x000000ff07097210 */ /* 0x040fe20007ffe1ff */
        /* <DEDUP_REMOVED lines=11> */
.L_x_7904:
[----:B------:R-:W-:Y:S02]  /*13a0*/  ULDC.64 UR6, c[0x0][0x418] ;  /* 0x0001060000067ab9 */ /* 0x000fe40000000a00 */
[----:B------:R-:W-:-:S04]  /*13b0*/  IADD3 R20, P0, R0, UR6, RZ ;  /* 0x0000000600147c10 */ /* 0x000fc8000ff1e0ff */
[----:B------:R-:W-:Y:S01]  /*13c0*/  IADD3.X R21, RZ, UR7, RZ, P0, !PT ;  /* 0x00000007ff157c10 */ /* 0x000fe200087fe4ff */
[----:B------:R-:W-:-:S05]  /*13d0*/  ULDC.64 UR6, c[0x0][0x410] ;  /* 0x0001040000067ab9 */ /* 0x000fca0000000a00 */
[----:B------:R-:W2:Y:S01]  /*13e0*/  LDG.E.64 R20, desc[UR4][R20.64] ;  /* 0x0000000414147981 */ /* 0x000ea2000c1e1b00 */
[----:B------:R-:W-:Y:S01]  /*13f0*/  IADD3 R22, P1, R23, UR6, RZ ;  /* 0x0000000617167c10 */ /* 0x000fe2000ff3e0ff */
[----:B------:R-:W-:Y:S04]  /*1400*/  BSSY B1, `(.L_x_7905) ;  /* 0x000008b000017945 */ /* 0x000fe80003800000 */
[----:B------:R-:W-:Y:S01]  /*1410*/  IMAD.X R23, RZ, RZ, UR7, P1 ;  /* 0x00000007ff177e24 */ /* 0x000fe200088e06ff */
[C---:B--2---:R-:W-:Y:S02]  /*1420*/  FSETP.GEU.FTZ.AND P2, PT, R21.reuse, 1.7916666269302368164, PT ;  /* 0x3fe555551500780b */ /* 0x044fe40003f5e000 */
[----:B------:R-:W-:-:S13]  /*1430*/  FSETP.GT.FTZ.AND P0, PT, R21, -1.6999999284744262695, PT ;  /* 0xbfd999991500780b */ /* 0x000fda0003f14000 */
[----:B------:R-:W-:Y:S05]  /*1440*/  @P0 BRA !P2, `(.L_x_7906) ;  /* 0x0000000400440947 */ /* 0x000fea0005000000 */
[----:B------:R-:W-:-:S10]  /*1450*/  DADD R2, R20, 1 ;  /* 0x3ff0000014027429 */ /* 0x000fd40000000000 */
[----:B------:R-:W-:Y:S01]  /*1460*/  ISETP.GT.AND P0, PT, R3, 0xfffff, PT ;  /* 0x000fffff0300780c */ /* 0x000fe20003f04270 */
[----:B------:R-:W-:Y:S01]  /*1470*/  IMAD.MOV.U32 R7, RZ, RZ, R3 ;  /* 0x000000ffff077224 */ /* 0x000fe200078e0003 */
[----:B------:R-:W-:-:S11]  /*1480*/  MOV R6, R2 ;  /* 0x0000000200067202 */ /* 0x000fd60000000f00 */
[----:B------:R-:W-:-:S10]  /*1490*/  @!P0 DMUL R6, R6, 1.80143985094819840000e+16 ;  /* 0x4350000006068828 */ /* 0x000fd40000000000 */
[----:B------:R-:W-:Y:S01]  /*14a0*/  @!P0 MOV R3, R7 ;  /* 0x0000000700038202 */ /* 0x000fe20000000f00 */
[----:B------:R-:W-:-:S04]  /*14b0*/  @!P0 IMAD.MOV.U32 R2, RZ, RZ, R6 ;  /* 0x000000ffff028224 */ /* 0x000fc800078e0006 */
[----:B------:R-:W-:-:S05]  /*14c0*/  VIADD R0, R3, 0xffffffff ;  /* 0xffffffff03007836 */ /* 0x000fca0000000000 */
[----:B------:R-:W-:Y:S02]  /*14d0*/  ISETP.GE.U32.AND P1, PT, R0, 0x7fefffff, PT ;  /* 0x7fefffff0000780c */ /* 0x000fe40003f26070 */
[----:B------:R-:W-:Y:S02]  /*14e0*/  MOV R0, 0xfffffc01 ;  /* 0xfffffc0100007802 */ /* 0x000fe40000000f00 */
[----:B------:R-:W-:-:S09]  /*14f0*/  @!P0 MOV R0, 0xfffffbcb ;  /* 0xfffffbcb00008802 */ /* 0x000fd20000000f00 */
        /* <DEDUP_REMOVED lines=8> */
[----:B------:R-:W-:Y:S01]  /*1580*/  IMAD.MOV.U32 R14, RZ, RZ, -0x748574fc ;  /* 0x8b7a8b04ff0e7424 */ /* 0x000fe200078e00ff */
[----:B------:R-:W-:Y:S01]  /*1590*/  MOV R6, RZ ;  /* 0x000000ff00067202 */ /* 0x000fe20000000f00 */
[----:B------:R-:W-:Y:S01]  /*15a0*/  UMOV UR6, 0x3ae80f1e ;  /* 0x3ae80f1e00067882 */ /* 0x000fe20000000000 */
[----:B------:R-:W-:Y:S01]  /*15b0*/  LOP3.LUT R5, R4, 0x3ff00000, RZ, 0xfc, !PT ;  /* 0x3ff0000004057812 */ /* 0x000fe200078efcff */
[----:B------:R-:W-:Y:S01]  /*15c0*/  IMAD.MOV.U32 R4, RZ, RZ, R2 ;  /* 0x000000ffff047224 */ /* 0x000fe200078e0002 */
[----:B------:R-:W-:Y:S01]  /*15d0*/  MOV R15, 0x3ed0ee25 ;  /* 0x3ed0ee25000f7802 */ /* 0x000fe20000000f00 */
        /* <DEDUP_REMOVED lines=56> */
.L_x_7906:
        /* <DEDUP_REMOVED lines=18> */
[----:B------:R-:W-:Y:S02]  /*1a80*/  MOV R11, R21 ;  /* 0x00000015000b7202 */ /* 0x000fe40000000f00 */
[----:B------:R-:W-:-:S07]  /*1a90*/  MOV R0, 0x1ab0 ;  /* 0x00001ab000007802 */ /* 0x000fce0000000f00 */
[----:B------:R-:W-:Y:S05]  /*1aa0*/  CALL.REL.NOINC `($__internal_16_$__cuda_sm20_div_rn_f64_full) ;  /* 0x0000001c00ac7944 */ /* 0x000fea0003c00000 */
[----:B------:R-:W-:Y:S01]  /*1ab0*/  IMAD.MOV.U32 R2, RZ, RZ, R4 ;  /* 0x000000ffff027224 */ /* 0x000fe200078e0004 */
[----:B------:R-:W-:-:S07]  /*1ac0*/  MOV R3, R5 ;  /* 0x0000000500037202 */ /* 0x000fce0000000f00 */
.L_x_7909:
[----:B------:R-:W-:Y:S05]  /*1ad0*/  BSYNC B2 ;  /* 0x0000000000027941 */ /* 0x000fea0003800000 */
.L_x_7908:
        /* <DEDUP_REMOVED lines=29> */
.L_x_7907:
[----:B------:R-:W-:Y:S05]  /*1cb0*/  BSYNC B1 ;  /* 0x0000000000017941 */ /* 0x000fea0003800000 */
.L_x_7905:
[----:B------:R0:W-:Y:S01]  /*1cc0*/  STG.E.64 desc[UR4][R22.64], R4 ;  /* 0x0000000416007986 */ /* 0x0001e2000c101b04 */
[----:B------:R-:W-:-:S05]  /*1cd0*/  IMAD R7, R26, 0x100, R27 ;  /* 0x000001001a077824 */ /* 0x000fca00078e021b */
[----:B------:R-:W-:-:S07]  /*1ce0*/  IADD3 R7, R7, 0x80, RZ ;  /* 0x0000008007077810 */ /* 0x000fce0007ffe0ff */
.L_x_7903:
[----:B------:R-:W-:Y:S05]  /*1cf0*/  BSYNC B0 ;  /* 0x0000000000007941 */ /* 0x000fea0003800000 */
.L_x_7902:
[----:B------:R-:W-:Y:S02]  /*1d00*/  ULDC UR6, c[0x0][0x210] ;  /* 0x0000840000067ab9 */ /* 0x000fe40000000800 */
[----:B------:R-:W-:-:S13]  /*1d10*/  ISETP.GE.AND P0, PT, R7, UR6, PT ;  /* 0x0000000607007c0c */ /* 0x000fda000bf06270 */
[----:B------:R-:W-:Y:S05]  /*1d20*/  @P0 EXIT ;  /* 0x000000000000094d */ /* 0x000fea0003800000 */
[----:B------:R-:W1:Y:S01]  /*1d30*/  LDC R6, c[0x0][0x218] ;  /* 0x00008600ff067b82 */ /* 0x000e620000000800 */
[----:B------:R-:W-:Y:S01]  /*1d40*/  IMAD.MOV.U32 R0, RZ, RZ, RZ ;  /* 0x000000ffff007224 */ /* 0x000fe200078e00ff */
[----:B0-----:R-:W-:Y:S02]  /*1d50*/  MOV R23, RZ ;  /* 0x000000ff00177202 */ /* 0x001fe40000000f00 */
[----:B-1----:R-:W-:-:S13]  /*1d60*/  ISETP.NE.AND P0, PT, R6, RZ, PT ;  /* 0x000000ff0600720c */ /* 0x002fda0003f05270 */
        /* <DEDUP_REMOVED lines=288> */
[----:B------:R-:W1:Y:S08]  /*2f70*/  @P0 LDC R11, c[0x0][0x33c] ;  /* 0x0000cf00ff0b0b82 */ /* 0x000e700000000800 */
[----:B------:R-:W2:Y:S01]  /*2f80*/  @P0 LDC.64 R12, c[0x0][0x408] ;  /* 0x00010200ff0c0b82 */ /* 0x000ea20000000a00 */
[----:B0-----:R-:W-:-:S05]  /*2f90*/  @P0 IMAD.HI.U32 R2, R5, R8, R4 ;  /* 0x0000000805020227 */ /* 0x001fca00078e0004 */
[----:B------:R-:W-:Y:S01]  /*2fa0*/  @P0 SHF.R.U32.HI R4, RZ, R9, R2 ;  /* 0x00000009ff040219 */ /* 0x000fe20000011602 */
[----:B------:R-:W-:-:S04]  /*2fb0*/  IMAD R2, R7, UR8, R3 ;  /* 0x0000000807027c24 */ /* 0x000fc8000f8e0203 */
[----:B------:R-:W-:Y:S02]  /*2fc0*/  @P0 IMAD.MOV R4, RZ, RZ, -R4 ;  /* 0x000000ffff040224 */ /* 0x000fe400078e0a04 */
[C---:B------:R-:W-:Y:S02]  /*2fd0*/  IMAD R23, R2.reuse, UR6, R23 ;  /* 0x0000000602177c24 */ /* 0x040fe4000f8e0217 */
[----:B-1----:R-:W-:Y:S02]  /*2fe0*/  @P0 IMAD R4, R11, R4, R5 ;  /* 0x000000040b040224 */ /* 0x002fe400078e0205 */
[----:B------:R-:W-:Y:S02]  /*2ff0*/  IMAD R0, R2, UR7, R0 ;  /* 0x0000000702007c24 */ /* 0x000fe4000f8e0200 */
[C---:B--2---:R-:W-:Y:S02]  /*3000*/  @P0 IMAD R23, R4.reuse, R12, R23 ;  /* 0x0000000c04170224 */ /* 0x044fe400078e0217 */
[----:B------:R-:W-:-:S07]  /*3010*/  @P0 IMAD R0, R4, R13, R0 ;  /* 0x0000000d04000224 */ /* 0x000fce00078e0200 */
.L_x_7910:
[----:B------:R-:W-:Y:S02]  /*3020*/  ULDC.64 UR6, c[0x0][0x418] ;  /* 0x0001060000067ab9 */ /* 0x000fe40000000a00 */
[----:B------:R-:W-:-:S04]  /*3030*/  IADD3 R20, P0, R0, UR6, RZ ;  /* 0x0000000600147c10 */ /* 0x000fc8000ff1e0ff */
[----:B------:R-:W-:Y:S01]  /*3040*/  IADD3.X R21, RZ, UR7, RZ, P0, !PT ;  /* 0x00000007ff157c10 */ /* 0x000fe200087fe4ff */
[----:B------:R-:W-:-:S05]  /*3050*/  ULDC.64 UR6, c[0x0][0x410] ;  /* 0x0001040000067ab9 */ /* 0x000fca0000000a00 */
[----:B------:R-:W2:Y:S01]  /*3060*/  LDG.E.64 R20, desc[UR4][R20.64] ;  /* 0x0000000414147981 */ /* 0x000ea2000c1e1b00 */
[----:B------:R-:W-:Y:S01]  /*3070*/  IADD3 R22, P1, R23, UR6, RZ ;  /* 0x0000000617167c10 */ /* 0x000fe2000ff3e0ff */
[----:B------:R-:W-:Y:S03]  /*3080*/  BSSY B0, `(.L_x_7911) ;  /* 0x000008b000007945 */ /* 0x000fe60003800000 */
[----:B------:R-:W-:Y:S02]  /*3090*/  IADD3.X R23, RZ, UR7, RZ, P1, !PT ;  /* 0x00000007ff177c10 */ /* 0x000fe40008ffe4ff */
        /* <DEDUP_REMOVED lines=8> */
[----:B------:R-:W-:Y:S02]  /*3120*/  @!P0 MOV R3, R7 ;  /* 0x0000000700038202 */ /* 0x000fe40000000f00 */
[----:B------:R-:W-:-:S03]  /*3130*/  @!P0 MOV R2, R6 ;  /* 0x0000000600028202 */ /* 0x000fc60000000f00 */
[----:B------:R-:W-:-:S05]  /*3140*/  VIADD R0, R3, 0xffffffff ;  /* 0xffffffff03007836 */ /* 0x000fca0000000000 */
[----:B------:R-:W-:Y:S01]  /*3150*/  ISETP.GE.U32.AND P1, PT, R0, 0x7fefffff, PT ;  /* 0x7fefffff0000780c */ /* 0x000fe20003f26070 */
[----:B------:R-:W-:Y:S01]  /*3160*/  IMAD.MOV.U32 R0, RZ, RZ, -0x3ff ;  /* 0xfffffc01ff007424 */ /* 0x000fe200078e00ff */
[----:B------:R-:W-:-:S11]  /*3170*/  @!P0 MOV R0, 0xfffffbcb ;  /* 0xfffffbcb00008802 */ /* 0x000fd60000000f00 */
[----:B------:R-:W-:Y:S02]  /*3180*/  @P1 MOV R4, 0x0 ;  /* 0x0000000000041802 */ /* 0x000fe40000000f00 */
        /* <DEDUP_REMOVED lines=69> */
.L_x_7912:
        /* <DEDUP_REMOVED lines=17> */
[----:B------:R-:W-:Y:S02]  /*36f0*/  MOV R10, R20 ;  /* 0x00000014000a7202 */ /* 0x000fe40000000f00 */
[----:B------:R-:W-:Y:S02]  /*3700*/  MOV R11, R21 ;  /* 0x00000015000b7202 */ /* 0x000fe40000000f00 */
[----:B------:R-:W-:-:S07]  /*3710*/  MOV R0, 0x3730 ;  /* 0x0000373000007802 */ /* 0x000fce0000000f00 */
[----:B------:R-:W-:Y:S05]  /*3720*/  CALL.REL.NOINC `($__internal_16_$__cuda_sm20_div_rn_f64_full) ;  /* 0x00000000008c7944 */ /* 0x000fea0003c00000 */
[----:B------:R-:W-:Y:S01]  /*3730*/  IMAD.MOV.U32 R2, RZ, RZ, R4 ;  /* 0x000000ffff027224 */ /* 0x000fe200078e0004 */
[----:B------:R-:W-:-:S07]  /*3740*/  MOV R3, R5 ;  /* 0x0000000500037202 */ /* 0x000fce0000000f00 */
.L_x_7915:
[----:B------:R-:W-:Y:S05]  /*3750*/  BSYNC B1 ;  /* 0x0000000000017941 */ /* 0x000fea0003800000 */
.L_x_7914:
        /* <DEDUP_REMOVED lines=29> */
.L_x_7913:
[----:B------:R-:W-:Y:S05]  /*3930*/  BSYNC B0 ;  /* 0x0000000000007941 */ /* 0x000fea0003800000 */
.L_x_7911:
[----:B------:R-:W-:Y:S01]  /*3940*/  STG.E.64 desc[UR4][R22.64], R4 ;  /* 0x0000000416007986 */ /* 0x000fe2000c101b04 */
[----:B------:R-:W-:Y:S05]  /*3950*/  EXIT ;  /* 0x000000000000794d */ /* 0x000fea0003800000 */
        .weak           $__internal_16_$__cuda_sm20_div_rn_f64_full
        .type           $__internal_16_$__cuda_sm20_div_rn_f64_full,@function
        .size           $__internal_16_$__cuda_sm20_div_rn_f64_full,(.L_x_13246 - $__internal_16_$__cuda_sm20_div_rn_f64_full)
$__internal_16_$__cuda_sm20_div_rn_f64_full:
[C---:B------:R-:W-:Y:S01]  /*3960*/  FSETP.GEU.AND P0, PT, |R5|.reuse, 1.469367938527859385e-39, PT ;  /* 0x001000000500780b */ /* 0x040fe20003f0e200 */
[----:B------:R-:W-:Y:S01]  /*3970*/  IMAD.MOV.U32 R12, RZ, RZ, 0x1 ;  /* 0x00000001ff0c7424 */ /* 0x000fe200078e00ff */
[----:B------:R-:W-:Y:S01]  /*3980*/  LOP3.LUT R6, R5, 0x800fffff, RZ, 0xc0, !PT ;  /* 0x800fffff05067812 */ /* 0x000fe200078ec0ff */
[----:B------:R-:W-:Y:S01]  /*3990*/  BSSY B3, `(.L_x_7916) ;  /* 0x0000055000037945 */ /* 0x000fe20003800000 */
[----:B------:R-:W-:Y:S02]  /*39a0*/  MOV R9, R5 ;  /* 0x0000000500097202 */ /* 0x000fe40000000f00 */
[----:B------:R-:W-:Y:S02]  /*39b0*/  LOP3.LUT R7, R6, 0x3ff00000, RZ, 0xfc, !PT ;  /* 0x3ff0000006077812 */ /* 0x000fe400078efcff */
[----:B------:R-:W-:Y:S02]  /*39c0*/  MOV R6, R8 ;  /* 0x0000000800067202 */ /* 0x000fe40000000f00 */
[----:B------:R-:W-:-:S02]  /*39d0*/  FSETP.GEU.AND P2, PT, |R11|, 1.469367938527859385e-39, PT ;  /* 0x001000000b00780b */ /* 0x000fc40003f4e200 */
[----:B------:R-:W-:Y:S01]  /*39e0*/  LOP3.LUT R2, R11, 0x7ff00000, RZ, 0xc0, !PT ;  /* 0x7ff000000b027812 */ /* 0x000fe200078ec0ff */
[----:B------:R-:W-:Y:S01]  /*39f0*/  @!P0 DMUL R6, R8, 8.98846567431157953865e+307 ;  /* 0x7fe0000008068828 */ /* 0x000fe20000000000 */
[----:B------:R-:W-:Y:S02]  /*3a00*/  LOP3.LUT R5, R5, 0x7ff00000, RZ, 0xc0, !PT ;  /* 0x7ff0000005057812 */ /* 0x000fe400078ec0ff */
[----:B------:R-:W-:Y:S02]  /*3a10*/  MOV R4, R2 ;  /* 0x0000000200047202 */ /* 0x000fe40000000f00 */
[----:B------:R-:W-:Y:S01]  /*3a20*/  ISETP.GE.U32.AND P1, PT, R2, R5, PT ;  /* 0x000000050200720c */ /* 0x000fe20003f26070 */
[----:B------:R-:W0:Y:S04]  /*3a30*/  MUFU.RCP64H R13, R7 ;  /* 0x00000007000d7308 */ /* 0x000e280000001800 */
[----:B------:R-:W-:-:S02]  /*3a40*/  @!P2 LOP3.LUT R3, R9, 0x7ff00000, RZ, 0xc0, !PT ;  /* 0x7ff000000903a812 */ /* 0x000fc400078ec0ff */
[----:B------:R-:W-:Y:S02]  /*3a50*/  @!P0 LOP3.LUT R5, R7, 0x7ff00000, RZ, 0xc0, !PT ;  /* 0x7ff0000007058812 */ /* 0x000fe400078ec0ff */
[----:B------:R-:W-:Y:S02]  /*3a60*/  @!P2 ISETP.GE.U32.AND P3, PT, R2, R3, PT ;  /* 0x000000030200a20c */ /* 0x000fe40003f66070 */
[----:B------:R-:W-:Y:S01]  /*3a70*/  MOV R3, 0x1ca00000 ;  /* 0x1ca0000000037802 */ /* 0x000fe20000000f00 */
[----:B------:R-:W-:-:S03]  /*3a80*/  VIADD R25, R5, 0xffffffff ;  /* 0xffffffff05197836 */ /* 0x000fc60000000000 */
[----:B------:R-:W-:Y:S01]  /*3a90*/  @!P2 SEL R15, R3, 0x63400000, !P3 ;  /* 0x63400000030fa807 */ /* 0x000fe20005800000 */
[----:B0-----:R-:W-:-:S03]  /*3aa0*/  DFMA R16, R12, -R6, 1 ;  /* 0x3ff000000c10742b */ /* 0x001fc60000000806 */
[----:B------:R-:W-:-:S04]  /*3ab0*/  @!P2 LOP3.LUT R18, R15, 0x80000000, R11, 0xf8, !PT ;  /* 0x800000000f12a812 */ /* 0x000fc800078ef80b */
[----:B------:R-:W-:Y:S01]  /*3ac0*/  @!P2 LOP3.LUT R19, R18, 0x100000, RZ, 0xfc, !PT ;  /* 0x001000001213a812 */ /* 0x000fe200078efcff */
[----:B------:R-:W-:Y:S01]  /*3ad0*/  @!P2 IMAD.MOV.U32 R18, RZ, RZ, RZ ;  /* 0x000000ffff12a224 */ /* 0x000fe200078e00ff */
[----:B------:R-:W-:-:S08]  /*3ae0*/  DFMA R16, R16, R16, R16 ;  /* 0x000000101010722b */ /* 0x000fd00000000010 */
[----:B------:R-:W-:Y:S01]  /*3af0*/  DFMA R16, R12, R16, R12 ;  /* 0x000000100c10722b */ /* 0x000fe2000000000c */
[----:B------:R-:W-:Y:S02]  /*3b00*/  SEL R13, R3, 0x63400000, !P1 ;  /* 0x63400000030d7807 */ /* 0x000fe40004800000 */
[----:B------:R-:W-:Y:S02]  /*3b10*/  MOV R12, R10 ;  /* 0x0000000a000c7202 */ /* 0x000fe40000000f00 */
[----:B------:R-:W-:-:S03]  /*3b20*/  LOP3.LUT R13, R13, 0x800fffff, R11, 0xf8, !PT ;  /* 0x800fffff0d0d7812 */ /* 0x000fc600078ef80b */
[----:B------:R-:W-:-:S03]  /*3b30*/  DFMA R14, R16, -R6, 1 ;  /* 0x3ff00000100e742b */ /* 0x000fc60000000806 */
[----:B------:R-:W-:-:S05]  /*3b40*/  @!P2 DFMA R12, R12, 2, -R18 ;  /* 0x400000000c0ca82b */ /* 0x000fca0000000812 */
[----:B------:R-:W-:-:S05]  /*3b50*/  DFMA R14, R16, R14, R16 ;  /* 0x0000000e100e722b */ /* 0x000fca0000000010 */
[----:B------:R-:W-:-:S03]  /*3b60*/  @!P2 LOP3.LUT R4, R13, 0x7ff00000, RZ, 0xc0, !PT ;  /* 0x7ff000000d04a812 */ /* 0x000fc600078ec0ff */
[----:B------:R-:W-:Y:S01]  /*3b70*/  DMUL R16, R14, R12 ;  /* 0x0000000c0e107228 */ /* 0x000fe20000000000 */
[----:B------:R-:W-:-:S04]  /*3b80*/  IADD3 R24, R4, -0x1, RZ ;  /* 0xffffffff04187810 */ /* 0x000fc80007ffe0ff */
[----:B------:R-:W-:-:S03]  /*3b90*/  ISETP.GT.U32.AND P0, PT, R24, 0x7feffffe, PT ;  /* 0x7feffffe1800780c */ /* 0x000fc60003f04070 */
[----:B------:R-:W-:Y:S01]  /*3ba0*/  DFMA R18, R16, -R6, R12 ;  /* 0x800000061012722b */ /* 0x000fe2000000000c */
[----:B------:R-:W-:-:S07]  /*3bb0*/  ISETP.GT.U32.OR P0, PT, R25, 0x7feffffe, P0 ;  /* 0x7feffffe1900780c */ /* 0x000fce0000704470 */
[----:B------:R-:W-:-:S06]  /*3bc0*/  DFMA R18, R14, R18, R16 ;  /* 0x000000120e12722b */ /* 0x000fcc0000000010 */
[----:B------:R-:W-:Y:S05]  /*3bd0*/  @P0 BRA `(.L_x_7917) ;  /* 0x00000000006c0947 */ /* 0x000fea0003800000 */
[----:B------:R-:W-:-:S04]  /*3be0*/  LOP3.LUT R5, R9, 0x7ff00000, RZ, 0xc0, !PT ;  /* 0x7ff0000009057812 */ /* 0x000fc800078ec0ff */
[CC--:B------:R-:W-:Y:S02]  /*3bf0*/  VIADDMNMX R4, R2.reuse, -R5.reuse, 0xb9600000, !PT ;  /* 0xb960000002047446 */ /* 0x0c0fe40007800905 */
[----:B------:R-:W-:Y:S02]  /*3c00*/  ISETP.GE.U32.AND P0, PT, R2, R5, PT ;  /* 0x000000050200720c */ /* 0x000fe40003f06070 */
[----:B------:R-:W-:Y:S02]  /*3c10*/  VIMNMX R4, R4, 0x46a00000, PT ;  /* 0x46a0000004047848 */ /* 0x000fe40003fe0100 */
[----:B------:R-:W-:-:S04]  /*3c20*/  SEL R3, R3, 0x63400000, !P0 ;  /* 0x6340000003037807 */ /* 0x000fc80004000000 */
[----:B------:R-:W-:Y:S01]  /*3c30*/  IADD3 R10, -R3, R4, RZ ;  /* 0x00000004030a7210 */ /* 0x000fe20007ffe1ff */
[----:B------:R-:W-:-:S03]  /*3c40*/  IMAD.MOV.U32 R4, RZ, RZ, RZ ;  /* 0x000000ffff047224 */ /* 0x000fc600078e00ff */
[----:B------:R-:W-:-:S06]  /*3c50*/  IADD3 R5, R10, 0x7fe00000, RZ ;  /* 0x7fe000000a057810 */ /* 0x000fcc0007ffe0ff */
[----:B------:R-:W-:-:S10]  /*3c60*/  DMUL R2, R18, R4 ;  /* 0x0000000412027228 */ /* 0x000fd40000000000 */
[----:B------:R-:W-:-:S13]  /*3c70*/  FSETP.GTU.AND P0, PT, |R3|, 1.469367938527859385e-39, PT ;  /* 0x001000000300780b */ /* 0x000fda0003f0c200 */
[----:B------:R-:W-:Y:S05]  /*3c80*/  @P0 BRA `(.L_x_7918) ;  /* 0x0000000000940947 */ /* 0x000fea0003800000 */
[----:B------:R-:W-:-:S06]  /*3c90*/  DFMA R6, R18, -R6, R12 ;  /* 0x800000061206722b */ /* 0x000fcc000000000c */
[----:B------:R-:W-:-:S04]  /*3ca0*/  MOV R6, RZ ;  /* 0x000000ff00067202 */ /* 0x000fc80000000f00 */
[C---:B------:R-:W-:Y:S02]  /*3cb0*/  FSETP.NEU.AND P0, PT, R7.reuse, RZ, PT ;  /* 0x000000ff0700720b */ /* 0x040fe40003f0d000 */
[----:B------:R-:W-:-:S04]  /*3cc0*/  LOP3.LUT R9, R7, 0x80000000, R9, 0x48, !PT ;  /* 0x8000000007097812 */ /* 0x000fc800078e4809 */
[----:B------:R-:W-:-:S07]  /*3cd0*/  LOP3.LUT R7, R9, R5, RZ, 0xfc, !PT ;  /* 0x0000000509077212 */ /* 0x000fce00078efcff */
[----:B------:R-:W-:Y:S05]  /*3ce0*/  @!P0 BRA `(.L_x_7918) ;  /* 0x00000000007c8947 */ /* 0x000fea0003800000 */
[----:B------:R-:W-:Y:S01]  /*3cf0*/  IADD3 R5, -R10, RZ, RZ ;  /* 0x000000ff0a057210 */ /* 0x000fe20007ffe1ff */
[----:B------:R-:W-:Y:S01]  /*3d00*/  IMAD.MOV.U32 R4, RZ, RZ, RZ ;  /* 0x000000ffff047224 */ /* 0x000fe200078e00ff */
[----:B------:R-:W-:-:S05]  /*3d10*/  DMUL.RP R6, R18, R6 ;  /* 0x0000000612067228 */ /* 0x000fca0000008000 */
[----:B------:R-:W-:-:S05]  /*3d20*/  DFMA R4, R2, -R4, R18 ;  /* 0x800000040204722b */ /* 0x000fca0000000012 */
[----:B------:R-:W-:Y:S02]  /*3d30*/  LOP3.LUT R9, R7, R9, RZ, 0x3c, !PT ;  /* 0x0000000907097212 */ /* 0x000fe400078e3cff */
[----:B------:R-:W-:-:S04]  /*3d40*/  IADD3 R4, -R10, -0x43300000, RZ ;  /* 0xbcd000000a047810 */ /* 0x000fc80007ffe1ff */
[----:B------:R-:W-:-:S04]  /*3d50*/  FSETP.NEU.AND P0, PT, |R5|, R4, PT ;  /* 0x000000040500720b */ /* 0x000fc80003f0d200 */
[----:B------:R-:W-:Y:S02]  /*3d60*/  FSEL R2, R6, R2, !P0 ;  /* 0x0000000206027208 */ /* 0x000fe40004000000 */
[----:B------:R-:W-:Y:S01]  /*3d70*/  FSEL R3, R9, R3, !P0 ;  /* 0x0000000309037208 */ /* 0x000fe20004000000 */
[----:B------:R-:W-:Y:S06]  /*3d80*/  BRA `(.L_x_7918) ;  /* 0x0000000000547947 */ /* 0x000fec0003800000 */
.L_x_7917:
[----:B------:R-:W-:-:S14]  /*3d90*/  DSETP.NAN.AND P0, PT, R10, R10, PT ;  /* 0x0000000a0a00722a */ /* 0x000fdc0003f08000 */
[----:B------:R-:W-:Y:S05]  /*3da0*/  @P0 BRA `(.L_x_7919) ;  /* 0x0000000000440947 */ /* 0x000fea0003800000 */
[----:B------:R-:W-:-:S14]  /*3db0*/  DSETP.NAN.AND P0, PT, R8, R8, PT ;  /* 0x000000080800722a */ /* 0x000fdc0003f08000 */
[----:B------:R-:W-:Y:S05]  /*3dc0*/  @P0 BRA `(.L_x_7920) ;  /* 0x0000000000300947 */ /* 0x000fea0003800000 */
[----:B------:R-:W-:Y:S02]  /*3dd0*/  ISETP.NE.AND P0, PT, R4, R5, PT ;  /* 0x000000050400720c */ /* 0x000fe40003f05270 */
[----:B------:R-:W-:Y:S02]  /*3de0*/  MOV R2, 0x0 ;  /* 0x0000000000027802 */ /* 0x000fe40000000f00 */
[----:B------:R-:W-:-:S09]  /*3df0*/  MOV R3, 0xfff80000 ;  /* 0xfff8000000037802 */ /* 0x000fd20000000f00 */
[----:B------:R-:W-:Y:S05]  /*3e00*/  @!P0 BRA `(.L_x_7918) ;  /* 0x0000000000348947 */ /* 0x000fea0003800000 */
[----:B------:R-:W-:Y:S02]  /*3e10*/  ISETP.NE.AND P0, PT, R4, 0x7ff00000, PT ;  /* 0x7ff000000400780c */ /* 0x000fe40003f05270 */
[----:B------:R-:W-:Y:S02]  /*3e20*/  LOP3.LUT R3, R11, 0x80000000, R9, 0x48, !PT ;  /* 0x800000000b037812 */ /* 0x000fe400078e4809 */
[----:B------:R-:W-:-:S13]  /*3e30*/  ISETP.EQ.OR P0, PT, R5, RZ, !P0 ;  /* 0x000000ff0500720c */ /* 0x000fda0004702670 */
[----:B------:R-:W-:Y:S01]  /*3e40*/  @P0 LOP3.LUT R4, R3, 0x7ff00000, RZ, 0xfc, !PT ;  /* 0x7ff0000003040812 */ /* 0x000fe200078efcff */
[----:B------:R-:W-:Y:S01]  /*3e50*/  @!P0 IMAD.MOV.U32 R2, RZ, RZ, RZ ;  /* 0x000000ffff028224 */ /* 0x000fe200078e00ff */
[----:B------:R-:W-:Y:S02]  /*3e60*/  @P0 MOV R2, RZ ;  /* 0x000000ff00020202 */ /* 0x000fe40000000f00 */
[----:B------:R-:W-:Y:S01]  /*3e70*/  @P0 MOV R3, R4 ;  /* 0x0000000400030202 */ /* 0x000fe20000000f00 */
[----:B------:R-:W-:Y:S06]  /*3e80*/  BRA `(.L_x_7918) ;  /* 0x0000000000147947 */ /* 0x000fec0003800000 */
.L_x_7920:
[----:B------:R-:W-:Y:S01]  /*3e90*/  LOP3.LUT R3, R9, 0x80000, RZ, 0xfc, !PT ;  /* 0x0008000009037812 */ /* 0x000fe200078efcff */
[----:B------:R-:W-:Y:S01]  /*3ea0*/  IMAD.MOV.U32 R2, RZ, RZ, R8 ;  /* 0x000000ffff027224 */ /* 0x000fe200078e0008 */
[----:B------:R-:W-:Y:S06]  /*3eb0*/  BRA `(.L_x_7918) ;  /* 0x0000000000087947 */ /* 0x000fec0003800000 */
.L_x_7919:
[----:B------:R-:W-:Y:S02]  /*3ec0*/  LOP3.LUT R3, R11, 0x80000, RZ, 0xfc, !PT ;  /* 0x000800000b037812 */ /* 0x000fe400078efcff */
[----:B------:R-:W-:-:S07]  /*3ed0*/  MOV R2, R10 ;  /* 0x0000000a00027202 */ /* 0x000fce0000000f00 */
.L_x_7918:
[----:B------:R-:W-:Y:S05]  /*3ee0*/  BSYNC B3 ;  /* 0x0000000000037941 */ /* 0x000fea0003800000 */
.L_x_7916:
[----:B------:R-:W-:Y:S01]  /*3ef0*/  IMAD.MOV.U32 R5, RZ, RZ, R3 ;  /* 0x000000ffff057224 */ /* 0x000fe200078e0003 */
[----:B------:R-:W-:Y:S01]  /*3f00*/  HFMA2.MMA R3, -RZ, RZ, 0, 0 ;  /* 0x00000000ff037435 */ /* 0x000fe200000001ff */
[----:B------:R-:W-:Y:S02]  /*3f10*/  MOV R4, R2 ;  /* 0x0000000200047202 */ /* 0x000fe40000000f00 */
[----:B------:R-:W-:-:S04]  /*3f20*/  MOV R2, R0 ;  /* 0x0000000000027202 */ /* 0x000fc80000000f00 */
[----:B------:R-:W-:Y:S05]  /*3f30*/  RET.REL.NODEC R2 `(_ZN2at6native18elementwise_kernelILi128ELi2EZNS0_22gpu_kernel_impl_nocastIZZZNS0_17log1p_kernel_cudaERNS_18TensorIteratorBaseEENKUlvE_clEvENKUlvE_clEvEUldE_EEvS4_RKT_EUliE_EEviT1_) ;  /* 0xffffffc002307950 */ /* 0x000fea0003c3ffff */
.L_x_7921:
        /* <DEDUP_REMOVED lines=12> */
.L_x_13246:


//--------------------- .text._ZN2at6native27unrolled_elementwise_kernelIZZZNS0_17log1p_kernel_cudaERNS_18TensorIteratorBaseEENKUlvE_clEvENKUlvE_clEvEUldE_St5arrayIPcLm2EELi4E23TrivialOffsetCalculatorILi1EjESB_NS0_6memory15LoadWithoutCastENSC_16StoreWithoutCastEEEviT_T0_T2_T3_T4_T5_ --------------------------
	.section	.text._ZN2at6native27unrolled_elementwise_kernelIZZZNS0_17log1p_kernel_cudaERNS_18TensorIteratorBaseEENKUlvE_clEvENKUlvE_clEvEUldE_St5arrayIPcLm2EELi4E23TrivialOffsetCalculatorILi1EjESB_NS0_6memory15LoadWithoutCastENSC_16StoreWithoutCastEEEviT_T0_T2_T3_T4_T5_,"ax",@progbits
	.align	128
        .global         _ZN2at6native27unrolled_elementwise_kernelIZZZNS0_17log1p_kernel_cudaERNS_18TensorIteratorBaseEENKUlvE_clEvENKUlvE_clEvEUldE_St5arrayIPcLm2EELi4E23TrivialOffsetCalculatorILi1EjESB_NS0_6memory15LoadWithoutCastENSC_16StoreWithoutCastEEEviT_T0_T2_T3_T4_T5_
        .type           _ZN2at6native27unrolled_elementwise_kernelIZZZNS0_17log1p_kernel_cudaERNS_18TensorIteratorBaseEENKUlvE_clEvENKUlvE_clEvEUldE_St5arrayIPcLm2EELi4E23TrivialOffsetCalculatorILi1EjESB_NS0_6memory15LoadWithoutCastENSC_16StoreWithoutCastEEEviT_T0_T2_T3_T4_T5_,@function
        .size           _ZN2at6native27unrolled_elementwise_kernelIZZZNS0_17log1p_kernel_cudaERNS_18TensorIteratorBaseEENKUlvE_clEvENKUlvE_clEvEUldE_St5arrayIPcLm2EELi4E23TrivialOffsetCalculatorILi1EjESB_NS0_6memory15LoadWithoutCastENSC_16StoreWithoutCastEEEviT_T0_T2_T3_T4_T5_,(.L_x_13247 - _ZN2at6native27unrolled_elementwise_kernelIZZZNS0_17log1p_kernel_cudaERNS_18TensorIteratorBaseEENKUlvE_clEvENKUlvE_clEvEUldE_St5arrayIPcLm2EELi4E23TrivialOffsetCalculatorILi1EjESB_NS0_6memory15LoadWithoutCastENSC_16StoreWithoutCastEEEviT_T0_T2_T3_T4_T5_)
        .other          _ZN2at6native27unrolled_elementwise_kernelIZZZNS0_17log1p_kernel_cudaERNS_18TensorIteratorBaseEENKUlvE_clEvENKUlvE_clEvEUldE_St5arrayIPcLm2EELi4E23TrivialOffsetCalculatorILi1EjESB_NS0_6memory15LoadWithoutCastENSC_16StoreWithoutCastEEEviT_T0_T2_T3_T4_T5_,@"STO_CUDA_ENTRY STV_DEFAULT"
_ZN2at6native27unrolled_elementwise_kernelIZZZNS0_17log1p_kernel_cudaERNS_18TensorIteratorBaseEENKUlvE_clEvENKUlvE_clEvEUldE_St5arrayIPcLm2EELi4E23TrivialOffsetCalculatorILi1EjESB_NS0_6memory15LoadWithoutCastENSC_16StoreWithoutCastEEEviT_T0_T2_T3_T4_T5_:
.text._ZN2at6native27unrolled_elementwise_kernelIZZZNS0_17log1p_kernel_cudaERNS_18TensorIteratorBaseEENKUlvE_clEvENKUlvE_clEvEUldE_St5arrayIPcLm2EELi4E23TrivialOffsetCalculatorILi1EjESB_NS0_6memory15LoadWithoutCastENSC_16StoreWithoutCastEEEviT_T0_T2_T3_T4_T5_:
[----:B------:R-:W-:Y:S01]  /*0000*/  LDC R1, c[0x0][0x28] ;  /* 0x00000a00ff017b82 */ /* 0x000fe20000000800 */
[----:B------:R-:W0:Y:S07]  /*0010*/  S2R R2, SR_CTAID.X ;  /* 0x0000000000027919 */ /* 0x000e2e0000002500 */
[----:B------:R-:W0:Y:S01]  /*0020*/  LDC R5, c[0x0][0x210] ;  /* 0x00008400ff057b82 */ /* 0x000e220000000800 */
[----:B------:R-:W-:Y:S02]  /*0030*/  CS2R R28, SRZ ;  /* 0x00000000001c7805 */ /* 0x000fe4000001ff00 */
[----:B------:R-:W-:Y:S01]  /*0040*/  CS2R R26, SRZ ;  /* 0x00000000001a7805 */ /* 0x000fe2000001ff00 */
[----:B------:R-:W1:Y:S01]  /*0050*/  S2R R3, SR_TID.X ;  /* 0x0000000000037919 */ /* 0x000e620000002100 */
[----:B------:R-:W-:Y:S01]  /*0060*/  ULDC.64 UR4, c[0x0][0x208] ;  /* 0x0000820000047ab9 */ /* 0x000fe20000000a00 */
[----:B0-----:R-:W-:-:S02]  /*0070*/  IMAD R4, R2, -0x200, R5 ;  /* 0xfffffe0002047824 */ /* 0x001fc400078e0205 */
[----:B-1----:R-:W-:-:S03]  /*0080*/  IMAD.MOV.U32 R5, RZ, RZ, R3 ;  /* 0x000000ffff057224 */ /* 0x002fc600078e0003 */
[----:B------:R-:W-:-:S13]  /*0090*/  ISETP.GE.AND P1, PT, R3, R4, PT ;  /* 0x000000040300720c */ /* 0x000fda0003f26270 */
[----:B------:R-:W-:Y:S01]  /*00a0*/  @!P1 IMAD R17, R2, 0x200, R5 ;  /* 0x0000020002119824 */ /* 0x000fe200078e0205 */
[----:B------:R-:W0:Y:S01]  /*00b0*/  @!P1 LDC.64 R6, c[0x0][0x220] ;  /* 0x00008800ff069b82 */ /* 0x000e220000000a00 */
[----:B------:R-:W-:-:S05]  /*00c0*/  @!P1 VIADD R5, R5, 0x80 ;  /* 0x0000008005059836 */ /* 0x000fca0000000000 */
[----:B------:R-:W-:-:S13]  /*00d0*/  ISETP.GE.AND P0, PT, R5, R4, PT ;  /* 0x000000040500720c */ /* 0x000fda0003f06270 */
[----:B------:R-:W-:Y:S01]  /*00e0*/  @!P0 IMAD R15, R2, 0x200, R5 ;  /* 0x00000200020f8824 */ /* 0x000fe200078e0205 */
[----:B------:R-:W1:Y:S01]  /*00f0*/  @!P0 LDC.64 R8, c[0x0][0x220] ;  /* 0x00008800ff088b82 */ /* 0x000e620000000a00 */
[----:B------:R-:W-:Y:S02]  /*0100*/  @!P0 VIADD R5, R5, 0x80 ;  /* 0x0000008005058836 */ /* 0x000fe40000000000 */
[----:B0-----:R-:W-:-:S03]  /*0110*/  @!P1 IMAD.WIDE.U32 R6, R17, 0x8, R6 ;  /* 0x0000000811069825 */ /* 0x001fc600078e0006 */
[----:B------:R-:W-:-:S13]  /*0120*/  ISETP.GE.AND P3, PT, R5, R4, PT ;  /* 0x000000040500720c */ /* 0x000fda0003f66270 */
[----:B------:R-:W-:Y:S01]  /*0130*/  @!P3 LEA R19, R2, R5, 0x9 ;  /* 0x000000050213b211 */ /* 0x000fe200078e48ff */
[----:B------:R-:W-:Y:S01]  /*0140*/  @!P3 VIADD R5, R5, 0x80 ;  /* 0x000000800505b836 */ /* 0x000fe20000000000 */
[----:B------:R-:W0:Y:S01]  /*0150*/  @!P3 LDC.64 R10, c[0x0][0x220] ;  /* 0x00008800ff0abb82 */ /* 0x000e220000000a00 */
[----:B-1----:R-:W-:-:S03]  /*0160*/  @!P0 IMAD.WIDE.U32 R14, R15, 0x8, R8 ;  /* 0x000000080f0e8825 */ /* 0x002fc600078e0008 */
[----:B------:R-:W-:Y:S02]  /*0170*/  ISETP.GE.AND P2, PT, R5, R4, PT ;  /* 0x000000040500720c */ /* 0x000fe40003f46270 */
[----:B------:R-:W-:Y:S01]  /*0180*/  CS2R R8, SRZ ;  /* 0x0000000000087805 */ /* 0x000fe2000001ff00 */
[----:B------:R1:W5:Y:S05]  /*0190*/  @!P0 LDG.E.64 R28, desc[UR4][R14.64] ;  /* 0x000000040e1c8981 */ /* 0x00036a000c1e1b00 */
[----:B------:R1:W5:Y:S05]  /*01a0*/  @!P1 LDG.E.64 R8, desc[UR4][R6.64] ;  /* 0x0000000406089981 */ /* 0x00036a000c1e1b00 */
[----:B------:R-:W2:Y:S01]  /*01b0*/  @!P2 LDC.64 R12, c[0x0][0x220] ;  /* 0x00008800ff0cab82 */ /* 0x000ea20000000a00 */
[----:B------:R-:W-:-:S02]  /*01c0*/  @!P2 IMAD R5, R2, 0x200, R5 ;  /* 0x000002000205a824 */ /* 0x000fc400078e0205 */
[----:B0-----:R-:W-:Y:S01]  /*01d0*/  @!P3 IMAD.WIDE.U32 R16, R19, 0x8, R10 ;  /* 0x000000081310b825 */ /* 0x001fe200078e000a */
[----:B------:R-:W-:-:S04]  /*01e0*/  CS2R R10, SRZ ;  /* 0x00000000000a7805 */ /* 0x000fc8000001ff00 */
[----:B------:R1:W5:Y:S01]  /*01f0*/  @!P3 LDG.E.64 R26, desc[UR4][R16.64] ;  /* 0x00000004101ab981 */ /* 0x000362000c1e1b00 */
[----:B--2---:R-:W-:-:S05]  /*0200*/  @!P2 IMAD.WIDE.U32 R12, R5, 0x8, R12 ;  /* 0x00000008050ca825 */ /* 0x004fca00078e000c */
[----:B------:R1:W5:Y:S01]  /*0210*/  @!P2 LDG.E.64 R10, desc[UR4][R12.64] ;  /* 0x000000040c0aa981 */ /* 0x000362000c1e1b00 */
[----:B------:R-:W-:Y:S04]  /*0220*/  BSSY B0, `(.L_x_7922) ;  /* 0x000008e000007945 */ /* 0x000fe80003800000 */
[----:B------:R-:W-:Y:S05]  /*0230*/  @P1 BRA `(.L_x_7923) ;  /* 0x0000000800301947 */ /* 0x000fea0003800000 */
[C---:B-----5:R-:W-:Y:S02]  /*0240*/  FSETP.GEU.FTZ.AND P2, PT, R9.reuse, 1.7916666269302368164, PT ;  /* 0x3fe555550900780b */ /* 0x060fe40003f5e000 */
[----:B------:R-:W-:-:S13]  /*0250*/  FSETP.GT.FTZ.AND P0, PT, R9, -1.6999999284744262695, PT ;  /* 0xbfd999990900780b */ /* 0x000fda0003f14000 */
[----:B------:R-:W-:Y:S05]  /*0260*/  @P0 BRA !P2, `(.L_x_7924) ;  /* 0x00000004004c0947 */ /* 0x000fea0005000000 */
[----:B------:R-:W-:-:S10]  /*0270*/  DADD R8, R8, 1 ;  /* 0x3ff0000008087429 */ /* 0x000fd40000000000 */
[----:B------:R-:W-:Y:S01]  /*0280*/  ISETP.GT.AND P0, PT, R9, 0xfffff, PT ;  /* 0x000fffff0900780c */ /* 0x000fe20003f04270 */
[--C-:B-1----:R-:W-:Y:S02]  /*0290*/  IMAD.MOV.U32 R6, RZ, RZ, R8.reuse ;  /* 0x000000ffff067224 */ /* 0x102fe400078e0008 */
[--C-:B------:R-:W-:Y:S02]  /*02a0*/  IMAD.MOV.U32 R7, RZ, RZ, R9.reuse ;  /* 0x000000ffff077224 */ /* 0x100fe400078e0009 */
[----:B------:R-:W-:Y:S02]  /*02b0*/  IMAD.MOV.U32 R5, RZ, RZ, R9 ;  /* 0x000000ffff057224 */ /* 0x000fe400078e0009 */
[----:B------:R-:W-:-:S06]  /*02c0*/  IMAD.MOV.U32 R14, RZ, RZ, R8 ;  /* 0x000000ffff0e7224 */ /* 0x000fcc00078e0008 */
[----:B------:R-:W-:-:S10]  /*02d0*/  @!P0 DMUL R6, R6, 1.80143985094819840000e+16 ;  /* 0x4350000006068828 */ /* 0x000fd40000000000 */
        /* <DEDUP_REMOVED lines=76> */
.L_x_7924:
[----:B-1----:R-:W-:Y:S01]  /*07a0*/  DADD R12, R8, 2 ;  /* 0x40000000080c7429 */ /* 0x002fe20000000000 */
        /* <DEDUP_REMOVED lines=16> */
[----:B------:R-:W-:Y:S01]  /*08b0*/  MOV R15, R13 ;  /* 0x0000000d000f7202 */ /* 0x000fe20000000f00 */
[----:B------:R-:W-:Y:S01]  /*08c0*/  IMAD.MOV.U32 R16, RZ, RZ, R8 ;  /* 0x000000ffff107224 */ /* 0x000fe200078e0008 */
[----:B------:R-:W-:Y:S01]  /*08d0*/  MOV R0, 0x900 ;  /* 0x0000090000007802 */ /* 0x000fe20000000f00 */
[----:B------:R-:W-:-:S07]  /*08e0*/  IMAD.MOV.U32 R17, RZ, RZ, R9 ;  /* 0x000000ffff117224 */ /* 0x000fce00078e0009 */
[----:B------:R-:W-:Y:S05]  /*08f0*/  CALL.REL.NOINC `($__internal_17_$__cuda_sm20_div_rn_f64_full) ;  /* 0x0000001c00b87944 */ /* 0x000fea0003c00000 */
[----:B------:R-:W-:Y:S02]  /*0900*/  IMAD.MOV.U32 R6, RZ, RZ, R5 ;  /* 0x000000ffff067224 */ /* 0x000fe400078e0005 */
[----:B------:R-:W-:-:S07]  /*0910*/  IMAD.MOV.U32 R7, RZ, RZ, R12 ;  /* 0x000000ffff077224 */ /* 0x000fce00078e000c */
.L_x_7926:
[----:B------:R-:W-:Y:S05]  /*0920*/  BSYNC B1 ;  /* 0x0000000000017941 */ /* 0x000fea0003800000 */
.L_x_7925:
[----:B------:R-:W-:Y:S01]  /*0930*/  DMUL R12, R6, R8 ;  /* 0x00000008060c7228 */ /* 0x000fe20000000000 */
[----:B------:R-:W-:Y:S01]  /*0940*/  IMAD.MOV.U32 R16, RZ, RZ, -0x314d23bc ;  /* 0xceb2dc44ff107424 */ /* 0x000fe200078e00ff */
[----:B------:R-:W-:Y:S01]  /*0950*/  MOV R17, 0x3ed087ff ;  /* 0x3ed087ff00117802 */ /* 0x000fe20000000f00 */
        /* <DEDUP_REMOVED lines=26> */
.L_x_7923:
[----:B------:R-:W-:Y:S05]  /*0b00*/  BSYNC B0 ;  /* 0x0000000000007941 */ /* 0x000fea0003800000 */
.L_x_7922:
[----:B------:R-:W-:Y:S01]  /*0b10*/  VIADD R5, R3, 0x80 ;  /* 0x0000008003057836 */ /* 0x000fe20000000000 */
[----:B------:R-:W-:Y:S04]  /*0b20*/  BSSY B0, `(.L_x_7927) ;  /* 0x000008f000007945 */ /* 0x000fe80003800000 */
[----:B------:R-:W-:-:S13]  /*0b30*/  ISETP.GE.AND P0, PT, R5, R4, PT ;  /* 0x000000040500720c */ /* 0x000fda0003f06270 */
        /* <DEDUP_REMOVED lines=11> */
[----:B------:R-:W-:Y:S02]  /*0bf0*/  @!P0 IMAD.MOV.U32 R5, RZ, RZ, R7 ;  /* 0x000000ffff058224 */ /* 0x000fe400078e0007 */
[----:B------:R-:W-:-:S03]  /*0c00*/  @!P0 IMAD.MOV.U32 R14, RZ, RZ, R6 ;  /* 0x000000ffff0e8224 */ /* 0x000fc600078e0006 */
[----:B------:R-:W-:-:S04]  /*0c10*/  IADD3 R0, R5, -0x1, RZ ;  /* 0xffffffff05007810 */ /* 0x000fc80007ffe0ff */
        /* <DEDUP_REMOVED lines=73> */
.L_x_7929:
        /* <DEDUP_REMOVED lines=24> */
.L_x_7931:
[----:B------:R-:W-:Y:S05]  /*1230*/  BSYNC B1 ;  /* 0x0000000000017941 */ /* 0x000fea0003800000 */
.L_x_7930:
        /* <DEDUP_REMOVED lines=29> */
.L_x_7928:
[----:B------:R-:W-:Y:S05]  /*1410*/  BSYNC B0 ;  /* 0x0000000000007941 */ /* 0x000fea0003800000 */
.L_x_7927:
[----:B------:R-:W-:Y:S01]  /*1420*/  IADD3 R5, R3, 0x100, RZ ;  /* 0x0000010003057810 */ /* 0x000fe20007ffe0ff */
[----:B------:R-:W-:Y:S03]  /*1430*/  BSSY B0, `(.L_x_7932) ;  /* 0x000008f000007945 */ /* 0x000fe60003800000 */
        /* <DEDUP_REMOVED lines=88> */
.L_x_7934:
[----:B-1----:R-:W-:Y:S01]  /*19c0*/  DADD R12, R26, 2 ;  /* 0x400000001a0c7429 */ /* 0x002fe20000000000 */
        /* <DEDUP_REMOVED lines=20> */
[----:B------:R-:W-:Y:S05]  /*1b10*/  CALL.REL.NOINC `($__internal_17_$__cuda_sm20_div_rn_f64_full) ;  /* 0x0000000c00307944 */ /* 0x000fea0003c00000 */
[----:B------:R-:W-:Y:S01]  /*1b20*/  MOV R6, R5 ;  /* 0x0000000500067202 */ /* 0x000fe20000000f00 */
[----:B------:R-:W-:-:S07]  /*1b30*/  IMAD.MOV.U32 R7, RZ, RZ, R12 ;  /* 0x000000ffff077224 */ /* 0x000fce00078e000c */
.L_x_7936:
[----:B------:R-:W-:Y:S05]  /*1b40*/  BSYNC B1 ;  /* 0x0000000000017941 */ /* 0x000fea0003800000 */
.L_x_7935:
        /* <DEDUP_REMOVED lines=29> */
.L_x_7933:
[----:B------:R-:W-:Y:S05]  /*1d20*/  BSYNC B0 ;  /* 0x0000000000007941 */ /* 0x000fea0003800000 */
.L_x_7932:
        /* <DEDUP_REMOVED lines=9> */
[--C-:B-1----:R-:W-:Y:S01]  /*1dc0*/  IMAD.MOV.U32 R13, RZ, RZ, R11.reuse ;  /* 0x000000ffff0d7224 */ /* 0x102fe200078e000b */
[----:B------:R-:W-:Y:S01]  /*1dd0*/  MOV R12, R10 ;  /* 0x0000000a000c7202 */ /* 0x000fe20000000f00 */
        /* <DEDUP_REMOVED lines=17> */
[----:B------:R-:W-:Y:S01]  /*1ef0*/  MOV R19, 0x3ed0ee25 ;  /* 0x3ed0ee2500137802 */ /* 0x000fe20000000f00 */
[----:B------:R-:W-:Y:S01]  /*1f00*/  UMOV UR6, 0x3ae80f1e ;  /* 0x3ae80f1e00067882 */ /* 0x000fe20000000000 */
[----:B------:R-:W-:Y:S01]  /*1f10*/  LOP3.LUT R7, R6, 0x3ff00000, RZ, 0xfc, !PT ;  /* 0x3ff0000006077812 */ /* 0x000fe200078efcff */
[----:B------:R-:W-:Y:S01]  /*1f20*/  UMOV UR7, 0x3eb1380b ;  /* 0x3eb1380b00077882 */ /* 0x000fe20000000000 */
[----:B------:R-:W-:Y:S01]  /*1f30*/  MOV R6, R10 ;  /* 0x0000000a00067202 */ /* 0x000fe20000000f00 */
        /* <DEDUP_REMOVED lines=56> */
.L_x_7939:
        /* <DEDUP_REMOVED lines=24> */
.L_x_7941:
[----:B------:R-:W-:Y:S05]  /*2440*/  BSYNC B1 ;  /* 0x0000000000017941 */ /* 0x000fea0003800000 */
.L_x_7940:
        /* <DEDUP_REMOVED lines=29> */
.L_x_7938:
[----:B------:R-:W-:Y:S05]  /*2620*/  BSYNC B0 ;  /* 0x0000000000007941 */ /* 0x000fea0003800000 */
.L_x_7937:
[----:B------:R-:W0:Y:S01]  /*2630*/  @!P1 S2R R5, SR_TID.X ;  /* 0x0000000000059919 */ /* 0x000e220000002100 */
[----:B-----5:R-:W2:Y:S01]  /*2640*/  @!P1 LDC.64 R10, c[0x0][0x218] ;  /* 0x00008600ff0a9b82 */ /* 0x020ea20000000a00 */
[----:B------:R-:W-:Y:S01]  /*2650*/  BSSY B0, `(.L_x_7942) ;  /* 0x0000011000007945 */ /* 0x000fe20003800000 */
[----:B0-----:R-:W-:Y:S02]  /*2660*/  @!P1 VIADD R3, R5, 0x80 ;  /* 0x0000008005039836 */ /* 0x001fe40000000000 */
[----:B------:R-:W-:-:S03]  /*2670*/  @!P1 IMAD R5, R2, 0x200, R5 ;  /* 0x0000020002059824 */ /* 0x000fc600078e0205 */
[----:B------:R-:W-:Y:S01]  /*2680*/  ISETP.GE.AND P0, PT, R3, R4, PT ;  /* 0x000000040300720c */ /* 0x000fe20003f06270 */
[----:B--2---:R-:W-:-:S05]  /*2690*/  @!P1 IMAD.WIDE.U32 R10, R5, 0x8, R10 ;  /* 0x00000008050a9825 */ /* 0x004fca00078e000a */
[----:B------:R0:W-:Y:S07]  /*26a0*/  @!P1 STG.E.64 desc[UR4][R10.64], R8 ;  /* 0x000000080a009986 */ /* 0x0001ee000c101b04 */
[----:B------:R-:W-:Y:S05]  /*26b0*/  @P0 BRA `(.L_x_7943) ;  /* 0x0000000000280947 */ /* 0x000fea0003800000 */
[----:B0-----:R-:W0:Y:S01]  /*26c0*/  LDC.64 R10, c[0x0][0x218] ;  /* 0x00008600ff0a7b82 */ /* 0x001e220000000a00 */
[----:B------:R-:W-:Y:S01]  /*26d0*/  IMAD R9, R2, 0x200, R3 ;  /* 0x0000020002097824 */ /* 0x000fe200078e0203 */
[----:B------:R-:W-:-:S04]  /*26e0*/  IADD3 R3, R3, 0x80, RZ ;  /* 0x0000008003037810 */ /* 0x000fc80007ffe0ff */
[----:B------:R-:W-:-:S13]  /*26f0*/  ISETP.GE.AND P0, PT, R3, R4, PT ;  /* 0x000000040300720c */ /* 0x000fda0003f06270 */
[----:B------:R-:W-:Y:S02]  /*2700*/  @!P0 IMAD R5, R2, 0x200, R3 ;  /* 0x0000020002058824 */ /* 0x000fe400078e0203 */
[----:B------:R-:W-:Y:S02]  /*2710*/  @!P0 VIADD R3, R3, 0x80 ;  /* 0x0000008003038836 */ /* 0x000fe40000000000 */
[----:B0-----:R-:W-:-:S04]  /*2720*/  IMAD.WIDE.U32 R8, R9, 0x8, R10 ;  /* 0x0000000809087825 */ /* 0x001fc800078e000a */
[----:B------:R-:W-:Y:S01]  /*2730*/  @!P0 IMAD.WIDE.U32 R10, R5, 0x8, R10 ;  /* 0x00000008050a8825 */ /* 0x000fe200078e000a */
[----:B------:R2:W-:Y:S04]  /*2740*/  STG.E.64 desc[UR4][R8.64], R28 ;  /* 0x0000001c08007986 */ /* 0x0005e8000c101b04 */
[----:B------:R2:W-:Y:S02]  /*2750*/  @!P0 STG.E.64 desc[UR4][R10.64], R26 ;  /* 0x0000001a0a008986 */ /* 0x0005e4000c101b04 */
.L_x_7943:
[----:B------:R-:W-:Y:S05]  /*2760*/  BSYNC B0 ;  /* 0x0000000000007941 */ /* 0x000fea0003800000 */
.L_x_7942:
[----:B------:R-:W-:-:S13]  /*2770*/  ISETP.GE.AND P0, PT, R3, R4, PT ;  /* 0x000000040300720c */ /* 0x000fda0003f06270 */
[----:B------:R-:W-:Y:S05]  /*2780*/  @P0 EXIT ;  /* 0x000000000000094d */ /* 0x000fea0003800000 */
[----:B------:R-:W3:Y:S01]  /*2790*/  LDC.64 R4, c[0x0][0x218] ;  /* 0x00008600ff047b82 */ /* 0x000ee20000000a00 */
[----:B------:R-:W-:-:S04]  /*27a0*/  IMAD R3, R2, 0x200, R3 ;  /* 0x0000020002037824 */ /* 0x000fc800078e0203 */
[----:B---3--:R-:W-:-:S05]  /*27b0*/  IMAD.WIDE.U32 R2, R3, 0x8, R4 ;  /* 0x0000000803027825 */ /* 0x008fca00078e0004 */
[----:B------:R-:W-:Y:S01]  /*27c0*/  STG.E.64 desc[UR4][R2.64], R6 ;  /* 0x0000000602007986 */ /* 0x000fe2000c101b04 */
[----:B------:R-:W-:Y:S05]  /*27d0*/  EXIT ;  /* 0x000000000000794d */ /* 0x000fea0003800000 */
        .weak           $__internal_17_$__cuda_sm20_div_rn_f64_full
        .type           $__internal_17_$__cuda_sm20_div_rn_f64_full,@function
        .size           $__internal_17_$__cuda_sm20_div_rn_f64_full,(.L_x_13247 - $__internal_17_$__cuda_sm20_div_rn_f64_full)
$__internal_17_$__cuda_sm20_div_rn_f64_full:
[C---:B------:R-:W-:Y:S01]  /*27e0*/  FSETP.GEU.AND P0, PT, |R15|.reuse, 1.469367938527859385e-39, PT ;  /* 0x001000000f00780b */ /* 0x040fe20003f0e200 */
[----:B------:R-:W-:Y:S01]  /*27f0*/  BSSY B2, `(.L_x_7944) ;  /* 0x0000056000027945 */ /* 0x000fe20003800000 */
[----:B------:R-:W-:Y:S02]  /*2800*/  LOP3.LUT R12, R15, 0x800fffff, RZ, 0xc0, !PT ;  /* 0x800fffff0f0c7812 */ /* 0x000fe400078ec0ff */
[----:B------:R-:W-:Y:S02]  /*2810*/  MOV R18, 0x1 ;  /* 0x0000000100127802 */ /* 0x000fe40000000f00 */
[----:B------:R-:W-:Y:S01]  /*2820*/  LOP3.LUT R13, R12, 0x3ff00000, RZ, 0xfc, !PT ;  /* 0x3ff000000c0d7812 */ /* 0x000fe200078efcff */
[----:B------:R-:W-:Y:S01]  /*2830*/  IMAD.MOV.U32 R12, RZ, RZ, R14 ;  /* 0x000000ffff0c7224 */ /* 0x000fe200078e000e */
[C---:B------:R-:W-:Y:S02]  /*2840*/  FSETP.GEU.AND P3, PT, |R17|.reuse, 1.469367938527859385e-39, PT ;  /* 0x001000001100780b */ /* 0x040fe40003f6e200 */
[----:B------:R-:W-:-:S02]  /*2850*/  LOP3.LUT R5, R17, 0x7ff00000, RZ, 0xc0, !PT ;  /* 0x7ff0000011057812 */ /* 0x000fc400078ec0ff */
[----:B------:R-:W-:Y:S01]  /*2860*/  LOP3.LUT R30, R15, 0x7ff00000, RZ, 0xc0, !PT ;  /* 0x7ff000000f1e7812 */ /* 0x000fe200078ec0ff */
[----:B------:R-:W-:-:S03]  /*2870*/  @!P0 DMUL R12, R14, 8.98846567431157953865e+307 ;  /* 0x7fe000000e0c8828 */ /* 0x000fc60000000000 */
[----:B------:R-:W-:-:S03]  /*2880*/  ISETP.GE.U32.AND P2, PT, R5, R30, PT ;  /* 0x0000001e0500720c */ /* 0x000fc60003f46070 */
[----:B------:R-:W0:Y:S02]  /*2890*/  MUFU.RCP64H R19, R13 ;  /* 0x0000000d00137308 */ /* 0x000e240000001800 */
[----:B------:R-:W-:Y:S01]  /*28a0*/  @!P3 LOP3.LUT R6, R15, 0x7ff00000, RZ, 0xc0, !PT ;  /* 0x7ff000000f06b812 */ /* 0x000fe200078ec0ff */
[----:B------:R-:W-:Y:S01]  /*28b0*/  @!P3 IMAD.MOV.U32 R24, RZ, RZ, RZ ;  /* 0x000000ffff18b224 */ /* 0x000fe200078e00ff */
[----:B------:R-:W-:Y:S02]  /*28c0*/  @!P0 LOP3.LUT R30, R13, 0x7ff00000, RZ, 0xc0, !PT ;  /* 0x7ff000000d1e8812 */ /* 0x000fe400078ec0ff */
[----:B------:R-:W-:Y:S01]  /*28d0*/  @!P3 ISETP.GE.U32.AND P4, PT, R5, R6, PT ;  /* 0x000000060500b20c */ /* 0x000fe20003f86070 */
[----:B------:R-:W-:-:S05]  /*28e0*/  IMAD.MOV.U32 R6, RZ, RZ, 0x1ca00000 ;  /* 0x1ca00000ff067424 */ /* 0x000fca00078e00ff */
[----:B------:R-:W-:-:S04]  /*28f0*/  @!P3 SEL R7, R6, 0x63400000, !P4 ;  /* 0x634000000607b807 */ /* 0x000fc80006000000 */
[----:B------:R-:W-:Y:S01]  /*2900*/  @!P3 LOP3.LUT R7, R7, 0x80000000, R17, 0xf8, !PT ;  /* 0x800000000707b812 */ /* 0x000fe200078ef811 */
[----:B0-----:R-:W-:-:S03]  /*2910*/  DFMA R20, R18, -R12, 1 ;  /* 0x3ff000001214742b */ /* 0x001fc6000000080c */
[----:B------:R-:W-:-:S05]  /*2920*/  @!P3 LOP3.LUT R25, R7, 0x100000, RZ, 0xfc, !PT ;  /* 0x001000000719b812 */ /* 0x000fca00078efcff */
        /* <DEDUP_REMOVED lines=13> */
[----:B------:R-:W-:-:S03]  /*2a00*/  VIADD R20, R30, 0xffffffff ;  /* 0xffffffff1e147836 */ /* 0x000fc60000000000 */
[----:B------:R-:W-:-:S04]  /*2a10*/  IADD3 R7, R21, -0x1, RZ ;  /* 0xffffffff15077810 */ /* 0x000fc80007ffe0ff */
[----:B------:R-:W-:-:S04]  /*2a20*/  ISETP.GT.U32.AND P0, PT, R7, 0x7feffffe, PT ;  /* 0x7feffffe0700780c */ /* 0x000fc80003f04070 */
[----:B------:R-:W-:-:S13]  /*2a30*/  ISETP.GT.U32.OR P0, PT, R20, 0x7feffffe, P0 ;  /* 0x7feffffe1400780c */ /* 0x000fda0000704470 */
        /* <DEDUP_REMOVED lines=28> */
.L_x_7945:
        /* <DEDUP_REMOVED lines=11> */
[----:B------:R-:W-:Y:S02]  /*2cb0*/  @P0 LOP3.LUT R5, R7, 0x7ff00000, RZ, 0xfc, !PT ;  /* 0x7ff0000007050812 */ /* 0x000fe400078efcff */
[----:B------:R-:W-:Y:S01]  /*2cc0*/  @!P0 MOV R6, RZ ;  /* 0x000000ff00068202 */ /* 0x000fe20000000f00 */
[----:B------:R-:W-:Y:S02]  /*2cd0*/  @P0 IMAD.MOV.U32 R6, RZ, RZ, RZ ;  /* 0x000000ffff060224 */ /* 0x000fe400078e00ff */
[----:B------:R-:W-:Y:S01]  /*2ce0*/  @P0 IMAD.MOV.U32 R7, RZ, RZ, R5 ;  /* 0x000000ffff070224 */ /* 0x000fe200078e0005 */
[----:B------:R-:W-:Y:S06]  /*2cf0*/  BRA `(.L_x_7946) ;  /* 0x0000000000147947 */ /* 0x000fec0003800000 */
.L_x_7948:
[----:B------:R-:W-:Y:S01]  /*2d00*/  LOP3.LUT R7, R15, 0x80000, RZ, 0xfc, !PT ;  /* 0x000800000f077812 */ /* 0x000fe200078efcff */
[----:B------:R-:W-:Y:S01]  /*2d10*/  IMAD.MOV.U32 R6, RZ, RZ, R14 ;  /* 0x000000ffff067224 */ /* 0x000fe200078e000e */
[----:B------:R-:W-:Y:S06]  /*2d20*/  BRA `(.L_x_7946) ;  /* 0x0000000000087947 */ /* 0x000fec0003800000 */
.L_x_7947:
[----:B------:R-:W-:Y:S01]  /*2d30*/  LOP3.LUT R7, R17, 0x80000, RZ, 0xfc, !PT ;  /* 0x0008000011077812 */ /* 0x000fe200078efcff */
[----:B------:R-:W-:-:S07]  /*2d40*/  IMAD.MOV.U32 R6, RZ, RZ, R16 ;  /* 0x000000ffff067224 */ /* 0x000fce00078e0010 */
.L_x_7946:
[----:B------:R-:W-:Y:S05]  /*2d50*/  BSYNC B2 ;  /* 0x0000000000027941 */ /* 0x000fea0003800000 */
.L_x_7944:
[----:B------:R-:W-:Y:S01]  /*2d60*/  MOV R5, R6 ;  /* 0x0000000600057202 */ /* 0x000fe20000000f00 */
[----:B------:R-:W-:Y:S02]  /*2d70*/  IMAD.MOV.U32 R12, RZ, RZ, R7 ;  /* 0x000000ffff0c7224 */ /* 0x000fe400078e0007 */
[----:B------:R-:W-:Y:S02]  /*2d80*/  IMAD.MOV.U32 R6, RZ, RZ, R0 ;  /* 0x000000ffff067224 */ /* 0x000fe400078e0000 */
[----:B------:R-:W-:-:S04]  /*2d90*/  IMAD.MOV.U32 R7, RZ, RZ, 0x0 ;  /* 0x00000000ff077424 */ /* 0x000fc800078e00ff */
[----:B------:R-:W-:Y:S05]  /*2da0*/  RET.REL.NODEC R6 `(_ZN2at6native27unrolled_elementwise_kernelIZZZNS0_17log1p_kernel_cudaERNS_18TensorIteratorBaseEENKUlvE_clEvENKUlvE_clEvEUldE_St5arrayIPcLm2EELi4E23TrivialOffsetCalculatorILi1EjESB_NS0_6memory15LoadWithoutCastENSC_16StoreWithoutCastEEEviT_T0_T2_T3_T4_T5_) ;  /* 0xffffffd006947950 */ /* 0x000fea0003c3ffff */
.L_x_7949:
        /* <DEDUP_REMOVED lines=13> */
.L_x_13247:


//--------------------- .text._ZN2at6native29vectorized_elementwise_kernelILi2EZZZNS0_17log1p_kernel_cudaERNS_18TensorIteratorBaseEENKUlvE_clEvENKUlvE_clEvEUldE_St5arrayIPcLm2EEEEviT0_T1_ --------------------------
	.section	.text._ZN2at6native29vectorized_elementwise_kernelILi2EZZZNS0_17log1p_kernel_cudaERNS_18TensorIteratorBaseEENKUlvE_clEvENKUlvE_clEvEUldE_St5arrayIPcLm2EEEEviT0_T1_,"ax",@progbits
	.align	128
        .global         _ZN2at6native29vectorized_elementwise_kernelILi2EZZZNS0_17log1p_kernel_cudaERNS_18TensorIteratorBaseEENKUlvE_clEvENKUlvE_clEvEUldE_St5arrayIPcLm2EEEEviT0_T1_
        .type           _ZN2at6native29vectorized_elementwise_kernelILi2EZZZNS0_17log1p_kernel_cudaERNS_18TensorIteratorBaseEENKUlvE_clEvENKUlvE_clEvEUldE_St5arrayIPcLm2EEEEviT0_T1_,@function
        .size           _ZN2at6native29vectorized_elementwise_kernelILi2EZZZNS0_17log1p_kernel_cudaERNS_18TensorIteratorBaseEENKUlvE_clEvENKUlvE_clEvEUldE_St5arrayIPcLm2EEEEviT0_T1_,(.L_x_13248 - _ZN2at6native29vectorized_elementwise_kernelILi2EZZZNS0_17log1p_kernel_cudaERNS_18TensorIteratorBaseEENKUlvE_clEvENKUlvE_clEvEUldE_St5arrayIPcLm2EEEEviT0_T1_)
        .other          _ZN2at6native29vectorized_elementwise_kernelILi2EZZZNS0_17log1p_kernel_cudaERNS_18TensorIteratorBaseEENKUlvE_clEvENKUlvE_clEvEUldE_St5arrayIPcLm2EEEEviT0_T1_,@"STO_CUDA_ENTRY STV_DEFAULT"
_ZN2at6native29vectorized_elementwise_kernelILi2EZZZNS0_17log1p_kernel_cudaERNS_18TensorIteratorBaseEENKUlvE_clEvENKUlvE_clEvEUldE_St5arrayIPcLm2EEEEviT0_T1_:
.text._ZN2at6native29vectorized_elementwise_kernelILi2EZZZNS0_17log1p_kernel_cudaERNS_18TensorIteratorBaseEENKUlvE_clEvENKUlvE_clEvEUldE_St5arrayIPcLm2EEEEviT0_T1_:
        /* <DEDUP_REMOVED lines=12> */
[----:B------:R-:W2:Y:S04]  /*00c0*/  LDG.E.128 R20, desc[UR4][R4.64] ;  /* 0x0000000404147981 */ /* 0x000ea8000c1e1d00 */
[----:B------:R0:W5:Y:S04]  /*00d0*/  LDG.E.128 R24, desc[UR4][R4.64+0x800] ;  /* 0x0008000404187981 */ /* 0x000168000c1e1d00 */
[----:B------:R0:W5:Y:S04]  /*00e0*/  LDG.E.128 R12, desc[UR4][R4.64+0x1000] ;  /* 0x00100004040c7981 */ /* 0x000168000c1e1d00 */
[----:B------:R0:W5:Y:S01]  /*00f0*/  LDG.E.128 R16, desc[UR4][R4.64+0x1800] ;  /* 0x0018000404107981 */ /* 0x000162000c1e1d00 */
[----:B------:R-:W-:Y:S01]  /*0100*/  BSSY B1, `(.L_x_7951) ;  /* 0x0000089000017945 */ /* 0x000fe20003800000 */
[----:B--2---:R-:W-:-:S02]  /*0110*/  FSETP.GEU.FTZ.AND P1, PT, R21, 1.7916666269302368164, PT ;  /* 0x3fe555551500780b */ /* 0x004fc40003f3e000 */
[----:B------:R-:W-:-:S13]  /*0120*/  FSETP.GT.FTZ.AND P0, PT, R21, -1.6999999284744262695, PT ;  /* 0xbfd999991500780b */ /* 0x000fda0003f14000 */
[----:B0-----:R-:W-:Y:S05]  /*0130*/  @P0 BRA !P1, `(.L_x_7952) ;  /* 0x0000000400480947 */ /* 0x001fea0004800000 */
[----:B------:R-:W-:Y:S01]  /*0140*/  DADD R20, R20, 1 ;  /* 0x3ff0000014147429 */ /* 0x000fe20000000000 */
[----:B------:R-:W-:-:S09]  /*0150*/  IMAD.MOV.U32 R28, RZ, RZ, -0x3ff ;  /* 0xfffffc01ff1c7424 */ /* 0x000fd200078e00ff */
[----:B------:R-:W-:Y:S01]  /*0160*/  ISETP.GT.AND P0, PT, R21, 0xfffff, PT ;  /* 0x000fffff1500780c */ /* 0x000fe20003f04270 */
[--C-:B------:R-:W-:Y:S02]  /*0170*/  IMAD.MOV.U32 R4, RZ, RZ, R20.reuse ;  /* 0x000000ffff047224 */ /* 0x100fe400078e0014 */
[--C-:B------:R-:W-:Y:S02]  /*0180*/  IMAD.MOV.U32 R5, RZ, RZ, R21.reuse ;  /* 0x000000ffff057224 */ /* 0x100fe400078e0015 */
[----:B------:R-:W-:Y:S02]  /*0190*/  IMAD.MOV.U32 R3, RZ, RZ, R21 ;  /* 0x000000ffff037224 */ /* 0x000fe400078e0015 */
[----:B------:R-:W-:-:S06]  /*01a0*/  IMAD.MOV.U32 R10, RZ, RZ, R20 ;  /* 0x000000ffff0a7224 */ /* 0x000fcc00078e0014 */
[----:B------:R-:W-:Y:S01]  /*01b0*/  @!P0 DMUL R4, R4, 1.80143985094819840000e+16 ;  /* 0x4350000004048828 */ /* 0x000fe20000000000 */
[----:B------:R-:W-:-:S09]  /*01c0*/  @!P0 IMAD.MOV.U32 R28, RZ, RZ, -0x435 ;  /* 0xfffffbcbff1c8424 */ /* 0x000fd200078e00ff */
        /* <DEDUP_REMOVED lines=13> */
[----:B------:R-:W-:Y:S01]  /*02a0*/  MOV R30, 0x8b7a8b04 ;  /* 0x8b7a8b04001e7802 */ /* 0x000fe20000000f00 */
[----:B------:R-:W-:Y:S01]  /*02b0*/  IMAD.MOV.U32 R31, RZ, RZ, 0x3ed0ee25 ;  /* 0x3ed0ee25ff1f7424 */ /* 0x000fe200078e00ff */
[----:B------:R-:W-:Y:S01]  /*02c0*/  LOP3.LUT R11, R4, 0x3ff00000, RZ, 0xfc, !PT ;  /* 0x3ff00000040b7812 */ /* 0x000fe200078efcff */
[----:B------:R-:W-:Y:S01]  /*02d0*/  UMOV UR6, 0x3ae80f1e ;  /* 0x3ae80f1e00067882 */ /* 0x000fe20000000000 */
        /* <DEDUP_REMOVED lines=56> */
.L_x_7952:
        /* <DEDUP_REMOVED lines=19> */
[----:B-----5:R-:W-:Y:S05]  /*0790*/  CALL.REL.NOINC `($__internal_18_$__cuda_sm20_div_rn_f64_full) ;  /* 0x0000008c00407944 */ /* 0x020fea0003c00000 */
[----:B------:R-:W-:-:S07]  /*07a0*/  IMAD.MOV.U32 R7, RZ, RZ, R3 ;  /* 0x000000ffff077224 */ /* 0x000fce00078e0003 */
.L_x_7955:
[----:B------:R-:W-:Y:S05]  /*07b0*/  BSYNC B2 ;  /* 0x0000000000027941 */ /* 0x000fea0003800000 */
.L_x_7954:
        /* <DEDUP_REMOVED lines=29> */
.L_x_7953:
[----:B------:R-:W-:Y:S05]  /*0990*/  BSYNC B1 ;  /* 0x0000000000017941 */ /* 0x000fea0003800000 */
.L_x_7951:
[C---:B------:R-:W-:Y:S01]  /*09a0*/  FSETP.GEU.FTZ.AND P1, PT, R23.reuse, 1.7916666269302368164, PT ;  /* 0x3fe555551700780b */ /* 0x040fe20003f3e000 */
[----:B------:R-:W-:Y:S01]  /*09b0*/  BSSY B1, `(.L_x_7956) ;  /* 0x0000088000017945 */ /* 0x000fe20003800000 */
[----:B------:R-:W-:-:S13]  /*09c0*/  FSETP.GT.FTZ.AND P0, PT, R23, -1.6999999284744262695, PT ;  /* 0xbfd999991700780b */ /* 0x000fda0003f14000 */
[----:B------:R-:W-:Y:S05]  /*09d0*/  @P0 BRA !P1, `(.L_x_7957) ;  /* 0x0000000400480947 */ /* 0x000fea0004800000 */
[----:B------:R-:W-:Y:S01]  /*09e0*/  DADD R22, R22, 1 ;  /* 0x3ff0000016167429 */ /* 0x000fe20000000000 */
[----:B------:R-:W-:-:S09]  /*09f0*/  IMAD.MOV.U32 R28, RZ, RZ, -0x3ff ;  /* 0xfffffc01ff1c7424 */ /* 0x000fd200078e00ff */
[----:B------:R-:W-:Y:S01]  /*0a00*/  ISETP.GT.AND P0, PT, R23, 0xfffff, PT ;  /* 0x000fffff1700780c */ /* 0x000fe20003f04270 */
[--C-:B------:R-:W-:Y:S01]  /*0a10*/  IMAD.MOV.U32 R5, RZ, RZ, R23.reuse ;  /* 0x000000ffff057224 */ /* 0x100fe200078e0017 */
[----:B------:R-:W-:Y:S01]  /*0a20*/  MOV R4, R22 ;  /* 0x0000001600047202 */ /* 0x000fe20000000f00 */
[----:B------:R-:W-:Y:S02]  /*0a30*/  IMAD.MOV.U32 R3, RZ, RZ, R23 ;  /* 0x000000ffff037224 */ /* 0x000fe400078e0017 */
[----:B------:R-:W-:-:S08]  /*0a40*/  IMAD.MOV.U32 R10, RZ, RZ, R22 ;  /* 0x000000ffff0a7224 */ /* 0x000fd000078e0016 */
[----:B------:R-:W-:Y:S01]  /*0a50*/  @!P0 DMUL R4, R4, 1.80143985094819840000e+16 ;  /* 0x4350000004048828 */ /* 0x000fe20000000000 */
[----:B------:R-:W-:-:S09]  /*0a60*/  @!P0 MOV R28, 0xfffffbcb ;  /* 0xfffffbcb001c8802 */ /* 0x000fd20000000f00 */
        /* <DEDUP_REMOVED lines=73> */
.L_x_7957:
        /* <DEDUP_REMOVED lines=18> */
[----:B------:R-:W-:-:S07]  /*1020*/  MOV R4, 0x1040 ;  /* 0x0000104000047802 */ /* 0x000fce0000000f00 */
[----:B-----5:R-:W-:Y:S05]  /*1030*/  CALL.REL.NOINC `($__internal_18_$__cuda_sm20_div_rn_f64_full) ;  /* 0x0000008400187944 */ /* 0x020fea0003c00000 */
[----:B------:R-:W-:-:S07]  /*1040*/  IMAD.MOV.U32 R7, RZ, RZ, R3 ;  /* 0x000000ffff077224 */ /* 0x000fce00078e0003 */
.L_x_7960:
[----:B------:R-:W-:Y:S05]  /*1050*/  BSYNC B2 ;  /* 0x0000000000027941 */ /* 0x000fea0003800000 */
.L_x_7959:
        /* <DEDUP_REMOVED lines=29> */
.L_x_7958:
[----:B------:R-:W-:Y:S05]  /*1230*/  BSYNC B1 ;  /* 0x0000000000017941 */ /* 0x000fea0003800000 */
.L_x_7956:
[C---:B-----5:R-:W-:Y:S01]  /*1240*/  FSETP.GEU.FTZ.AND P1, PT, R25.reuse, 1.7916666269302368164, PT ;  /* 0x3fe555551900780b */ /* 0x060fe20003f3e000 */
        /* <DEDUP_REMOVED lines=85> */
.L_x_7962:
        /* <DEDUP_REMOVED lines=19> */
[----:B------:R-:W-:Y:S05]  /*18d0*/  CALL.REL.NOINC `($__internal_18_$__cuda_sm20_div_rn_f64_full) ;  /* 0x0000007800f07944 */ /* 0x000fea0003c00000 */
[----:B------:R-:W-:-:S07]  /*18e0*/  MOV R7, R3 ;  /* 0x0000000300077202 */ /* 0x000fce0000000f00 */
.L_x_7965:
[----:B------:R-:W-:Y:S05]  /*18f0*/  BSYNC B2 ;  /* 0x0000000000027941 */ /* 0x000fea0003800000 */
.L_x_7964:
        /* <DEDUP_REMOVED lines=29> */
.L_x_7963:
[----:B------:R-:W-:Y:S05]  /*1ad0*/  BSYNC B1 ;  /* 0x0000000000017941 */ /* 0x000fea0003800000 */
.L_x_7961:
[C---:B------:R-:W-:Y:S01]  /*1ae0*/  FSETP.GEU.FTZ.AND P1, PT, R27.reuse, 1.7916666269302368164, PT ;  /* 0x3fe555551b00780b */ /* 0x040fe20003f3e000 */
[----:B------:R-:W-:Y:S01]  /*1af0*/  BSSY B1, `(.L_x_7966) ;  /* 0x0000088000017945 */ /* 0x000fe20003800000 */
[----:B------:R-:W-:-:S13]  /*1b00*/  FSETP.GT.FTZ.AND P0, PT, R27, -1.6999999284744262695, PT ;  /* 0xbfd999991b00780b */ /* 0x000fda0003f14000 */
[----:B------:R-:W-:Y:S05]  /*1b10*/  @P0 BRA !P1, `(.L_x_7967) ;  /* 0x0000000400480947 */ /* 0x000fea0004800000 */
[----:B------:R-:W-:Y:S01]  /*1b20*/  DADD R26, R26, 1 ;  /* 0x3ff000001a1a7429 */ /* 0x000fe20000000000 */
[----:B------:R-:W-:-:S09]  /*1b30*/  IMAD.MOV.U32 R28, RZ, RZ, -0x3ff ;  /* 0xfffffc01ff1c7424 */ /* 0x000fd200078e00ff */
[----:B------:R-:W-:Y:S01]  /*1b40*/  ISETP.GT.AND P0, PT, R27, 0xfffff, PT ;  /* 0x000fffff1b00780c */ /* 0x000fe20003f04270 */
[----:B------:R-:W-:Y:S01]  /*1b50*/  IMAD.MOV.U32 R4, RZ, RZ, R26 ;  /* 0x000000ffff047224 */ /* 0x000fe200078e001a */
[----:B------:R-:W-:Y:S01]  /*1b60*/  MOV R3, R27 ;  /* 0x0000001b00037202 */ /* 0x000fe20000000f00 */
[----:B------:R-:W-:Y:S01]  /*1b70*/  IMAD.MOV.U32 R5, RZ, RZ, R27 ;  /* 0x000000ffff057224 */ /* 0x000fe200078e001b */
[----:B------:R-:W-:-:S09]  /*1b80*/  MOV R10, R26 ;  /* 0x0000001a000a7202 */ /* 0x000fd20000000f00 */
[----:B------:R-:W-:Y:S01]  /*1b90*/  @!P0 DMUL R4, R4, 1.80143985094819840000e+16 ;  /* 0x4350000004048828 */ /* 0x000fe20000000000 */
[----:B------:R-:W-:-:S09]  /*1ba0*/  @!P0 IMAD.MOV.U32 R28, RZ, RZ, -0x435 ;  /* 0xfffffbcbff1c8424 */ /* 0x000fd200078e00ff */
        /* <DEDUP_REMOVED lines=23> */
[----:B------:R-:W-:-:S03]  /*1d20*/  @P0 VIADD R3, R3, 0x1 ;  /* 0x0000000103030836 */ /* 0x000fc60000000000 */
        /* <DEDUP_REMOVED lines=49> */
.L_x_7967:
        /* <DEDUP_REMOVED lines=20> */
[----:B------:R-:W-:-:S07]  /*2180*/  IMAD.MOV.U32 R7, RZ, RZ, R3 ;  /* 0x000000ffff077224 */ /* 0x000fce00078e0003 */
.L_x_7970:
[----:B------:R-:W-:Y:S05]  /*2190*/  BSYNC B2 ;  /* 0x0000000000027941 */ /* 0x000fea0003800000 */
.L_x_7969:
        /* <DEDUP_REMOVED lines=29> */
.L_x_7968:
[----:B------:R-:W-:Y:S05]  /*2370*/  BSYNC B1 ;  /* 0x0000000000017941 */ /* 0x000fea0003800000 */
.L_x_7966:
[C---:B------:R-:W-:Y:S01]  /*2380*/  FSETP.GEU.FTZ.AND P1, PT, R13.reuse, 1.7916666269302368164, PT ;  /* 0x3fe555550d00780b */ /* 0x040fe20003f3e000 */
[----:B------:R-:W-:Y:S01]  /*2390*/  BSSY B1, `(.L_x_7971) ;  /* 0x0000088000017945 */ /* 0x000fe20003800000 */
[----:B------:R-:W-:-:S13]  /*23a0*/  FSETP.GT.FTZ.AND P0, PT, R13, -1.6999999284744262695, PT ;  /* 0xbfd999990d00780b */ /* 0x000fda0003f14000 */
[----:B------:R-:W-:Y:S05]  /*23b0*/  @P0 BRA !P1, `(.L_x_7972) ;  /* 0x0000000400480947 */ /* 0x000fea0004800000 */
[----:B------:R-:W-:Y:S01]  /*23c0*/  DADD R12, R12, 1 ;  /* 0x3ff000000c0c7429 */ /* 0x000fe20000000000 */
[----:B------:R-:W-:-:S09]  /*23d0*/  MOV R28, 0xfffffc01 ;  /* 0xfffffc01001c7802 */ /* 0x000fd20000000f00 */
[----:B------:R-:W-:Y:S01]  /*23e0*/  ISETP.GT.AND P0, PT, R13, 0xfffff, PT ;  /* 0x000fffff0d00780c */ /* 0x000fe20003f04270 */
[--C-:B------:R-:W-:Y:S02]  /*23f0*/  IMAD.MOV.U32 R4, RZ, RZ, R12.reuse ;  /* 0x000000ffff047224 */ /* 0x100fe400078e000c */
[--C-:B------:R-:W-:Y:S02]  /*2400*/  IMAD.MOV.U32 R5, RZ, RZ, R13.reuse ;  /* 0x000000ffff057224 */ /* 0x100fe400078e000d */
[----:B------:R-:W-:Y:S02]  /*2410*/  IMAD.MOV.U32 R3, RZ, RZ, R13 ;  /* 0x000000ffff037224 */ /* 0x000fe400078e000d */
[----:B------:R-:W-:-:S06]  /*2420*/  IMAD.MOV.U32 R10, RZ, RZ, R12 ;  /* 0x000000ffff0a7224 */ /* 0x000fcc00078e000c */
[----:B------:R-:W-:Y:S01]  /*2430*/  @!P0 DMUL R4, R4, 1.80143985094819840000e+16 ;  /* 0x4350000004048828 */ /* 0x000fe20000000000 */
[----:B------:R-:W-:-:S09]  /*2440*/  @!P0 IMAD.MOV.U32 R28, RZ, RZ, -0x435 ;  /* 0xfffffbcbff1c8424 */ /* 0x000fd200078e00ff */
[----:B------:R-:W-:Y:S01]  /*2450*/  @!P0 MOV R3, R5 ;  /* 0x0000000500038202 */ /* 0x000fe20000000f00 */
[----:B------:R-:W-:-:S04]  /*2460*/  @!P0 IMAD.MOV.U32 R10, RZ, RZ, R4 ;  /* 0x000000ffff0a8224 */ /* 0x000fc800078e0004 */
        /* <DEDUP_REMOVED lines=10> */
[----:B------:R-:W-:Y:S01]  /*2510*/  IMAD.MOV.U32 R30, RZ, RZ, -0x748574fc ;  /* 0x8b7a8b04ff1e7424 */ /* 0x000fe200078e00ff */
[----:B------:R-:W-:Y:S01]  /*2520*/  MOV R6, RZ ;  /* 0x000000ff00067202 */ /* 0x000fe20000000f00 */
        /* <DEDUP_REMOVED lines=59> */
.L_x_7972:
        /* <DEDUP_REMOVED lines=21> */
.L_x_7975:
[----:B------:R-:W-:Y:S05]  /*2a30*/  BSYNC B2 ;  /* 0x0000000000027941 */ /* 0x000fea0003800000 */
.L_x_7974:
        /* <DEDUP_REMOVED lines=29> */
.L_x_7973:
[----:B------:R-:W-:Y:S05]  /*2c10*/  BSYNC B1 ;  /* 0x0000000000017941 */ /* 0x000fea0003800000 */
.L_x_7971:
[C---:B------:R-:W-:Y:S01]  /*2c20*/  FSETP.GEU.FTZ.AND P1, PT, R15.reuse, 1.7916666269302368164, PT ;  /* 0x3fe555550f00780b */ /* 0x040fe20003f3e000 */
[----:B------:R-:W-:Y:S01]  /*2c30*/  BSSY B1, `(.L_x_7976) ;  /* 0x0000088000017945 */ /* 0x000fe20003800000 */
[----:B------:R-:W-:-:S13]  /*2c40*/  FSETP.GT.FTZ.AND P0, PT, R15, -1.6999999284744262695, PT ;  /* 0xbfd999990f00780b */ /* 0x000fda0003f14000 */
[----:B------:R-:W-:Y:S05]  /*2c50*/  @P0 BRA !P1, `(.L_x_7977) ;  /* 0x0000000400480947 */ /* 0x000fea0004800000 */
        /* <DEDUP_REMOVED lines=82> */
.L_x_7977:
        /* <DEDUP_REMOVED lines=19> */
[----:B------:R-:W-:Y:S05]  /*32b0*/  CALL.REL.NOINC `($__internal_18_$__cuda_sm20_div_rn_f64_full) ;  /* 0x0000006000787944 */ /* 0x000fea0003c00000 */
[----:B------:R-:W-:-:S07]  /*32c0*/  IMAD.MOV.U32 R7, RZ, RZ, R3 ;  /* 0x000000ffff077224 */ /* 0x000fce00078e0003 */
.L_x_7980:
[----:B------:R-:W-:Y:S05]  /*32d0*/  BSYNC B2 ;  /* 0x0000000000027941 */ /* 0x000fea0003800000 */
.L_x_7979:
        /* <DEDUP_REMOVED lines=29> */
.L_x_7978:
[----:B------:R-:W-:Y:S05]  /*34b0*/  BSYNC B1 ;  /* 0x0000000000017941 */ /* 0x000fea0003800000 */
.L_x_7976:
        /* <DEDUP_REMOVED lines=86> */
.L_x_7982:
        /* <DEDUP_REMOVED lines=19> */
[----:B------:R-:W-:Y:S05]  /*3b50*/  CALL.REL.NOINC `($__internal_18_$__cuda_sm20_div_rn_f64_full) ;  /* 0x0000005800507944 */ /* 0x000fea0003c00000 */
[----:B------:R-:W-:-:S07]  /*3b60*/  IMAD.MOV.U32 R7, RZ, RZ, R3 ;  /* 0x000000ffff077224 */ /* 0x000fce00078e0003 */
.L_x_7985:
[----:B------:R-:W-:Y:S05]  /*3b70*/  BSYNC B2 ;  /* 0x0000000000027941 */ /* 0x000fea0003800000 */
.L_x_7984:
        /* <DEDUP_REMOVED lines=29> */
.L_x_7983:
[----:B------:R-:W-:Y:S05]  /*3d50*/  BSYNC B1 ;  /* 0x0000000000017941 */ /* 0x000fea0003800000 */
.L_x_7981:
        /* <DEDUP_REMOVED lines=86> */
.L_x_7987:
        /* <DEDUP_REMOVED lines=21> */
.L_x_7990:
[----:B------:R-:W-:Y:S05]  /*4410*/  BSYNC B2 ;  /* 0x0000000000027941 */ /* 0x000fea0003800000 */
.L_x_7989:
        /* <DEDUP_REMOVED lines=29> */
.L_x_7988:
[----:B------:R-:W-:Y:S05]  /*45f0*/  BSYNC B1 ;  /* 0x0000000000017941 */ /* 0x000fea0003800000 */
.L_x_7986:
[----:B------:R-:W0:Y:S02]  /*4600*/  LDC.64 R4, c[0x0][0x218] ;  /* 0x00008600ff047b82 */ /* 0x000e240000000a00 */
[----:B0-----:R-:W-:-:S04]  /*4610*/  IMAD.WIDE.U32 R4, R0, 0x8, R4 ;  /* 0x0000000800047825 */ /* 0x001fc800078e0004 */
[----:B------:R-:W-:-:S05]  /*4620*/  IMAD.WIDE R4, R2, 0x10, R4 ;  /* 0x0000001002047825 */ /* 0x000fca00078e0204 */
[----:B------:R-:W-:Y:S04]  /*4630*/  STG.E.128 desc[UR4][R4.64], R20 ;  /* 0x0000001404007986 */ /* 0x000fe8000c101d04 */
[----:B------:R-:W-:Y:S04]  /*4640*/  STG.E.128 desc[UR4][R4.64+0x800], R24 ;  /* 0x0008001804007986 */ /* 0x000fe8000c101d04 */
[----:B------:R-:W-:Y:S04]  /*4650*/  STG.E.128 desc[UR4][R4.64+0x1000], R12 ;  /* 0x0010000c04007986 */ /* 0x000fe8000c101d04 */
[----:B------:R-:W-:Y:S01]  /*4660*/  STG.E.128 desc[UR4][R4.64+0x1800], R16 ;  /* 0x0018001004007986 */ /* 0x000fe2000c101d04 */
[----:B------:R-:W-:Y:S05]  /*4670*/  EXIT ;  /* 0x000000000000794d */ /* 0x000fea0003800000 */
.L_x_7950:
[----:B------:R-:W0:Y:S01]  /*4680*/  S2R R3, SR_TID.X ;  /* 0x0000000000037919 */ /* 0x000e220000002100 */
[----:B------:R-:W-:Y:S02]  /*4690*/  CS2R R12, SRZ ;  /* 0x00000000000c7805 */ /* 0x000fe4000001ff00 */
[----:B0-----:R-:W-:-:S13]  /*46a0*/  ISETP.GE.AND P0, PT, R3, R2, PT ;  /* 0x000000020300720c */ /* 0x001fda0003f06270 */
[----:B------:R-:W-:Y:S02]  /*46b0*/  @!P0 IMAD.IADD R27, R0, 0x1, R3 ;  /* 0x00000001001b8824 */ /* 0x000fe400078e0203 */
[----:B------:R-:W-:-:S05]  /*46c0*/  @!P0 VIADD R3, R3, 0x80 ;  /* 0x0000008003038836 */ /* 0x000fca0000000000 */
[----:B------:R-:W-:-:S13]  /*46d0*/  ISETP.GE.AND P6, PT, R3, R2, PT ;  /* 0x000000020300720c */ /* 0x000fda0003fc6270 */
[----:B------:R-:W-:Y:S01]  /*46e0*/  @!P6 IADD3 R7, R0, R3, RZ ;  /* 0x000000030007e210 */ /* 0x000fe20007ffe0ff */
[----:B------:R-:W-:Y:S01]  /*46f0*/  @!P6 VIADD R3, R3, 0x80 ;  /* 0x000000800303e836 */ /* 0x000fe20000000000 */
[----:B------:R-:W0:Y:S04]  /*4700*/  @!P6 LDC.64 R4, c[0x0][0x220] ;  /* 0x00008800ff04eb82 */ /* 0x000e280000000a00 */
[----:B------:R-:W-:-:S13]  /*4710*/  ISETP.GE.AND P5, PT, R3, R2, PT ;  /* 0x000000020300720c */ /* 0x000fda0003fa6270 */
[----:B------:R-:W-:Y:S01]  /*4720*/  @!P5 IMAD.IADD R15, R0, 0x1, R3 ;  /* 0x00000001000fd824 */ /* 0x000fe200078e0203 */
[----:B------:R-:W1:Y:S01]  /*4730*/  @!P5 LDC.64 R8, c[0x0][0x220] ;  /* 0x00008800ff08db82 */ /* 0x000e620000000a00 */
[----:B------:R-:W-:-:S05]  /*4740*/  @!P5 VIADD R3, R3, 0x80 ;  /* 0x000000800303d836 */ /* 0x000fca0000000000 */
[-C--:B------:R-:W-:Y:S01]  /*4750*/  ISETP.GE.AND P4, PT, R3, R2.reuse, PT ;  /* 0x000000020300720c */ /* 0x080fe20003f86270 */
[----:B0-----:R-:W-:Y:S02]  /*4760*/  @!P6 IMAD.WIDE.U32 R6, R7, 0x8, R4 ;  /* 0x000000080706e825 */ /* 0x001fe400078e0004 */
[----:B------:R-:W0:Y:S03]  /*4770*/  @!P0 LDC.64 R4, c[0x0][0x220] ;  /* 0x00008800ff048b82 */ /* 0x000e260000000a00 */
[----:B------:R2:W5:Y:S07]  /*4780*/  @!P6 LDG.E.64 R12, desc[UR4][R6.64] ;  /* 0x00000004060ce981 */ /* 0x00056e000c1e1b00 */
[----:B------:R-:W-:Y:S01]  /*4790*/  @!P4 IMAD.IADD R17, R0, 0x1, R3 ;  /* 0x000000010011c824 */ /* 0x000fe200078e0203 */
[----:B------:R-:W-:Y:S01]  /*47a0*/  @!P4 IADD3 R3, R3, 0x80, RZ ;  /* 0x000000800303c810 */ /* 0x000fe20007ffe0ff */
[----:B------:R-:W3:Y:S03]  /*47b0*/  @!P4 LDC.64 R10, c[0x0][0x220] ;  /* 0x00008800ff0acb82 */ /* 0x000ee60000000a00 */
[----:B------:R-:W-:-:S13]  /*47c0*/  ISETP.GE.AND P3, PT, R3, R2, PT ;  /* 0x000000020300720c */ /* 0x000fda0003f66270 */
[----:B------:R-:W-:Y:S01]  /*47d0*/  @!P3 IMAD.IADD R29, R0, 0x1, R3 ;  /* 0x00000001001db824 */ /* 0x000fe200078e0203 */
[----:B------:R-:W4:Y:S01]  /*47e0*/  @!P3 LDC.64 R18, c[0x0][0x220] ;  /* 0x00008800ff12bb82 */ /* 0x000f220000000a00 */
[----:B------:R-:W-:-:S05]  /*47f0*/  @!P3 VIADD R3, R3, 0x80 ;  /* 0x000000800303b836 */ /* 0x000fca0000000000 */
[----:B------:R-:W-:-:S13]  /*4800*/  ISETP.GE.AND P2, PT, R3, R2, PT ;  /* 0x000000020300720c */ /* 0x000fda0003f46270 */
[----:B------:R-:W-:Y:S01]  /*4810*/  @!P2 IMAD.IADD R31, R0, 0x1, R3 ;  /* 0x00000001001fa824 */ /* 0x000fe200078e0203 */
[----:B------:R-:W0:Y:S01]  /*4820*/  @!P2 LDC.64 R20, c[0x0][0x220] ;  /* 0x00008800ff14ab82 */ /* 0x000e220000000a00 */
[----:B------:R-:W-:-:S05]  /*4830*/  @!P2 VIADD R3, R3, 0x80 ;  /* 0x000000800303a836 */ /* 0x000fca0000000000 */
[----:B------:R-:W-:-:S13]  /*4840*/  ISETP.GE.AND P1, PT, R3, R2, PT ;  /* 0x000000020300720c */ /* 0x000fda0003f26270 */
[----:B------:R-:W-:Y:S01]  /*4850*/  @!P1 IADD3 R33, R0, R3, RZ ;  /* 0x0000000300219210 */ /* 0x000fe20007ffe0ff */
[----:B------:R-:W-:Y:S01]  /*4860*/  @!P1 VIADD R3, R3, 0x80 ;  /* 0x0000008003039836 */ /* 0x000fe20000000000 */
[----:B------:R-:W0:Y:S04]  /*4870*/  @!P1 LDC.64 R22, c[0x0][0x220] ;  /* 0x00008800ff169b82 */ /* 0x000e280000000a00 */
[----:B------:R-:W-:-:S13]  /*4880*/  ISETP.GE.AND P6, PT, R3, R2, PT ;  /* 0x000000020300720c */ /* 0x000fda0003fc6270 */
[----:B------:R-:W0:Y:S01]  /*4890*/  @!P6 LDC.64 R24, c[0x0][0x220] ;  /* 0x00008800ff18eb82 */ /* 0x000e220000000a00 */
[----:B--2---:R-:W-:Y:S02]  /*48a0*/  @!P6 IMAD.IADD R7, R0, 0x1, R3 ;  /* 0x000000010007e824 */ /* 0x004fe400078e0203 */
[----:B-1----:R-:W-:Y:S01]  /*48b0*/  @!P5 IMAD.WIDE.U32 R8, R15, 0x8, R8 ;  /* 0x000000080f08d825 */ /* 0x002fe200078e0008 */
[----:B------:R-:W-:-:S03]  /*48c0*/  CS2R R14, SRZ ;  /* 0x00000000000e7805 */ /* 0x000fc6000001ff00 */
[----:B---3--:R-:W-:Y:S01]  /*48d0*/  @!P4 IMAD.WIDE.U32 R10, R17, 0x8, R10 ;  /* 0x00000008110ac825 */ /* 0x008fe200078e000a */
[----:B------:R-:W-:Y:S02]  /*48e0*/  CS2R R16, SRZ ;  /* 0x0000000000107805 */ /* 0x000fe4000001ff00 */
[----:B------:R1:W5:Y:S01]  /*48f0*/  @!P5 LDG.E.64 R14, desc[UR4][R8.64] ;  /* 0x00000004080ed981 */ /* 0x000362000c1e1b00 */
[----:B----4-:R-:W-:Y:S01]  /*4900*/  @!P3 IMAD.WIDE.U32 R28, R29, 0x8, R18 ;  /* 0x000000081d1cb825 */ /* 0x010fe200078e0012 */
[----:B------:R-:W-:Y:S02]  /*4910*/  CS2R R18, SRZ ;  /* 0x0000000000127805 */ /* 0x000fe4000001ff00 */
[----:B------:R1:W5:Y:S01]  /*4920*/  @!P4 LDG.E.64 R16, desc[UR4][R10.64] ;  /* 0x000000040a10c981 */ /* 0x000362000c1e1b00 */
[----:B0-----:R-:W-:Y:S01]  /*4930*/  @!P2 IMAD.WIDE.U32 R30, R31, 0x8, R20 ;  /* 0x000000081f1ea825 */ /* 0x001fe200078e0014 */
[----:B------:R-:W-:Y:S02]  /*4940*/  CS2R R20, SRZ ;  /* 0x0000000000147805 */ /* 0x000fe4000001ff00 */
[----:B------:R1:W5:Y:S01]  /*4950*/  @!P3 LDG.E.64 R18, desc[UR4][R28.64] ;  /* 0x000000041c12b981 */ /* 0x000362000c1e1b00 */
[----:B------:R-:W-:Y:S01]  /*4960*/  @!P1 IMAD.WIDE.U32 R32, R33, 0x8, R22 ;  /* 0x0000000821209825 */ /* 0x000fe200078e0016 */
[----:B------:R-:W-:-:S02]  /*4970*/  CS2R R22, SRZ ;  /* 0x0000000000167805 */ /* 0x000fc4000001ff00 */
[----:B------:R1:W5:Y:S01]  /*4980*/  @!P2 LDG.E.64 R20, desc[UR4][R30.64] ;  /* 0x000000041e14a981 */ /* 0x000362000c1e1b00 */
[----:B------:R-:W-:Y:S01]  /*4990*/  @!P0 IMAD.WIDE.U32 R4, R27, 0x8, R4 ;  /* 0x000000081b048825 */ /* 0x000fe200078e0004 */
[----:B------:R-:W-:Y:S02]  /*49a0*/  CS2R R26, SRZ ;  /* 0x00000000001a7805 */ /* 0x000fe4000001ff00 */
[----:B------:R1:W5:Y:S01]  /*49b0*/  @!P1 LDG.E.64 R22, desc[UR4][R32.64] ;  /* 0x0000000420169981 */ /* 0x000362000c1e1b00 */
[----:B------:R-:W-:Y:S01]  /*49c0*/  @!P6 IMAD.WIDE.U32 R6, R7, 0x8, R24 ;  /* 0x000000080706e825 */ /* 0x000fe200078e0018 */
[----:B------:R-:W-:-:S04]  /*49d0*/  CS2R R24, SRZ ;  /* 0x0000000000187805 */ /* 0x000fc8000001ff00 */
[----:B------:R1:W5:Y:S04]  /*49e0*/  @!P6 LDG.E.64 R26, desc[UR4][R6.64] ;  /* 0x00000004061ae981 */ /* 0x000368000c1e1b00 */
[----:B------:R1:W5:Y:S01]  /*49f0*/  @!P0 LDG.E.64 R24, desc[UR4][R4.64] ;  /* 0x0000000404188981 */ /* 0x000362000c1e1b00 */
[----:B------:R-:W-:Y:S04]  /*4a00*/  BSSY B1, `(.L_x_7991) ;  /* 0x000008a000017945 */ /* 0x000fe80003800000 */
[----:B------:R-:W-:Y:S05]  /*4a10*/  @P0 BRA `(.L_x_7992) ;  /* 0x0000000800200947 */ /* 0x000fea0003800000 */
[C---:B-----5:R-:W-:Y:S02]  /*4a20*/  FSETP.GEU.FTZ.AND P1, PT, R25.reuse, 1.7916666269302368164, PT ;  /* 0x3fe555551900780b */ /* 0x060fe40003f3e000 */
[----:B------:R-:W-:-:S13]  /*4a30*/  FSETP.GT.FTZ.AND P0, PT, R25, -1.6999999284744262695, PT ;  /* 0xbfd999991900780b */ /* 0x000fda0003f14000 */
[----:B------:R-:W-:Y:S05]  /*4a40*/  @P0 BRA !P1, `(.L_x_7993) ;  /* 0x0000000400480947 */ /* 0x000fea0004800000 */
[----:B------:R-:W-:Y:S01]  /*4a50*/  DADD R24, R24, 1 ;  /* 0x3ff0000018187429 */ /* 0x000fe20000000000 */
[----:B-1----:R-:W-:-:S09]  /*4a60*/  IMAD.MOV.U32 R28, RZ, RZ, -0x3ff ;  /* 0xfffffc01ff1c7424 */ /* 0x002fd200078e00ff */
        /* <DEDUP_REMOVED lines=80> */
.L_x_7993:
        /* <DEDUP_REMOVED lines=21> */
.L_x_7995:
[----:B------:R-:W-:Y:S05]  /*50c0*/  BSYNC B2 ;  /* 0x0000000000027941 */ /* 0x000fea0003800000 */
.L_x_7994:
        /* <DEDUP_REMOVED lines=29> */
.L_x_7992:
[----:B------:R-:W-:Y:S05]  /*52a0*/  BSYNC B1 ;  /* 0x0000000000017941 */ /* 0x000fea0003800000 */
.L_x_7991:
[----:B------:R-:W0:Y:S01]  /*52b0*/  S2R R3, SR_TID.X ;  /* 0x0000000000037919 */ /* 0x000e220000002100 */
[----:B------:R-:W-:Y:S01]  /*52c0*/  BSSY B1, `(.L_x_7996) ;  /* 0x000008c000017945 */ /* 0x000fe20003800000 */
[----:B0-----:R-:W-:-:S05]  /*52d0*/  VIADD R3, R3, 0x80 ;  /* 0x0000008003037836 */ /* 0x001fca0000000000 */
[----:B------:R-:W-:-:S13]  /*52e0*/  ISETP.GE.AND P0, PT, R3, R2, PT ;  /* 0x000000020300720c */ /* 0x000fda0003f06270 */
        /* <DEDUP_REMOVED lines=86> */
.L_x_7998:
        /* <DEDUP_REMOVED lines=21> */
.L_x_8000:
[----:B------:R-:W-:Y:S05]  /*59a0*/  BSYNC B2 ;  /* 0x0000000000027941 */ /* 0x000fea0003800000 */
.L_x_7999:
        /* <DEDUP_REMOVED lines=29> */
.L_x_7997:
[----:B------:R-:W-:Y:S05]  /*5b80*/  BSYNC B1 ;  /* 0x0000000000017941 */ /* 0x000fea0003800000 */
.L_x_7996:
        /* <DEDUP_REMOVED lines=90> */
.L_x_8003:
        /* <DEDUP_REMOVED lines=21> */
.L_x_8005:
[----:B------:R-:W-:Y:S05]  /*6280*/  BSYNC B2 ;  /* 0x0000000000027941 */ /* 0x000fea0003800000 */
.L_x_8004:
        /* <DEDUP_REMOVED lines=29> */
.L_x_8002:
[----:B------:R-:W-:Y:S05]  /*6460*/  BSYNC B1 ;  /* 0x0000000000017941 */ /* 0x000fea0003800000 */
.L_x_8001:
        /* <DEDUP_REMOVED lines=90> */
.L_x_8008:
        /* <DEDUP_REMOVED lines=21> */
.L_x_8010:
[----:B------:R-:W-:Y:S05]  /*6b60*/  BSYNC B2 ;  /* 0x0000000000027941 */ /* 0x000fea0003800000 */
.L_x_8009:
        /* <DEDUP_REMOVED lines=29> */
.L_x_8007:
[----:B------:R-:W-:Y:S05]  /*6d40*/  BSYNC B1 ;  /* 0x0000000000017941 */ /* 0x000fea0003800000 */
.L_x_8006:
        /* <DEDUP_REMOVED lines=90> */
.L_x_8013:
        /* <DEDUP_REMOVED lines=21> */
.L_x_8015:
[----:B------:R-:W-:Y:S05]  /*7440*/  BSYNC B2 ;  /* 0x0000000000027941 */ /* 0x000fea0003800000 */
.L_x_8014:
        /* <DEDUP_REMOVED lines=29> */
.L_x_8012:
[----:B------:R-:W-:Y:S05]  /*7620*/  BSYNC B1 ;  /* 0x0000000000017941 */ /* 0x000fea0003800000 */
.L_x_8011:
        /* <DEDUP_REMOVED lines=90> */
.L_x_8018:
        /* <DEDUP_REMOVED lines=21> */
.L_x_8020:
[----:B------:R-:W-:Y:S05]  /*7d20*/  BSYNC B2 ;  /* 0x0000000000027941 */ /* 0x000fea0003800000 */
.L_x_8019:
        /* <DEDUP_REMOVED lines=29> */
.L_x_8017:
[----:B------:R-:W-:Y:S05]  /*7f00*/  BSYNC B1 ;  /* 0x0000000000017941 */ /* 0x000fea0003800000 */
.L_x_8016:
        /* <DEDUP_REMOVED lines=90> */
.L_x_8023:
        /* <DEDUP_REMOVED lines=21> */
.L_x_8025:
[----:B------:R-:W-:Y:S05]  /*8600*/  BSYNC B2 ;  /* 0x0000000000027941 */ /* 0x000fea0003800000 */
.L_x_8024:
        /* <DEDUP_REMOVED lines=29> */
.L_x_8022:
[----:B------:R-:W-:Y:S05]  /*87e0*/  BSYNC B1 ;  /* 0x0000000000017941 */ /* 0x000fea0003800000 */
.L_x_8021:
        /* <DEDUP_REMOVED lines=90> */
.L_x_8028:
        /* <DEDUP_REMOVED lines=21> */
.L_x_8030:
[----:B------:R-:W-:Y:S05]  /*8ee0*/  BSYNC B2 ;  /* 0x0000000000027941 */ /* 0x000fea0003800000 */
.L_x_8029:
        /* <DEDUP_REMOVED lines=29> */
.L_x_8027:
[----:B------:R-:W-:Y:S05]  /*90c0*/  BSYNC B1 ;  /* 0x0000000000017941 */ /* 0x000fea0003800000 */
.L_x_8026:
[----:B-1----:R-:W0:Y:S01]  /*90d0*/  S2R R7, SR_TID.X ;  /* 0x0000000000077919 */ /* 0x002e220000002100 */
[----:B------:R-:W-:Y:S04]  /*90e0*/  BSSY B0, `(.L_x_8031) ;  /* 0x0000033000007945 */ /* 0x000fe80003800000 */
[----:B------:R-:W-:Y:S01]  /*90f0*/  BSSY B1, `(.L_x_8032) ;  /* 0x000002b000017945 */ /* 0x000fe20003800000 */
[----:B0-----:R-:W-:-:S13]  /*9100*/  ISETP.GE.AND P0, PT, R7, R2, PT ;  /* 0x000000020700720c */ /* 0x001fda0003f06270 */
[----:B------:R-:W0:Y:S01]  /*9110*/  @!P0 LDC.64 R4, c[0x0][0x218] ;  /* 0x00008600ff048b82 */ /* 0x000e220000000a00 */
[----:B------:R-:W-:Y:S02]  /*9120*/  @!P0 IMAD.IADD R3, R0, 0x1, R7 ;  /* 0x0000000100038824 */ /* 0x000fe400078e0207 */
[----:B------:R-:W-:Y:S02]  /*9130*/  @!P0 VIADD R7, R7, 0x80 ;  /* 0x0000008007078836 */ /* 0x000fe40000000000 */
[----:B0-----:R-:W-:-:S05]  /*9140*/  @!P0 IMAD.WIDE.U32 R4, R3, 0x8, R4 ;  /* 0x0000000803048825 */ /* 0x001fca00078e0004 */
[----:B-----5:R0:W-:Y:S01]  /*9150*/  @!P0 STG.E.64 desc[UR4][R4.64], R24 ;  /* 0x0000001804008986 */ /* 0x0201e2000c101b04 */
[----:B------:R-:W-:-:S13]  /*9160*/  ISETP.GE.AND P0, PT, R7, R2, PT ;  /* 0x000000020700720c */ /* 0x000fda0003f06270 */
[----:B0-----:R-:W-:Y:S05]  /*9170*/  @P0 BRA `(.L_x_8033) ;  /* 0x0000000000300947 */ /* 0x001fea0003800000 */
[----:B------:R-:W0:Y:S01]  /*9180*/  LDC.64 R4, c[0x0][0x218] ;  /* 0x00008600ff047b82 */ /* 0x000e220000000a00 */
[----:B------:R-:W-:Y:S01]  /*9190*/  IMAD.IADD R3, R0, 0x1, R7 ;  /* 0x0000000100037824 */ /* 0x000fe200078e0207 */
[----:B------:R-:W-:-:S04]  /*91a0*/  IADD3 R7, R7, 0x80, RZ ;  /* 0x0000008007077810 */ /* 0x000fc80007ffe0ff */
[----:B------:R-:W-:Y:S01]  /*91b0*/  ISETP.GE.AND P0, PT, R7, R2, PT ;  /* 0x000000020700720c */ /* 0x000fe20003f06270 */
[----:B0-----:R-:W-:-:S05]  /*91c0*/  IMAD.WIDE.U32 R4, R3, 0x8, R4 ;  /* 0x0000000803047825 */ /* 0x001fca00078e0004 */
[----:B------:R0:W-:Y:S07]  /*91d0*/  STG.E.64 desc[UR4][R4.64], R12 ;  /* 0x0000000c04007986 */ /* 0x0001ee000c101b04 */
[----:B------:R-:W-:Y:S05]  /*91e0*/  @P0 BRA `(.L_x_8034) ;  /* 0x0000000000300947 */ /* 0x000fea0003800000 */
[----:B0-----:R-:W0:Y:S01]  /*91f0*/  LDC.64 R4, c[0x0][0x218] ;  /* 0x00008600ff047b82 */ /* 0x001e220000000a00 */
[----:B------:R-:W-:Y:S02]  /*9200*/  IMAD.IADD R3, R0, 0x1, R7 ;  /* 0x0000000100037824 */ /* 0x000fe400078e0207 */
[----:B------:R-:W-:Y:S02]  /*9210*/  VIADD R7, R7, 0x80 ;  /* 0x0000008007077836 */ /* 0x000fe40000000000 */
[----:B0-----:R-:W-:-:S05]  /*9220*/  IMAD.WIDE.U32 R4, R3, 0x8, R4 ;  /* 0x0000000803047825 */ /* 0x001fca00078e0004 */
[----:B------:R0:W-:Y:S02]  /*9230*/  STG.E.64 desc[UR4][R4.64], R14 ;  /* 0x0000000e04007986 */ /* 0x0001e4000c101b04 */
.L_x_8033:
[----:B------:R-:W-:-:S13]  /*9240*/  ISETP.GE.AND P0, PT, R7, R2, PT ;  /* 0x000000020700720c */ /* 0x000fda0003f06270 */
[----:B------:R-:W-:Y:S05]  /*9250*/  @P0 BRA `(.L_x_8035) ;  /* 0x0000000000300947 */ /* 0x000fea0003800000 */
[----:B0-----:R-:W0:Y:S01]  /*9260*/  LDC.64 R4, c[0x0][0x218] ;  /* 0x00008600ff047b82 */ /* 0x001e220000000a00 */
[----:B------:R-:W-:Y:S02]  /*9270*/  IMAD.IADD R3, R0, 0x1, R7 ;  /* 0x0000000100037824 */ /* 0x000fe400078e0207 */
[----:B------:R-:W-:Y:S02]  /*9280*/  VIADD R7, R7, 0x80 ;  /* 0x0000008007077836 */ /* 0x000fe40000000000 */
[----:B0-----:R-:W-:-:S05]  /*9290*/  IMAD.WIDE.U32 R4, R3, 0x8, R4 ;  /* 0x0000000803047825 */ /* 0x001fca00078e0004 */
[----:B------:R1:W-:Y:S02]  /*92a0*/  STG.E.64 desc[UR4][R4.64], R16 ;  /* 0x0000001004007986 */ /* 0x0003e4000c101b04 */
.L_x_8034:
[----:B------:R-:W-:-:S13]  /*92b0*/  ISETP.GE.AND P0, PT, R7, R2, PT ;  /* 0x000000020700720c */ /* 0x000fda0003f06270 */
[----:B------:R-:W-:Y:S05]  /*92c0*/  @P0 BRA `(.L_x_8036) ;  /* 0x0000000000340947 */ /* 0x000fea0003800000 */
[----:B01----:R-:W0:Y:S01]  /*92d0*/  LDC.64 R4, c[0x0][0x218] ;  /* 0x00008600ff047b82 */ /* 0x003e220000000a00 */
[----:B------:R-:W-:Y:S01]  /*92e0*/  IADD3 R3, R0, R7, RZ ;  /* 0x0000000700037210 */ /* 0x000fe20007ffe0ff */
[----:B------:R-:W-:-:S04]  /*92f0*/  VIADD R7, R7, 0x80 ;  /* 0x0000008007077836 */ /* 0x000fc80000000000 */
[----:B0-----:R-:W-:-:S05]  /*9300*/  IMAD.WIDE.U32 R4, R3, 0x8, R4 ;  /* 0x0000000803047825 */ /* 0x001fca00078e0004 */
[----:B------:R1:W-:Y:S02]  /*9310*/  STG.E.64 desc[UR4][R4.64], R18 ;  /* 0x0000001204007986 */ /* 0x0003e4000c101b04 */
.L_x_8035:
        /* <DEDUP_REMOVED lines=8> */
.L_x_8036:
[----:B------:R-:W-:Y:S05]  /*93a0*/  BSYNC B1 ;  /* 0x0000000000017941 */ /* 0x000fea0003800000 */
.L_x_8032:
[----:B------:R-:W-:-:S13]  /*93b0*/  ISETP.GE.AND P0, PT, R7, R2, PT ;  /* 0x000000020700720c */ /* 0x000fda0003f06270 */
[----:B012---:R-:W0:Y:S01]  /*93c0*/  @!P0 LDC.64 R4, c[0x0][0x218] ;  /* 0x00008600ff048b82 */ /* 0x007e220000000a00 */
[----:B------:R-:W-:Y:S01]  /*93d0*/  @!P0 IMAD.IADD R3, R0, 0x1, R7 ;  /* 0x0000000100038824 */ /* 0x000fe200078e0207 */
[----:B------:R-:W-:-:S03]  /*93e0*/  @!P0 IADD3 R7, R7, 0x80, RZ ;  /* 0x0000008007078810 */ /* 0x000fc60007ffe0ff */
[----:B0-----:R-:W-:-:S05]  /*93f0*/  @!P0 IMAD.WIDE.U32 R4, R3, 0x8, R4 ;  /* 0x0000000803048825 */ /* 0x001fca00078e0004 */
[----:B------:R2:W-:Y:S02]  /*9400*/  @!P0 STG.E.64 desc[UR4][R4.64], R22 ;  /* 0x0000001604008986 */ /* 0x0005e4000c101b04 */
.L_x_8037:
[----:B------:R-:W-:Y:S05]  /*9410*/  BSYNC B0 ;  /* 0x0000000000007941 */ /* 0x000fea0003800000 */
.L_x_8031:
[----:B------:R-:W-:Y:S05]  /*9420*/  WARPSYNC.ALL ;  /* 0x0000000000007948 */ /* 0x000fea0003800000 */
[----:B------:R-:W-:-:S13]  /*9430*/  ISETP.GE.AND P0, PT, R7, R2, PT ;  /* 0x000000020700720c */ /* 0x000fda0003f06270 */
[----:B------:R-:W-:Y:S05]  /*9440*/  @P0 EXIT ;  /* 0x000000000000094d */ /* 0x000fea0003800000 */
[----:B------:R-:W3:Y:S01]  /*9450*/  LDC.64 R2, c[0x0][0x218] ;  /* 0x00008600ff027b82 */ /* 0x000ee20000000a00 */
[----:B------:R-:W-:-:S04]  /*9460*/  IMAD.IADD R7, R0, 0x1, R7 ;  /* 0x0000000100077824 */ /* 0x000fc800078e0207 */
[----:B---3--:R-:W-:-:S05]  /*9470*/  IMAD.WIDE.U32 R2, R7, 0x8, R2 ;  /* 0x0000000807027825 */ /* 0x008fca00078e0002 */
[----:B------:R-:W-:Y:S01]  /*9480*/  STG.E.64 desc[UR4][R2.64], R26 ;  /* 0x0000001a02007986 */ /* 0x000fe2000c101b04 */
[----:B------:R-:W-:Y:S05]  /*9490*/  EXIT ;  /* 0x000000000000794d */ /* 0x000fea0003800000 */
        .weak           $__internal_18_$__cuda_sm20_div_rn_f64_full
        .type           $__internal_18_$__cuda_sm20_div_rn_f64_full,@function
        .size           $__internal_18_$__cuda_sm20_div_rn_f64_full,(.L_x_13248 - $__internal_18_$__cuda_sm20_div_rn_f64_full)
$__internal_18_$__cuda_sm20_div_rn_f64_full:
[C---:B------:R-:W-:Y:S01]  /*94a0*/  FSETP.GEU.AND P0, PT, |R29|.reuse, 1.469367938527859385e-39, PT ;  /* 0x001000001d00780b */ /* 0x040fe20003f0e200 */
[----:B------:R-:W-:Y:S01]  /*94b0*/  IMAD.MOV.U32 R33, RZ, RZ, R3 ;  /* 0x000000ffff217224 */ /* 0x000fe200078e0003 */
[----:B------:R-:W-:Y:S01]  /*94c0*/  LOP3.LUT R10, R29, 0x800fffff, RZ, 0xc0, !PT ;  /* 0x800fffff1d0a7812 */ /* 0x000fe200078ec0ff */
[----:B------:R-:W-:Y:S01]  /*94d0*/  IMAD.MOV.U32 R32, RZ, RZ, R6 ;  /* 0x000000ffff207224 */ /* 0x000fe200078e0006 */
[----:B------:R-:W-:Y:S01]  /*94e0*/  MOV R30, 0x1 ;  /* 0x00000001001e7802 */ /* 0x000fe20000000f00 */
[----:B------:R-:W-:Y:S01]  /*94f0*/  IMAD.MOV.U32 R5, RZ, RZ, 0x1ca00000 ;  /* 0x1ca00000ff057424 */ /* 0x000fe200078e00ff */
[----:B------:R-:W-:Y:S01]  /*9500*/  LOP3.LUT R11, R10, 0x3ff00000, RZ, 0xfc, !PT ;  /* 0x3ff000000a0b7812 */ /* 0x000fe200078efcff */
[----:B------:R-:W-:Y:S01]  /*9510*/  IMAD.MOV.U32 R10, RZ, RZ, R28 ;  /* 0x000000ffff0a7224 */ /* 0x000fe200078e001c */
[C---:B------:R-:W-:Y:S01]  /*9520*/  FSETP.GEU.AND P2, PT, |R33|.reuse, 1.469367938527859385e-39, PT ;  /* 0x001000002100780b */ /* 0x040fe20003f4e200 */
[----:B------:R-:W-:Y:S01]  /*9530*/  IMAD.MOV.U32 R34, RZ, RZ, R32 ;  /* 0x000000ffff227224 */ /* 0x000fe200078e0020 */
[----:B------:R-:W-:Y:S01]  /*9540*/  LOP3.LUT R3, R33, 0x7ff00000, RZ, 0xc0, !PT ;  /* 0x7ff0000021037812 */ /* 0x000fe200078ec0ff */
[----:B------:R-:W-:Y:S01]  /*9550*/  BSSY B0, `(.L_x_8038) ;  /* 0x0000053000007945 */ /* 0x000fe20003800000 */
[----:B------:R-:W-:Y:S01]  /*9560*/  LOP3.LUT R7, R29, 0x7ff00000, RZ, 0xc0, !PT ;  /* 0x7ff000001d077812 */ /* 0x000fe200078ec0ff */
[----:B------:R-:W-:-:S03]  /*9570*/  @!P0 DMUL R10, R28, 8.98846567431157953865e+307 ;  /* 0x7fe000001c0a8828 */ /* 0x000fc60000000000 */
[----:B------:R-:W-:-:S03]  /*9580*/  ISETP.GE.U32.AND P1, PT, R3, R7, PT ;  /* 0x000000070300720c */ /* 0x000fc60003f26070 */
[----:B------:R-:W0:Y:S02]  /*9590*/  MUFU.RCP64H R31, R11 ;  /* 0x0000000b001f7308 */ /* 0x000e240000001800 */
[----:B------:R-:W-:Y:S02]  /*95a0*/  @!P2 LOP3.LUT R6, R29, 0x7ff00000, RZ, 0xc0, !PT ;  /* 0x7ff000001d06a812 */ /* 0x000fe400078ec0ff */
[----:B------:R-:W-:Y:S02]  /*95b0*/  @!P0 LOP3.LUT R7, R11, 0x7ff00000, RZ, 0xc0, !PT ;  /* 0x7ff000000b078812 */ /* 0x000fe400078ec0ff */
[----:B------:R-:W-:-:S04]  /*95c0*/  @!P2 ISETP.GE.U32.AND P3, PT, R3, R6, PT ;  /* 0x000000060300a20c */ /* 0x000fc80003f66070 */
[----:B------:R-:W-:-:S04]  /*95d0*/  @!P2 SEL R6, R5, 0x63400000, !P3 ;  /* 0x634000000506a807 */ /* 0x000fc80005800000 */
[----:B------:R-:W-:Y:S01]  /*95e0*/  @!P2 LOP3.LUT R6, R6, 0x80000000, R33, 0xf8, !PT ;  /* 0x800000000606a812 */ /* 0x000fe200078ef821 */
[----:B0-----:R-:W-:-:S08]  /*95f0*/  DFMA R8, R30, -R10, 1 ;  /* 0x3ff000001e08742b */ /* 0x001fd0000000080a */
[----:B------:R-:W-:-:S08]  /*9600*/  DFMA R8, R8, R8, R8 ;  /* 0x000000080808722b */ /* 0x000fd00000000008 */
[----:B------:R-:W-:Y:S01]  /*9610*/  DFMA R30, R30, R8, R30 ;  /* 0x000000081e1e722b */ /* 0x000fe2000000001e */
[----:B------:R-:W-:Y:S02]  /*9620*/  SEL R8, R5, 0x63400000, !P1 ;  /* 0x6340000005087807 */ /* 0x000fe40004800000 */
[----:B------:R-:W-:Y:S01]  /*9630*/  @!P2 LOP3.LUT R9, R6, 0x100000, RZ, 0xfc, !PT ;  /* 0x001000000609a812 */ /* 0x000fe200078efcff */
[----:B------:R-:W-:Y:S01]  /*9640*/  IMAD.MOV.U32 R6, RZ, RZ, R3 ;  /* 0x000000ffff067224 */ /* 0x000fe200078e0003 */
[----:B------:R-:W-:Y:S01]  /*9650*/  LOP3.LUT R35, R8, 0x800fffff, R33, 0xf8, !PT ;  /* 0x800fffff08237812 */ /* 0x000fe200078ef821 */
[----:B------:R-:W-:Y:S02]  /*9660*/  @!P2 IMAD.MOV.U32 R8, RZ, RZ, RZ ;  /* 0x000000ffff08a224 */ /* 0x000fe400078e00ff */
[----:B------:R-:W-:-:S04]  /*9670*/  DFMA R36, R30, -R10, 1 ;  /* 0x3ff000001e24742b */ /* 0x000fc8000000080a */
[----:B------:R-:W-:-:S04]  /*9680*/  @!P2 DFMA R34, R34, 2, -R8 ;  /* 0x400000002222a82b */ /* 0x000fc80000000808 */
[----:B------:R-:W-:-:S06]  /*9690*/  DFMA R36, R30, R36, R30 ;  /* 0x000000241e24722b */ /* 0x000fcc000000001e */
[----:B------:R-:W-:Y:S02]  /*96a0*/  @!P2 LOP3.LUT R6, R35, 0x7ff00000, RZ, 0xc0, !PT ;  /* 0x7ff000002306a812 */ /* 0x000fe400078ec0ff */
[----:B------:R-:W-:-:S08]  /*96b0*/  DMUL R8, R36, R34 ;  /* 0x0000002224087228 */ /* 0x000fd00000000000 */
[----:B------:R-:W-:-:S08]  /*96c0*/  DFMA R30, R8, -R10, R34 ;  /* 0x8000000a081e722b */ /* 0x000fd00000000022 */
[----:B------:R-:W-:Y:S01]  /*96d0*/  DFMA R30, R36, R30, R8 ;  /* 0x0000001e241e722b */ /* 0x000fe20000000008 */
[----:B------:R-:W-:Y:S01]  /*96e0*/  IADD3 R8, R6, -0x1, RZ ;  /* 0xffffffff06087810 */ /* 0x000fe20007ffe0ff */
[----:B------:R-:W-:-:S03]  /*96f0*/  VIADD R9, R7, 0xffffffff ;  /* 0xffffffff07097836 */ /* 0x000fc60000000000 */
[----:B------:R-:W-:-:S04]  /*9700*/  ISETP.GT.U32.AND P0, PT, R8, 0x7feffffe, PT ;  /* 0x7feffffe0800780c */ /* 0x000fc80003f04070 */
[----:B------:R-:W-:-:S13]  /*9710*/  ISETP.GT.U32.OR P0, PT, R9, 0x7feffffe, P0 ;  /* 0x7feffffe0900780c */ /* 0x000fda0000704470 */
        /* <DEDUP_REMOVED lines=30> */
.L_x_8039:
        /* <DEDUP_REMOVED lines=12> */
[----:B------:R-:W-:Y:S02]  /*99c0*/  @!P0 IMAD.MOV.U32 R8, RZ, RZ, RZ ;  /* 0x000000ffff088224 */ /* 0x000fe400078e00ff */
[----:B------:R-:W-:Y:S01]  /*99d0*/  @!P0 IMAD.MOV.U32 R9, RZ, RZ, R29 ;  /* 0x000000ffff098224 */ /* 0x000fe200078e001d */
[----:B------:R-:W-:Y:S01]  /*99e0*/  @P0 MOV R9, R3 ;  /* 0x0000000300090202 */ /* 0x000fe20000000f00 */
[----:B------:R-:W-:Y:S01]  /*99f0*/  @P0 IMAD.MOV.U32 R8, RZ, RZ, RZ ;  /* 0x000000ffff080224 */ /* 0x000fe200078e00ff */
[----:B------:R-:W-:Y:S06]  /*9a00*/  BRA `(.L_x_8040) ;  /* 0x00000000001c7947 */ /* 0x000fec0003800000 */
.L_x_8042:
[----:B------:R-:W-:Y:S01]  /*9a10*/  LOP3.LUT R3, R29, 0x80000, RZ, 0xfc, !PT ;  /* 0x000800001d037812 */ /* 0x000fe200078efcff */
[----:B------:R-:W-:-:S04]  /*9a20*/  IMAD.MOV.U32 R8, RZ, RZ, R28 ;  /* 0x000000ffff087224 */ /* 0x000fc800078e001c */
[----:B------:R-:W-:Y:S01]  /*9a30*/  IMAD.MOV.U32 R9, RZ, RZ, R3 ;  /* 0x000000ffff097224 */ /* 0x000fe200078e0003 */
[----:B------:R-:W-:Y:S06]  /*9a40*/  BRA `(.L_x_8040) ;  /* 0x00000000000c7947 */ /* 0x000fec0003800000 */
.L_x_8041:
[----:B------:R-:W-:Y:S01]  /*9a50*/  LOP3.LUT R3, R33, 0x80000, RZ, 0xfc, !PT ;  /* 0x0008000021037812 */ /* 0x000fe200078efcff */
[----:B------:R-:W-:-:S04]  /*9a60*/  IMAD.MOV.U32 R8, RZ, RZ, R32 ;  /* 0x000000ffff087224 */ /* 0x000fc800078e0020 */
[----:B------:R-:W-:-:S07]  /*9a70*/  IMAD.MOV.U32 R9, RZ, RZ, R3 ;  /* 0x000000ffff097224 */ /* 0x000fce00078e0003 */
.L_x_8040:
[----:B------:R-:W-:Y:S05]  /*9a80*/  BSYNC B0 ;  /* 0x0000000000007941 */ /* 0x000fea0003800000 */
.L_x_8038:
[----:B------:R-:W-:Y:S01]  /*9a90*/  IMAD.MOV.U32 R5, RZ, RZ, 0x0 ;  /* 0x00000000ff057424 */ /* 0x000fe200078e00ff */
[----:B------:R-:W-:Y:S01]  /*9aa0*/  MOV R6, R8 ;  /* 0x0000000800067202 */ /* 0x000fe20000000f00 */
[----:B------:R-:W-:Y:S02]  /*9ab0*/  IMAD.MOV.U32 R3, RZ, RZ, R9 ;  /* 0x000000ffff037224 */ /* 0x000fe400078e0009 */
[----:B------:R-:W-:Y:S05]  /*9ac0*/  RET.REL.NODEC R4 `(_ZN2at6native29vectorized_elementwise_kernelILi2EZZZNS0_17log1p_kernel_cudaERNS_18TensorIteratorBaseEENKUlvE_clEvENKUlvE_clEvEUldE_St5arrayIPcLm2EEEEviT0_T1_) ;  /* 0xffffff64044c7950 */ /* 0x000fea0003c3ffff */
.L_x_8043:
        /* <DEDUP_REMOVED lines=11> */
.L_x_13248:


//--------------------- .text._ZN2at6native29vectorized_elementwise_kernelILi4EZZZNS0_17log1p_kernel_cudaERNS_18TensorIteratorBaseEENKUlvE_clEvENKUlvE_clEvEUldE_St5arrayIPcLm2EEEEviT0_T1_ --------------------------
	.section	.text._ZN2at6native29vectorized_elementwise_kernelILi4EZZZNS0_17log1p_kernel_cudaERNS_18TensorIteratorBaseEENKUlvE_clEvENKUlvE_clEvEUldE_St5arrayIPcLm2EEEEviT0_T1_,"ax",@progbits
	.align	128
        .global         _ZN2at6native29vectorized_elementwise_kernelILi4EZZZNS0_17log1p_kernel_cudaERNS_18TensorIteratorBaseEENKUlvE_clEvENKUlvE_clEvEUldE_St5arrayIPcLm2EEEEviT0_T1_
        .type           _ZN2at6native29vectorized_elementwise_kernelILi4EZZZNS0_17log1p_kernel_cudaERNS_18TensorIteratorBaseEENKUlvE_clEvENKUlvE_clEvEUldE_St5arrayIPcLm2EEEEviT0_T1_,@function
        .size           _ZN2at6native29vectorized_elementwise_kernelILi4EZZZNS0_17log1p_kernel_cudaERNS_18TensorIteratorBaseEENKUlvE_clEvENKUlvE_clEvEUldE_St5arrayIPcLm2EEEEviT0_T1_,(.L_x_13249 - _ZN2at6native29vectorized_elementwise_kernelILi4EZZZNS0_17log1p_kernel_cudaERNS_18TensorIteratorBaseEENKUlvE_clEvENKUlvE_clEvEUldE_St5arrayIPcLm2EEEEviT0_T1_)
        .other          _ZN2at6native29vectorized_elementwise_kernelILi4EZZZNS0_17log1p_kernel_cudaERNS_18TensorIteratorBaseEENKUlvE_clEvENKUlvE_clEvEUldE_St5arrayIPcLm2EEEEviT0_T1_,@"STO_CUDA_ENTRY STV_DEFAULT"
_ZN2at6native29vectorized_elementwise_kernelILi4EZZZNS0_17log1p_kernel_cudaERNS_18TensorIteratorBaseEENKUlvE_clEvENKUlvE_clEvEUldE_St5arrayIPcLm2EEEEviT0_T1_:
.text._ZN2at6native29vectorized_elementwise_kernelILi4EZZZNS0_17log1p_kernel_cudaERNS_18TensorIteratorBaseEENKUlvE_clEvENKUlvE_clEvEUldE_St5arrayIPcLm2EEEEviT0_T1_:
        /* <DEDUP_REMOVED lines=102> */
.L_x_8046:
        /* <DEDUP_REMOVED lines=19> */
[----:B-----5:R-:W-:Y:S05]  /*0790*/  CALL.REL.NOINC `($__internal_19_$__cuda_sm20_div_rn_f64_full) ;  /* 0x0000008c00407944 */ /* 0x020fea0003c00000 */
[----:B------:R-:W-:-:S07]  /*07a0*/  IMAD.MOV.U32 R7, RZ, RZ, R3 ;  /* 0x000000ffff077224 */ /* 0x000fce00078e0003 */
.L_x_8049:
[----:B------:R-:W-:Y:S05]  /*07b0*/  BSYNC B2 ;  /* 0x0000000000027941 */ /* 0x000fea0003800000 */
.L_x_8048:
        /* <DEDUP_REMOVED lines=29> */
.L_x_8047:
[----:B------:R-:W-:Y:S05]  /*0990*/  BSYNC B1 ;  /* 0x0000000000017941 */ /* 0x000fea0003800000 */
.L_x_8045:
        /* <DEDUP_REMOVED lines=86> */
.L_x_8051:
        /* <DEDUP_REMOVED lines=19> */
[----:B-----5:R-:W-:Y:S05]  /*1030*/  CALL.REL.NOINC `($__internal_19_$__cuda_sm20_div_rn_f64_full) ;  /* 0x0000008400187944 */ /* 0x020fea0003c00000 */
[----:B------:R-:W-:-:S07]  /*1040*/  IMAD.MOV.U32 R7, RZ, RZ, R3 ;  /* 0x000000ffff077224 */ /* 0x000fce00078e0003 */
.L_x_8054:
[----:B------:R-:W-:Y:S05]  /*1050*/  BSYNC B2 ;  /* 0x0000000000027941 */ /* 0x000fea0003800000 */
.L_x_8053:
        /* <DEDUP_REMOVED lines=29> */
.L_x_8052:
[----:B------:R-:W-:Y:S05]  /*1230*/  BSYNC B1 ;  /* 0x0000000000017941 */ /* 0x000fea0003800000 */
.L_x_8050:
        /* <DEDUP_REMOVED lines=86> */
.L_x_8056:
        /* <DEDUP_REMOVED lines=19> */
[----:B------:R-:W-:Y:S05]  /*18d0*/  CALL.REL.NOINC `($__internal_19_$__cuda_sm20_div_rn_f64_full) ;  /* 0x0000007800f07944 */ /* 0x000fea0003c00000 */
[----:B------:R-:W-:-:S07]  /*18e0*/  MOV R7, R3 ;  /* 0x0000000300077202 */ /* 0x000fce0000000f00 */
.L_x_8059:
[----:B------:R-:W-:Y:S05]  /*18f0*/  BSYNC B2 ;  /* 0x0000000000027941 */ /* 0x000fea0003800000 */
.L_x_8058:
        /* <DEDUP_REMOVED lines=29> */
.L_x_8057:
[----:B------:R-:W-:Y:S05]  /*1ad0*/  BSYNC B1 ;  /* 0x0000000000017941 */ /* 0x000fea0003800000 */
.L_x_8055:
        /* <DEDUP_REMOVED lines=86> */
.L_x_8061:
        /* <DEDUP_REMOVED lines=20> */
[----:B------:R-:W-:-:S07]  /*2180*/  IMAD.MOV.U32 R7, RZ, RZ, R3 ;  /* 0x000000ffff077224 */ /* 0x000fce00078e0003 */
.L_x_8064:
[----:B------:R-:W-:Y:S05]  /*2190*/  BSYNC B2 ;  /* 0x0000000000027941 */ /* 0x000fea0003800000 */
.L_x_8063:
        /* <DEDUP_REMOVED lines=29> */
.L_x_8062:
[----:B------:R-:W-:Y:S05]  /*2370*/  BSYNC B1 ;  /* 0x0000000000017941 */ /* 0x000fea0003800000 */
.L_x_8060:
        /* <DEDUP_REMOVED lines=86> */
.L_x_8066:
        /* <DEDUP_REMOVED lines=21> */
.L_x_8069:
[----:B------:R-:W-:Y:S05]  /*2a30*/  BSYNC B2 ;  /* 0x0000000000027941 */ /* 0x000fea0003800000 */
.L_x_8068:
        /* <DEDUP_REMOVED lines=29> */
.L_x_8067:
[----:B------:R-:W-:Y:S05]  /*2c10*/  BSYNC B1 ;  /* 0x0000000000017941 */ /* 0x000fea0003800000 */
.L_x_8065:
        /* <DEDUP_REMOVED lines=86> */
.L_x_8071:
        /* <DEDUP_REMOVED lines=19> */
[----:B------:R-:W-:Y:S05]  /*32b0*/  CALL.REL.NOINC `($__internal_19_$__cuda_sm20_div_rn_f64_full) ;  /* 0x0000006000787944 */ /* 0x000fea0003c00000 */
[----:B------:R-:W-:-:S07]  /*32c0*/  IMAD.MOV.U32 R7, RZ, RZ, R3 ;  /* 0x000000ffff077224 */ /* 0x000fce00078e0003 */
.L_x_8074:
[----:B------:R-:W-:Y:S05]  /*32d0*/  BSYNC B2 ;  /* 0x0000000000027941 */ /* 0x000fea0003800000 */
.L_x_8073:
        /* <DEDUP_REMOVED lines=29> */
.L_x_8072:
[----:B------:R-:W-:Y:S05]  /*34b0*/  BSYNC B1 ;  /* 0x0000000000017941 */ /* 0x000fea0003800000 */
.L_x_8070:
        /* <DEDUP_REMOVED lines=86> */
.L_x_8076:
        /* <DEDUP_REMOVED lines=19> */
[----:B------:R-:W-:Y:S05]  /*3b50*/  CALL.REL.NOINC `($__internal_19_$__cuda_sm20_div_rn_f64_full) ;  /* 0x0000005800507944 */ /* 0x000fea0003c00000 */
[----:B------:R-:W-:-:S07]  /*3b60*/  IMAD.MOV.U32 R7, RZ, RZ, R3 ;  /* 0x000000ffff077224 */ /* 0x000fce00078e0003 */
.L_x_8079:
[----:B------:R-:W-:Y:S05]  /*3b70*/  BSYNC B2 ;  /* 0x0000000000027941 */ /* 0x000fea0003800000 */
.L_x_8078:
        /* <DEDUP_REMOVED lines=29> */
.L_x_8077:
[----:B------:R-:W-:Y:S05]  /*3d50*/  BSYNC B1 ;  /* 0x0000000000017941 */ /* 0x000fea0003800000 */
.L_x_8075:
        /* <DEDUP_REMOVED lines=86> */
.L_x_8081:
        /* <DEDUP_REMOVED lines=21> */
.L_x_8084:
[----:B------:R-:W-:Y:S05]  /*4410*/  BSYNC B2 ;  /* 0x0000000000027941 */ /* 0x000fea0003800000 */
.L_x_8083:
        /* <DEDUP_REMOVED lines=29> */
.L_x_8082:
[----:B------:R-:W-:Y:S05]  /*45f0*/  BSYNC B1 ;  /* 0x0000000000017941 */ /* 0x000fea0003800000 */
.L_x_8080:
        /* <DEDUP_REMOVED lines=8> */
.L_x_8044:
        /* <DEDUP_REMOVED lines=143> */
.L_x_8087:
        /* <DEDUP_REMOVED lines=21> */
.L_x_8089:
[----:B------:R-:W-:Y:S05]  /*50c0*/  BSYNC B2 ;  /* 0x0000000000027941 */ /* 0x000fea0003800000 */
.L_x_8088:
        /* <DEDUP_REMOVED lines=29> */
.L_x_8086:
[----:B------:R-:W-:Y:S05]  /*52a0*/  BSYNC B1 ;  /* 0x0000000000017941 */ /* 0x000fea0003800000 */
.L_x_8085:
        /* <DEDUP_REMOVED lines=90> */
.L_x_8092:
        /* <DEDUP_REMOVED lines=21> */
.L_x_8094:
[----:B------:R-:W-:Y:S05]  /*59a0*/  BSYNC B2 ;  /* 0x0000000000027941 */ /* 0x000fea0003800000 */
.L_x_8093:
        /* <DEDUP_REMOVED lines=29> */
.L_x_8091:
[----:B------:R-:W-:Y:S05]  /*5b80*/  BSYNC B1 ;  /* 0x0000000000017941 */ /* 0x000fea0003800000 */
.L_x_8090:
        /* <DEDUP_REMOVED lines=90> */
.L_x_8097:
        /* <DEDUP_REMOVED lines=21> */
.L_x_8099:
[----:B------:R-:W-:Y:S05]  /*6280*/  BSYNC B2 ;  /* 0x0000000000027941 */ /* 0x000fea0003800000 */
.L_x_8098:
        /* <DEDUP_REMOVED lines=29> */
.L_x_8096:
[----:B------:R-:W-:Y:S05]  /*6460*/  BSYNC B1 ;  /* 0x0000000000017941 */ /* 0x000fea0003800000 */
.L_x_8095:
        /* <DEDUP_REMOVED lines=90> */
.L_x_8102:
        /* <DEDUP_REMOVED lines=21> */
.L_x_8104:
[----:B------:R-:W-:Y:S05]  /*6b60*/  BSYNC B2 ;  /* 0x0000000000027941 */ /* 0x000fea0003800000 */
.L_x_8103:
        /* <DEDUP_REMOVED lines=29> */
.L_x_8101:
[----:B------:R-:W-:Y:S05]  /*6d40*/  BSYNC B1 ;  /* 0x0000000000017941 */ /* 0x000fea0003800000 */
.L_x_8100:
        /* <DEDUP_REMOVED lines=90> */
.L_x_8107:
        /* <DEDUP_REMOVED lines=21> */
.L_x_8109:
[----:B------:R-:W-:Y:S05]  /*7440*/  BSYNC B2 ;  /* 0x0000000000027941 */ /* 0x000fea0003800000 */
.L_x_8108:
        /* <DEDUP_REMOVED lines=29> */
.L_x_8106:
[----:B------:R-:W-:Y:S05]  /*7620*/  BSYNC B1 ;  /* 0x0000000000017941 */ /* 0x000fea0003800000 */
.L_x_8105:
        /* <DEDUP_REMOVED lines=90> */
.L_x_8112:
        /* <DEDUP_REMOVED lines=21> */
.L_x_8114:
[----:B------:R-:W-:Y:S05]  /*7d20*/  BSYNC B2 ;  /* 0x0000000000027941 */ /* 0x000fea0003800000 */
.L_x_8113:
        /* <DEDUP_REMOVED lines=29> */
.L_x_8111:
[----:B------:R-:W-:Y:S05]  /*7f00*/  BSYNC B1 ;  /* 0x0000000000017941 */ /* 0x000fea0003800000 */
.L_x_8110:
        /* <DEDUP_REMOVED lines=90> */
.L_x_8117:
        /* <DEDUP_REMOVED lines=21> */
.L_x_8119:
[----:B------:R-:W-:Y:S05]  /*8600*/  BSYNC B2 ;  /* 0x0000000000027941 */ /* 0x000fea0003800000 */
.L_x_8118:
        /* <DEDUP_REMOVED lines=29> */
.L_x_8116:
[----:B------:R-:W-:Y:S05]  /*87e0*/  BSYNC B1 ;  /* 0x0000000000017941 */ /* 0x000fea0003800000 */
.L_x_8115:
        /* <DEDUP_REMOVED lines=90> */
.L_x_8122:
        /* <DEDUP_REMOVED lines=21> */
.L_x_8124:
[----:B------:R-:W-:Y:S05]  /*8ee0*/  BSYNC B2 ;  /* 0x0000000000027941 */ /* 0x000fea0003800000 */
.L_x_8123:
        /* <DEDUP_REMOVED lines=29> */
.L_x_8121:
[----:B------:R-:W-:Y:S05]  /*90c0*/  BSYNC B1 ;  /* 0x0000000000017941 */ /* 0x000fea0003800000 */
.L_x_8120:
        /* <DEDUP_REMOVED lines=23> */
.L_x_8127:
[----:B------:R-:W-:-:S13]  /*9240*/  ISETP.GE.AND P0, PT, R7, R2, PT ;  /* 0x000000020700720c */ /* 0x000fda0003f06270 */
[----:B------:R-:W-:Y:S05]  /*9250*/  @P0 BRA `(.L_x_8129) ;  /* 0x0000000000300947 */ /* 0x000fea0003800000 */
[----:B0-----:R-:W0:Y:S01]  /*9260*/  LDC.64 R4, c[0x0][0x218] ;  /* 0x00008600ff047b82 */ /* 0x001e220000000a00 */
[----:B------:R-:W-:Y:S02]  /*9270*/  IMAD.IADD R3, R0, 0x1, R7 ;  /* 0x0000000100037824 */ /* 0x000fe400078e0207 */
[----:B------:R-:W-:Y:S02]  /*9280*/  VIADD R7, R7, 0x80 ;  /* 0x0000008007077836 */ /* 0x000fe40000000000 */
[----:B0-----:R-:W-:-:S05]  /*9290*/  IMAD.WIDE.U32 R4, R3, 0x8, R4 ;  /* 0x0000000803047825 */ /* 0x001fca00078e0004 */
[----:B------:R1:W-:Y:S02]  /*92a0*/  STG.E.64 desc[UR4][R4.64], R16 ;  /* 0x0000001004007986 */ /* 0x0003e4000c101b04 */
.L_x_8128:
[----:B------:R-:W-:-:S13]  /*92b0*/  ISETP.GE.AND P0, PT, R7, R2, PT ;  /* 0x000000020700720c */ /* 0x000fda0003f06270 */
[----:B------:R-:W-:Y:S05]  /*92c0*/  @P0 BRA `(.L_x_8130) ;  /* 0x0000000000340947 */ /* 0x000fea0003800000 */
[----:B01----:R-:W0:Y:S01]  /*92d0*/  LDC.64 R4, c[0x0][0x218] ;  /* 0x00008600ff047b82 */ /* 0x003e220000000a00 */
[----:B------:R-:W-:Y:S01]  /*92e0*/  IADD3 R3, R0, R7, RZ ;  /* 0x0000000700037210 */ /* 0x000fe20007ffe0ff */
[----:B------:R-:W-:-:S04]  /*92f0*/  VIADD R7, R7, 0x80 ;  /* 0x0000008007077836 */ /* 0x000fc80000000000 */
[----:B0-----:R-:W-:-:S05]  /*9300*/  IMAD.WIDE.U32 R4, R3, 0x8, R4 ;  /* 0x0000000803047825 */ /* 0x001fca00078e0004 */
[----:B------:R1:W-:Y:S02]  /*9310*/  STG.E.64 desc[UR4][R4.64], R18 ;  /* 0x0000001204007986 */ /* 0x0003e4000c101b04 */
.L_x_8129:
        /* <DEDUP_REMOVED lines=8> */
.L_x_8130:
[----:B------:R-:W-:Y:S05]  /*93a0*/  BSYNC B1 ;  /* 0x0000000000017941 */ /* 0x000fea0003800000 */
.L_x_8126:
[----:B------:R-:W-:-:S13]  /*93b0*/  ISETP.GE.AND P0, PT, R7, R2, PT ;  /* 0x000000020700720c */ /* 0x000fda0003f06270 */
[----:B012---:R-:W0:Y:S01]  /*93c0*/  @!P0 LDC.64 R4, c[0x0][0x218] ;  /* 0x00008600ff048b82 */ /* 0x007e220000000a00 */
[----:B------:R-:W-:Y:S01]  /*93d0*/  @!P0 IMAD.IADD R3, R0, 0x1, R7 ;  /* 0x0000000100038824 */ /* 0x000fe200078e0207 */
[----:B------:R-:W-:-:S03]  /*93e0*/  @!P0 IADD3 R7, R7, 0x80, RZ ;  /* 0x0000008007078810 */ /* 0x000fc60007ffe0ff */
[----:B0-----:R-:W-:-:S05]  /*93f0*/  @!P0 IMAD.WIDE.U32 R4, R3, 0x8, R4 ;  /* 0x0000000803048825 */ /* 0x001fca00078e0004 */
[----:B------:R2:W-:Y:S02]  /*9400*/  @!P0 STG.E.64 desc[UR4][R4.64], R22 ;  /* 0x0000001604008986 */ /* 0x0005e4000c101b04 */
.L_x_8131:
[----:B------:R-:W-:Y:S05]  /*9410*/  BSYNC B0 ;  /* 0x0000000000007941 */ /* 0x000fea0003800000 */
.L_x_8125:
        /* <DEDUP_REMOVED lines=8> */
        .weak           $__internal_19_$__cuda_sm20_div_rn_f64_full
        .type           $__internal_19_$__cuda_sm20_div_rn_f64_full,@function
        .size           $__internal_19_$__cuda_sm20_div_rn_f64_full,(.L_x_13249 - $__internal_19_$__cuda_sm20_div_rn_f64_full)
$__internal_19_$__cuda_sm20_div_rn_f64_full:
        /* <DEDUP_REMOVED lines=70> */
.L_x_8133:
        /* <DEDUP_REMOVED lines=17> */
.L_x_8136:
[----:B------:R-:W-:Y:S01]  /*9a10*/  LOP3.LUT R3, R29, 0x80000, RZ, 0xfc, !PT ;  /* 0x000800001d037812 */ /* 0x000fe200078efcff */
[----:B------:R-:W-:-:S04]  /*9a20*/  IMAD.MOV.U32 R8, RZ, RZ, R28 ;  /* 0x000000ffff087224 */ /* 0x000fc800078e001c */
[----:B------:R-:W-:Y:S01]  /*9a30*/  IMAD.MOV.U32 R9, RZ, RZ, R3 ;  /* 0x000000ffff097224 */ /* 0x000fe200078e0003 */
[----:B------:R-:W-:Y:S06]  /*9a40*/  BRA `(.L_x_8134) ;  /* 0x00000000000c7947 */ /* 0x000fec0003800000 */
.L_x_8135:
[----:B------:R-:W-:Y:S01]  /*9a50*/  LOP3.LUT R3, R33, 0x80000, RZ, 0xfc, !PT ;  /* 0x0008000021037812 */ /* 0x000fe200078efcff */
[----:B------:R-:W-:-:S04]  /*9a60*/  IMAD.MOV.U32 R8, RZ, RZ, R32 ;  /* 0x000000ffff087224 */ /* 0x000fc800078e0020 */
[----:B------:R-:W-:-:S07]  /*9a70*/  IMAD.MOV.U32 R9, RZ, RZ, R3 ;  /* 0x000000ffff097224 */ /* 0x000fce00078e0003 */
.L_x_8134:
[----:B------:R-:W-:Y:S05]  /*9a80*/  BSYNC B0 ;  /* 0x0000000000007941 */ /* 0x000fea0003800000 */
.L_x_8132:
[----:B------:R-:W-:Y:S01]  /*9a90*/  IMAD.MOV.U32 R5, RZ, RZ, 0x0 ;  /* 0x00000000ff057424 */ /* 0x000fe200078e00ff */
[----:B------:R-:W-:Y:S01]  /*9aa0*/  MOV R6, R8 ;  /* 0x0000000800067202 */ /* 0x000fe20000000f00 */
[----:B------:R-:W-:Y:S02]  /*9ab0*/  IMAD.MOV.U32 R3, RZ, RZ, R9 ;  /* 0x000000ffff037224 */ /* 0x000fe400078e0009 */
[----:B------:R-:W-:Y:S05]  /*9ac0*/  RET.REL.NODEC R4 `(_ZN2at6native29vectorized_elementwise_kernelILi4EZZZNS0_17log1p_kernel_cudaERNS_18TensorIteratorBaseEENKUlvE_clEvENKUlvE_clEvEUldE_St5arrayIPcLm2EEEEviT0_T1_) ;  /* 0xffffff64044c7950 */ /* 0x000fea0003c3ffff */
.L_x_8137:
        /* <DEDUP_REMOVED lines=11> */
.L_x_13249:


//--------------------- .text._ZN2at6native29vectorized_elementwise_kernelILi8EZZZNS0_17log1p_kernel_cudaERNS_18TensorIteratorBaseEENKUlvE_clEvENKUlvE_clEvEUldE_St5arrayIPcLm2EEEEviT0_T1_ --------------------------
	.section	.text._ZN2at6native29vectorized_elementwise_kernelILi8EZZZNS0_17log1p_kernel_cudaERNS_18TensorIteratorBaseEENKUlvE_clEvENKUlvE_clEvEUldE_St5arrayIPcLm2EEEEviT0_T1_,"ax",@progbits
	.align	128
        .global         _ZN2at6native29vectorized_elementwise_kernelILi8EZZZNS0_17log1p_kernel_cudaERNS_18TensorIteratorBaseEENKUlvE_clEvENKUlvE_clEvEUldE_St5arrayIPcLm2EEEEviT0_T1_
        .type           _ZN2at6native29vectorized_elementwise_kernelILi8EZZZNS0_17log1p_kernel_cudaERNS_18TensorIteratorBaseEENKUlvE_clEvENKUlvE_clEvEUldE_St5arrayIPcLm2EEEEviT0_T1_,@function
        .size           _ZN2at6native29vectorized_elementwise_kernelILi8EZZZNS0_17log1p_kernel_cudaERNS_18TensorIteratorBaseEENKUlvE_clEvENKUlvE_clEvEUldE_St5arrayIPcLm2EEEEviT0_T1_,(.L_x_13250 - _ZN2at6native29vectorized_elementwise_kernelILi8EZZZNS0_17log1p_kernel_cudaERNS_18TensorIteratorBaseEENKUlvE_clEvENKUlvE_clEvEUldE_St5arrayIPcLm2EEEEviT0_T1_)
        .other          _ZN2at6native29vectorized_elementwise_kernelILi8EZZZNS0_17log1p_kernel_cudaERNS_18TensorIteratorBaseEENKUlvE_clEvENKUlvE_clEvEUldE_St5arrayIPcLm2EEEEviT0_T1_,@"STO_CUDA_ENTRY STV_DEFAULT"
_ZN2at6native29vectorized_elementwise_kernelILi8EZZZNS0_17log1p_kernel_cudaERNS_18TensorIteratorBaseEENKUlvE_clEvENKUlvE_clEvEUldE_St5arrayIPcLm2EEEEviT0_T1_:
.text._ZN2at6native29vectorized_elementwise_kernelILi8EZZZNS0_17log1p_kernel_cudaERNS_18TensorIteratorBaseEENKUlvE_clEvENKUlvE_clEvEUldE_St5arrayIPcLm2EEEEviT0_T1_:
        /* <DEDUP_REMOVED lines=102> */
.L_x_8140:
        /* <DEDUP_REMOVED lines=19> */
[----:B-----5:R-:W-:Y:S05]  /*0790*/  CALL.REL.NOINC `($__internal_20_$__cuda_sm20_div_rn_f64_full) ;  /* 0x0000008c00407944 */ /* 0x020fea0003c00000 */
[----:B------:R-:W-:-:S07]  /*07a0*/  IMAD.MOV.U32 R7, RZ, RZ, R3 ;  /* 0x000000ffff077224 */ /* 0x000fce00078e0003 */
.L_x_8143:
[----:B------:R-:W-:Y:S05]  /*07b0*/  BSYNC B2 ;  /* 0x0000000000027941 */ /* 0x000fea0003800000 */
.L_x_8142:
        /* <DEDUP_REMOVED lines=29> */
.L_x_8141:
[----:B------:R-:W-:Y:S05]  /*0990*/  BSYNC B1 ;  /* 0x0000000000017941 */ /* 0x000fea0003800000 */
.L_x_8139:
        /* <DEDUP_REMOVED lines=86> */
.L_x_8145:
        /* <DEDUP_REMOVED lines=19> */
[----:B-----5:R-:W-:Y:S05]  /*1030*/  CALL.REL.NOINC `($__internal_20_$__cuda_sm20_div_rn_f64_full) ;  /* 0x0000008400187944 */ /* 0x020fea0003c00000 */
[----:B------:R-:W-:-:S07]  /*1040*/  IMAD.MOV.U32 R7, RZ, RZ, R3 ;  /* 0x000000ffff077224 */ /* 0x000fce00078e0003 */
.L_x_8148:
[----:B------:R-:W-:Y:S05]  /*1050*/  BSYNC B2 ;  /* 0x0000000000027941 */ /* 0x000fea0003800000 */
.L_x_8147:
        /* <DEDUP_REMOVED lines=29> */
.L_x_8146:
[----:B------:R-:W-:Y:S05]  /*1230*/  BSYNC B1 ;  /* 0x0000000000017941 */ /* 0x000fea0003800000 */
.L_x_8144:
        /* <DEDUP_REMOVED lines=86> */
.L_x_8150:
        /* <DEDUP_REMOVED lines=19> */
[----:B------:R-:W-:Y:S05]  /*18d0*/  CALL.REL.NOINC `($__internal_20_$__cuda_sm20_div_rn_f64_full) ;  /* 0x0000007800f07944 */ /* 0x000fea0003c00000 */
[----:B------:R-:W-:-:S07]  /*18e0*/  MOV R7, R3 ;  /* 0x0000000300077202 */ /* 0x000fce0000000f00 */
.L_x_8153:
[----:B------:R-:W-:Y:S05]  /*18f0*/  BSYNC B2 ;  /* 0x0000000000027941 */ /* 0x000fea0003800000 */
.L_x_8152:
        /* <DEDUP_REMOVED lines=29> */
.L_x_8151:
[----:B------:R-:W-:Y:S05]  /*1ad0*/  BSYNC B1 ;  /* 0x0000000000017941 */ /* 0x000fea0003800000 */
.L_x_8149:
        /* <DEDUP_REMOVED lines=86> */
.L_x_8155:
        /* <DEDUP_REMOVED lines=20> */
[----:B------:R-:W-:-:S07]  /*2180*/  IMAD.MOV.U32 R7, RZ, RZ, R3 ;  /* 0x000000ffff077224 */ /* 0x000fce00078e0003 */
.L_x_8158:
[----:B------:R-:W-:Y:S05]  /*2190*/  BSYNC B2 ;  /* 0x0000000000027941 */ /* 0x000fea0003800000 */
.L_x_8157:
        /* <DEDUP_REMOVED lines=29> */
.L_x_8156:
[----:B------:R-:W-:Y:S05]  /*2370*/  BSYNC B1 ;  /* 0x0000000000017941 */ /* 0x000fea0003800000 */
.L_x_8154:
        /* <DEDUP_REMOVED lines=86> */
.L_x_8160:
        /* <DEDUP_REMOVED lines=21> */
.L_x_8163:
[----:B------:R-:W-:Y:S05]  /*2a30*/  BSYNC B2 ;  /* 0x0000000000027941 */ /* 0x000fea0003800000 */
.L_x_8162:
        /* <DEDUP_REMOVED lines=29> */
.L_x_8161:
[----:B------:R-:W-:Y:S05]  /*2c10*/  BSYNC B1 ;  /* 0x0000000000017941 */ /* 0x000fea0003800000 */
.L_x_8159:
        /* <DEDUP_REMOVED lines=86> */
.L_x_8165:
        /* <DEDUP_REMOVED lines=19> */
[----:B------:R-:W-:Y:S05]  /*32b0*/  CALL.REL.NOINC `($__internal_20_$__cuda_sm20_div_rn_f64_full) ;  /* 0x0000006000787944 */ /* 0x000fea0003c00000 */
[----:B------:R-:W-:-:S07]  /*32c0*/  IMAD.MOV.U32 R7, RZ, RZ, R3 ;  /* 0x000000ffff077224 */ /* 0x000fce00078e0003 */
.L_x_8168:
[----:B------:R-:W-:Y:S05]  /*32d0*/  BSYNC B2 ;  /* 0x0000000000027941 */ /* 0x000fea0003800000 */
.L_x_8167:
        /* <DEDUP_REMOVED lines=29> */
.L_x_8166:
[----:B------:R-:W-:Y:S05]  /*34b0*/  BSYNC B1 ;  /* 0x0000000000017941 */ /* 0x000fea0003800000 */
.L_x_8164:
        /* <DEDUP_REMOVED lines=86> */
.L_x_8170:
        /* <DEDUP_REMOVED lines=19> */
[----:B------:R-:W-:Y:S05]  /*3b50*/  CALL.REL.NOINC `($__internal_20_$__cuda_sm20_div_rn_f64_full) ;  /* 0x0000005800507944 */ /* 0x000fea0003c00000 */
[----:B------:R-:W-:-:S07]  /*3b60*/  IMAD.MOV.U32 R7, RZ, RZ, R3 ;  /* 0x000000ffff077224 */ /* 0x000fce00078e0003 */
.L_x_8173:
[----:B------:R-:W-:Y:S05]  /*3b70*/  BSYNC B2 ;  /* 0x0000000000027941 */ /* 0x000fea0003800000 */
.L_x_8172:
        /* <DEDUP_REMOVED lines=29> */
.L_x_8171:
[----:B------:R-:W-:Y:S05]  /*3d50*/  BSYNC B1 ;  /* 0x0000000000017941 */ /* 0x000fea0003800000 */
.L_x_8169:
        /* <DEDUP_REMOVED lines=86> */
.L_x_8175:
        /* <DEDUP_REMOVED lines=21> */
.L_x_8178:
[----:B------:R-:W-:Y:S05]  /*4410*/  BSYNC B2 ;  /* 0x0000000000027941 */ /* 0x000fea0003800000 */
.L_x_8177:
        /* <DEDUP_REMOVED lines=29> */
.L_x_8176:
[----:B------:R-:W-:Y:S05]  /*45f0*/  BSYNC B1 ;  /* 0x0000000000017941 */ /* 0x000fea0003800000 */
.L_x_8174:
        /* <DEDUP_REMOVED lines=8> */
.L_x_8138:
        /* <DEDUP_REMOVED lines=143> */
.L_x_8181:
        /* <DEDUP_REMOVED lines=21> */
.L_x_8183:
[----:B------:R-:W-:Y:S05]  /*50c0*/  BSYNC B2 ;  /* 0x0000000000027941 */ /* 0x000fea0003800000 */
.L_x_8182:
        /* <DEDUP_REMOVED lines=29> */
.L_x_8180:
[----:B------:R-:W-:Y:S05]  /*52a0*/  BSYNC B1 ;  /* 0x0000000000017941 */ /* 0x000fea0003800000 */
.L_x_8179:
        /* <DEDUP_REMOVED lines=90> */
.L_x_8186:
        /* <DEDUP_REMOVED lines=21> */
.L_x_8188:
[----:B------:R-:W-:Y:S05]  /*59a0*/  BSYNC B2 ;  /* 0x0000000000027941 */ /* 0x000fea0003800000 */
.L_x_8187:
        /* <DEDUP_REMOVED lines=29> */
.L_x_8185:
[----:B------:R-:W-:Y:S05]  /*5b80*/  BSYNC B1 ;  /* 0x0000000000017941 */ /* 0x000fea0003800000 */
.L_x_8184:
        /* <DEDUP_REMOVED lines=90> */
.L_x_8191:
        /* <DEDUP_REMOVED lines=21> */
.L_x_8193:
[----:B------:R-:W-:Y:S05]  /*6280*/  BSYNC B2 ;  /* 0x0000000000027941 */ /* 0x000fea0003800000 */
.L_x_8192:
        /* <DEDUP_REMOVED lines=29> */
.L_x_8190:
[----:B------:R-:W-:Y:S05]  /*6460*/  BSYNC B1 ;  /* 0x0000000000017941 */ /* 0x000fea0003800000 */
.L_x_8189:
        /* <DEDUP_REMOVED lines=90> */
.L_x_8196:
        /* <DEDUP_REMOVED lines=21> */
.L_x_8198:
[----:B------:R-:W-:Y:S05]  /*6b60*/  BSYNC B2 ;  /* 0x0000000000027941 */ /* 0x000fea0003800000 */
.L_x_8197:
        /* <DEDUP_REMOVED lines=29> */
.L_x_8195:
[----:B------:R-:W-:Y:S05]  /*6d40*/  BSYNC B1 ;  /* 0x0000000000017941 */ /* 0x000fea0003800000 */
.L_x_8194:
        /* <DEDUP_REMOVED lines=90> */
.L_x_8201:
        /* <DEDUP_REMOVED lines=21> */
.L_x_8203:
[----:B------:R-:W-:Y:S05]  /*7440*/  BSYNC B2 ;  /* 0x0000000000027941 */ /* 0x000fea0003800000 */
.L_x_8202:
        /* <DEDUP_REMOVED lines=29> */
.L_x_8200:
[----:B------:R-:W-:Y:S05]  /*7620*/  BSYNC B1 ;  /* 0x0000000000017941 */ /* 0x000fea0003800000 */
.L_x_8199:
        /* <DEDUP_REMOVED lines=90> */
.L_x_8206:
        /* <DEDUP_REMOVED lines=21> */
.L_x_8208:
[----:B------:R-:W-:Y:S05]  /*7d20*/  BSYNC B2 ;  /* 0x0000000000027941 */ /* 0x000fea0003800000 */
.L_x_8207:
        /* <DEDUP_REMOVED lines=29> */
.L_x_8205:
[----:B------:R-:W-:Y:S05]  /*7f00*/  BSYNC B1 ;  /* 0x0000000000017941 */ /* 0x000fea0003800000 */
.L_x_8204:
        /* <DEDUP_REMOVED lines=90> */
.L_x_8211:
        /* <DEDUP_REMOVED lines=21> */
.L_x_8213:
[----:B------:R-:W-:Y:S05]  /*8600*/  BSYNC B2 ;  /* 0x0000000000027941 */ /* 0x000fea0003800000 */
.L_x_8212:
        /* <DEDUP_REMOVED lines=29> */
.L_x_8210:
[----:B------:R-:W-:Y:S05]  /*87e0*/  BSYNC B1 ;  /* 0x0000000000017941 */ /* 0x000fea0003800000 */
.L_x_8209:
        /* <DEDUP_REMOVED lines=90> */
.L_x_8216:
        /* <DEDUP_REMOVED lines=21> */
.L_x_8218:
[----:B------:R-:W-:Y:S05]  /*8ee0*/  BSYNC B2 ;  /* 0x0000000000027941 */ /* 0x000fea0003800000 */
.L_x_8217:
        /* <DEDUP_REMOVED lines=29> */
.L_x_8215:
[----:B------:R-:W-:Y:S05]  /*90c0*/  BSYNC B1 ;  /* 0x0000000000017941 */ /* 0x000fea0003800000 */
.L_x_8214:
        /* <DEDUP_REMOVED lines=23> */
.L_x_8221:
[----:B------:R-:W-:-:S13]  /*9240*/  ISETP.GE.AND P0, PT, R7, R2, PT ;  /* 0x000000020700720c */ /* 0x000fda0003f06270 */
[----:B------:R-:W-:Y:S05]  /*9250*/  @P0 BRA `(.L_x_8223) ;  /* 0x0000000000300947 */ /* 0x000fea0003800000 */
[----:B0-----:R-:W0:Y:S01]  /*9260*/  LDC.64 R4, c[0x0][0x218] ;  /* 0x00008600ff047b82 */ /* 0x001e220000000a00 */
[----:B------:R-:W-:Y:S02]  /*9270*/  IMAD.IADD R3, R0, 0x1, R7 ;  /* 0x0000000100037824 */ /* 0x000fe400078e0207 */
[----:B------:R-:W-:Y:S02]  /*9280*/  VIADD R7, R7, 0x80 ;  /* 0x0000008007077836 */ /* 0x000fe40000000000 */
[----:B0-----:R-:W-:-:S05]  /*9290*/  IMAD.WIDE.U32 R4, R3, 0x8, R4 ;  /* 0x0000000803047825 */ /* 0x001fca00078e0004 */
[----:B------:R1:W-:Y:S02]  /*92a0*/  STG.E.64 desc[UR4][R4.64], R16 ;  /* 0x0000001004007986 */ /* 0x0003e4000c101b04 */
.L_x_8222:
[----:B------:R-:W-:-:S13]  /*92b0*/  ISETP.GE.AND P0, PT, R7, R2, PT ;  /* 0x000000020700720c */ /* 0x000fda0003f06270 */
[----:B------:R-:W-:Y:S05]  /*92c0*/  @P0 BRA `(.L_x_8224) ;  /* 0x0000000000340947 */ /* 0x000fea0003800000 */
[----:B01----:R-:W0:Y:S01]  /*92d0*/  LDC.64 R4, c[0x0][0x218] ;  /* 0x00008600ff047b82 */ /* 0x003e220000000a00 */
[----:B------:R-:W-:Y:S01]  /*92e0*/  IADD3 R3, R0, R7, RZ ;  /* 0x0000000700037210 */ /* 0x000fe20007ffe0ff */
[----:B------:R-:W-:-:S04]  /*92f0*/  VIADD R7, R7, 0x80 ;  /* 0x0000008007077836 */ /* 0x000fc80000000000 */
[----:B0-----:R-:W-:-:S05]  /*9300*/  IMAD.WIDE.U32 R4, R3, 0x8, R4 ;  /* 0x0000000803047825 */ /* 0x001fca00078e0004 */
[----:B------:R1:W-:Y:S02]  /*9310*/  STG.E.64 desc[UR4][R4.64], R18 ;  /* 0x0000001204007986 */ /* 0x0003e4000c101b04 */
.L_x_8223:
        /* <DEDUP_REMOVED lines=8> */
.L_x_8224:
[----:B------:R-:W-:Y:S05]  /*93a0*/  BSYNC B1 ;  /* 0x0000000000017941 */ /* 0x000fea0003800000 */
.L_x_8220:
[----:B------:R-:W-:-:S13]  /*93b0*/  ISETP.GE.AND P0, PT, R7, R2, PT ;  /* 0x000000020700720c */ /* 0x000fda0003f06270 */
[----:B012---:R-:W0:Y:S01]  /*93c0*/  @!P0 LDC.64 R4, c[0x0][0x218] ;  /* 0x00008600ff048b82 */ /* 0x007e220000000a00 */
[----:B------:R-:W-:Y:S01]  /*93d0*/  @!P0 IMAD.IADD R3, R0, 0x1, R7 ;  /* 0x0000000100038824 */ /* 0x000fe200078e0207 */
[----:B------:R-:W-:-:S03]  /*93e0*/  @!P0 IADD3 R7, R7, 0x80, RZ ;  /* 0x0000008007078810 */ /* 0x000fc60007ffe0ff */
[----:B0-----:R-:W-:-:S05]  /*93f0*/  @!P0 IMAD.WIDE.U32 R4, R3, 0x8, R4 ;  /* 0x0000000803048825 */ /* 0x001fca00078e0004 */
[----:B------:R2:W-:Y:S02]  /*9400*/  @!P0 STG.E.64 desc[UR4][R4.64], R22 ;  /* 0x0000001604008986 */ /* 0x0005e4000c101b04 */
.L_x_8225:
[----:B------:R-:W-:Y:S05]  /*9410*/  BSYNC B0 ;  /* 0x0000000000007941 */ /* 0x000fea0003800000 */
.L_x_8219:
        /* <DEDUP_REMOVED lines=8> */
        .weak           $__internal_20_$__cuda_sm20_div_rn_f64_full
        .type           $__internal_20_$__cuda_sm20_div_rn_f64_full,@function
        .size           $__internal_20_$__cuda_sm20_div_rn_f64_full,(.L_x_13250 - $__internal_20_$__cuda_sm20_div_rn_f64_full)
$__internal_20_$__cuda_sm20_div_rn_f64_full:
        /* <DEDUP_REMOVED lines=70> */
.L_x_8227:
        /* <DEDUP_REMOVED lines=17> */
.L_x_8230:
[----:B------:R-:W-:Y:S01]  /*9a10*/  LOP3.LUT R3, R29, 0x80000, RZ, 0xfc, !PT ;  /* 0x000800001d037812 */ /* 0x000fe200078efcff */
[----:B------:R-:W-:-:S04]  /*9a20*/  IMAD.MOV.U32 R8, RZ, RZ, R28 ;  /* 0x000000ffff087224 */ /* 0x000fc800078e001c */
[----:B------:R-:W-:Y:S01]  /*9a30*/  IMAD.MOV.U32 R9, RZ, RZ, R3 ;  /* 0x000000ffff097224 */ /* 0x000fe200078e0003 */
[----:B------:R-:W-:Y:S06]  /*9a40*/  BRA `(.L_x_8228) ;  /* 0x00000000000c7947 */ /* 0x000fec0003800000 */
.L_x_8229:
[----:B------:R-:W-:Y:S01]  /*9a50*/  LOP3.LUT R3, R33, 0x80000, RZ, 0xfc, !PT ;  /* 0x0008000021037812 */ /* 0x000fe200078efcff */
[----:B------:R-:W-:-:S04]  /*9a60*/  IMAD.MOV.U32 R8, RZ, RZ, R32 ;  /* 0x000000ffff087224 */ /* 0x000fc800078e0020 */
[----:B------:R-:W-:-:S07]  /*9a70*/  IMAD.MOV.U32 R9, RZ, RZ, R3 ;  /* 0x000000ffff097224 */ /* 0x000fce00078e0003 */
.L_x_8228:
[----:B------:R-:W-:Y:S05]  /*9a80*/  BSYNC B0 ;  /* 0x0000000000007941 */ /* 0x000fea0003800000 */
.L_x_8226:
[----:B------:R-:W-:Y:S01]  /*9a90*/  IMAD.MOV.U32 R5, RZ, RZ, 0x0 ;  /* 0x00000000ff057424 */ /* 0x000fe200078e00ff */
[----:B------:R-:W-:Y:S01]  /*9aa0*/  MOV R6, R8 ;  /* 0x0000000800067202 */ /* 0x000fe20000000f00 */
[----:B------:R-:W-:Y:S02]  /*9ab0*/  IMAD.MOV.U32 R3, RZ, RZ, R9 ;  /* 0x000000ffff037224 */ /* 0x000fe400078e0009 */
[----:B------:R-:W-:Y:S05]  /*9ac0*/  RET.REL.NODEC R4 `(_ZN2at6native29vectorized_elementwise_kernelILi8EZZZNS0_17log1p_kernel_cudaERNS_18TensorIteratorBaseEENKUlvE_clEvENKUlvE_clEvEUldE_St5arrayIPcLm2EEEEviT0_T1_) ;  /* 0xffffff64044c7950 */ /* 0x000fea0003c3ffff */
.L_x_8231:
        /* <DEDUP_REMOVED lines=11> */
.L_x_13250:


//--------------------- .text._ZN2at6native18elementwise_kernelILi128ELi4EZNS0_15gpu_kernel_implIZZZNS0_17log10_kernel_cudaERNS_18TensorIteratorBaseEENKUlvE0_clEvENKUlvE2_clEvEUlN3c108BFloat16EE_EEvS4_RKT_EUliE_EEviT1_ --------------------------
	.section	.text._ZN2at6native18elementwise_kernelILi128ELi4EZNS0_15gpu_kernel_implIZZZNS0_17log10_kernel_cudaERNS_18TensorIteratorBaseEENKUlvE0_clEvENKUlvE2_clEvEUlN3c108BFloat16EE_EEvS4_RKT_EUliE_EEviT1_,"ax",@progbits
	.align	128
        .global         _ZN2at6native18elementwise_kernelILi128ELi4EZNS0_15gpu_kernel_implIZZZNS0_17log10_kernel_cudaERNS_18TensorIteratorBaseEENKUlvE0_clEvENKUlvE2_clEvEUlN3c108BFloat16EE_EEvS4_RKT_EUliE_EEviT1_
        .type           _ZN2at6native18elementwise_kernelILi128ELi4EZNS0_15gpu_kernel_implIZZZNS0_17log10_kernel_cudaERNS_18TensorIteratorBaseEENKUlvE0_clEvENKUlvE2_clEvEUlN3c108BFloat16EE_EEvS4_RKT_EUliE_EEviT1_,@function
        .size           _ZN2at6native18elementwise_kernelILi128ELi4EZNS0_15gpu_kernel_implIZZZNS0_17log10_kernel_cudaERNS_18TensorIteratorBaseEENKUlvE0_clEvENKUlvE2_clEvEUlN3c108BFloat16EE_EEvS4_RKT_EUliE_EEviT1_,(.L_x_13321 - _ZN2at6native18elementwise_kernelILi128ELi4EZNS0_15gpu_kernel_implIZZZNS0_17log10_kernel_cudaERNS_18TensorIteratorBaseEENKUlvE0_clEvENKUlvE2_clEvEUlN3c108BFloat16EE_EEvS4_RKT_EUliE_EEviT1_)
        .other          _ZN2at6native18elementwise_kernelILi128ELi4EZNS0_15gpu_kernel_implIZZZNS0_17log10_kernel_cudaERNS_18TensorIteratorBaseEENKUlvE0_clEvENKUlvE2_clEvEUlN3c108BFloat16EE_EEvS4_RKT_EUliE_EEviT1_,@"STO_CUDA_ENTRY STV_DEFAULT"
_ZN2at6native18elementwise_kernelILi128ELi4EZNS0_15gpu_kernel_implIZZZNS0_17log10_kernel_cudaERNS_18TensorIteratorBaseEENKUlvE0_clEvENKUlvE2_clEvEUlN3c108BFloat16EE_EEvS4_RKT_EUliE_EEviT1_:
.text._ZN2at6native18elementwise_kernelILi128ELi4EZNS0_15gpu_kernel_implIZZZNS0_17log10_kernel_cudaERNS_18TensorIteratorBaseEENKUlvE0_clEvENKUlvE2_clEvEUlN3c108BFloat16EE_EEvS4_RKT_EUliE_EEviT1_:
        /* <DEDUP_REMOVED lines=313> */
.L_x_8234:
        /* <DEDUP_REMOVED lines=22> */
.L_x_8238:
[----:B------:R-:W2:Y:S02]  /*14f0*/  LDG.E.U8 R2, desc[UR36][R2.64] ;  /* 0x0000002402027981 */ /* 0x000ea4000c1e1100 */
[----:B--2---:R-:W-:-:S04]  /*1500*/  I2FP.F32.U32 R0, R2 ;  /* 0x0000000200007245 */ /* 0x004fc80000201000 */
[----:B------:R-:W-:Y:S01]  /*1510*/  F2FP.BF16.F32.PACK_AB R0, RZ, R0 ;  /* 0x00000000ff00723e */ /* 0x000fe200000010ff */
[----:B------:R-:W-:Y:S06]  /*1520*/  BRA `(.L_x_8240) ;  /* 0x0000000c00907947 */ /* 0x000fec0003800000 */
.L_x_8237:
        /* <DEDUP_REMOVED lines=10> */
.L_x_8242:
[----:B------:R-:W2:Y:S02]  /*15d0*/  LDG.E R2, desc[UR36][R2.64] ;  /* 0x0000002402027981 */ /* 0x000ea4000c1e1900 */
[----:B--2---:R-:W-:-:S04]  /*15e0*/  I2FP.F32.S32 R0, R2 ;  /* 0x0000000200007245 */ /* 0x004fc80000201400 */
[----:B------:R-:W-:Y:S01]  /*15f0*/  F2FP.BF16.F32.PACK_AB R0, RZ, R0 ;  /* 0x00000000ff00723e */ /* 0x000fe200000010ff */
[----:B------:R-:W-:Y:S06]  /*1600*/  BRA `(.L_x_8240) ;  /* 0x0000000c00587947 */ /* 0x000fec0003800000 */
.L_x_8241:
[----:B------:R-:W2:Y:S02]  /*1610*/  LDG.E.U16 R2, desc[UR36][R2.64] ;  /* 0x0000002402027981 */ /* 0x000ea4000c1e1500 */
[----:B--2---:R-:W0:Y:S02]  /*1620*/  I2F.S16 R0, R2 ;  /* 0x0000000200007306 */ /* 0x004e240000101400 */
[----:B0-----:R-:W-:Y:S01]  /*1630*/  F2FP.BF16.F32.PACK_AB R0, RZ, R0 ;  /* 0x00000000ff00723e */ /* 0x001fe200000010ff */
[----:B------:R-:W-:Y:S06]  /*1640*/  BRA `(.L_x_8240) ;  /* 0x0000000c00487947 */ /* 0x000fec0003800000 */
.L_x_8236:
        /* <DEDUP_REMOVED lines=9> */
.L_x_8244:
[----:B------:R-:W2:Y:S02]  /*16e0*/  LDG.E.U16 R0, desc[UR36][R2.64] ;  /* 0x0000002402007981 */ /* 0x000ea4000c1e1500 */
[----:B--2---:R-:W-:-:S05]  /*16f0*/  HADD2.F32 R0, -RZ, R0.H0_H0 ;  /* 0x20000000ff007230 */ /* 0x004fca0000004100 */
[----:B------:R-:W-:Y:S01]  /*1700*/  F2FP.BF16.F32.PACK_AB R0, RZ, R0 ;  /* 0x00000000ff00723e */ /* 0x000fe200000010ff */
[----:B------:R-:W-:Y:S06]  /*1710*/  BRA `(.L_x_8240) ;  /* 0x0000000c00147947 */ /* 0x000fec0003800000 */
.L_x_8243:
        /* <DEDUP_REMOVED lines=9> */
.L_x_8246:
[----:B------:R-:W2:Y:S02]  /*17b0*/  LDG.E.U16 R2, desc[UR36][R2.64] ;  /* 0x0000002402027981 */ /* 0x000ea4000c1e1500 */
[----:B--2---:R-:W-:-:S05]  /*17c0*/  HADD2.F32 R0, -RZ, R2.H0_H0 ;  /* 0x20000002ff007230 */ /* 0x004fca0000004100 */
[----:B------:R-:W-:Y:S01]  /*17d0*/  F2FP.BF16.F32.PACK_AB R0, RZ, R0 ;  /* 0x00000000ff00723e */ /* 0x000fe200000010ff */
[----:B------:R-:W-:Y:S06]  /*17e0*/  BRA `(.L_x_8240) ;  /* 0x0000000800e07947 */ /* 0x000fec0003800000 */
.L_x_8245:
        /* <DEDUP_REMOVED lines=8> */
.L_x_8235:
        /* <DEDUP_REMOVED lines=13> */
.L_x_8249:
        /* <DEDUP_REMOVED lines=8> */
.L_x_8248:
        /* <DEDUP_REMOVED lines=28> */
.L_x_8251:
        /* <DEDUP_REMOVED lines=15> */
.L_x_8250:
[----:B------:R0:W5:Y:S01]  /*1c70*/  LDG.E.U16 R0, desc[UR36][R2.64] ;  /* 0x0000002402007981 */ /* 0x000162000c1e1500 */
[----:B------:R-:W-:Y:S05]  /*1c80*/  BRA `(.L_x_8240) ;  /* 0x0000000400b87947 */ /* 0x000fea0003800000 */
.L_x_8247:
        /* <DEDUP_REMOVED lines=12> */
.L_x_8254:
        /* <DEDUP_REMOVED lines=21> */
.L_x_8258:
[----:B------:R-:W-:Y:S05]  /*1ea0*/  BSYNC B1 ;  /* 0x0000000000017941 */ /* 0x000fea0003800000 */
.L_x_8257:
[----:B------:R-:W-:Y:S01]  /*1eb0*/  LEA R3, R0, 0x3b800000, 0x17 ;  /* 0x3b80000000037811 */ /* 0x000fe200078eb8ff */
[----:B------:R-:W-:-:S05]  /*1ec0*/  IMAD.SHL.U32 R0, R2, 0x100000, RZ ;  /* 0x0010000002007824 */ /* 0x000fca00078e00ff */
[----:B------:R-:W-:-:S07]  /*1ed0*/  LOP3.LUT R0, R3, R0, R4, 0xfe, !PT ;  /* 0x0000000003007212 */ /* 0x000fce00078efe04 */
.L_x_8256:
[----:B------:R-:W-:Y:S05]  /*1ee0*/  BSYNC B0 ;  /* 0x0000000000007941 */ /* 0x000fea0003800000 */
.L_x_8255:
[----:B------:R-:W-:Y:S01]  /*1ef0*/  F2FP.BF16.F32.PACK_AB R0, RZ, R0 ;  /* 0x00000000ff00723e */ /* 0x000fe200000010ff */
[----:B------:R-:W-:Y:S06]  /*1f00*/  BRA `(.L_x_8240) ;  /* 0x0000000400187947 */ /* 0x000fec0003800000 */
.L_x_8253:
        /* <DEDUP_REMOVED lines=21> */
.L_x_8262:
[----:B------:R-:W-:Y:S05]  /*2060*/  BSYNC B1 ;  /* 0x0000000000017941 */ /* 0x000fea0003800000 */
.L_x_8261:
[----:B------:R-:W-:Y:S01]  /*2070*/  LEA R3, R0, 0x37800000, 0x17 ;  /* 0x3780000000037811 */ /* 0x000fe200078eb8ff */
[----:B------:R-:W-:-:S05]  /*2080*/  IMAD.SHL.U32 R0, R2, 0x200000, RZ ;  /* 0x0020000002007824 */ /* 0x000fca00078e00ff */
[----:B------:R-:W-:-:S07]  /*2090*/  LOP3.LUT R0, R3, R0, R4, 0xfe, !PT ;  /* 0x0000000003007212 */ /* 0x000fce00078efe04 */
.L_x_8260:
[----:B------:R-:W-:Y:S05]  /*20a0*/  BSYNC B0 ;  /* 0x0000000000007941 */ /* 0x000fea0003800000 */
.L_x_8259:
[----:B------:R-:W-:Y:S01]  /*20b0*/  F2FP.BF16.F32.PACK_AB R0, RZ, R0 ;  /* 0x00000000ff00723e */ /* 0x000fe200000010ff */
[----:B------:R-:W-:Y:S06]  /*20c0*/  BRA `(.L_x_8240) ;  /* 0x0000000000a87947 */ /* 0x000fec0003800000 */
.L_x_8252:
        /* <DEDUP_REMOVED lines=14> */
.L_x_8266:
[----:B------:R-:W-:Y:S05]  /*21b0*/  BSYNC B0 ;  /* 0x0000000000007941 */ /* 0x000fea0003800000 */
.L_x_8265:
[----:B------:R-:W-:Y:S01]  /*21c0*/  F2FP.BF16.F32.PACK_AB R0, RZ, R0 ;  /* 0x00000000ff00723e */ /* 0x000fe200000010ff */
[----:B------:R-:W-:Y:S06]  /*21d0*/  BRA `(.L_x_8240) ;  /* 0x0000000000647947 */ /* 0x000fec0003800000 */
.L_x_8239:
        /* <DEDUP_REMOVED lines=16> */
.L_x_8267:
[----:B------:R-:W-:Y:S01]  /*22e0*/  PRMT R0, RZ, 0x7610, R0 ;  /* 0x00007610ff007816 */ /* 0x000fe20000000000 */
[----:B------:R-:W-:Y:S06]  /*22f0*/  BRA `(.L_x_8240) ;  /* 0x00000000001c7947 */ /* 0x000fec0003800000 */
.L_x_8264:
[----:B------:R-:W2:Y:S02]  /*2300*/  LDG.E.64 R2, desc[UR36][R2.64] ;  /* 0x0000002402027981 */ /* 0x000ea4000c1e1b00 */
[----:B--2---:R-:W0:Y:S02]  /*2310*/  I2F.U64 R0, R2 ;  /* 0x0000000200007312 */ /* 0x004e240000301000 */
[----:B0-----:R-:W-:Y:S01]  /*2320*/  F2FP.BF16.F32.PACK_AB R0, RZ, R0 ;  /* 0x00000000ff00723e */ /* 0x001fe200000010ff */
[----:B------:R-:W-:Y:S06]  /*2330*/  BRA `(.L_x_8240) ;  /* 0x00000000000c7947 */ /* 0x000fec0003800000 */
.L_x_8263:
[----:B------:R-:W2:Y:S02]  /*2340*/  LDG.E R2, desc[UR36][R2.64] ;  /* 0x0000002402027981 */ /* 0x000ea4000c1e1900 */
[----:B--2---:R-:W-:-:S04]  /*2350*/  I2FP.F32.U32 R0, R2 ;  /* 0x0000000200007245 */ /* 0x004fc80000201000 */
[----:B------:R-:W-:-:S07]  /*2360*/  F2FP.BF16.F32.PACK_AB R0, RZ, R0 ;  /* 0x00000000ff00723e */ /* 0x000fce00000010ff */
.L_x_8240:
[----:B------:R-:W0:Y:S01]  /*2370*/  LDC.U8 R4, c[0x0][0x421] ;  /* 0x00010840ff047b82 */ /* 0x000e220000000000 */
[----:B-----5:R-:W-:-:S06]  /*2380*/  IMAD.U32 R0, R0, 0x10000, RZ ;  /* 0x0001000000007824 */ /* 0x020fcc00078e00ff */
[----:B------:R-:W1:Y:S01]  /*2390*/  MUFU.LG2 R0, R0 ;  /* 0x0000000000007308 */ /* 0x000e620000000c00 */
[----:B0-----:R-:W-:Y:S01]  /*23a0*/  PRMT R3, R4, 0x9910, RZ ;  /* 0x0000991004037816 */ /* 0x001fe200000000ff */
[----:B-1----:R-:W-:-:S03]  /*23b0*/  FMUL.FTZ R2, R0, 0.30103000998497009277 ;  /* 0x3e9a209b00027820 */ /* 0x002fc60000410000 */
[----:B------:R-:W-:-:S03]  /*23c0*/  ISETP.GT.AND P0, PT, R3, 0x9, PT ;  /* 0x000000090300780c */ /* 0x000fc60003f04270 */
[----:B------:R0:W1:Y:S10]  /*23d0*/  F2F.BF16.F32 R5, R2 ;  /* 0x0000000200057304 */ /* 0x0000740000202000 */
        /* <DEDUP_REMOVED lines=13> */
.L_x_8271:
[----:B-1----:R-:W-:-:S06]  /*24b0*/  IMAD.U32 R3, R5, 0x10000, RZ ;  /* 0x0001000005037824 */ /* 0x002fcc00078e00ff */
[----:B------:R-:W0:Y:S02]  /*24c0*/  F2I.S64.TRUNC R2, R3 ;  /* 0x0000000300027311 */ /* 0x000e24000020d900 */
[----:B0-----:R3:W-:Y:S01]  /*24d0*/  STG.E.U8 desc[UR36][R16.64], R2 ;  /* 0x0000000210007986 */ /* 0x0017e2000c101124 */
[----:B------:R-:W-:Y:S05]  /*24e0*/  BRA `(.L_x_8273) ;  /* 0x0000000c00847947 */ /* 0x000fea0003800000 */
.L_x_8270:
        /* <DEDUP_REMOVED lines=10> */
.L_x_8275:
[----:B-1----:R-:W-:-:S06]  /*2590*/  IMAD.U32 R5, R5, 0x10000, RZ ;  /* 0x0001000005057824 */ /* 0x002fcc00078e00ff */
[----:B------:R-:W0:Y:S02]  /*25a0*/  F2I.FTZ.TRUNC.NTZ R5, R5 ;  /* 0x0000000500057305 */ /* 0x000e24000021f100 */
[----:B0-----:R1:W-:Y:S01]  /*25b0*/  STG.E desc[UR36][R16.64], R5 ;  /* 0x0000000510007986 */ /* 0x0013e2000c101924 */
[----:B------:R-:W-:Y:S05]  /*25c0*/  BRA `(.L_x_8273) ;  /* 0x0000000c004c7947 */ /* 0x000fea0003800000 */
.L_x_8274:
[----:B-1----:R-:W-:-:S06]  /*25d0*/  IMAD.U32 R5, R5, 0x10000, RZ ;  /* 0x0001000005057824 */ /* 0x002fcc00078e00ff */
[----:B------:R-:W0:Y:S02]  /*25e0*/  F2I.FTZ.TRUNC.NTZ R5, R5 ;  /* 0x0000000500057305 */ /* 0x000e24000021f100 */
[----:B0-----:R2:W-:Y:S01]  /*25f0*/  STG.E.U16 desc[UR36][R16.64], R5 ;  /* 0x0000000510007986 */ /* 0x0015e2000c101524 */
[----:B------:R-:W-:Y:S05]  /*2600*/  BRA `(.L_x_8273) ;  /* 0x0000000c003c7947 */ /* 0x000fea0003800000 */
.L_x_8269:
        /* <DEDUP_REMOVED lines=9> */
.L_x_8277:
[----:B-1----:R-:W-:-:S05]  /*26a0*/  IMAD.U32 R0, R5, 0x10000, RZ ;  /* 0x0001000005007824 */ /* 0x002fca00078e00ff */
[----:B------:R-:W-:-:S05]  /*26b0*/  F2FP.F16.F32.PACK_AB R0, RZ, R0 ;  /* 0x00000000ff00723e */ /* 0x000fca00000000ff */
[----:B------:R0:W-:Y:S01]  /*26c0*/  STG.E.U16 desc[UR36][R16.64], R0 ;  /* 0x0000000010007986 */ /* 0x0001e2000c101524 */
[----:B------:R-:W-:Y:S05]  /*26d0*/  BRA `(.L_x_8273) ;  /* 0x0000000c00087947 */ /* 0x000fea0003800000 */
.L_x_8276:
        /* <DEDUP_REMOVED lines=10> */
.L_x_8279:
[----:B-1----:R-:W-:-:S05]  /*2780*/  IMAD.U32 R5, R5, 0x10000, RZ ;  /* 0x0001000005057824 */ /* 0x002fca00078e00ff */
[----:B------:R-:W-:-:S04]  /*2790*/  F2FP.F16.F32.PACK_AB R3, RZ, R5 ;  /* 0x00000005ff03723e */ /* 0x000fc800000000ff */
[----:B------:R-:W-:-:S05]  /*27a0*/  PRMT R3, R3, 0x5410, RZ ;  /* 0x0000541003037816 */ /* 0x000fca00000000ff */
[----:B------:R0:W-:Y:S01]  /*27b0*/  STG.E desc[UR36][R16.64], R3 ;  /* 0x0000000310007986 */ /* 0x0001e2000c101924 */
[----:B------:R-:W-:Y:S05]  /*27c0*/  BRA `(.L_x_8273) ;  /* 0x0000000800cc7947 */ /* 0x000fea0003800000 */
.L_x_8278:
[----:B-1----:R-:W-:-:S04]  /*27d0*/  IMAD.U32 R2, R5, 0x10000, RZ ;  /* 0x0001000005027824 */ /* 0x002fc800078e00ff */
[----:B------:R-:W-:-:S06]  /*27e0*/  FMUL.FTZ R2, R2, 1 ;  /* 0x3f80000002027820 */ /* 0x000fcc0000410000 */
[----:B------:R-:W0:Y:S02]  /*27f0*/  F2F.F64.F32 R2, R2 ;  /* 0x0000000200027310 */ /* 0x000e240000201800 */
[----:B0-----:R0:W-:Y:S01]  /*2800*/  STG.E.64 desc[UR36][R16.64], R2 ;  /* 0x0000000210007986 */ /* 0x0011e2000c101b24 */
[----:B------:R-:W-:Y:S05]  /*2810*/  BRA `(.L_x_8273) ;  /* 0x0000000800b87947 */ /* 0x000fea0003800000 */
.L_x_8268:
        /* <DEDUP_REMOVED lines=13> */
.L_x_8282:
[----:B-1----:R-:W-:Y:S01]  /*28f0*/  IMAD.U32 R5, R5, 0x10000, RZ ;  /* 0x0001000005057824 */ /* 0x002fe200078e00ff */
[----:B------:R-:W-:-:S03]  /*2900*/  CS2R R6, SRZ ;  /* 0x0000000000067805 */ /* 0x000fc6000001ff00 */
[----:B------:R-:W-:-:S06]  /*2910*/  FMUL.FTZ R5, R5, 1 ;  /* 0x3f80000005057820 */ /* 0x000fcc0000410000 */
[----:B------:R-:W0:Y:S02]  /*2920*/  F2F.F64.F32 R4, R5 ;  /* 0x0000000500047310 */ /* 0x000e240000201800 */
[----:B0-----:R0:W-:Y:S01]  /*2930*/  STG.E.128 desc[UR36][R16.64], R4 ;  /* 0x0000000410007986 */ /* 0x0011e2000c101d24 */
[----:B------:R-:W-:Y:S05]  /*2940*/  BRA `(.L_x_8273) ;  /* 0x00000008006c7947 */ /* 0x000fea0003800000 */
.L_x_8281:
        /* <DEDUP_REMOVED lines=21> */
.L_x_8286:
[----:B------:R-:W-:Y:S05]  /*2aa0*/  BSYNC B0 ;  /* 0x0000000000007941 */ /* 0x000fea0003800000 */
.L_x_8285:
[----:B------:R-:W-:-:S05]  /*2ab0*/  LOP3.LUT R3, R0, R3, RZ, 0xfc, !PT ;  /* 0x0000000300037212 */ /* 0x000fca00078efcff */
[----:B------:R0:W-:Y:S01]  /*2ac0*/  STG.E.U8 desc[UR36][R16.64], R3 ;  /* 0x0000000310007986 */ /* 0x0001e2000c101124 */
[----:B------:R-:W-:Y:S05]  /*2ad0*/  BRA `(.L_x_8273) ;  /* 0x0000000800087947 */ /* 0x000fea0003800000 */
.L_x_8284:
        /* <DEDUP_REMOVED lines=13> */
.L_x_8288:
[----:B------:R-:W-:Y:S01]  /*2bb0*/  IMAD.MOV.U32 R0, RZ, RZ, 0x7f ;  /* 0x0000007fff007424 */ /* 0x000fe200078e00ff */
[----:B------:R-:W-:-:S04]  /*2bc0*/  ISETP.GT.U32.AND P0, PT, R2, 0x7f800000, PT ;  /* 0x7f8000000200780c */ /* 0x000fc80003f04070 */
[----:B------:R-:W-:-:S09]  /*2bd0*/  SEL R0, R0, 0x7c, P0 ;  /* 0x0000007c00007807 */ /* 0x000fd20000000000 */
.L_x_8289:
[----:B------:R-:W-:Y:S05]  /*2be0*/  BSYNC B0 ;  /* 0x0000000000007941 */ /* 0x000fea0003800000 */
.L_x_8287:
[----:B------:R-:W-:-:S04]  /*2bf0*/  LOP3.LUT R2, R5, 0x80000000, RZ, 0xc0, !PT ;  /* 0x8000000005027812 */ /* 0x000fc800078ec0ff */
[----:B------:R-:W-:-:S04]  /*2c00*/  SHF.R.U32.HI R3, RZ, 0x18, R2 ;  /* 0x00000018ff037819 */ /* 0x000fc80000011602 */
[----:B------:R-:W-:-:S05]  /*2c10*/  LOP3.LUT R3, R0, R3, RZ, 0xfc, !PT ;  /* 0x0000000300037212 */ /* 0x000fca00078efcff */
[----:B------:R0:W-:Y:S01]  /*2c20*/  STG.E.U8 desc[UR36][R16.64], R3 ;  /* 0x0000000310007986 */ /* 0x0001e2000c101124 */
[----:B------:R-:W-:Y:S05]  /*2c30*/  BRA `(.L_x_8273) ;  /* 0x0000000400b07947 */ /* 0x000fea0003800000 */
.L_x_8283:
[----:B-1----:R0:W-:Y:S01]  /*2c40*/  STG.E.U16 desc[UR36][R16.64], R5 ;  /* 0x0000000510007986 */ /* 0x0021e2000c101524 */
[----:B------:R-:W-:Y:S05]  /*2c50*/  BRA `(.L_x_8273) ;  /* 0x0000000400a87947 */ /* 0x000fea0003800000 */
.L_x_8280:
        /* <DEDUP_REMOVED lines=12> */
.L_x_8292:
        /* <DEDUP_REMOVED lines=17> */
.L_x_8295:
[----:B------:R-:W-:-:S04]  /*2e30*/  LOP3.LUT R2, R5, 0x80000000, RZ, 0xc0, !PT ;  /* 0x8000000005027812 */ /* 0x000fc800078ec0ff */
[----:B------:R-:W-:-:S04]  /*2e40*/  SHF.R.U32.HI R3, RZ, 0x18, R2 ;  /* 0x00000018ff037819 */ /* 0x000fc80000011602 */
[----:B------:R-:W-:-:S04]  /*2e50*/  LOP3.LUT R0, R0, R3, RZ, 0xfc, !PT ;  /* 0x0000000300007212 */ /* 0x000fc800078efcff */
[----:B------:R-:W-:-:S07]  /*2e60*/  PRMT R8, R0, 0x7610, R8 ;  /* 0x0000761000087816 */ /* 0x000fce0000000008 */
.L_x_8294:
[----:B------:R-:W-:Y:S05]  /*2e70*/  BSYNC B0 ;  /* 0x0000000000007941 */ /* 0x000fea0003800000 */
.L_x_8293:
[----:B------:R0:W-:Y:S01]  /*2e80*/  STG.E.U8 desc[UR36][R16.64], R8 ;  /* 0x0000000810007986 */ /* 0x0001e2000c101124 */
[----:B------:R-:W-:Y:S05]  /*2e90*/  BRA `(.L_x_8273) ;  /* 0x0000000400187947 */ /* 0x000fea0003800000 */
.L_x_8291:
        /* <DEDUP_REMOVED lines=17> */
.L_x_8298:
[----:B------:R-:W-:-:S04]  /*2fb0*/  LOP3.LUT R2, R5, 0x80000000, RZ, 0xc0, !PT ;  /* 0x8000000005027812 */ /* 0x000fc800078ec0ff */
[----:B------:R-:W-:-:S04]  /*2fc0*/  SHF.R.U32.HI R3, RZ, 0x18, R2 ;  /* 0x00000018ff037819 */ /* 0x000fc80000011602 */
[----:B------:R-:W-:-:S04]  /*2fd0*/  LOP3.LUT R0, R0, R3, RZ, 0xfc, !PT ;  /* 0x0000000300007212 */ /* 0x000fc800078efcff */
[----:B------:R-:W-:-:S07]  /*2fe0*/  PRMT R8, R0, 0x7610, R8 ;  /* 0x0000761000087816 */ /* 0x000fce0000000008 */
.L_x_8297:
[----:B------:R-:W-:Y:S05]  /*2ff0*/  BSYNC B0 ;  /* 0x0000000000007941 */ /* 0x000fea0003800000 */
.L_x_8296:
[----:B------:R0:W-:Y:S01]  /*3000*/  STG.E.U8 desc[UR36][R16.64], R8 ;  /* 0x0000000810007986 */ /* 0x0001e2000c101124 */
[----:B------:R-:W-:Y:S05]  /*3010*/  BRA `(.L_x_8273) ;  /* 0x0000000000b87947 */ /* 0x000fea0003800000 */
.L_x_8290:
[----:B------:R-:W-:-:S13]  /*3020*/  ISETP.NE.AND P0, PT, R3, 0x1c, PT ;  /* 0x0000001c0300780c */ /* 0x000fda0003f05270 */
[----:B------:R-:W-:Y:S05]  /*3030*/  @!P0 BRA `(.L_x_8299) ;  /* 0x0000000000a48947 */ /* 0x000fea0003800000 */
[----:B------:R-:W-:-:S13]  /*3040*/  ISETP.NE.AND P0, PT, R3, 0x1d, PT ;  /* 0x0000001d0300780c */ /* 0x000fda0003f05270 */
[----:B------:R-:W-:Y:S05]  /*3050*/  @!P0 BRA `(.L_x_8300) ;  /* 0x00000000008c8947 */ /* 0x000fea0003800000 */
[----:B------:R-:W-:-:S13]  /*3060*/  ISETP.NE.AND P0, PT, R3, 0x2c, PT ;  /* 0x0000002c0300780c */ /* 0x000fda0003f05270 */
[----:B------:R-:W-:Y:S05]  /*3070*/  @P0 BRA `(.L_x_8272) ;  /* 0x0000000000400947 */ /* 0x000fea0003800000 */
[----:B-1----:R-:W-:Y:S02]  /*3080*/  IMAD.U32 R5, R5, 0x10000, RZ ;  /* 0x0001000005057824 */ /* 0x002fe400078e00ff */
        /* <DEDUP_REMOVED lines=15> */
.L_x_8272:
[----:B------:R-:W-:Y:S01]  /*3180*/  MOV R2, 0x0 ;  /* 0x0000000000027802 */ /* 0x000fe20000000f00 */
[----:B------:R-:W-:Y:S01]  /*3190*/  ULDC.64 UR4, c[0x4][0x148] ;  /* 0x0100520000047ab9 */ /* 0x000fe20000000a00 */
[----:B------:R-:W-:Y:S01]  /*31a0*/  ULDC.64 UR6, c[0x4][0x150] ;  /* 0x0100540000067ab9 */ /* 0x000fe20000000a00 */
[----:B------:R-:W-:Y:S02]  /*31b0*/  IMAD.U32 R4, RZ, RZ, UR4 ;  /* 0x00000004ff047e24 */ /* 0x000fe4000f8e00ff */
[----:B-1----:R-:W-:Y:S01]  /*31c0*/  IMAD.U32 R5, RZ, RZ, UR5 ;  /* 0x00000005ff057e24 */ /* 0x002fe2000f8e00ff */
        /* <DEDUP_REMOVED lines=11> */
.L_x_8301:
[----:B------:R-:W-:Y:S05]  /*3280*/  BRA `(.L_x_8273) ;  /* 0x00000000001c7947 */ /* 0x000fea0003800000 */
.L_x_8300:
[----:B-1----:R-:W-:-:S06]  /*3290*/  IMAD.U32 R2, R5, 0x10000, RZ ;  /* 0x0001000005027824 */ /* 0x002fcc00078e00ff */
[----:B------:R-:W0:Y:S02]  /*32a0*/  F2I.U64.TRUNC R2, R2 ;  /* 0x0000000200027311 */ /* 0x000e24000020d800 */
[----:B0-----:R0:W-:Y:S01]  /*32b0*/  STG.E.64 desc[UR36][R16.64], R2 ;  /* 0x0000000210007986 */ /* 0x0011e2000c101b24 */
[----:B------:R-:W-:Y:S05]  /*32c0*/  BRA `(.L_x_8273) ;  /* 0x00000000000c7947 */ /* 0x000fea0003800000 */
.L_x_8299:
[----:B-1----:R-:W-:-:S06]  /*32d0*/  IMAD.U32 R5, R5, 0x10000, RZ ;  /* 0x0001000005057824 */ /* 0x002fcc00078e00ff */
[----:B------:R-:W0:Y:S02]  /*32e0*/  F2I.FTZ.U32.TRUNC.NTZ R5, R5 ;  /* 0x0000000500057305 */ /* 0x000e24000021f000 */
[----:B0-----:R0:W-:Y:S02]  /*32f0*/  STG.E desc[UR36][R16.64], R5 ;  /* 0x0000000510007986 */ /* 0x0011e4000c101924 */
.L_x_8273:
[----:B------:R-:W-:-:S04]  /*3300*/  IMAD R18, R23, 0x200, R18 ;  /* 0x0000020017127824 */ /* 0x000fc800078e0212 */
[----:B------:R-:W-:-:S07]  /*3310*/  VIADD R19, R18, 0x80 ;  /* 0x0000008012137836 */ /* 0x000fce0000000000 */
.L_x_8233:
[----:B------:R-:W-:Y:S05]  /*3320*/  BSYNC B6 ;  /* 0x0000000000067941 */ /* 0x000fea0003800000 */
.L_x_8232:
        /* <DEDUP_REMOVED lines=307> */
.L_x_8304:
        /* <DEDUP_REMOVED lines=22> */
.L_x_8308:
[----:B------:R-:W2:Y:S02]  /*47c0*/  LDG.E.U8 R2, desc[UR36][R2.64] ;  /* 0x0000002402027981 */ /* 0x000ea4000c1e1100 */
[----:B--2---:R-:W-:-:S04]  /*47d0*/  I2FP.F32.U32 R0, R2 ;  /* 0x0000000200007245 */ /* 0x004fc80000201000 */
[----:B------:R-:W-:Y:S01]  /*47e0*/  F2FP.BF16.F32.PACK_AB R0, RZ, R0 ;  /* 0x00000000ff00723e */ /* 0x000fe200000010ff */
[----:B------:R-:W-:Y:S06]  /*47f0*/  BRA `(.L_x_8310) ;  /* 0x0000000c00907947 */ /* 0x000fec0003800000 */
.L_x_8307:
        /* <DEDUP_REMOVED lines=10> */
.L_x_8312:
[----:B------:R-:W2:Y:S02]  /*48a0*/  LDG.E R2, desc[UR36][R2.64] ;  /* 0x0000002402027981 */ /* 0x000ea4000c1e1900 */
[----:B--2---:R-:W-:-:S04]  /*48b0*/  I2FP.F32.S32 R0, R2 ;  /* 0x0000000200007245 */ /* 0x004fc80000201400 */
[----:B------:R-:W-:Y:S01]  /*48c0*/  F2FP.BF16.F32.PACK_AB R0, RZ, R0 ;  /* 0x00000000ff00723e */ /* 0x000fe200000010ff */
[----:B------:R-:W-:Y:S06]  /*48d0*/  BRA `(.L_x_8310) ;  /* 0x0000000c00587947 */ /* 0x000fec0003800000 */
.L_x_8311:
[----:B------:R-:W2:Y:S02]  /*48e0*/  LDG.E.U16 R2, desc[UR36][R2.64] ;  /* 0x0000002402027981 */ /* 0x000ea4000c1e1500 */
[----:B--2---:R-:W0:Y:S02]  /*48f0*/  I2F.S16 R0, R2 ;  /* 0x0000000200007306 */ /* 0x004e240000101400 */
[----:B0-----:R-:W-:Y:S01]  /*4900*/  F2FP.BF16.F32.PACK_AB R0, RZ, R0 ;  /* 0x00000000ff00723e */ /* 0x001fe200000010ff */
[----:B------:R-:W-:Y:S06]  /*4910*/  BRA `(.L_x_8310) ;  /* 0x0000000c00487947 */ /* 0x000fec0003800000 */
.L_x_8306:
        /* <DEDUP_REMOVED lines=9> */
.L_x_8314:
[----:B------:R-:W2:Y:S02]  /*49b0*/  LDG.E.U16 R0, desc[UR36][R2.64] ;  /* 0x0000002402007981 */ /* 0x000ea4000c1e1500 */
[----:B--2---:R-:W-:-:S05]  /*49c0*/  HADD2.F32 R0, -RZ, R0.H0_H0 ;  /* 0x20000000ff007230 */ /* 0x004fca0000004100 */
[----:B------:R-:W-:Y:S01]  /*49d0*/  F2FP.BF16.F32.PACK_AB R0, RZ, R0 ;  /* 0x00000000ff00723e */ /* 0x000fe200000010ff */
[----:B------:R-:W-:Y:S06]  /*49e0*/  BRA `(.L_x_8310) ;  /* 0x0000000c00147947 */ /* 0x000fec0003800000 */
.L_x_8313:
        /* <DEDUP_REMOVED lines=9> */
.L_x_8316:
[----:B------:R-:W2:Y:S02]  /*4a80*/  LDG.E.U16 R2, desc[UR36][R2.64] ;  /* 0x0000002402027981 */ /* 0x000ea4000c1e1500 */
[----:B--2---:R-:W-:-:S05]  /*4a90*/  HADD2.F32 R0, -RZ, R2.H0_H0 ;  /* 0x20000002ff007230 */ /* 0x004fca0000004100 */
[----:B------:R-:W-:Y:S01]  /*4aa0*/  F2FP.BF16.F32.PACK_AB R0, RZ, R0 ;  /* 0x00000000ff00723e */ /* 0x000fe200000010ff */
[----:B------:R-:W-:Y:S06]  /*4ab0*/  BRA `(.L_x_8310) ;  /* 0x0000000800e07947 */ /* 0x000fec0003800000 */
.L_x_8315:
        /* <DEDUP_REMOVED lines=8> */
.L_x_8305:
        /* <DEDUP_REMOVED lines=13> */
.L_x_8319:
        /* <DEDUP_REMOVED lines=8> */
.L_x_8318:
        /* <DEDUP_REMOVED lines=28> */
.L_x_8321:
        /* <DEDUP_REMOVED lines=15> */
.L_x_8320:
[----:B------:R0:W5:Y:S01]  /*4f40*/  LDG.E.U16 R0, desc[UR36][R2.64] ;  /* 0x0000002402007981 */ /* 0x000162000c1e1500 */
[----:B------:R-:W-:Y:S05]  /*4f50*/  BRA `(.L_x_8310) ;  /* 0x0000000400b87947 */ /* 0x000fea0003800000 */
.L_x_8317:
        /* <DEDUP_REMOVED lines=12> */
.L_x_8324:
        /* <DEDUP_REMOVED lines=21> */
.L_x_8328:
[----:B------:R-:W-:Y:S05]  /*5170*/  BSYNC B1 ;  /* 0x0000000000017941 */ /* 0x000fea0003800000 */
.L_x_8327:
[----:B------:R-:W-:Y:S01]  /*5180*/  LEA R3, R0, 0x3b800000, 0x17 ;  /* 0x3b80000000037811 */ /* 0x000fe200078eb8ff */
[----:B------:R-:W-:-:S05]  /*5190*/  IMAD.SHL.U32 R0, R2, 0x100000, RZ ;  /* 0x0010000002007824 */ /* 0x000fca00078e00ff */
[----:B------:R-:W-:-:S07]  /*51a0*/  LOP3.LUT R0, R3, R0, R4, 0xfe, !PT ;  /* 0x0000000003007212 */ /* 0x000fce00078efe04 */
.L_x_8326:
[----:B------:R-:W-:Y:S05]  /*51b0*/  BSYNC B0 ;  /* 0x0000000000007941 */ /* 0x000fea0003800000 */
.L_x_8325:
[----:B------:R-:W-:Y:S01]  /*51c0*/  F2FP.BF16.F32.PACK_AB R0, RZ, R0 ;  /* 0x00000000ff00723e */ /* 0x000fe200000010ff */
[----:B------:R-:W-:Y:S06]  /*51d0*/  BRA `(.L_x_8310) ;  /* 0x0000000400187947 */ /* 0x000fec0003800000 */
.L_x_8323:
        /* <DEDUP_REMOVED lines=21> */
.L_x_8332:
[----:B------:R-:W-:Y:S05]  /*5330*/  BSYNC B1 ;  /* 0x0000000000017941 */ /* 0x000fea0003800000 */
.L_x_8331:
[----:B------:R-:W-:Y:S01]  /*5340*/  LEA R3, R0, 0x37800000, 0x17 ;  /* 0x3780000000037811 */ /* 0x000fe200078eb8ff */
[----:B------:R-:W-:-:S05]  /*5350*/  IMAD.SHL.U32 R0, R2, 0x200000, RZ ;  /* 0x0020000002007824 */ /* 0x000fca00078e00ff */
[----:B------:R-:W-:-:S07]  /*5360*/  LOP3.LUT R0, R3, R0, R4, 0xfe, !PT ;  /* 0x0000000003007212 */ /* 0x000fce00078efe04 */
.L_x_8330:
[----:B------:R-:W-:Y:S05]  /*5370*/  BSYNC B0 ;  /* 0x0000000000007941 */ /* 0x000fea0003800000 */
.L_x_8329:
[----:B------:R-:W-:Y:S01]  /*5380*/  F2FP.BF16.F32.PACK_AB R0, RZ, R0 ;  /* 0x00000000ff00723e */ /* 0x000fe200000010ff */
[----:B------:R-:W-:Y:S06]  /*5390*/  BRA `(.L_x_8310) ;  /* 0x0000000000a87947 */ /* 0x000fec0003800000 */
.L_x_8322:
        /* <DEDUP_REMOVED lines=14> */
.L_x_8336:
[----:B------:R-:W-:Y:S05]  /*5480*/  BSYNC B0 ;  /* 0x0000000000007941 */ /* 0x000fea0003800000 */
.L_x_8335:
[----:B------:R-:W-:Y:S01]  /*5490*/  F2FP.BF16.F32.PACK_AB R0, RZ, R0 ;  /* 0x00000000ff00723e */ /* 0x000fe200000010ff */
[----:B------:R-:W-:Y:S06]  /*54a0*/  BRA `(.L_x_8310) ;  /* 0x0000000000647947 */ /* 0x000fec0003800000 */
.L_x_8309:
        /* <DEDUP_REMOVED lines=16> */
.L_x_8337:
[----:B------:R-:W-:Y:S01]  /*55b0*/  PRMT R0, RZ, 0x7610, R0 ;  /* 0x00007610ff007816 */ /* 0x000fe20000000000 */
[----:B------:R-:W-:Y:S06]  /*55c0*/  BRA `(.L_x_8310) ;  /* 0x00000000001c7947 */ /* 0x000fec0003800000 */
.L_x_8334:
[----:B------:R-:W2:Y:S02]  /*55d0*/  LDG.E.64 R2, desc[UR36][R2.64] ;  /* 0x0000002402027981 */ /* 0x000ea4000c1e1b00 */
[----:B--2---:R-:W0:Y:S02]  /*55e0*/  I2F.U64 R0, R2 ;  /* 0x0000000200007312 */ /* 0x004e240000301000 */
[----:B0-----:R-:W-:Y:S01]  /*55f0*/  F2FP.BF16.F32.PACK_AB R0, RZ, R0 ;  /* 0x00000000ff00723e */ /* 0x001fe200000010ff */
[----:B------:R-:W-:Y:S06]  /*5600*/  BRA `(.L_x_8310) ;  /* 0x00000000000c7947 */ /* 0x000fec0003800000 */
.L_x_8333:
[----:B------:R-:W2:Y:S02]  /*5610*/  LDG.E R2, desc[UR36][R2.64] ;  /* 0x0000002402027981 */ /* 0x000ea4000c1e1900 */
[----:B--2---:R-:W-:-:S04]  /*5620*/  I2FP.F32.U32 R0, R2 ;  /* 0x0000000200007245 */ /* 0x004fc80000201000 */
[----:B------:R-:W-:-:S07]  /*5630*/  F2FP.BF16.F32.PACK_AB R0, RZ, R0 ;  /* 0x00000000ff00723e */ /* 0x000fce00000010ff */
.L_x_8310:
[----:B------:R-:W1:Y:S01]  /*5640*/  LDC.U8 R5, c[0x0][0x421] ;  /* 0x00010840ff057b82 */ /* 0x000e620000000000 */
[----:B-----5:R-:W-:-:S06]  /*5650*/  IMAD.U32 R0, R0, 0x10000, RZ ;  /* 0x0001000000007824 */ /* 0x020fcc00078e00ff */
[----:B------:R-:W0:Y:S01]  /*5660*/  MUFU.LG2 R0, R0 ;  /* 0x0000000000007308 */ /* 0x000e220000000c00 */
[----:B-1----:R-:W-:Y:S01]  /*5670*/  PRMT R4, R5, 0x9910, RZ ;  /* 0x0000991005047816 */ /* 0x002fe200000000ff */
[----:B0-----:R-:W-:-:S03]  /*5680*/  FMUL.FTZ R2, R0, 0.30103000998497009277 ;  /* 0x3e9a209b00027820 */ /* 0x001fc60000410000 */
        /* <DEDUP_REMOVED lines=15> */
.L_x_8341:
[----:B-1----:R-:W-:-:S06]  /*5780*/  IMAD.U32 R3, R3, 0x10000, RZ ;  /* 0x0001000003037824 */ /* 0x002fcc00078e00ff */
[----:B------:R-:W0:Y:S02]  /*5790*/  F2I.S64.TRUNC R2, R3 ;  /* 0x0000000300027311 */ /* 0x000e24000020d900 */
[----:B0-----:R0:W-:Y:S01]  /*57a0*/  STG.E.U8 desc[UR36][R16.64], R2 ;  /* 0x0000000210007986 */ /* 0x0011e2000c101124 */
[----:B------:R-:W-:Y:S05]  /*57b0*/  BRA `(.L_x_8343) ;  /* 0x0000000c00847947 */ /* 0x000fea0003800000 */
.L_x_8340:
        /* <DEDUP_REMOVED lines=10> */
.L_x_8345:
[----:B-1----:R-:W-:-:S06]  /*5860*/  IMAD.U32 R3, R3, 0x10000, RZ ;  /* 0x0001000003037824 */ /* 0x002fcc00078e00ff */
[----:B------:R-:W0:Y:S02]  /*5870*/  F2I.FTZ.TRUNC.NTZ R3, R3 ;  /* 0x0000000300037305 */ /* 0x000e24000021f100 */
[----:B0-----:R0:W-:Y:S01]  /*5880*/  STG.E desc[UR36][R16.64], R3 ;  /* 0x0000000310007986 */ /* 0x0011e2000c101924 */
[----:B------:R-:W-:Y:S05]  /*5890*/  BRA `(.L_x_8343) ;  /* 0x0000000c004c7947 */ /* 0x000fea0003800000 */
.L_x_8344:
[----:B-1----:R-:W-:-:S06]  /*58a0*/  IMAD.U32 R3, R3, 0x10000, RZ ;  /* 0x0001000003037824 */ /* 0x002fcc00078e00ff */
[----:B------:R-:W0:Y:S02]  /*58b0*/  F2I.FTZ.TRUNC.NTZ R3, R3 ;  /* 0x0000000300037305 */ /* 0x000e24000021f100 */
[----:B0-----:R0:W-:Y:S01]  /*58c0*/  STG.E.U16 desc[UR36][R16.64], R3 ;  /* 0x0000000310007986 */ /* 0x0011e2000c101524 */
[----:B------:R-:W-:Y:S05]  /*58d0*/  BRA `(.L_x_8343) ;  /* 0x0000000c003c7947 */ /* 0x000fea0003800000 */
.L_x_8339:
        /* <DEDUP_REMOVED lines=9> */
.L_x_8347:
[----:B-1----:R-:W-:-:S05]  /*5970*/  IMAD.U32 R0, R3, 0x10000, RZ ;  /* 0x0001000003007824 */ /* 0x002fca00078e00ff */
[----:B------:R-:W-:-:S05]  /*5980*/  F2FP.F16.F32.PACK_AB R0, RZ, R0 ;  /* 0x00000000ff00723e */ /* 0x000fca00000000ff */
[----:B------:R0:W-:Y:S01]  /*5990*/  STG.E.U16 desc[UR36][R16.64], R0 ;  /* 0x0000000010007986 */ /* 0x0001e2000c101524 */
[----:B------:R-:W-:Y:S05]  /*59a0*/  BRA `(.L_x_8343) ;  /* 0x0000000c00087947 */ /* 0x000fea0003800000 */
.L_x_8346:
        /* <DEDUP_REMOVED lines=10> */
.L_x_8349:
[----:B-1----:R-:W-:-:S05]  /*5a50*/  IMAD.U32 R3, R3, 0x10000, RZ ;  /* 0x0001000003037824 */ /* 0x002fca00078e00ff */
[----:B------:R-:W-:-:S04]  /*5a60*/  F2FP.F16.F32.PACK_AB R3, RZ, R3 ;  /* 0x00000003ff03723e */ /* 0x000fc800000000ff */
[----:B------:R-:W-:-:S05]  /*5a70*/  PRMT R3, R3, 0x5410, RZ ;  /* 0x0000541003037816 */ /* 0x000fca00000000ff */
[----:B------:R0:W-:Y:S01]  /*5a80*/  STG.E desc[UR36][R16.64], R3 ;  /* 0x0000000310007986 */ /* 0x0001e2000c101924 */
[----:B------:R-:W-:Y:S05]  /*5a90*/  BRA `(.L_x_8343) ;  /* 0x0000000800cc7947 */ /* 0x000fea0003800000 */
.L_x_8348:
[----:B-1----:R-:W-:-:S04]  /*5aa0*/  IMAD.U32 R2, R3, 0x10000, RZ ;  /* 0x0001000003027824 */ /* 0x002fc800078e00ff */
[----:B------:R-:W-:-:S06]  /*5ab0*/  FMUL.FTZ R2, R2, 1 ;  /* 0x3f80000002027820 */ /* 0x000fcc0000410000 */
[----:B------:R-:W0:Y:S02]  /*5ac0*/  F2F.F64.F32 R2, R2 ;  /* 0x0000000200027310 */ /* 0x000e240000201800 */
[----:B0-----:R0:W-:Y:S01]  /*5ad0*/  STG.E.64 desc[UR36][R16.64], R2 ;  /* 0x0000000210007986 */ /* 0x0011e2000c101b24 */
[----:B------:R-:W-:Y:S05]  /*5ae0*/  BRA `(.L_x_8343) ;  /* 0x0000000800b87947 */ /* 0x000fea0003800000 */
.L_x_8338:
        /* <DEDUP_REMOVED lines=13> */
.L_x_8352:
[----:B-1----:R-:W-:Y:S01]  /*5bc0*/  IMAD.U32 R3, R3, 0x10000, RZ ;  /* 0x0001000003037824 */ /* 0x002fe200078e00ff */
[----:B------:R-:W-:-:S03]  /*5bd0*/  CS2R R6, SRZ ;  /* 0x0000000000067805 */ /* 0x000fc6000001ff00 */
[----:B------:R-:W-:-:S04]  /*5be0*/  FMUL.FTZ R3, R3, 1 ;  /* 0x3f80000003037820 */ /* 0x000fc80000410000 */
[----:B------:R-:W0:Y:S02]  /*5bf0*/  F2F.F64.F32 R4, R3 ;  /* 0x0000000300047310 */ /* 0x000e240000201800 */
[----:B0-----:R0:W-:Y:S01]  /*5c00*/  STG.E.128 desc[UR36][R16.64], R4 ;  /* 0x0000000410007986 */ /* 0x0011e2000c101d24 */
[----:B------:R-:W-:Y:S05]  /*5c10*/  BRA `(.L_x_8343) ;  /* 0x00000008006c7947 */ /* 0x000fea0003800000 */
.L_x_8351:
        /* <DEDUP_REMOVED lines=21> */
.L_x_8356:
[----:B------:R-:W-:Y:S05]  /*5d70*/  BSYNC B0 ;  /* 0x0000000000007941 */ /* 0x000fea0003800000 */
.L_x_8355:
[----:B------:R-:W-:-:S05]  /*5d80*/  LOP3.LUT R3, R0, R3, RZ, 0xfc, !PT ;  /* 0x0000000300037212 */ /* 0x000fca00078efcff */
[----:B------:R0:W-:Y:S01]  /*5d90*/  STG.E.U8 desc[UR36][R16.64], R3 ;  /* 0x0000000310007986 */ /* 0x0001e2000c101124 */
[----:B------:R-:W-:Y:S05]  /*5da0*/  BRA `(.L_x_8343) ;  /* 0x0000000800087947 */ /* 0x000fea0003800000 */
.L_x_8354:
        /* <DEDUP_REMOVED lines=13> */
.L_x_8358:
[----:B------:R-:W-:Y:S01]  /*5e80*/  IMAD.MOV.U32 R0, RZ, RZ, 0x7f ;  /* 0x0000007fff007424 */ /* 0x000fe200078e00ff */
[----:B------:R-:W-:-:S04]  /*5e90*/  ISETP.GT.U32.AND P0, PT, R2, 0x7f800000, PT ;  /* 0x7f8000000200780c */ /* 0x000fc80003f04070 */
[----:B------:R-:W-:-:S09]  /*5ea0*/  SEL R0, R0, 0x7c, P0 ;  /* 0x0000007c00007807 */ /* 0x000fd20000000000 */
.L_x_8359:
[----:B------:R-:W-:Y:S05]  /*5eb0*/  BSYNC B0 ;  /* 0x0000000000007941 */ /* 0x000fea0003800000 */
.L_x_8357:
[----:B------:R-:W-:-:S04]  /*5ec0*/  LOP3.LUT R2, R3, 0x80000000, RZ, 0xc0, !PT ;  /* 0x8000000003027812 */ /* 0x000fc800078ec0ff */
[----:B------:R-:W-:-:S04]  /*5ed0*/  SHF.R.U32.HI R3, RZ, 0x18, R2 ;  /* 0x00000018ff037819 */ /* 0x000fc80000011602 */
[----:B------:R-:W-:-:S05]  /*5ee0*/  LOP3.LUT R3, R0, R3, RZ, 0xfc, !PT ;  /* 0x0000000300037212 */ /* 0x000fca00078efcff */
[----:B------:R0:W-:Y:S01]  /*5ef0*/  STG.E.U8 desc[UR36][R16.64], R3 ;  /* 0x0000000310007986 */ /* 0x0001e2000c101124 */
[----:B------:R-:W-:Y:S05]  /*5f00*/  BRA `(.L_x_8343) ;  /* 0x0000000400b07947 */ /* 0x000fea0003800000 */
.L_x_8353:
[----:B-1----:R0:W-:Y:S01]  /*5f10*/  STG.E.U16 desc[UR36][R16.64], R3 ;  /* 0x0000000310007986 */ /* 0x0021e2000c101524 */
[----:B------:R-:W-:Y:S05]  /*5f20*/  BRA `(.L_x_8343) ;  /* 0x0000000400a87947 */ /* 0x000fea0003800000 */
.L_x_8350:
        /* <DEDUP_REMOVED lines=12> */
.L_x_8362:
        /* <DEDUP_REMOVED lines=17> */
.L_x_8365:
[----:B------:R-:W-:-:S04]  /*6100*/  LOP3.LUT R2, R3, 0x80000000, RZ, 0xc0, !PT ;  /* 0x8000000003027812 */ /* 0x000fc800078ec0ff */
[----:B------:R-:W-:-:S04]  /*6110*/  SHF.R.U32.HI R3, RZ, 0x18, R2 ;  /* 0x00000018ff037819 */ /* 0x000fc80000011602 */
[----:B------:R-:W-:-:S04]  /*6120*/  LOP3.LUT R0, R0, R3, RZ, 0xfc, !PT ;  /* 0x0000000300007212 */ /* 0x000fc800078efcff */
[----:B------:R-:W-:-:S07]  /*6130*/  PRMT R8, R0, 0x7610, R8 ;  /* 0x0000761000087816 */ /* 0x000fce0000000008 */
.L_x_8364:
[----:B------:R-:W-:Y:S05]  /*6140*/  BSYNC B0 ;  /* 0x0000000000007941 */ /* 0x000fea0003800000 */
.L_x_8363:
[----:B------:R3:W-:Y:S01]  /*6150*/  STG.E.U8 desc[UR36][R16.64], R8 ;  /* 0x0000000810007986 */ /* 0x0007e2000c101124 */
[----:B------:R-:W-:Y:S05]  /*6160*/  BRA `(.L_x_8343) ;  /* 0x0000000400187947 */ /* 0x000fea0003800000 */
.L_x_8361:
        /* <DEDUP_REMOVED lines=17> */
.L_x_8368:
[----:B------:R-:W-:-:S04]  /*6280*/  LOP3.LUT R2, R3, 0x80000000, RZ, 0xc0, !PT ;  /* 0x8000000003027812 */ /* 0x000fc800078ec0ff */
[----:B------:R-:W-:-:S04]  /*6290*/  SHF.R.U32.HI R3, RZ, 0x18, R2 ;  /* 0x00000018ff037819 */ /* 0x000fc80000011602 */
[----:B------:R-:W-:-:S04]  /*62a0*/  LOP3.LUT R0, R0, R3, RZ, 0xfc, !PT ;  /* 0x0000000300007212 */ /* 0x000fc800078efcff */
[----:B------:R-:W-:-:S07]  /*62b0*/  PRMT R8, R0, 0x7610, R8 ;  /* 0x0000761000087816 */ /* 0x000fce0000000008 */
.L_x_8367:
[----:B------:R-:W-:Y:S05]  /*62c0*/  BSYNC B0 ;  /* 0x0000000000007941 */ /* 0x000fea0003800000 */
.L_x_8366:
[----:B------:R0:W-:Y:S01]  /*62d0*/  STG.E.U8 desc[UR36][R16.64], R8 ;  /* 0x0000000810007986 */ /* 0x0001e2000c101124 */
[----:B------:R-:W-:Y:S05]  /*62e0*/  BRA `(.L_x_8343) ;  /* 0x0000000000b87947 */ /* 0x000fea0003800000 */
.L_x_8360:
        /* <DEDUP_REMOVED lines=22> */
.L_x_8342:
        /* <DEDUP_REMOVED lines=16> */
.L_x_8371:
[----:B------:R-:W-:Y:S05]  /*6550*/  BRA `(.L_x_8343) ;  /* 0x00000000001c7947 */ /* 0x000fea0003800000 */
.L_x_8370:
[----:B-1----:R-:W-:-:S06]  /*6560*/  IMAD.U32 R3, R3, 0x10000, RZ ;  /* 0x0001000003037824 */ /* 0x002fcc00078e00ff */
[----:B------:R-:W0:Y:S02]  /*6570*/  F2I.U64.TRUNC R2, R3 ;  /* 0x0000000300027311 */ /* 0x000e24000020d800 */
[----:B0-----:R2:W-:Y:S01]  /*6580*/  STG.E.64 desc[UR36][R16.64], R2 ;  /* 0x0000000210007986 */ /* 0x0015e2000c101b24 */
[----:B------:R-:W-:Y:S05]  /*6590*/  BRA `(.L_x_8343) ;  /* 0x00000000000c7947 */ /* 0x000fea0003800000 */
.L_x_8369:
[----:B-1----:R-:W-:-:S06]  /*65a0*/  IMAD.U32 R3, R3, 0x10000, RZ ;  /* 0x0001000003037824 */ /* 0x002fcc00078e00ff */
[----:B------:R-:W0:Y:S02]  /*65b0*/  F2I.FTZ.U32.TRUNC.NTZ R3, R3 ;  /* 0x0000000300037305 */ /* 0x000e24000021f000 */
[----:B0-----:R0:W-:Y:S02]  /*65c0*/  STG.E desc[UR36][R16.64], R3 ;  /* 0x0000000310007986 */ /* 0x0011e4000c101924 */
.L_x_8343:
[----:B------:R-:W-:-:S07]  /*65d0*/  VIADD R19, R19, 0x80 ;  /* 0x0000008013137836 */ /* 0x000fce0000000000 */
.L_x_8303:
[----:B------:R-:W-:Y:S05]  /*65e0*/  BSYNC B6 ;  /* 0x0000000000067941 */ /* 0x000fea0003800000 */
.L_x_8302:
        /* <DEDUP_REMOVED lines=307> */
.L_x_8374:
        /* <DEDUP_REMOVED lines=22> */
.L_x_8378:
[----:B------:R-:W2:Y:S02]  /*7a80*/  LDG.E.U8 R2, desc[UR36][R2.64] ;  /* 0x0000002402027981 */ /* 0x000ea4000c1e1100 */
[----:B--2---:R-:W-:-:S04]  /*7a90*/  I2FP.F32.U32 R0, R2 ;  /* 0x0000000200007245 */ /* 0x004fc80000201000 */
[----:B------:R-:W-:Y:S01]  /*7aa0*/  F2FP.BF16.F32.PACK_AB R0, RZ, R0 ;  /* 0x00000000ff00723e */ /* 0x000fe200000010ff */
[----:B------:R-:W-:Y:S06]  /*7ab0*/  BRA `(.L_x_8380) ;  /* 0x0000000c00907947 */ /* 0x000fec0003800000 */
.L_x_8377:
        /* <DEDUP_REMOVED lines=10> */
.L_x_8382:
[----:B------:R-:W2:Y:S02]  /*7b60*/  LDG.E R2, desc[UR36][R2.64] ;  /* 0x0000002402027981 */ /* 0x000ea4000c1e1900 */
[----:B--2---:R-:W-:-:S04]  /*7b70*/  I2FP.F32.S32 R0, R2 ;  /* 0x0000000200007245 */ /* 0x004fc80000201400 */
[----:B------:R-:W-:Y:S01]  /*7b80*/  F2FP.BF16.F32.PACK_AB R0, RZ, R0 ;  /* 0x00000000ff00723e */ /* 0x000fe200000010ff */
[----:B------:R-:W-:Y:S06]  /*7b90*/  BRA `(.L_x_8380) ;  /* 0x0000000c00587947 */ /* 0x000fec0003800000 */
.L_x_8381:
[----:B------:R-:W2:Y:S02]  /*7ba0*/  LDG.E.U16 R2, desc[UR36][R2.64] ;  /* 0x0000002402027981 */ /* 0x000ea4000c1e1500 */
[----:B--2---:R-:W0:Y:S02]  /*7bb0*/  I2F.S16 R0, R2 ;  /* 0x0000000200007306 */ /* 0x004e240000101400 */
[----:B0-----:R-:W-:Y:S01]  /*7bc0*/  F2FP.BF16.F32.PACK_AB R0, RZ, R0 ;  /* 0x00000000ff00723e */ /* 0x001fe200000010ff */
[----:B------:R-:W-:Y:S06]  /*7bd0*/  BRA `(.L_x_8380) ;  /* 0x0000000c00487947 */ /* 0x000fec0003800000 */
.L_x_8376:
        /* <DEDUP_REMOVED lines=9> */
.L_x_8384:
[----:B------:R-:W2:Y:S02]  /*7c70*/  LDG.E.U16 R0, desc[UR36][R2.64] ;  /* 0x0000002402007981 */ /* 0x000ea4000c1e1500 */
[----:B--2---:R-:W-:-:S05]  /*7c80*/  HADD2.F32 R0, -RZ, R0.H0_H0 ;  /* 0x20000000ff007230 */ /* 0x004fca0000004100 */
[----:B------:R-:W-:Y:S01]  /*7c90*/  F2FP.BF16.F32.PACK_AB R0, RZ, R0 ;  /* 0x00000000ff00723e */ /* 0x000fe200000010ff */
[----:B------:R-:W-:Y:S06]  /*7ca0*/  BRA `(.L_x_8380) ;  /* 0x0000000c00147947 */ /* 0x000fec0003800000 */
.L_x_8383:
        /* <DEDUP_REMOVED lines=9> */
.L_x_8386:
[----:B------:R-:W2:Y:S02]  /*7d40*/  LDG.E.U16 R2, desc[UR36][R2.64] ;  /* 0x0000002402027981 */ /* 0x000ea4000c1e1500 */
[----:B--2---:R-:W-:-:S05]  /*7d50*/  HADD2.F32 R0, -RZ, R2.H0_H0 ;  /* 0x20000002ff007230 */ /* 0x004fca0000004100 */
[----:B------:R-:W-:Y:S01]  /*7d60*/  F2FP.BF16.F32.PACK_AB R0, RZ, R0 ;  /* 0x00000000ff00723e */ /* 0x000fe200000010ff */
[----:B------:R-:W-:Y:S06]  /*7d70*/  BRA `(.L_x_8380) ;  /* 0x0000000800e07947 */ /* 0x000fec0003800000 */
.L_x_8385:
        /* <DEDUP_REMOVED lines=8> */
.L_x_8375:
        /* <DEDUP_REMOVED lines=13> */
.L_x_8389:
        /* <DEDUP_REMOVED lines=8> */
.L_x_8388:
        /* <DEDUP_REMOVED lines=28> */
.L_x_8391:
        /* <DEDUP_REMOVED lines=15> */
.L_x_8390:
[----:B------:R0:W5:Y:S01]  /*8200*/  LDG.E.U16 R0, desc[UR36][R2.64] ;  /* 0x0000002402007981 */ /* 0x000162000c1e1500 */
[----:B------:R-:W-:Y:S05]  /*8210*/  BRA `(.L_x_8380) ;  /* 0x0000000400b87947 */ /* 0x000fea0003800000 */
.L_x_8387:
        /* <DEDUP_REMOVED lines=12> */
.L_x_8394:
        /* <DEDUP_REMOVED lines=21> */
.L_x_8398:
[----:B------:R-:W-:Y:S05]  /*8430*/  BSYNC B1 ;  /* 0x0000000000017941 */ /* 0x000fea0003800000 */
.L_x_8397:
[----:B------:R-:W-:Y:S01]  /*8440*/  LEA R3, R0, 0x3b800000, 0x17 ;  /* 0x3b80000000037811 */ /* 0x000fe200078eb8ff */
[----:B------:R-:W-:-:S05]  /*8450*/  IMAD.SHL.U32 R0, R2, 0x100000, RZ ;  /* 0x0010000002007824 */ /* 0x000fca00078e00ff */
[----:B------:R-:W-:-:S07]  /*8460*/  LOP3.LUT R0, R3, R0, R4, 0xfe, !PT ;  /* 0x0000000003007212 */ /* 0x000fce00078efe04 */
.L_x_8396:
[----:B------:R-:W-:Y:S05]  /*8470*/  BSYNC B0 ;  /* 0x0000000000007941 */ /* 0x000fea0003800000 */
.L_x_8395:
[----:B------:R-:W-:Y:S01]  /*8480*/  F2FP.BF16.F32.PACK_AB R0, RZ, R0 ;  /* 0x00000000ff00723e */ /* 0x000fe200000010ff */
[----:B------:R-:W-:Y:S06]  /*8490*/  BRA `(.L_x_8380) ;  /* 0x0000000400187947 */ /* 0x000fec0003800000 */
.L_x_8393:
        /* <DEDUP_REMOVED lines=21> */
.L_x_8402:
[----:B------:R-:W-:Y:S05]  /*85f0*/  BSYNC B1 ;  /* 0x0000000000017941 */ /* 0x000fea0003800000 */
.L_x_8401:
[----:B------:R-:W-:Y:S01]  /*8600*/  LEA R3, R0, 0x37800000, 0x17 ;  /* 0x3780000000037811 */ /* 0x000fe200078eb8ff */
[----:B------:R-:W-:-:S05]  /*8610*/  IMAD.SHL.U32 R0, R2, 0x200000, RZ ;  /* 0x0020000002007824 */ /* 0x000fca00078e00ff */
[----:B------:R-:W-:-:S07]  /*8620*/  LOP3.LUT R0, R3, R0, R4, 0xfe, !PT ;  /* 0x0000000003007212 */ /* 0x000fce00078efe04 */
.L_x_8400:
[----:B------:R-:W-:Y:S05]  /*8630*/  BSYNC B0 ;  /* 0x0000000000007941 */ /* 0x000fea0003800000 */
.L_x_8399:
[----:B------:R-:W-:Y:S01]  /*8640*/  F2FP.BF16.F32.PACK_AB R0, RZ, R0 ;  /* 0x00000000ff00723e */ /* 0x000fe200000010ff */
[----:B------:R-:W-:Y:S06]  /*8650*/  BRA `(.L_x_8380) ;  /* 0x0000000000a87947 */ /* 0x000fec0003800000 */
.L_x_8392:
        /* <DEDUP_REMOVED lines=14> */
.L_x_8406:
[----:B------:R-:W-:Y:S05]  /*8740*/  BSYNC B0 ;  /* 0x0000000000007941 */ /* 0x000fea0003800000 */
.L_x_8405:
[----:B------:R-:W-:Y:S01]  /*8750*/  F2FP.BF16.F32.PACK_AB R0, RZ, R0 ;  /* 0x00000000ff00723e */ /* 0x000fe200000010ff */
[----:B------:R-:W-:Y:S06]  /*8760*/  BRA `(.L_x_8380) ;  /* 0x0000000000647947 */ /* 0x000fec0003800000 */
.L_x_8379:
        /* <DEDUP_REMOVED lines=16> */
.L_x_8407:
[----:B------:R-:W-:Y:S01]  /*8870*/  PRMT R0, RZ, 0x7610, R0 ;  /* 0x00007610ff007816 */ /* 0x000fe20000000000 */
[----:B------:R-:W-:Y:S06]  /*8880*/  BRA `(.L_x_8380) ;  /* 0x00000000001c7947 */ /* 0x000fec0003800000 */
.L_x_8404:
[----:B------:R-:W2:Y:S02]  /*8890*/  LDG.E.64 R2, desc[UR36][R2.64] ;  /* 0x0000002402027981 */ /* 0x000ea4000c1e1b00 */
[----:B--2---:R-:W0:Y:S02]  /*88a0*/  I2F.U64 R0, R2 ;  /* 0x0000000200007312 */ /* 0x004e240000301000 */
[----:B0-----:R-:W-:Y:S01]  /*88b0*/  F2FP.BF16.F32.PACK_AB R0, RZ, R0 ;  /* 0x00000000ff00723e */ /* 0x001fe200000010ff */
[----:B------:R-:W-:Y:S06]  /*88c0*/  BRA `(.L_x_8380) ;  /* 0x00000000000c7947 */ /* 0x000fec0003800000 */
.L_x_8403:
[----:B------:R-:W2:Y:S02]  /*88d0*/  LDG.E R2, desc[UR36][R2.64] ;  /* 0x0000002402027981 */ /* 0x000ea4000c1e1900 */
[----:B--2---:R-:W-:-:S04]  /*88e0*/  I2FP.F32.U32 R0, R2 ;  /* 0x0000000200007245 */ /* 0x004fc80000201000 */
[----:B------:R-:W-:-:S07]  /*88f0*/  F2FP.BF16.F32.PACK_AB R0, RZ, R0 ;  /* 0x00000000ff00723e */ /* 0x000fce00000010ff */
.L_x_8380:
        /* <DEDUP_REMOVED lines=20> */
.L_x_8411:
[----:B-1----:R-:W-:-:S06]  /*8a40*/  IMAD.U32 R3, R3, 0x10000, RZ ;  /* 0x0001000003037824 */ /* 0x002fcc00078e00ff */
[----:B------:R-:W0:Y:S02]  /*8a50*/  F2I.S64.TRUNC R2, R3 ;  /* 0x0000000300027311 */ /* 0x000e24000020d900 */
[----:B0-----:R3:W-:Y:S01]  /*8a60*/  STG.E.U8 desc[UR36][R16.64], R2 ;  /* 0x0000000210007986 */ /* 0x0017e2000c101124 */
[----:B------:R-:W-:Y:S05]  /*8a70*/  BRA `(.L_x_8413) ;  /* 0x0000000c00847947 */ /* 0x000fea0003800000 */
.L_x_8410:
        /* <DEDUP_REMOVED lines=10> */
.L_x_8415:
[----:B-1----:R-:W-:-:S06]  /*8b20*/  IMAD.U32 R3, R3, 0x10000, RZ ;  /* 0x0001000003037824 */ /* 0x002fcc00078e00ff */
[----:B------:R-:W0:Y:S02]  /*8b30*/  F2I.FTZ.TRUNC.NTZ R3, R3 ;  /* 0x0000000300037305 */ /* 0x000e24000021f100 */
[----:B0-----:R2:W-:Y:S01]  /*8b40*/  STG.E desc[UR36][R16.64], R3 ;  /* 0x0000000310007986 */ /* 0x0015e2000c101924 */
[----:B------:R-:W-:Y:S05]  /*8b50*/  BRA `(.L_x_8413) ;  /* 0x0000000c004c7947 */ /* 0x000fea0003800000 */
.L_x_8414:
[----:B-1----:R-:W-:-:S06]  /*8b60*/  IMAD.U32 R3, R3, 0x10000, RZ ;  /* 0x0001000003037824 */ /* 0x002fcc00078e00ff */
[----:B------:R-:W0:Y:S02]  /*8b70*/  F2I.FTZ.TRUNC.NTZ R3, R3 ;  /* 0x0000000300037305 */ /* 0x000e24000021f100 */
[----:B0-----:R0:W-:Y:S01]  /*8b80*/  STG.E.U16 desc[UR36][R16.64], R3 ;  /* 0x0000000310007986 */ /* 0x0011e2000c101524 */
[----:B------:R-:W-:Y:S05]  /*8b90*/  BRA `(.L_x_8413) ;  /* 0x0000000c003c7947 */ /* 0x000fea0003800000 */
.L_x_8409:
        /* <DEDUP_REMOVED lines=9> */
.L_x_8417:
[----:B-1----:R-:W-:-:S05]  /*8c30*/  IMAD.U32 R0, R3, 0x10000, RZ ;  /* 0x0001000003007824 */ /* 0x002fca00078e00ff */
[----:B------:R-:W-:-:S05]  /*8c40*/  F2FP.F16.F32.PACK_AB R0, RZ, R0 ;  /* 0x00000000ff00723e */ /* 0x000fca00000000ff */
[----:B------:R0:W-:Y:S01]  /*8c50*/  STG.E.U16 desc[UR36][R16.64], R0 ;  /* 0x0000000010007986 */ /* 0x0001e2000c101524 */
[----:B------:R-:W-:Y:S05]  /*8c60*/  BRA `(.L_x_8413) ;  /* 0x0000000c00087947 */ /* 0x000fea0003800000 */
.L_x_8416:
        /* <DEDUP_REMOVED lines=10> */
.L_x_8419:
[----:B-1----:R-:W-:-:S05]  /*8d10*/  IMAD.U32 R3, R3, 0x10000, RZ ;  /* 0x0001000003037824 */ /* 0x002fca00078e00ff */
[----:B------:R-:W-:-:S04]  /*8d20*/  F2FP.F16.F32.PACK_AB R3, RZ, R3 ;  /* 0x00000003ff03723e */ /* 0x000fc800000000ff */
[----:B------:R-:W-:-:S05]  /*8d30*/  PRMT R3, R3, 0x5410, RZ ;  /* 0x0000541003037816 */ /* 0x000fca00000000ff */
[----:B------:R0:W-:Y:S01]  /*8d40*/  STG.E desc[UR36][R16.64], R3 ;  /* 0x0000000310007986 */ /* 0x0001e2000c101924 */
[----:B------:R-:W-:Y:S05]  /*8d50*/  BRA `(.L_x_8413) ;  /* 0x0000000800cc7947 */ /* 0x000fea0003800000 */
.L_x_8418:
[----:B-1----:R-:W-:-:S04]  /*8d60*/  IMAD.U32 R2, R3, 0x10000, RZ ;  /* 0x0001000003027824 */ /* 0x002fc800078e00ff */
[----:B------:R-:W-:-:S06]  /*8d70*/  FMUL.FTZ R2, R2, 1 ;  /* 0x3f80000002027820 */ /* 0x000fcc0000410000 */
[----:B------:R-:W0:Y:S02]  /*8d80*/  F2F.F64.F32 R2, R2 ;  /* 0x0000000200027310 */ /* 0x000e240000201800 */
[----:B0-----:R0:W-:Y:S01]  /*8d90*/  STG.E.64 desc[UR36][R16.64], R2 ;  /* 0x0000000210007986 */ /* 0x0011e2000c101b24 */
[----:B------:R-:W-:Y:S05]  /*8da0*/  BRA `(.L_x_8413) ;  /* 0x0000000800b87947 */ /* 0x000fea0003800000 */
.L_x_8408:
        /* <DEDUP_REMOVED lines=13> */
.L_x_8422:
[----:B-1----:R-:W-:Y:S01]  /*8e80*/  IMAD.U32 R3, R3, 0x10000, RZ ;  /* 0x0001000003037824 */ /* 0x002fe200078e00ff */
[----:B------:R-:W-:-:S03]  /*8e90*/  CS2R R6, SRZ ;  /* 0x0000000000067805 */ /* 0x000fc6000001ff00 */
[----:B------:R-:W-:-:S04]  /*8ea0*/  FMUL.FTZ R3, R3, 1 ;  /* 0x3f80000003037820 */ /* 0x000fc80000410000 */
[----:B------:R-:W0:Y:S02]  /*8eb0*/  F2F.F64.F32 R4, R3 ;  /* 0x0000000300047310 */ /* 0x000e240000201800 */
[----:B0-----:R0:W-:Y:S01]  /*8ec0*/  STG.E.128 desc[UR36][R16.64], R4 ;  /* 0x0000000410007986 */ /* 0x0011e2000c101d24 */
[----:B------:R-:W-:Y:S05]  /*8ed0*/  BRA `(.L_x_8413) ;  /* 0x00000008006c7947 */ /* 0x000fea0003800000 */
.L_x_8421:
        /* <DEDUP_REMOVED lines=21> */
.L_x_8426:
[----:B------:R-:W-:Y:S05]  /*9030*/  BSYNC B0 ;  /* 0x0000000000007941 */ /* 0x000fea0003800000 */
.L_x_8425:
[----:B------:R-:W-:-:S05]  /*9040*/  LOP3.LUT R3, R0, R3, RZ, 0xfc, !PT ;  /* 0x0000000300037212 */ /* 0x000fca00078efcff */
[----:B------:R0:W-:Y:S01]  /*9050*/  STG.E.U8 desc[UR36][R16.64], R3 ;  /* 0x0000000310007986 */ /* 0x0001e2000c101124 */
[----:B------:R-:W-:Y:S05]  /*9060*/  BRA `(.L_x_8413) ;  /* 0x0000000800087947 */ /* 0x000fea0003800000 */
.L_x_8424:
        /* <DEDUP_REMOVED lines=13> */
.L_x_8428:
[----:B------:R-:W-:Y:S01]  /*9140*/  IMAD.MOV.U32 R0, RZ, RZ, 0x7f ;  /* 0x0000007fff007424 */ /* 0x000fe200078e00ff */
[----:B------:R-:W-:-:S04]  /*9150*/  ISETP.GT.U32.AND P0, PT, R2, 0x7f800000, PT ;  /* 0x7f8000000200780c */ /* 0x000fc80003f04070 */
[----:B------:R-:W-:-:S09]  /*9160*/  SEL R0, R0, 0x7c, P0 ;  /* 0x0000007c00007807 */ /* 0x000fd20000000000 */
.L_x_8429:
[----:B------:R-:W-:Y:S05]  /*9170*/  BSYNC B0 ;  /* 0x0000000000007941 */ /* 0x000fea0003800000 */
.L_x_8427:
[----:B------:R-:W-:-:S04]  /*9180*/  LOP3.LUT R2, R3, 0x80000000, RZ, 0xc0, !PT ;  /* 0x8000000003027812 */ /* 0x000fc800078ec0ff */
[----:B------:R-:W-:-:S04]  /*9190*/  SHF.R.U32.HI R3, RZ, 0x18, R2 ;  /* 0x00000018ff037819 */ /* 0x000fc80000011602 */
[----:B------:R-:W-:-:S05]  /*91a0*/  LOP3.LUT R3, R0, R3, RZ, 0xfc, !PT ;  /* 0x0000000300037212 */ /* 0x000fca00078efcff */
[----:B------:R0:W-:Y:S01]  /*91b0*/  STG.E.U8 desc[UR36][R16.64], R3 ;  /* 0x0000000310007986 */ /* 0x0001e2000c101124 */
[----:B------:R-:W-:Y:S05]  /*91c0*/  BRA `(.L_x_8413) ;  /* 0x0000000400b07947 */ /* 0x000fea0003800000 */
.L_x_8423:
[----:B-1----:R0:W-:Y:S01]  /*91d0*/  STG.E.U16 desc[UR36][R16.64], R3 ;  /* 0x0000000310007986 */ /* 0x0021e2000c101524 */
[----:B------:R-:W-:Y:S05]  /*91e0*/  BRA `(.L_x_8413) ;  /* 0x0000000400a87947 */ /* 0x000fea0003800000 */
.L_x_8420:
        /* <DEDUP_REMOVED lines=12> */
.L_x_8432:
        /* <DEDUP_REMOVED lines=17> */
.L_x_8435:
[----:B------:R-:W-:-:S04]  /*93c0*/  LOP3.LUT R2, R3, 0x80000000, RZ, 0xc0, !PT ;  /* 0x8000000003027812 */ /* 0x000fc800078ec0ff */
[----:B------:R-:W-:-:S04]  /*93d0*/  SHF.R.U32.HI R3, RZ, 0x18, R2 ;  /* 0x00000018ff037819 */ /* 0x000fc80000011602 */
[----:B------:R-:W-:-:S04]  /*93e0*/  LOP3.LUT R0, R0, R3, RZ, 0xfc, !PT ;  /* 0x0000000300007212 */ /* 0x000fc800078efcff */
[----:B------:R-:W-:-:S07]  /*93f0*/  PRMT R8, R0, 0x7610, R8 ;  /* 0x0000761000087816 */ /* 0x000fce0000000008 */
.L_x_8434:
[----:B------:R-:W-:Y:S05]  /*9400*/  BSYNC B0 ;  /* 0x0000000000007941 */ /* 0x000fea0003800000 */
.L_x_8433:
[----:B------:R0:W-:Y:S01]  /*9410*/  STG.E.U8 desc[UR36][R16.64], R8 ;  /* 0x0000000810007986 */ /* 0x0001e2000c101124 */
[----:B------:R-:W-:Y:S05]  /*9420*/  BRA `(.L_x_8413) ;  /* 0x0000000400187947 */ /* 0x000fea0003800000 */
.L_x_8431:
        /* <DEDUP_REMOVED lines=17> */
.L_x_8438:
[----:B------:R-:W-:-:S04]  /*9540*/  LOP3.LUT R2, R3, 0x80000000, RZ, 0xc0, !PT ;  /* 0x8000000003027812 */ /* 0x000fc800078ec0ff */
[----:B------:R-:W-:-:S04]  /*9550*/  SHF.R.U32.HI R3, RZ, 0x18, R2 ;  /* 0x00000018ff037819 */ /* 0x000fc80000011602 */
[----:B------:R-:W-:-:S04]  /*9560*/  LOP3.LUT R0, R0, R3, RZ, 0xfc, !PT ;  /* 0x0000000300007212 */ /* 0x000fc800078efcff */
[----:B------:R-:W-:-:S07]  /*9570*/  PRMT R8, R0, 0x7610, R8 ;  /* 0x0000761000087816 */ /* 0x000fce0000000008 */
.L_x_8437:
[----:B------:R-:W-:Y:S05]  /*9580*/  BSYNC B0 ;  /* 0x0000000000007941 */ /* 0x000fea0003800000 */
.L_x_8436:
[----:B------:R0:W-:Y:S01]  /*9590*/  STG.E.U8 desc[UR36][R16.64], R8 ;  /* 0x0000000810007986 */ /* 0x0001e2000c101124 */
[----:B------:R-:W-:Y:S05]  /*95a0*/  BRA `(.L_x_8413) ;  /* 0x0000000000b87947 */ /* 0x000fea0003800000 */
.L_x_8430:
        /* <DEDUP_REMOVED lines=22> */
.L_x_8412:
        /* <DEDUP_REMOVED lines=16> */
.L_x_8441:
[----:B------:R-:W-:Y:S05]  /*9810*/  BRA `(.L_x_8413) ;  /* 0x00000000001c7947 */ /* 0x000fea0003800000 */
.L_x_8440:
[----:B-1----:R-:W-:-:S06]  /*9820*/  IMAD.U32 R3, R3, 0x10000, RZ ;  /* 0x0001000003037824 */ /* 0x002fcc00078e00ff */
[----:B------:R-:W0:Y:S02]  /*9830*/  F2I.U64.TRUNC R2, R3 ;  /* 0x0000000300027311 */ /* 0x000e24000020d800 */
[----:B0-----:R0:W-:Y:S01]  /*9840*/  STG.E.64 desc[UR36][R16.64], R2 ;  /* 0x0000000210007986 */ /* 0x0011e2000c101b24 */
[----:B------:R-:W-:Y:S05]  /*9850*/  BRA `(.L_x_8413) ;  /* 0x00000000000c7947 */ /* 0x000fea0003800000 */
.L_x_8439:
[----:B-1----:R-:W-:-:S06]  /*9860*/  IMAD.U32 R3, R3, 0x10000, RZ ;  /* 0x0001000003037824 */ /* 0x002fcc00078e00ff */
[----:B------:R-:W0:Y:S02]  /*9870*/  F2I.FTZ.U32.TRUNC.NTZ R3, R3 ;  /* 0x0000000300037305 */ /* 0x000e24000021f000 */
[----:B0-----:R0:W-:Y:S02]  /*9880*/  STG.E desc[UR36][R16.64], R3 ;  /* 0x0000000310007986 */ /* 0x0011e4000c101924 */
.L_x_8413:
[----:B------:R-:W-:-:S07]  /*9890*/  VIADD R19, R19, 0x80 ;  /* 0x0000008013137836 */ /* 0x000fce0000000000 */
.L_x_8373:
[----:B------:R-:W-:Y:S05]  /*98a0*/  BSYNC B6 ;  /* 0x0000000000067941 */ /* 0x000fea0003800000 */
.L_x_8372:
        /* <DEDUP_REMOVED lines=306> */
.L_x_8442:
        /* <DEDUP_REMOVED lines=22> */
.L_x_8446:
[----:B------:R-:W2:Y:S02]  /*ad30*/  LDG.E.U8 R2, desc[UR36][R2.64] ;  /* 0x0000002402027981 */ /* 0x000ea4000c1e1100 */
[----:B--2---:R-:W-:-:S04]  /*ad40*/  I2FP.F32.U32 R0, R2 ;  /* 0x0000000200007245 */ /* 0x004fc80000201000 */
[----:B------:R-:W-:Y:S01]  /*ad50*/  F2FP.BF16.F32.PACK_AB R0, RZ, R0 ;  /* 0x00000000ff00723e */ /* 0x000fe200000010ff */
[----:B------:R-:W-:Y:S06]  /*ad60*/  BRA `(.L_x_8448) ;  /* 0x0000000c00907947 */ /* 0x000fec0003800000 */
.L_x_8445:
        /* <DEDUP_REMOVED lines=10> */
.L_x_8450:
[----:B------:R-:W2:Y:S02]  /*ae10*/  LDG.E R2, desc[UR36][R2.64] ;  /* 0x0000002402027981 */ /* 0x000ea4000c1e1900 */
[----:B--2---:R-:W-:-:S04]  /*ae20*/  I2FP.F32.S32 R0, R2 ;  /* 0x0000000200007245 */ /* 0x004fc80000201400 */
[----:B------:R-:W-:Y:S01]  /*ae30*/  F2FP.BF16.F32.PACK_AB R0, RZ, R0 ;  /* 0x00000000ff00723e */ /* 0x000fe200000010ff */
[----:B------:R-:W-:Y:S06]  /*ae40*/  BRA `(.L_x_8448) ;  /* 0x0000000c00587947 */ /* 0x000fec0003800000 */
.L_x_8449:
[----:B------:R-:W2:Y:S02]  /*ae50*/  LDG.E.U16 R2, desc[UR36][R2.64] ;  /* 0x0000002402027981 */ /* 0x000ea4000c1e1500 */
[----:B--2---:R-:W0:Y:S02]  /*ae60*/  I2F.S16 R0, R2 ;  /* 0x0000000200007306 */ /* 0x004e240000101400 */
[----:B0-----:R-:W-:Y:S01]  /*ae70*/  F2FP.BF16.F32.PACK_AB R0, RZ, R0 ;  /* 0x00000000ff00723e */ /* 0x001fe200000010ff */
[----:B------:R-:W-:Y:S06]  /*ae80*/  BRA `(.L_x_8448) ;  /* 0x0000000c00487947 */ /* 0x000fec0003800000 */
.L_x_8444:
        /* <DEDUP_REMOVED lines=9> */
.L_x_8452:
[----:B------:R-:W2:Y:S02]  /*af20*/  LDG.E.U16 R0, desc[UR36][R2.64] ;  /* 0x0000002402007981 */ /* 0x000ea4000c1e1500 */
[----:B--2---:R-:W-:-:S05]  /*af30*/  HADD2.F32 R0, -RZ, R0.H0_H0 ;  /* 0x20000000ff007230 */ /* 0x004fca0000004100 */
[----:B------:R-:W-:Y:S01]  /*af40*/  F2FP.BF16.F32.PACK_AB R0, RZ, R0 ;  /* 0x00000000ff00723e */ /* 0x000fe200000010ff */
[----:B------:R-:W-:Y:S06]  /*af50*/  BRA `(.L_x_8448) ;  /* 0x0000000c00147947 */ /* 0x000fec0003800000 */
.L_x_8451:
        /* <DEDUP_REMOVED lines=9> */
.L_x_8454:
[----:B------:R-:W2:Y:S02]  /*aff0*/  LDG.E.U16 R2, desc[UR36][R2.64] ;  /* 0x0000002402027981 */ /* 0x000ea4000c1e1500 */
[----:B--2---:R-:W-:-:S05]  /*b000*/  HADD2.F32 R0, -RZ, R2.H0_H0 ;  /* 0x20000002ff007230 */ /* 0x004fca0000004100 */
[----:B------:R-:W-:Y:S01]  /*b010*/  F2FP.BF16.F32.PACK_AB R0, RZ, R0 ;  /* 0x00000000ff00723e */ /* 0x000fe200000010ff */
[----:B------:R-:W-:Y:S06]  /*b020*/  BRA `(.L_x_8448) ;  /* 0x0000000800e07947 */ /* 0x000fec0003800000 */
.L_x_8453:
        /* <DEDUP_REMOVED lines=8> */
.L_x_8443:
        /* <DEDUP_REMOVED lines=13> */
.L_x_8457:
        /* <DEDUP_REMOVED lines=8> */
.L_x_8456:
        /* <DEDUP_REMOVED lines=28> */
.L_x_8459:
        /* <DEDUP_REMOVED lines=15> */
.L_x_8458:
[----:B------:R0:W5:Y:S01]  /*b4b0*/  LDG.E.U16 R0, desc[UR36][R2.64] ;  /* 0x0000002402007981 */ /* 0x000162000c1e1500 */
[----:B------:R-:W-:Y:S05]  /*b4c0*/  BRA `(.L_x_8448) ;  /* 0x0000000400b87947 */ /* 0x000fea0003800000 */
.L_x_8455:
        /* <DEDUP_REMOVED lines=12> */
.L_x_8462:
        /* <DEDUP_REMOVED lines=21> */
.L_x_8466:
[----:B------:R-:W-:Y:S05]  /*b6e0*/  BSYNC B1 ;  /* 0x0000000000017941 */ /* 0x000fea0003800000 */
.L_x_8465:
[----:B------:R-:W-:Y:S01]  /*b6f0*/  LEA R3, R0, 0x3b800000, 0x17 ;  /* 0x3b80000000037811 */ /* 0x000fe200078eb8ff */
[----:B------:R-:W-:-:S05]  /*b700*/  IMAD.SHL.U32 R0, R2, 0x100000, RZ ;  /* 0x0010000002007824 */ /* 0x000fca00078e00ff */
[----:B------:R-:W-:-:S07]  /*b710*/  LOP3.LUT R0, R3, R0, R4, 0xfe, !PT ;  /* 0x0000000003007212 */ /* 0x000fce00078efe04 */
.L_x_8464:
[----:B------:R-:W-:Y:S05]  /*b720*/  BSYNC B0 ;  /* 0x0000000000007941 */ /* 0x000fea0003800000 */
.L_x_8463:
[----:B------:R-:W-:Y:S01]  /*b730*/  F2FP.BF16.F32.PACK_AB R0, RZ, R0 ;  /* 0x00000000ff00723e */ /* 0x000fe200000010ff */
[----:B------:R-:W-:Y:S06]  /*b740*/  BRA `(.L_x_8448) ;  /* 0x0000000400187947 */ /* 0x000fec0003800000 */
.L_x_8461:
        /* <DEDUP_REMOVED lines=21> */
.L_x_8470:
[----:B------:R-:W-:Y:S05]  /*b8a0*/  BSYNC B1 ;  /* 0x0000000000017941 */ /* 0x000fea0003800000 */
.L_x_8469:
[----:B------:R-:W-:Y:S01]  /*b8b0*/  LEA R3, R0, 0x37800000, 0x17 ;  /* 0x3780000000037811 */ /* 0x000fe200078eb8ff */
[----:B------:R-:W-:-:S05]  /*b8c0*/  IMAD.SHL.U32 R0, R2, 0x200000, RZ ;  /* 0x0020000002007824 */ /* 0x000fca00078e00ff */
[----:B------:R-:W-:-:S07]  /*b8d0*/  LOP3.LUT R0, R3, R0, R4, 0xfe, !PT ;  /* 0x0000000003007212 */ /* 0x000fce00078efe04 */
.L_x_8468:
[----:B------:R-:W-:Y:S05]  /*b8e0*/  BSYNC B0 ;  /* 0x0000000000007941 */ /* 0x000fea0003800000 */
.L_x_8467:
[----:B------:R-:W-:Y:S01]  /*b8f0*/  F2FP.BF16.F32.PACK_AB R0, RZ, R0 ;  /* 0x00000000ff00723e */ /* 0x000fe200000010ff */
[----:B------:R-:W-:Y:S06]  /*b900*/  BRA `(.L_x_8448) ;  /* 0x0000000000a87947 */ /* 0x000fec0003800000 */
.L_x_8460:
        /* <DEDUP_REMOVED lines=14> */
.L_x_8474:
[----:B------:R-:W-:Y:S05]  /*b9f0*/  BSYNC B0 ;  /* 0x0000000000007941 */ /* 0x000fea0003800000 */
.L_x_8473:
[----:B------:R-:W-:Y:S01]  /*ba00*/  F2FP.BF16.F32.PACK_AB R0, RZ, R0 ;  /* 0x00000000ff00723e */ /* 0x000fe200000010ff */
[----:B------:R-:W-:Y:S06]  /*ba10*/  BRA `(.L_x_8448) ;  /* 0x0000000000647947 */ /* 0x000fec0003800000 */
.L_x_8447:
        /* <DEDUP_REMOVED lines=16> */
.L_x_8475:
[----:B------:R-:W-:Y:S01]  /*bb20*/  PRMT R0, RZ, 0x7610, R0 ;  /* 0x00007610ff007816 */ /* 0x000fe20000000000 */
[----:B------:R-:W-:Y:S06]  /*bb30*/  BRA `(.L_x_8448) ;  /* 0x00000000001c7947 */ /* 0x000fec0003800000 */
.L_x_8472:
[----:B------:R-:W2:Y:S02]  /*bb40*/  LDG.E.64 R2, desc[UR36][R2.64] ;  /* 0x0000002402027981 */ /* 0x000ea4000c1e1b00 */
[----:B--2---:R-:W0:Y:S02]  /*bb50*/  I2F.U64 R0, R2 ;  /* 0x0000000200007312 */ /* 0x004e240000301000 */
[----:B0-----:R-:W-:Y:S01]  /*bb60*/  F2FP.BF16.F32.PACK_AB R0, RZ, R0 ;  /* 0x00000000ff00723e */ /* 0x001fe200000010ff */
[----:B------:R-:W-:Y:S06]  /*bb70*/  BRA `(.L_x_8448) ;  /* 0x00000000000c7947 */ /* 0x000fec0003800000 */
.L_x_8471:
[----:B------:R-:W2:Y:S02]  /*bb80*/  LDG.E R2, desc[UR36][R2.64] ;  /* 0x0000002402027981 */ /* 0x000ea4000c1e1900 */
[----:B--2---:R-:W-:-:S04]  /*bb90*/  I2FP.F32.U32 R0, R2 ;  /* 0x0000000200007245 */ /* 0x004fc80000201000 */
[----:B------:R-:W-:-:S07]  /*bba0*/  F2FP.BF16.F32.PACK_AB R0, RZ, R0 ;  /* 0x00000000ff00723e */ /* 0x000fce00000010ff */
.L_x_8448:
        /* <DEDUP_REMOVED lines=20> */
.L_x_8479:
[----:B-1----:R-:W-:-:S06]  /*bcf0*/  IMAD.U32 R3, R3, 0x10000, RZ ;  /* 0x0001000003037824 */ /* 0x002fcc00078e00ff */
[----:B------:R-:W0:Y:S02]  /*bd00*/  F2I.S64.TRUNC R2, R3 ;  /* 0x0000000300027311 */ /* 0x000e24000020d900 */
[----:B0-----:R-:W-:Y:S01]  /*bd10*/  STG.E.U8 desc[UR36][R16.64], R2 ;  /* 0x0000000210007986 */ /* 0x001fe2000c101124 */
[----:B------:R-:W-:Y:S05]  /*bd20*/  EXIT ;  /* 0x000000000000794d */ /* 0x000fea0003800000 */
.L_x_8478:
        /* <DEDUP_REMOVED lines=10> */
.L_x_8482:
[----:B-1----:R-:W-:-:S06]  /*bdd0*/  IMAD.U32 R3, R3, 0x10000, RZ ;  /* 0x0001000003037824 */ /* 0x002fcc00078e00ff */
[----:B------:R-:W0:Y:S02]  /*bde0*/  F2I.FTZ.TRUNC.NTZ R3, R3 ;  /* 0x0000000300037305 */ /* 0x000e24000021f100 */
[----:B0-----:R-:W-:Y:S01]  /*bdf0*/  STG.E desc[UR36][R16.64], R3 ;  /* 0x0000000310007986 */ /* 0x001fe2000c101924 */
[----:B------:R-:W-:Y:S05]  /*be00*/  EXIT ;  /* 0x000000000000794d */ /* 0x000fea0003800000 */
.L_x_8481:
[----:B-1----:R-:W-:-:S06]  /*be10*/  IMAD.U32 R3, R3, 0x10000, RZ ;  /* 0x0001000003037824 */ /* 0x002fcc00078e00ff */
[----:B------:R-:W0:Y:S02]  /*be20*/  F2I.FTZ.TRUNC.NTZ R3, R3 ;  /* 0x0000000300037305 */ /* 0x000e24000021f100 */
[----:B0-----:R-:W-:Y:S01]  /*be30*/  STG.E.U16 desc[UR36][R16.64], R3 ;  /* 0x0000000310007986 */ /* 0x001fe2000c101524 */
[----:B------:R-:W-:Y:S05]  /*be40*/  EXIT ;  /* 0x000000000000794d */ /* 0x000fea0003800000 */
.L_x_8477:
        /* <DEDUP_REMOVED lines=9> */
.L_x_8484:
[----:B-1----:R-:W-:-:S05]  /*bee0*/  IMAD.U32 R0, R3, 0x10000, RZ ;  /* 0x0001000003007824 */ /* 0x002fca00078e00ff */
[----:B------:R-:W-:-:S05]  /*bef0*/  F2FP.F16.F32.PACK_AB R0, RZ, R0 ;  /* 0x00000000ff00723e */ /* 0x000fca00000000ff */
[----:B------:R-:W-:Y:S01]  /*bf00*/  STG.E.U16 desc[UR36][R16.64], R0 ;  /* 0x0000000010007986 */ /* 0x000fe2000c101524 */
[----:B------:R-:W-:Y:S05]  /*bf10*/  EXIT ;  /* 0x000000000000794d */ /* 0x000fea0003800000 */
.L_x_8483:
        /* <DEDUP_REMOVED lines=10> */
.L_x_8486:
[----:B-1----:R-:W-:-:S05]  /*bfc0*/  IMAD.U32 R3, R3, 0x10000, RZ ;  /* 0x0001000003037824 */ /* 0x002fca00078e00ff */
[----:B------:R-:W-:-:S04]  /*bfd0*/  F2FP.F16.F32.PACK_AB R3, RZ, R3 ;  /* 0x00000003ff03723e */ /* 0x000fc800000000ff */
[----:B------:R-:W-:-:S05]  /*bfe0*/  PRMT R3, R3, 0x5410, RZ ;  /* 0x0000541003037816 */ /* 0x000fca00000000ff */
[----:B------:R-:W-:Y:S01]  /*bff0*/  STG.E desc[UR36][R16.64], R3 ;  /* 0x0000000310007986 */ /* 0x000fe2000c101924 */
[----:B------:R-:W-:Y:S05]  /*c000*/  EXIT ;  /* 0x000000000000794d */ /* 0x000fea0003800000 */
.L_x_8485:
[----:B-1----:R-:W-:-:S04]  /*c010*/  IMAD.U32 R2, R3, 0x10000, RZ ;  /* 0x0001000003027824 */ /* 0x002fc800078e00ff */
[----:B------:R-:W-:-:S06]  /*c020*/  FMUL.FTZ R2, R2, 1 ;  /* 0x3f80000002027820 */ /* 0x000fcc0000410000 */
[----:B------:R-:W0:Y:S02]  /*c030*/  F2F.F64.F32 R2, R2 ;  /* 0x0000000200027310 */ /* 0x000e240000201800 */
[----:B0-----:R-:W-:Y:S01]  /*c040*/  STG.E.64 desc[UR36][R16.64], R2 ;  /* 0x0000000210007986 */ /* 0x001fe2000c101b24 */
[----:B------:R-:W-:Y:S05]  /*c050*/  EXIT ;  /* 0x000000000000794d */ /* 0x000fea0003800000 */
.L_x_8476:
        /* <DEDUP_REMOVED lines=13> */
.L_x_8489:
[----:B-1----:R-:W-:Y:S01]  /*c130*/  IMAD.U32 R3, R3, 0x10000, RZ ;  /* 0x0001000003037824 */ /* 0x002fe200078e00ff */
[----:B------:R-:W-:-:S03]  /*c140*/  CS2R R6, SRZ ;  /* 0x0000000000067805 */ /* 0x000fc6000001ff00 */
[----:B------:R-:W-:-:S04]  /*c150*/  FMUL.FTZ R3, R3, 1 ;  /* 0x3f80000003037820 */ /* 0x000fc80000410000 */
[----:B------:R-:W0:Y:S02]  /*c160*/  F2F.F64.F32 R4, R3 ;  /* 0x0000000300047310 */ /* 0x000e240000201800 */
[----:B0-----:R-:W-:Y:S01]  /*c170*/  STG.E.128 desc[UR36][R16.64], R4 ;  /* 0x0000000410007986 */ /* 0x001fe2000c101d24 */
[----:B------:R-:W-:Y:S05]  /*c180*/  EXIT ;  /* 0x000000000000794d */ /* 0x000fea0003800000 */
.L_x_8488:
        /* <DEDUP_REMOVED lines=21> */
.L_x_8493:
[----:B------:R-:W-:Y:S05]  /*c2e0*/  BSYNC B0 ;  /* 0x0000000000007941 */ /* 0x000fea0003800000 */
.L_x_8492:
[----:B------:R-:W-:-:S05]  /*c2f0*/  LOP3.LUT R3, R0, R3, RZ, 0xfc, !PT ;  /* 0x0000000300037212 */ /* 0x000fca00078efcff */
[----:B------:R-:W-:Y:S01]  /*c300*/  STG.E.U8 desc[UR36][R16.64], R3 ;  /* 0x0000000310007986 */ /* 0x000fe2000c101124 */
[----:B------:R-:W-:Y:S05]  /*c310*/  EXIT ;  /* 0x000000000000794d */ /* 0x000fea0003800000 */
.L_x_8491:
        /* <DEDUP_REMOVED lines=13> */
.L_x_8495:
[----:B------:R-:W-:Y:S01]  /*c3f0*/  IMAD.MOV.U32 R0, RZ, RZ, 0x7f ;  /* 0x0000007fff007424 */ /* 0x000fe200078e00ff */
[----:B------:R-:W-:-:S04]  /*c400*/  ISETP.GT.U32.AND P0, PT, R2, 0x7f800000, PT ;  /* 0x7f8000000200780c */ /* 0x000fc80003f04070 */
[----:B------:R-:W-:-:S09]  /*c410*/  SEL R0, R0, 0x7c, P0 ;  /* 0x0000007c00007807 */ /* 0x000fd20000000000 */
.L_x_8496:
[----:B------:R-:W-:Y:S05]  /*c420*/  BSYNC B0 ;  /* 0x0000000000007941 */ /* 0x000fea0003800000 */
.L_x_8494:
[----:B------:R-:W-:-:S04]  /*c430*/  LOP3.LUT R2, R3, 0x80000000, RZ, 0xc0, !PT ;  /* 0x8000000003027812 */ /* 0x000fc800078ec0ff */
[----:B------:R-:W-:-:S04]  /*c440*/  SHF.R.U32.HI R3, RZ, 0x18, R2 ;  /* 0x00000018ff037819 */ /* 0x000fc80000011602 */
[----:B------:R-:W-:-:S05]  /*c450*/  LOP3.LUT R3, R0, R3, RZ, 0xfc, !PT ;  /* 0x0000000300037212 */ /* 0x000fca00078efcff */
[----:B------:R-:W-:Y:S01]  /*c460*/  STG.E.U8 desc[UR36][R16.64], R3 ;  /* 0x0000000310007986 */ /* 0x000fe2000c101124 */
[----:B------:R-:W-:Y:S05]  /*c470*/  EXIT ;  /* 0x000000000000794d */ /* 0x000fea0003800000 */
.L_x_8490:
[----:B-1----:R-:W-:Y:S01]  /*c480*/  STG.E.U16 desc[UR36][R16.64], R3 ;  /* 0x0000000310007986 */ /* 0x002fe2000c101524 */
[----:B------:R-:W-:Y:S05]  /*c490*/  EXIT ;  /* 0x000000000000794d */ /* 0x000fea0003800000 */
.L_x_8487:
        /* <DEDUP_REMOVED lines=12> */
.L_x_8499:
        /* <DEDUP_REMOVED lines=17> */
.L_x_8502:
[----:B------:R-:W-:-:S04]  /*c670*/  LOP3.LUT R2, R3, 0x80000000, RZ, 0xc0, !PT ;  /* 0x8000000003027812 */ /* 0x000fc800078ec0ff */
[----:B------:R-:W-:-:S04]  /*c680*/  SHF.R.U32.HI R3, RZ, 0x18, R2 ;  /* 0x00000018ff037819 */ /* 0x000fc80000011602 */
[----:B------:R-:W-:-:S04]  /*c690*/  LOP3.LUT R0, R0, R3, RZ, 0xfc, !PT ;  /* 0x0000000300007212 */ /* 0x000fc800078efcff */
[----:B------:R-:W-:-:S07]  /*c6a0*/  PRMT R8, R0, 0x7610, R8 ;  /* 0x0000761000087816 */ /* 0x000fce0000000008 */
.L_x_8501:
[----:B------:R-:W-:Y:S05]  /*c6b0*/  BSYNC B0 ;  /* 0x0000000000007941 */ /* 0x000fea0003800000 */
.L_x_8500:
[----:B------:R-:W-:Y:S01]  /*c6c0*/  STG.E.U8 desc[UR36][R16.64], R8 ;  /* 0x0000000810007986 */ /* 0x000fe2000c101124 */
[----:B------:R-:W-:Y:S05]  /*c6d0*/  EXIT ;  /* 0x000000000000794d */ /* 0x000fea0003800000 */
.L_x_8498:
        /* <DEDUP_REMOVED lines=17> */
.L_x_8505:
[----:B------:R-:W-:-:S04]  /*c7f0*/  LOP3.LUT R2, R3, 0x80000000, RZ, 0xc0, !PT ;  /* 0x8000000003027812 */ /* 0x000fc800078ec0ff */
[----:B------:R-:W-:-:S04]  /*c800*/  SHF.R.U32.HI R3, RZ, 0x18, R2 ;  /* 0x00000018ff037819 */ /* 0x000fc80000011602 */
[----:B------:R-:W-:-:S04]  /*c810*/  LOP3.LUT R0, R0, R3, RZ, 0xfc, !PT ;  /* 0x0000000300007212 */ /* 0x000fc800078efcff */
[----:B------:R-:W-:-:S07]  /*c820*/  PRMT R8, R0, 0x7610, R8 ;  /* 0x0000761000087816 */ /* 0x000fce0000000008 */
.L_x_8504:
[----:B------:R-:W-:Y:S05]  /*c830*/  BSYNC B0 ;  /* 0x0000000000007941 */ /* 0x000fea0003800000 */
.L_x_8503:
[----:B------:R-:W-:Y:S01]  /*c840*/  STG.E.U8 desc[UR36][R16.64], R8 ;  /* 0x0000000810007986 */ /* 0x000fe2000c101124 */
[----:B------:R-:W-:Y:S05]  /*c850*/  EXIT ;  /* 0x000000000000794d */ /* 0x000fea0003800000 */
.L_x_8497:
        /* <DEDUP_REMOVED lines=22> */
.L_x_8480:
        /* <DEDUP_REMOVED lines=16> */
.L_x_8508:
[----:B------:R-:W-:Y:S05]  /*cac0*/  EXIT ;  /* 0x000000000000794d */ /* 0x000fea0003800000 */
.L_x_8507:
[----:B-1----:R-:W-:-:S06]  /*cad0*/  IMAD.U32 R3, R3, 0x10000, RZ ;  /* 0x0001000003037824 */ /* 0x002fcc00078e00ff */
[----:B------:R-:W0:Y:S02]  /*cae0*/  F2I.U64.TRUNC R2, R3 ;  /* 0x0000000300027311 */ /* 0x000e24000020d800 */
[----:B0-----:R-:W-:Y:S01]  /*caf0*/  STG.E.64 desc[UR36][R16.64], R2 ;  /* 0x0000000210007986 */ /* 0x001fe2000c101b24 */
[----:B------:R-:W-:Y:S05]  /*cb00*/  EXIT ;  /* 0x000000000000794d */ /* 0x000fea0003800000 */
.L_x_8506:
[----:B-1----:R-:W-:-:S06]  /*cb10*/  IMAD.U32 R3, R3, 0x10000, RZ ;  /* 0x0001000003037824 */ /* 0x002fcc00078e00ff */
[----:B------:R-:W0:Y:S02]  /*cb20*/  F2I.FTZ.U32.TRUNC.NTZ R3, R3 ;  /* 0x0000000300037305 */ /* 0x000e24000021f000 */
[----:B0-----:R-:W-:Y:S01]  /*cb30*/  STG.E desc[UR36][R16.64], R3 ;  /* 0x0000000310007986 */ /* 0x001fe2000c101924 */
[----:B------:R-:W-:Y:S05]  /*cb40*/  EXIT ;  /* 0x000000000000794d */ /* 0x000fea0003800000 */
.L_x_8509:
        /* <DEDUP_REMOVED lines=11> */
.L_x_13321:


//--------------------- .text._ZN2at6native27unrolled_elementwise_kernelIZZZNS0_17log10_kernel_cudaERNS_18TensorIteratorBaseEENKUlvE0_clEvENKUlvE2_clEvEUlN3c108BFloat16EE_St5arrayIPcLm2EELi4E23TrivialOffsetCalculatorILi1EjESD_NS0_6memory12LoadWithCastILi1EEENSE_13StoreWithCastILi1EEEEEviT_T0_T2_T3_T4_T5_ --------------------------
	.section	.text._ZN2at6native27unrolled_elementwise_kernelIZZZNS0_17log10_kernel_cudaERNS_18TensorIteratorBaseEENKUlvE0_clEvENKUlvE2_clEvEUlN3c108BFloat16EE_St5arrayIPcLm2EELi4E23TrivialOffsetCalculatorILi1EjESD_NS0_6memory12LoadWithCastILi1EEENSE_13StoreWithCastILi1EEEEEviT_T0_T2_T3_T4_T5_,"ax",@progbits
	.align	128
        .global         _ZN2at6native27unrolled_elementwise_kernelIZZZNS0_17log10_kernel_cudaERNS_18TensorIteratorBaseEENKUlvE0_clEvENKUlvE2_clEvEUlN3c108BFloat16EE_St5arrayIPcLm2EELi4E23TrivialOffsetCalculatorILi1EjESD_NS0_6memory12LoadWithCastILi1EEENSE_13StoreWithCastILi1EEEEEviT_T0_T2_T3_T4_T5_
        .type           _ZN2at6native27unrolled_elementwise_kernelIZZZNS0_17log10_kernel_cudaERNS_18TensorIteratorBaseEENKUlvE0_clEvENKUlvE2_clEvEUlN3c108BFloat16EE_St5arrayIPcLm2EELi4E23TrivialOffsetCalculatorILi1EjESD_NS0_6memory12LoadWithCastILi1EEENSE_13StoreWithCastILi1EEEEEviT_T0_T2_T3_T4_T5_,@function
        .size           _ZN2at6native27unrolled_elementwise_kernelIZZZNS0_17log10_kernel_cudaERNS_18TensorIteratorBaseEENKUlvE0_clEvENKUlvE2_clEvEUlN3c108BFloat16EE_St5arrayIPcLm2EELi4E23TrivialOffsetCalculatorILi1EjESD_NS0_6memory12LoadWithCastILi1EEENSE_13StoreWithCastILi1EEEEEviT_T0_T2_T3_T4_T5_,(.L_x_13322 - _ZN2at6native27unrolled_elementwise_kernelIZZZNS0_17log10_kernel_cudaERNS_18TensorIteratorBaseEENKUlvE0_clEvENKUlvE2_clEvEUlN3c108BFloat16EE_St5arrayIPcLm2EELi4E23TrivialOffsetCalculatorILi1EjESD_NS0_6memory12LoadWithCastILi1EEENSE_13StoreWithCastILi1EEEEEviT_T0_T2_T3_T4_T5_)
        .other          _ZN2at6native27unrolled_elementwise_kernelIZZZNS0_17log10_kernel_cudaERNS_18TensorIteratorBaseEENKUlvE0_clEvENKUlvE2_clEvEUlN3c108BFloat16EE_St5arrayIPcLm2EELi4E23TrivialOffsetCalculatorILi1EjESD_NS0_6memory12LoadWithCastILi1EEENSE_13StoreWithCastILi1EEEEEviT_T0_T2_T3_T4_T5_,@"STO_CUDA_ENTRY STV_DEFAULT"
_ZN2at6native27unrolled_elementwise_kernelIZZZNS0_17log10_kernel_cudaERNS_18TensorIteratorBaseEENKUlvE0_clEvENKUlvE2_clEvEUlN3c108BFloat16EE_St5arrayIPcLm2EELi4E23TrivialOffsetCalculatorILi1EjESD_NS0_6memory12LoadWithCastILi1EEENSE_13StoreWithCastILi1EEEEEviT_T0_T2_T3_T4_T5_:
.text._ZN2at6native27unrolled_elementwise_kernelIZZZNS0_17log10_kernel_cudaERNS_18TensorIteratorBaseEENKUlvE0_clEvENKUlvE2_clEvEUlN3c108BFloat16EE_St5arrayIPcLm2EELi4E23TrivialOffsetCalculatorILi1EjESD_NS0_6memory12LoadWithCastILi1EEENSE_13StoreWithCastILi1EEEEEviT_T0_T2_T3_T4_T5_:
        /* <DEDUP_REMOVED lines=34> */
.L_x_8515:
[----:B------:R-:W2:Y:S02]  /*0220*/  LDG.E.U8 R4, desc[UR36][R4.64] ;  /* 0x0000002404047981 */ /* 0x000ea4000c1e1100 */
[----:B--2---:R-:W-:-:S04]  /*0230*/  I2FP.F32.U32 R0, R4 ;  /* 0x0000000400007245 */ /* 0x004fc80000201000 */
[----:B------:R-:W-:-:S04]  /*0240*/  F2FP.BF16.F32.PACK_AB R0, RZ, R0 ;  /* 0x00000000ff00723e */ /* 0x000fc800000010ff */
[----:B------:R-:W-:Y:S01]  /*0250*/  PRMT R19, R0, 0x7610, R19 ;  /* 0x0000761000137816 */ /* 0x000fe20000000013 */
[----:B------:R-:W-:Y:S06]  /*0260*/  BRA `(.L_x_8517) ;  /* 0x0000000c00cc7947 */ /* 0x000fec0003800000 */
.L_x_8514:
        /* <DEDUP_REMOVED lines=11> */
.L_x_8519:
[----:B------:R-:W2:Y:S02]  /*0320*/  LDG.E R4, desc[UR36][R4.64] ;  /* 0x0000002404047981 */ /* 0x000ea4000c1e1900 */
[----:B--2---:R-:W-:-:S04]  /*0330*/  I2FP.F32.S32 R0, R4 ;  /* 0x0000000400007245 */ /* 0x004fc80000201400 */
[----:B------:R-:W-:-:S04]  /*0340*/  F2FP.BF16.F32.PACK_AB R0, RZ, R0 ;  /* 0x00000000ff00723e */ /* 0x000fc800000010ff */
[----:B------:R-:W-:Y:S01]  /*0350*/  PRMT R19, R0, 0x7610, R19 ;  /* 0x0000761000137816 */ /* 0x000fe20000000013 */
[----:B------:R-:W-:Y:S06]  /*0360*/  BRA `(.L_x_8517) ;  /* 0x0000000c008c7947 */ /* 0x000fec0003800000 */
.L_x_8518:
[----:B------:R-:W2:Y:S02]  /*0370*/  LDG.E.U16 R4, desc[UR36][R4.64] ;  /* 0x0000002404047981 */ /* 0x000ea4000c1e1500 */
[----:B--2---:R-:W0:Y:S02]  /*0380*/  I2F.S16 R0, R4 ;  /* 0x0000000400007306 */ /* 0x004e240000101400 */
[----:B0-----:R-:W-:-:S04]  /*0390*/  F2FP.BF16.F32.PACK_AB R0, RZ, R0 ;  /* 0x00000000ff00723e */ /* 0x001fc800000010ff */
[----:B------:R-:W-:Y:S01]  /*03a0*/  PRMT R19, R0, 0x7610, R19 ;  /* 0x0000761000137816 */ /* 0x000fe20000000013 */
[----:B------:R-:W-:Y:S06]  /*03b0*/  BRA `(.L_x_8517) ;  /* 0x0000000c00787947 */ /* 0x000fec0003800000 */
.L_x_8513:
        /* <DEDUP_REMOVED lines=9> */
.L_x_8521:
[----:B------:R-:W2:Y:S02]  /*0450*/  LDG.E.U16 R0, desc[UR36][R4.64] ;  /* 0x0000002404007981 */ /* 0x000ea4000c1e1500 */
[----:B--2---:R-:W-:-:S05]  /*0460*/  HADD2.F32 R0, -RZ, R0.H0_H0 ;  /* 0x20000000ff007230 */ /* 0x004fca0000004100 */
[----:B------:R-:W-:-:S04]  /*0470*/  F2FP.BF16.F32.PACK_AB R0, RZ, R0 ;  /* 0x00000000ff00723e */ /* 0x000fc800000010ff */
[----:B------:R-:W-:Y:S01]  /*0480*/  PRMT R19, R0, 0x7610, R19 ;  /* 0x0000761000137816 */ /* 0x000fe20000000013 */
[----:B------:R-:W-:Y:S06]  /*0490*/  BRA `(.L_x_8517) ;  /* 0x0000000c00407947 */ /* 0x000fec0003800000 */
.L_x_8520:
        /* <DEDUP_REMOVED lines=9> */
.L_x_8523:
[----:B------:R-:W2:Y:S02]  /*0530*/  LDG.E.U16 R4, desc[UR36][R4.64] ;  /* 0x0000002404047981 */ /* 0x000ea4000c1e1500 */
[----:B--2---:R-:W-:-:S05]  /*0540*/  HADD2.F32 R0, -RZ, R4.H0_H0 ;  /* 0x20000004ff007230 */ /* 0x004fca0000004100 */
[----:B------:R-:W-:-:S04]  /*0550*/  F2FP.BF16.F32.PACK_AB R0, RZ, R0 ;  /* 0x00000000ff00723e */ /* 0x000fc800000010ff */
[----:B------:R-:W-:Y:S01]  /*0560*/  PRMT R19, R0, 0x7610, R19 ;  /* 0x0000761000137816 */ /* 0x000fe20000000013 */
[----:B------:R-:W-:Y:S06]  /*0570*/  BRA `(.L_x_8517) ;  /* 0x0000000c00087947 */ /* 0x000fec0003800000 */
.L_x_8522:
        /* <DEDUP_REMOVED lines=9> */
.L_x_8512:
        /* <DEDUP_REMOVED lines=14> */
.L_x_8526:
        /* <DEDUP_REMOVED lines=9> */
.L_x_8525:
        /* <DEDUP_REMOVED lines=28> */
.L_x_8528:
        /* <DEDUP_REMOVED lines=16> */
.L_x_8527:
[----:B------:R0:W5:Y:S01]  /*0a40*/  LDG.E.U16 R19, desc[UR36][R4.64] ;  /* 0x0000002404137981 */ /* 0x000162000c1e1500 */
[----:B------:R-:W-:Y:S05]  /*0a50*/  BRA `(.L_x_8517) ;  /* 0x0000000400d07947 */ /* 0x000fea0003800000 */
.L_x_8524:
        /* <DEDUP_REMOVED lines=13> */
.L_x_8531:
        /* <DEDUP_REMOVED lines=21> */
.L_x_8535:
[----:B------:R-:W-:Y:S05]  /*0c80*/  BSYNC B1 ;  /* 0x0000000000017941 */ /* 0x000fea0003800000 */
.L_x_8534:
[----:B------:R-:W-:Y:S01]  /*0c90*/  LEA R5, R0, 0x3b800000, 0x17 ;  /* 0x3b80000000057811 */ /* 0x000fe200078eb8ff */
[----:B------:R-:W-:-:S05]  /*0ca0*/  IMAD.SHL.U32 R0, R3, 0x100000, RZ ;  /* 0x0010000003007824 */ /* 0x000fca00078e00ff */
[----:B------:R-:W-:-:S07]  /*0cb0*/  LOP3.LUT R0, R5, R0, R6, 0xfe, !PT ;  /* 0x0000000005007212 */ /* 0x000fce00078efe06 */
.L_x_8533:
[----:B------:R-:W-:Y:S05]  /*0cc0*/  BSYNC B0 ;  /* 0x0000000000007941 */ /* 0x000fea0003800000 */
.L_x_8532:
[----:B------:R-:W-:-:S04]  /*0cd0*/  F2FP.BF16.F32.PACK_AB R0, RZ, R0 ;  /* 0x00000000ff00723e */ /* 0x000fc800000010ff */
[----:B------:R-:W-:Y:S01]  /*0ce0*/  PRMT R19, R0, 0x7610, R19 ;  /* 0x0000761000137816 */ /* 0x000fe20000000013 */
[----:B------:R-:W-:Y:S06]  /*0cf0*/  BRA `(.L_x_8517) ;  /* 0x0000000400287947 */ /* 0x000fec0003800000 */
.L_x_8530:
        /* <DEDUP_REMOVED lines=21> */
.L_x_8539:
[----:B------:R-:W-:Y:S05]  /*0e50*/  BSYNC B1 ;  /* 0x0000000000017941 */ /* 0x000fea0003800000 */
.L_x_8538:
[----:B------:R-:W-:Y:S01]  /*0e60*/  LEA R5, R0, 0x37800000, 0x17 ;  /* 0x3780000000057811 */ /* 0x000fe200078eb8ff */
[----:B------:R-:W-:-:S05]  /*0e70*/  IMAD.SHL.U32 R0, R3, 0x200000, RZ ;  /* 0x0020000003007824 */ /* 0x000fca00078e00ff */
[----:B------:R-:W-:-:S07]  /*0e80*/  LOP3.LUT R0, R5, R0, R6, 0xfe, !PT ;  /* 0x0000000005007212 */ /* 0x000fce00078efe06 */
.L_x_8537:
[----:B------:R-:W-:Y:S05]  /*0e90*/  BSYNC B0 ;  /* 0x0000000000007941 */ /* 0x000fea0003800000 */
.L_x_8536:
[----:B------:R-:W-:-:S04]  /*0ea0*/  F2FP.BF16.F32.PACK_AB R0, RZ, R0 ;  /* 0x00000000ff00723e */ /* 0x000fc800000010ff */
[----:B------:R-:W-:Y:S01]  /*0eb0*/  PRMT R19, R0, 0x7610, R19 ;  /* 0x0000761000137816 */ /* 0x000fe20000000013 */
[----:B------:R-:W-:Y:S06]  /*0ec0*/  BRA `(.L_x_8517) ;  /* 0x0000000000b47947 */ /* 0x000fec0003800000 */
.L_x_8529:
        /* <DEDUP_REMOVED lines=14> */
.L_x_8543:
[----:B------:R-:W-:Y:S05]  /*0fb0*/  BSYNC B0 ;  /* 0x0000000000007941 */ /* 0x000fea0003800000 */
.L_x_8542:
[----:B------:R-:W-:-:S04]  /*0fc0*/  F2FP.BF16.F32.PACK_AB R0, RZ, R0 ;  /* 0x00000000ff00723e */ /* 0x000fc800000010ff */
[----:B------:R-:W-:Y:S01]  /*0fd0*/  PRMT R19, R0, 0x7610, R19 ;  /* 0x0000761000137816 */ /* 0x000fe20000000013 */
[----:B------:R-:W-:Y:S06]  /*0fe0*/  BRA `(.L_x_8517) ;  /* 0x00000000006c7947 */ /* 0x000fec0003800000 */
.L_x_8516:
        /* <DEDUP_REMOVED lines=16> */
.L_x_8544:
[----:B------:R-:W-:Y:S01]  /*10f0*/  PRMT R19, RZ, 0x7610, R19 ;  /* 0x00007610ff137816 */ /* 0x000fe20000000013 */
[----:B------:R-:W-:Y:S06]  /*1100*/  BRA `(.L_x_8517) ;  /* 0x0000000000247947 */ /* 0x000fec0003800000 */
.L_x_8541:
[----:B------:R-:W2:Y:S02]  /*1110*/  LDG.E.64 R4, desc[UR36][R4.64] ;  /* 0x0000002404047981 */ /* 0x000ea4000c1e1b00 */
[----:B--2---:R-:W0:Y:S02]  /*1120*/  I2F.U64 R0, R4 ;  /* 0x0000000400007312 */ /* 0x004e240000301000 */
[----:B0-----:R-:W-:-:S04]  /*1130*/  F2FP.BF16.F32.PACK_AB R0, RZ, R0 ;  /* 0x00000000ff00723e */ /* 0x001fc800000010ff */
[----:B------:R-:W-:Y:S01]  /*1140*/  PRMT R19, R0, 0x7610, R19 ;  /* 0x0000761000137816 */ /* 0x000fe20000000013 */
[----:B------:R-:W-:Y:S06]  /*1150*/  BRA `(.L_x_8517) ;  /* 0x0000000000107947 */ /* 0x000fec0003800000 */
.L_x_8540:
[----:B------:R-:W2:Y:S02]  /*1160*/  LDG.E R4, desc[UR36][R4.64] ;  /* 0x0000002404047981 */ /* 0x000ea4000c1e1900 */
[----:B--2---:R-:W-:-:S04]  /*1170*/  I2FP.F32.U32 R0, R4 ;  /* 0x0000000400007245 */ /* 0x004fc80000201000 */
[----:B------:R-:W-:-:S04]  /*1180*/  F2FP.BF16.F32.PACK_AB R0, RZ, R0 ;  /* 0x00000000ff00723e */ /* 0x000fc800000010ff */
[----:B------:R-:W-:-:S07]  /*1190*/  PRMT R19, R0, 0x7610, R19 ;  /* 0x0000761000137816 */ /* 0x000fce0000000013 */
.L_x_8517:
[----:B------:R-:W1:Y:S02]  /*11a0*/  S2R R23, SR_TID.X ;  /* 0x0000000000177919 */ /* 0x000e640000002100 */
[----:B-1----:R-:W-:-:S07]  /*11b0*/  VIADD R23, R23, 0x80 ;  /* 0x0000008017177836 */ /* 0x002fce0000000000 */
.L_x_8511:
[----:B------:R-:W-:Y:S05]  /*11c0*/  BSYNC B6 ;  /* 0x0000000000067941 */ /* 0x000fea0003800000 */
.L_x_8510:
        /* <DEDUP_REMOVED lines=26> */
.L_x_8550:
[----:B------:R-:W2:Y:S02]  /*1370*/  LDG.E.U8 R4, desc[UR36][R4.64] ;  /* 0x0000002404047981 */ /* 0x000ea4000c1e1100 */
[----:B--2---:R-:W-:-:S04]  /*1380*/  I2FP.F32.U32 R0, R4 ;  /* 0x0000000400007245 */ /* 0x004fc80000201000 */
[----:B------:R-:W-:-:S04]  /*1390*/  F2FP.BF16.F32.PACK_AB R0, RZ, R0 ;  /* 0x00000000ff00723e */ /* 0x000fc800000010ff */
[----:B------:R-:W-:Y:S01]  /*13a0*/  PRMT R17, R0, 0x7610, R17 ;  /* 0x0000761000117816 */ /* 0x000fe20000000011 */
[----:B------:R-:W-:Y:S06]  /*13b0*/  BRA `(.L_x_8552) ;  /* 0x0000000c00c87947 */ /* 0x000fec0003800000 */
.L_x_8549:
        /* <DEDUP_REMOVED lines=11> */
.L_x_8554:
[----:B------:R-:W2:Y:S02]  /*1470*/  LDG.E R4, desc[UR36][R4.64] ;  /* 0x0000002404047981 */ /* 0x000ea4000c1e1900 */
[----:B--2---:R-:W-:-:S04]  /*1480*/  I2FP.F32.S32 R0, R4 ;  /* 0x0000000400007245 */ /* 0x004fc80000201400 */
[----:B------:R-:W-:-:S04]  /*1490*/  F2FP.BF16.F32.PACK_AB R0, RZ, R0 ;  /* 0x00000000ff00723e */ /* 0x000fc800000010ff */
[----:B------:R-:W-:Y:S01]  /*14a0*/  PRMT R17, R0, 0x7610, R17 ;  /* 0x0000761000117816 */ /* 0x000fe20000000011 */
[----:B------:R-:W-:Y:S06]  /*14b0*/  BRA `(.L_x_8552) ;  /* 0x0000000c00887947 */ /* 0x000fec0003800000 */
.L_x_8553:
[----:B------:R-:W2:Y:S02]  /*14c0*/  LDG.E.U16 R4, desc[UR36][R4.64] ;  /* 0x0000002404047981 */ /* 0x000ea4000c1e1500 */
[----:B--2---:R-:W0:Y:S02]  /*14d0*/  I2F.S16 R0, R4 ;  /* 0x0000000400007306 */ /* 0x004e240000101400 */
[----:B0-----:R-:W-:-:S04]  /*14e0*/  F2FP.BF16.F32.PACK_AB R0, RZ, R0 ;  /* 0x00000000ff00723e */ /* 0x001fc800000010ff */
[----:B------:R-:W-:Y:S01]  /*14f0*/  PRMT R17, R0, 0x7610, R17 ;  /* 0x0000761000117816 */ /* 0x000fe20000000011 */
[----:B------:R-:W-:Y:S06]  /*1500*/  BRA `(.L_x_8552) ;  /* 0x0000000c00747947 */ /* 0x000fec0003800000 */
.L_x_8548:
        /* <DEDUP_REMOVED lines=9> */
.L_x_8556:
[----:B------:R-:W2:Y:S02]  /*15a0*/  LDG.E.U16 R0, desc[UR36][R4.64] ;  /* 0x0000002404007981 */ /* 0x000ea4000c1e1500 */
[----:B--2---:R-:W-:-:S05]  /*15b0*/  HADD2.F32 R0, -RZ, R0.H0_H0 ;  /* 0x20000000ff007230 */ /* 0x004fca0000004100 */
[----:B------:R-:W-:-:S04]  /*15c0*/  F2FP.BF16.F32.PACK_AB R0, RZ, R0 ;  /* 0x00000000ff00723e */ /* 0x000fc800000010ff */
[----:B------:R-:W-:Y:S01]  /*15d0*/  PRMT R17, R0, 0x7610, R17 ;  /* 0x0000761000117816 */ /* 0x000fe20000000011 */
[----:B------:R-:W-:Y:S06]  /*15e0*/  BRA `(.L_x_8552) ;  /* 0x0000000c003c7947 */ /* 0x000fec0003800000 */
.L_x_8555:
        /* <DEDUP_REMOVED lines=9> */
.L_x_8558:
[----:B------:R-:W2:Y:S02]  /*1680*/  LDG.E.U16 R4, desc[UR36][R4.64] ;  /* 0x0000002404047981 */ /* 0x000ea4000c1e1500 */
[----:B--2---:R-:W-:-:S05]  /*1690*/  HADD2.F32 R0, -RZ, R4.H0_H0 ;  /* 0x20000004ff007230 */ /* 0x004fca0000004100 */
[----:B------:R-:W-:-:S04]  /*16a0*/  F2FP.BF16.F32.PACK_AB R0, RZ, R0 ;  /* 0x00000000ff00723e */ /* 0x000fc800000010ff */
[----:B------:R-:W-:Y:S01]  /*16b0*/  PRMT R17, R0, 0x7610, R17 ;  /* 0x0000761000117816 */ /* 0x000fe20000000011 */
[----:B------:R-:W-:Y:S06]  /*16c0*/  BRA `(.L_x_8552) ;  /* 0x0000000c00047947 */ /* 0x000fec0003800000 */
.L_x_8557:
        /* <DEDUP_REMOVED lines=9> */
.L_x_8547:
        /* <DEDUP_REMOVED lines=14> */
.L_x_8561:
        /* <DEDUP_REMOVED lines=9> */
.L_x_8560:
        /* <DEDUP_REMOVED lines=28> */
.L_x_8563:
        /* <DEDUP_REMOVED lines=15> */
.L_x_8562:
[----:B------:R0:W5:Y:S01]  /*1b80*/  LDG.E.U16 R17, desc[UR36][R4.64] ;  /* 0x0000002404117981 */ /* 0x000162000c1e1500 */
[----:B------:R-:W-:Y:S05]  /*1b90*/  BRA `(.L_x_8552) ;  /* 0x0000000400d07947 */ /* 0x000fea0003800000 */
.L_x_8559:
        /* <DEDUP_REMOVED lines=13> */
.L_x_8566:
        /* <DEDUP_REMOVED lines=21> */
.L_x_8570:
[----:B------:R-:W-:Y:S05]  /*1dc0*/  BSYNC B1 ;  /* 0x0000000000017941 */ /* 0x000fea0003800000 */
.L_x_8569:
[----:B------:R-:W-:Y:S01]  /*1dd0*/  LEA R5, R0, 0x3b800000, 0x17 ;  /* 0x3b80000000057811 */ /* 0x000fe200078eb8ff */
[----:B------:R-:W-:-:S05]  /*1de0*/  IMAD.SHL.U32 R0, R3, 0x100000, RZ ;  /* 0x0010000003007824 */ /* 0x000fca00078e00ff */
[----:B------:R-:W-:-:S07]  /*1df0*/  LOP3.LUT R0, R5, R0, R6, 0xfe, !PT ;  /* 0x0000000005007212 */ /* 0x000fce00078efe06 */
.L_x_8568:
[----:B------:R-:W-:Y:S05]  /*1e00*/  BSYNC B0 ;  /* 0x0000000000007941 */ /* 0x000fea0003800000 */
.L_x_8567:
[----:B------:R-:W-:-:S04]  /*1e10*/  F2FP.BF16.F32.PACK_AB R0, RZ, R0 ;  /* 0x00000000ff00723e */ /* 0x000fc800000010ff */
[----:B------:R-:W-:Y:S01]  /*1e20*/  PRMT R17, R0, 0x7610, R17 ;  /* 0x0000761000117816 */ /* 0x000fe20000000011 */
[----:B------:R-:W-:Y:S06]  /*1e30*/  BRA `(.L_x_8552) ;  /* 0x0000000400287947 */ /* 0x000fec0003800000 */
.L_x_8565:
        /* <DEDUP_REMOVED lines=21> */
.L_x_8574:
[----:B------:R-:W-:Y:S05]  /*1f90*/  BSYNC B1 ;  /* 0x0000000000017941 */ /* 0x000fea0003800000 */
.L_x_8573:
[----:B------:R-:W-:Y:S01]  /*1fa0*/  LEA R5, R0, 0x37800000, 0x17 ;  /* 0x3780000000057811 */ /* 0x000fe200078eb8ff */
[----:B------:R-:W-:-:S05]  /*1fb0*/  IMAD.SHL.U32 R0, R3, 0x200000, RZ ;  /* 0x0020000003007824 */ /* 0x000fca00078e00ff */
[----:B------:R-:W-:-:S07]  /*1fc0*/  LOP3.LUT R0, R5, R0, R6, 0xfe, !PT ;  /* 0x0000000005007212 */ /* 0x000fce00078efe06 */
.L_x_8572:
[----:B------:R-:W-:Y:S05]  /*1fd0*/  BSYNC B0 ;  /* 0x0000000000007941 */ /* 0x000fea0003800000 */
.L_x_8571:
[----:B------:R-:W-:-:S04]  /*1fe0*/  F2FP.BF16.F32.PACK_AB R0, RZ, R0 ;  /* 0x00000000ff00723e */ /* 0x000fc800000010ff */
[----:B------:R-:W-:Y:S01]  /*1ff0*/  PRMT R17, R0, 0x7610, R17 ;  /* 0x0000761000117816 */ /* 0x000fe20000000011 */
[----:B------:R-:W-:Y:S06]  /*2000*/  BRA `(.L_x_8552) ;  /* 0x0000000000b47947 */ /* 0x000fec0003800000 */
.L_x_8564:
        /* <DEDUP_REMOVED lines=14> */
.L_x_8578:
[----:B------:R-:W-:Y:S05]  /*20f0*/  BSYNC B0 ;  /* 0x0000000000007941 */ /* 0x000fea0003800000 */
.L_x_8577:
[----:B------:R-:W-:-:S04]  /*2100*/  F2FP.BF16.F32.PACK_AB R0, RZ, R0 ;  /* 0x00000000ff00723e */ /* 0x000fc800000010ff */
[----:B------:R-:W-:Y:S01]  /*2110*/  PRMT R17, R0, 0x7610, R17 ;  /* 0x0000761000117816 */ /* 0x000fe20000000011 */
[----:B------:R-:W-:Y:S06]  /*2120*/  BRA `(.L_x_8552) ;  /* 0x00000000006c7947 */ /* 0x000fec0003800000 */
.L_x_8551:
        /* <DEDUP_REMOVED lines=16> */
.L_x_8579:
[----:B------:R-:W-:Y:S01]  /*2230*/  PRMT R17, RZ, 0x7610, R17 ;  /* 0x00007610ff117816 */ /* 0x000fe20000000011 */
[----:B------:R-:W-:Y:S06]  /*2240*/  BRA `(.L_x_8552) ;  /* 0x0000000000247947 */ /* 0x000fec0003800000 */
.L_x_8576:
[----:B------:R-:W2:Y:S02]  /*2250*/  LDG.E.64 R4, desc[UR36][R4.64] ;  /* 0x0000002404047981 */ /* 0x000ea4000c1e1b00 */
[----:B--2---:R-:W0:Y:S02]  /*2260*/  I2F.U64 R0, R4 ;  /* 0x0000000400007312 */ /* 0x004e240000301000 */
[----:B0-----:R-:W-:-:S04]  /*2270*/  F2FP.BF16.F32.PACK_AB R0, RZ, R0 ;  /* 0x00000000ff00723e */ /* 0x001fc800000010ff */
[----:B------:R-:W-:Y:S01]  /*2280*/  PRMT R17, R0, 0x7610, R17 ;  /* 0x0000761000117816 */ /* 0x000fe20000000011 */
[----:B------:R-:W-:Y:S06]  /*2290*/  BRA `(.L_x_8552) ;  /* 0x0000000000107947 */ /* 0x000fec0003800000 */
.L_x_8575:
[----:B------:R-:W2:Y:S02]  /*22a0*/  LDG.E R4, desc[UR36][R4.64] ;  /* 0x0000002404047981 */ /* 0x000ea4000c1e1900 */
[----:B--2---:R-:W-:-:S04]  /*22b0*/  I2FP.F32.U32 R0, R4 ;  /* 0x0000000400007245 */ /* 0x004fc80000201000 */
[----:B------:R-:W-:-:S04]  /*22c0*/  F2FP.BF16.F32.PACK_AB R0, RZ, R0 ;  /* 0x00000000ff00723e */ /* 0x000fc800000010ff */
[----:B------:R-:W-:-:S07]  /*22d0*/  PRMT R17, R0, 0x7610, R17 ;  /* 0x0000761000117816 */ /* 0x000fce0000000011 */
.L_x_8552:
[----:B------:R-:W-:-:S07]  /*22e0*/  VIADD R23, R23, 0x80 ;  /* 0x0000008017177836 */ /* 0x000fce0000000000 */
.L_x_8546:
[----:B------:R-:W-:Y:S05]  /*22f0*/  BSYNC B6 ;  /* 0x0000000000067941 */ /* 0x000fea0003800000 */
.L_x_8545:
        /* <DEDUP_REMOVED lines=28> */
.L_x_8585:
[----:B------:R-:W2:Y:S02]  /*24c0*/  LDG.E.U8 R4, desc[UR36][R4.64] ;  /* 0x0000002404047981 */ /* 0x000ea4000c1e1100 */
[----:B--2---:R-:W-:-:S04]  /*24d0*/  I2FP.F32.U32 R0, R4 ;  /* 0x0000000400007245 */ /* 0x004fc80000201000 */
[----:B------:R-:W-:-:S04]  /*24e0*/  F2FP.BF16.F32.PACK_AB R0, RZ, R0 ;  /* 0x00000000ff00723e */ /* 0x000fc800000010ff */
[----:B------:R-:W-:Y:S01]  /*24f0*/  PRMT R24, R0, 0x7610, R24 ;  /* 0x0000761000187816 */ /* 0x000fe20000000018 */
[----:B------:R-:W-:Y:S06]  /*2500*/  BRA `(.L_x_8587) ;  /* 0x0000000c00c87947 */ /* 0x000fec0003800000 */
.L_x_8584:
        /* <DEDUP_REMOVED lines=11> */
.L_x_8589:
[----:B------:R-:W2:Y:S02]  /*25c0*/  LDG.E R4, desc[UR36][R4.64] ;  /* 0x0000002404047981 */ /* 0x000ea4000c1e1900 */
[----:B--2---:R-:W-:-:S04]  /*25d0*/  I2FP.F32.S32 R0, R4 ;  /* 0x0000000400007245 */ /* 0x004fc80000201400 */
[----:B------:R-:W-:-:S04]  /*25e0*/  F2FP.BF16.F32.PACK_AB R0, RZ, R0 ;  /* 0x00000000ff00723e */ /* 0x000fc800000010ff */
[----:B------:R-:W-:Y:S01]  /*25f0*/  PRMT R24, R0, 0x7610, R24 ;  /* 0x0000761000187816 */ /* 0x000fe20000000018 */
[----:B------:R-:W-:Y:S06]  /*2600*/  BRA `(.L_x_8587) ;  /* 0x0000000c00887947 */ /* 0x000fec0003800000 */
.L_x_8588:
[----:B------:R-:W2:Y:S02]  /*2610*/  LDG.E.U16 R4, desc[UR36][R4.64] ;  /* 0x0000002404047981 */ /* 0x000ea4000c1e1500 */
[----:B--2---:R-:W0:Y:S02]  /*2620*/  I2F.S16 R0, R4 ;  /* 0x0000000400007306 */ /* 0x004e240000101400 */
[----:B0-----:R-:W-:-:S04]  /*2630*/  F2FP.BF16.F32.PACK_AB R0, RZ, R0 ;  /* 0x00000000ff00723e */ /* 0x001fc800000010ff */
[----:B------:R-:W-:Y:S01]  /*2640*/  PRMT R24, R0, 0x7610, R24 ;  /* 0x0000761000187816 */ /* 0x000fe20000000018 */
[----:B------:R-:W-:Y:S06]  /*2650*/  BRA `(.L_x_8587) ;  /* 0x0000000c00747947 */ /* 0x000fec0003800000 */
.L_x_8583:
        /* <DEDUP_REMOVED lines=9> */
.L_x_8591:
[----:B------:R-:W2:Y:S02]  /*26f0*/  LDG.E.U16 R0, desc[UR36][R4.64] ;  /* 0x0000002404007981 */ /* 0x000ea4000c1e1500 */
[----:B--2---:R-:W-:-:S05]  /*2700*/  HADD2.F32 R0, -RZ, R0.H0_H0 ;  /* 0x20000000ff007230 */ /* 0x004fca0000004100 */
[----:B------:R-:W-:-:S04]  /*2710*/  F2FP.BF16.F32.PACK_AB R0, RZ, R0 ;  /* 0x00000000ff00723e */ /* 0x000fc800000010ff */
[----:B------:R-:W-:Y:S01]  /*2720*/  PRMT R24, R0, 0x7610, R24 ;  /* 0x0000761000187816 */ /* 0x000fe20000000018 */
[----:B------:R-:W-:Y:S06]  /*2730*/  BRA `(.L_x_8587) ;  /* 0x0000000c003c7947 */ /* 0x000fec0003800000 */
.L_x_8590:
        /* <DEDUP_REMOVED lines=9> */
.L_x_8593:
[----:B------:R-:W2:Y:S02]  /*27d0*/  LDG.E.U16 R4, desc[UR36][R4.64] ;  /* 0x0000002404047981 */ /* 0x000ea4000c1e1500 */
[----:B--2---:R-:W-:-:S05]  /*27e0*/  HADD2.F32 R0, -RZ, R4.H0_H0 ;  /* 0x20000004ff007230 */ /* 0x004fca0000004100 */
[----:B------:R-:W-:-:S04]  /*27f0*/  F2FP.BF16.F32.PACK_AB R0, RZ, R0 ;  /* 0x00000000ff00723e */ /* 0x000fc800000010ff */
[----:B------:R-:W-:Y:S01]  /*2800*/  PRMT R24, R0, 0x7610, R24 ;  /* 0x0000761000187816 */ /* 0x000fe20000000018 */
[----:B------:R-:W-:Y:S06]  /*2810*/  BRA `(.L_x_8587) ;  /* 0x0000000c00047947 */ /* 0x000fec0003800000 */
.L_x_8592:
        /* <DEDUP_REMOVED lines=9> */
.L_x_8582:
        /* <DEDUP_REMOVED lines=14> */
.L_x_8596:
        /* <DEDUP_REMOVED lines=9> */
.L_x_8595:
        /* <DEDUP_REMOVED lines=28> */
.L_x_8598:
        /* <DEDUP_REMOVED lines=15> */
.L_x_8597:
[----:B------:R0:W5:Y:S01]  /*2cd0*/  LDG.E.U16 R24, desc[UR36][R4.64] ;  /* 0x0000002404187981 */ /* 0x000162000c1e1500 */
[----:B------:R-:W-:Y:S05]  /*2ce0*/  BRA `(.L_x_8587) ;  /* 0x0000000400d07947 */ /* 0x000fea0003800000 */
.L_x_8594:
        /* <DEDUP_REMOVED lines=13> */
.L_x_8601:
        /* <DEDUP_REMOVED lines=21> */
.L_x_8605:
[----:B------:R-:W-:Y:S05]  /*2f10*/  BSYNC B1 ;  /* 0x0000000000017941 */ /* 0x000fea0003800000 */
.L_x_8604:
[----:B------:R-:W-:Y:S01]  /*2f20*/  LEA R5, R0, 0x3b800000, 0x17 ;  /* 0x3b80000000057811 */ /* 0x000fe200078eb8ff */
[----:B------:R-:W-:-:S05]  /*2f30*/  IMAD.SHL.U32 R0, R3, 0x100000, RZ ;  /* 0x0010000003007824 */ /* 0x000fca00078e00ff */
[----:B------:R-:W-:-:S07]  /*2f40*/  LOP3.LUT R0, R5, R0, R6, 0xfe, !PT ;  /* 0x0000000005007212 */ /* 0x000fce00078efe06 */
.L_x_8603:
[----:B------:R-:W-:Y:S05]  /*2f50*/  BSYNC B0 ;  /* 0x0000000000007941 */ /* 0x000fea0003800000 */
.L_x_8602:
[----:B------:R-:W-:-:S04]  /*2f60*/  F2FP.BF16.F32.PACK_AB R0, RZ, R0 ;  /* 0x00000000ff00723e */ /* 0x000fc800000010ff */
[----:B------:R-:W-:Y:S01]  /*2f70*/  PRMT R24, R0, 0x7610, R24 ;  /* 0x0000761000187816 */ /* 0x000fe20000000018 */
[----:B------:R-:W-:Y:S06]  /*2f80*/  BRA `(.L_x_8587) ;  /* 0x0000000400287947 */ /* 0x000fec0003800000 */
.L_x_8600:
        /* <DEDUP_REMOVED lines=21> */
.L_x_8609:
[----:B------:R-:W-:Y:S05]  /*30e0*/  BSYNC B1 ;  /* 0x0000000000017941 */ /* 0x000fea0003800000 */
.L_x_8608:
[----:B------:R-:W-:Y:S01]  /*30f0*/  LEA R5, R0, 0x37800000, 0x17 ;  /* 0x3780000000057811 */ /* 0x000fe200078eb8ff */
[----:B------:R-:W-:-:S05]  /*3100*/  IMAD.SHL.U32 R0, R3, 0x200000, RZ ;  /* 0x0020000003007824 */ /* 0x000fca00078e00ff */
[----:B------:R-:W-:-:S07]  /*3110*/  LOP3.LUT R0, R5, R0, R6, 0xfe, !PT ;  /* 0x0000000005007212 */ /* 0x000fce00078efe06 */
.L_x_8607:
[----:B------:R-:W-:Y:S05]  /*3120*/  BSYNC B0 ;  /* 0x0000000000007941 */ /* 0x000fea0003800000 */
.L_x_8606:
[----:B------:R-:W-:-:S04]  /*3130*/  F2FP.BF16.F32.PACK_AB R0, RZ, R0 ;  /* 0x00000000ff00723e */ /* 0x000fc800000010ff */
[----:B------:R-:W-:Y:S01]  /*3140*/  PRMT R24, R0, 0x7610, R24 ;  /* 0x0000761000187816 */ /* 0x000fe20000000018 */
[----:B------:R-:W-:Y:S06]  /*3150*/  BRA `(.L_x_8587) ;  /* 0x0000000000b47947 */ /* 0x000fec0003800000 */
.L_x_8599:
        /* <DEDUP_REMOVED lines=14> */
.L_x_8613:
[----:B------:R-:W-:Y:S05]  /*3240*/  BSYNC B0 ;  /* 0x0000000000007941 */ /* 0x000fea0003800000 */
.L_x_8612:
[----:B------:R-:W-:-:S04]  /*3250*/  F2FP.BF16.F32.PACK_AB R0, RZ, R0 ;  /* 0x00000000ff00723e */ /* 0x000fc800000010ff */
[----:B------:R-:W-:Y:S01]  /*3260*/  PRMT R24, R0, 0x7610, R24 ;  /* 0x0000761000187816 */ /* 0x000fe20000000018 */
[----:B------:R-:W-:Y:S06]  /*3270*/  BRA `(.L_x_8587) ;  /* 0x00000000006c7947 */ /* 0x000fec0003800000 */
.L_x_8586:
        /* <DEDUP_REMOVED lines=16> */
.L_x_8614:
[----:B------:R-:W-:Y:S01]  /*3380*/  PRMT R24, RZ, 0x7610, R24 ;  /* 0x00007610ff187816 */ /* 0x000fe20000000018 */
[----:B------:R-:W-:Y:S06]  /*3390*/  BRA `(.L_x_8587) ;  /* 0x0000000000247947 */ /* 0x000fec0003800000 */
.L_x_8611:
[----:B------:R-:W2:Y:S02]  /*33a0*/  LDG.E.64 R4, desc[UR36][R4.64] ;  /* 0x0000002404047981 */ /* 0x000ea4000c1e1b00 */
[----:B--2---:R-:W0:Y:S02]  /*33b0*/  I2F.U64 R0, R4 ;  /* 0x0000000400007312 */ /* 0x004e240000301000 */
[----:B0-----:R-:W-:-:S04]  /*33c0*/  F2FP.BF16.F32.PACK_AB R0, RZ, R0 ;  /* 0x00000000ff00723e */ /* 0x001fc800000010ff */
[----:B------:R-:W-:Y:S01]  /*33d0*/  PRMT R24, R0, 0x7610, R24 ;  /* 0x0000761000187816 */ /* 0x000fe20000000018 */
[----:B------:R-:W-:Y:S06]  /*33e0*/  BRA `(.L_x_8587) ;  /* 0x0000000000107947 */ /* 0x000fec0003800000 */
.L_x_8610:
[----:B------:R-:W2:Y:S02]  /*33f0*/  LDG.E R4, desc[UR36][R4.64] ;  /* 0x0000002404047981 */ /* 0x000ea4000c1e1900 */
[----:B--2---:R-:W-:-:S04]  /*3400*/  I2FP.F32.U32 R0, R4 ;  /* 0x0000000400007245 */ /* 0x004fc80000201000 */
[----:B------:R-:W-:-:S04]  /*3410*/  F2FP.BF16.F32.PACK_AB R0, RZ, R0 ;  /* 0x00000000ff00723e */ /* 0x000fc800000010ff */
[----:B------:R-:W-:-:S07]  /*3420*/  PRMT R24, R0, 0x7610, R24 ;  /* 0x0000761000187816 */ /* 0x000fce0000000018 */
.L_x_8587:
[----:B------:R-:W-:-:S07]  /*3430*/  VIADD R23, R23, 0x80 ;  /* 0x0000008017177836 */ /* 0x000fce0000000000 */
.L_x_8581:
[----:B------:R-:W-:Y:S05]  /*3440*/  BSYNC B6 ;  /* 0x0000000000067941 */ /* 0x000fea0003800000 */
.L_x_8580:
        /* <DEDUP_REMOVED lines=25> */
.L_x_8620:
[----:B------:R-:W2:Y:S02]  /*35e0*/  LDG.E.U8 R4, desc[UR36][R4.64] ;  /* 0x0000002404047981 */ /* 0x000ea4000c1e1100 */
[----:B--2---:R-:W-:-:S04]  /*35f0*/  I2FP.F32.U32 R0, R4 ;  /* 0x0000000400007245 */ /* 0x004fc80000201000 */
[----:B------:R-:W-:-:S04]  /*3600*/  F2FP.BF16.F32.PACK_AB R0, RZ, R0 ;  /* 0x00000000ff00723e */ /* 0x000fc800000010ff */
[----:B------:R-:W-:Y:S01]  /*3610*/  PRMT R18, R0, 0x7610, R18 ;  /* 0x0000761000127816 */ /* 0x000fe20000000012 */
[----:B------:R-:W-:Y:S06]  /*3620*/  BRA `(.L_x_8616) ;  /* 0x0000000c00c87947 */ /* 0x000fec0003800000 */
.L_x_8619:
        /* <DEDUP_REMOVED lines=11> */
.L_x_8623:
[----:B------:R-:W2:Y:S02]  /*36e0*/  LDG.E R4, desc[UR36][R4.64] ;  /* 0x0000002404047981 */ /* 0x000ea4000c1e1900 */
[----:B--2---:R-:W-:-:S04]  /*36f0*/  I2FP.F32.S32 R0, R4 ;  /* 0x0000000400007245 */ /* 0x004fc80000201400 */
[----:B------:R-:W-:-:S04]  /*3700*/  F2FP.BF16.F32.PACK_AB R0, RZ, R0 ;  /* 0x00000000ff00723e */ /* 0x000fc800000010ff */
[----:B------:R-:W-:Y:S01]  /*3710*/  PRMT R18, R0, 0x7610, R18 ;  /* 0x0000761000127816 */ /* 0x000fe20000000012 */
[----:B------:R-:W-:Y:S06]  /*3720*/  BRA `(.L_x_8616) ;  /* 0x0000000c00887947 */ /* 0x000fec0003800000 */
.L_x_8622:
[----:B------:R-:W2:Y:S02]  /*3730*/  LDG.E.U16 R4, desc[UR36][R4.64] ;  /* 0x0000002404047981 */ /* 0x000ea4000c1e1500 */
[----:B--2---:R-:W0:Y:S02]  /*3740*/  I2F.S16 R0, R4 ;  /* 0x0000000400007306 */ /* 0x004e240000101400 */
[----:B0-----:R-:W-:-:S04]  /*3750*/  F2FP.BF16.F32.PACK_AB R0, RZ, R0 ;  /* 0x00000000ff00723e */ /* 0x001fc800000010ff */
[----:B------:R-:W-:Y:S01]  /*3760*/  PRMT R18, R0, 0x7610, R18 ;  /* 0x0000761000127816 */ /* 0x000fe20000000012 */
[----:B------:R-:W-:Y:S06]  /*3770*/  BRA `(.L_x_8616) ;  /* 0x0000000c00747947 */ /* 0x000fec0003800000 */
.L_x_8618:
        /* <DEDUP_REMOVED lines=9> */
.L_x_8625:
[----:B------:R-:W2:Y:S02]  /*3810*/  LDG.E.U16 R0, desc[UR36][R4.64] ;  /* 0x0000002404007981 */ /* 0x000ea4000c1e1500 */
[----:B--2---:R-:W-:-:S05]  /*3820*/  HADD2.F32 R0, -RZ, R0.H0_H0 ;  /* 0x20000000ff007230 */ /* 0x004fca0000004100 */
[----:B------:R-:W-:-:S04]  /*3830*/  F2FP.BF16.F32.PACK_AB R0, RZ, R0 ;  /* 0x00000000ff00723e */ /* 0x000fc800000010ff */
[----:B------:R-:W-:Y:S01]  /*3840*/  PRMT R18, R0, 0x7610, R18 ;  /* 0x0000761000127816 */ /* 0x000fe20000000012 */
[----:B------:R-:W-:Y:S06]  /*3850*/  BRA `(.L_x_8616) ;  /* 0x0000000c003c7947 */ /* 0x000fec0003800000 */
.L_x_8624:
        /* <DEDUP_REMOVED lines=9> */
.L_x_8627:
[----:B------:R-:W2:Y:S02]  /*38f0*/  LDG.E.U16 R4, desc[UR36][R4.64] ;  /* 0x0000002404047981 */ /* 0x000ea4000c1e1500 */
[----:B--2---:R-:W-:-:S05]  /*3900*/  HADD2.F32 R0, -RZ, R4.H0_H0 ;  /* 0x20000004ff007230 */ /* 0x004fca0000004100 */
[----:B------:R-:W-:-:S04]  /*3910*/  F2FP.BF16.F32.PACK_AB R0, RZ, R0 ;  /* 0x00000000ff00723e */ /* 0x000fc800000010ff */
[----:B------:R-:W-:Y:S01]  /*3920*/  PRMT R18, R0, 0x7610, R18 ;  /* 0x0000761000127816 */ /* 0x000fe20000000012 */
[----:B------:R-:W-:Y:S06]  /*3930*/  BRA `(.L_x_8616) ;  /* 0x0000000c00047947 */ /* 0x000fec0003800000 */
.L_x_8626:
        /* <DEDUP_REMOVED lines=9> */
.L_x_8617:
        /* <DEDUP_REMOVED lines=14> */
.L_x_8630:
        /* <DEDUP_REMOVED lines=9> */
.L_x_8629:
        /* <DEDUP_REMOVED lines=28> */
.L_x_8632:
        /* <DEDUP_REMOVED lines=15> */
.L_x_8631:
[----:B------:R1:W5:Y:S01]  /*3df0*/  LDG.E.U16 R18, desc[UR36][R4.64] ;  /* 0x0000002404127981 */ /* 0x000362000c1e1500 */
[----:B------:R-:W-:Y:S05]  /*3e00*/  BRA `(.L_x_8616) ;  /* 0x0000000400d07947 */ /* 0x000fea0003800000 */
.L_x_8628:
        /* <DEDUP_REMOVED lines=13> */
.L_x_8635:
        /* <DEDUP_REMOVED lines=21> */
.L_x_8639:
[----:B------:R-:W-:Y:S05]  /*4030*/  BSYNC B1 ;  /* 0x0000000000017941 */ /* 0x000fea0003800000 */
.L_x_8638:
[----:B------:R-:W-:Y:S01]  /*4040*/  LEA R5, R0, 0x3b800000, 0x17 ;  /* 0x3b80000000057811 */ /* 0x000fe200078eb8ff */
[----:B------:R-:W-:-:S05]  /*4050*/  IMAD.SHL.U32 R0, R3, 0x100000, RZ ;  /* 0x0010000003007824 */ /* 0x000fca00078e00ff */
[----:B------:R-:W-:-:S07]  /*4060*/  LOP3.LUT R0, R5, R0, R6, 0xfe, !PT ;  /* 0x0000000005007212 */ /* 0x000fce00078efe06 */
.L_x_8637:
[----:B------:R-:W-:Y:S05]  /*4070*/  BSYNC B0 ;  /* 0x0000000000007941 */ /* 0x000fea0003800000 */
.L_x_8636:
[----:B------:R-:W-:-:S04]  /*4080*/  F2FP.BF16.F32.PACK_AB R0, RZ, R0 ;  /* 0x00000000ff00723e */ /* 0x000fc800000010ff */
[----:B------:R-:W-:Y:S01]  /*4090*/  PRMT R18, R0, 0x7610, R18 ;  /* 0x0000761000127816 */ /* 0x000fe20000000012 */
[----:B------:R-:W-:Y:S06]  /*40a0*/  BRA `(.L_x_8616) ;  /* 0x0000000400287947 */ /* 0x000fec0003800000 */
.L_x_8634:
        /* <DEDUP_REMOVED lines=21> */
.L_x_8643:
[----:B------:R-:W-:Y:S05]  /*4200*/  BSYNC B1 ;  /* 0x0000000000017941 */ /* 0x000fea0003800000 */
.L_x_8642:
[----:B------:R-:W-:Y:S01]  /*4210*/  LEA R5, R0, 0x37800000, 0x17 ;  /* 0x3780000000057811 */ /* 0x000fe200078eb8ff */
[----:B------:R-:W-:-:S05]  /*4220*/  IMAD.SHL.U32 R0, R3, 0x200000, RZ ;  /* 0x0020000003007824 */ /* 0x000fca00078e00ff */
[----:B------:R-:W-:-:S07]  /*4230*/  LOP3.LUT R0, R5, R0, R6, 0xfe, !PT ;  /* 0x0000000005007212 */ /* 0x000fce00078efe06 */
.L_x_8641:
[----:B------:R-:W-:Y:S05]  /*4240*/  BSYNC B0 ;  /* 0x0000000000007941 */ /* 0x000fea0003800000 */
.L_x_8640:
[----:B------:R-:W-:-:S04]  /*4250*/  F2FP.BF16.F32.PACK_AB R0, RZ, R0 ;  /* 0x00000000ff00723e */ /* 0x000fc800000010ff */
[----:B------:R-:W-:Y:S01]  /*4260*/  PRMT R18, R0, 0x7610, R18 ;  /* 0x0000761000127816 */ /* 0x000fe20000000012 */
[----:B------:R-:W-:Y:S06]  /*4270*/  BRA `(.L_x_8616) ;  /* 0x0000000000b47947 */ /* 0x000fec0003800000 */
.L_x_8633:
        /* <DEDUP_REMOVED lines=14> */
.L_x_8647:
[----:B------:R-:W-:Y:S05]  /*4360*/  BSYNC B0 ;  /* 0x0000000000007941 */ /* 0x000fea0003800000 */
.L_x_8646:
[----:B------:R-:W-:-:S04]  /*4370*/  F2FP.BF16.F32.PACK_AB R0, RZ, R0 ;  /* 0x00000000ff00723e */ /* 0x000fc800000010ff */
[----:B------:R-:W-:Y:S01]  /*4380*/  PRMT R18, R0, 0x7610, R18 ;  /* 0x0000761000127816 */ /* 0x000fe20000000012 */
[----:B------:R-:W-:Y:S06]  /*4390*/  BRA `(.L_x_8616) ;  /* 0x00000000006c7947 */ /* 0x000fec0003800000 */
.L_x_8621:
        /* <DEDUP_REMOVED lines=16> */
.L_x_8648:
[----:B------:R-:W-:Y:S01]  /*44a0*/  PRMT R18, RZ, 0x7610, R18 ;  /* 0x00007610ff127816 */ /* 0x000fe20000000012 */
[----:B------:R-:W-:Y:S06]  /*44b0*/  BRA `(.L_x_8616) ;  /* 0x0000000000247947 */ /* 0x000fec0003800000 */
.L_x_8645:
[----:B------:R-:W2:Y:S02]  /*44c0*/  LDG.E.64 R4, desc[UR36][R4.64] ;  /* 0x0000002404047981 */ /* 0x000ea4000c1e1b00 */
[----:B--2---:R-:W0:Y:S02]  /*44d0*/  I2F.U64 R0, R4 ;  /* 0x0000000400007312 */ /* 0x004e240000301000 */
[----:B0-----:R-:W-:-:S04]  /*44e0*/  F2FP.BF16.F32.PACK_AB R0, RZ, R0 ;  /* 0x00000000ff00723e */ /* 0x001fc800000010ff */
[----:B------:R-:W-:Y:S01]  /*44f0*/  PRMT R18, R0, 0x7610, R18 ;  /* 0x0000761000127816 */ /* 0x000fe20000000012 */
[----:B------:R-:W-:Y:S06]  /*4500*/  BRA `(.L_x_8616) ;  /* 0x0000000000107947 */ /* 0x000fec0003800000 */
.L_x_8644:
[----:B------:R-:W2:Y:S02]  /*4510*/  LDG.E R4, desc[UR36][R4.64] ;  /* 0x0000002404047981 */ /* 0x000ea4000c1e1900 */
[----:B--2---:R-:W-:-:S04]  /*4520*/  I2FP.F32.U32 R0, R4 ;  /* 0x0000000400007245 */ /* 0x004fc80000201000 */
[----:B------:R-:W-:-:S04]  /*4530*/  F2FP.BF16.F32.PACK_AB R0, RZ, R0 ;  /* 0x00000000ff00723e */ /* 0x000fc800000010ff */
[----:B------:R-:W-:-:S07]  /*4540*/  PRMT R18, R0, 0x7610, R18 ;  /* 0x0000761000127816 */ /* 0x000fce0000000012 */
.L_x_8616:
[----:B------:R-:W-:Y:S05]  /*4550*/  BSYNC B6 ;  /* 0x0000000000067941 */ /* 0x000fea0003800000 */
.L_x_8615:
        /* <DEDUP_REMOVED lines=16> */
[----:B------:R-:W3:Y:S01]  /*4660*/  @!P2 MUFU.LG2 R7, R7 ;  /* 0x000000070007a308 */ /* 0x000ee20000000c00 */
[----:B0-----:R-:W-:-:S07]  /*4670*/  @!P3 FMUL.FTZ R4, R0, 0.30103000998497009277 ;  /* 0x3e9a209b0004b820 */ /* 0x001fce0000410000 */
[----:B------:R-:W0:Y:S01]  /*4680*/  @!P0 MUFU.LG2 R5, R5 ;  /* 0x0000000500058308 */ /* 0x000e220000000c00 */
[----:B--2---:R-:W-:-:S07]  /*4690*/  @!P1 FMUL.FTZ R6, R24, 0.30103000998497009277 ;  /* 0x3e9a209b18069820 */ /* 0x004fce0000410000 */
[----:B------:R2:W4:Y:S01]  /*46a0*/  @!P3 F2F.BF16.F32 R3, R4 ;  /* 0x000000040003b304 */ /* 0x0005220000202000 */
[----:B---3--:R-:W-:-:S07]  /*46b0*/  @!P2 FMUL.FTZ R8, R7, 0.30103000998497009277 ;  /* 0x3e9a209b0708a820 */ /* 0x008fce0000410000 */
[----:B------:R2:W3:Y:S01]  /*46c0*/  @!P1 F2F.BF16.F32 R17, R6 ;  /* 0x0000000600119304 */ /* 0x0004e20000202000 */
[----:B0-----:R-:W-:-:S07]  /*46d0*/  @!P0 FMUL.FTZ R0, R5, 0.30103000998497009277 ;  /* 0x3e9a209b05008820 */ /* 0x001fce0000410000 */
[----:B------:R2:W0:Y:S08]  /*46e0*/  @!P2 F2F.BF16.F32 R19, R8 ;  /* 0x000000080013a304 */ /* 0x0004300000202000 */
[----:B------:R2:W0:Y:S01]  /*46f0*/  @!P0 F2F.BF16.F32 R22, R0 ;  /* 0x0000000000168304 */ /* 0x0004220000202000 */
[----:B-1-34-:R-:W-:Y:S05]  /*4700*/  @P3 BRA `(.L_x_8650) ;  /* 0x0000001000443947 */ /* 0x01afea0003800000 */
[----:B--2---:R-:W1:Y:S01]  /*4710*/  LDC.64 R8, c[0x0][0x218] ;  /* 0x00008600ff087b82 */ /* 0x004e620000000a00 */
[----:B------:R-:W-:Y:S01]  /*4720*/  IMAD R0, R2, 0x200, R25 ;  /* 0x0000020002007824 */ /* 0x000fe200078e0219 */
[----:B------:R-:W-:Y:S01]  /*4730*/  PRMT R4, R18, 0x9910, RZ ;  /* 0x0000991012047816 */ /* 0x000fe200000000ff */
[----:B------:R-:W-:Y:S02]  /*4740*/  ULDC UR4, c[0x0][0x238] ;  /* 0x00008e0000047ab9 */ /* 0x000fe40000000800 */
[----:B------:R-:W-:Y:S02]  /*4750*/  IMAD R5, R0, UR4, RZ ;  /* 0x0000000400057c24 */ /* 0x000fe4000f8e02ff */
[----:B------:R-:W-:-:S05]  /*4760*/  IMAD.MOV.U32 R0, RZ, RZ, R4 ;  /* 0x000000ffff007224 */ /* 0x000fca00078e0004 */
[----:B------:R-:W-:Y:S02]  /*4770*/  ISETP.GT.AND P0, PT, R0, 0x9, PT ;  /* 0x000000090000780c */ /* 0x000fe40003f04270 */
[----:B-1----:R-:W-:-:S05]  /*4780*/  IADD3 R8, P1, R5, R8, RZ ;  /* 0x0000000805087210 */ /* 0x002fca0007f3e0ff */
        /* <DEDUP_REMOVED lines=12> */
[----:B------:R-:W1:Y:S02]  /*4850*/  F2I.FTZ.TRUNC.NTZ R3, R3 ;  /* 0x0000000300037305 */ /* 0x000e64000021f100 */
[----:B-1----:R1:W-:Y:S01]  /*4860*/  STG.E.U8 desc[UR36][R8.64], R3 ;  /* 0x0000000308007986 */ /* 0x0023e2000c101124 */
[----:B------:R-:W-:Y:S05]  /*4870*/  BRA `(.L_x_8650) ;  /* 0x0000000c00e87947 */ /* 0x000fea0003800000 */
.L_x_8654:
[----:B------:R-:W-:Y:S02]  /*4880*/  IMAD.U32 R5, R3, 0x10000, RZ ;  /* 0x0001000003057824 */ /* 0x000fe400078e00ff */
[----:B------:R-:W-:-:S04]  /*4890*/  IMAD.MOV.U32 R25, RZ, RZ, R23 ;  /* 0x000000ffff197224 */ /* 0x000fc800078e0017 */
[----:B------:R-:W1:Y:S02]  /*48a0*/  F2I.S64.TRUNC R4, R5 ;  /* 0x0000000500047311 */ /* 0x000e64000020d900 */
[----:B-1----:R1:W-:Y:S01]  /*48b0*/  STG.E.U8 desc[UR36][R8.64], R4 ;  /* 0x0000000408007986 */ /* 0x0023e2000c101124 */
[----:B------:R-:W-:Y:S05]  /*48c0*/  BRA `(.L_x_8650) ;  /* 0x0000000c00d47947 */ /* 0x000fea0003800000 */
.L_x_8653:
        /* <DEDUP_REMOVED lines=8> */
[----:B------:R-:W1:Y:S02]  /*4950*/  F2I.S64.TRUNC R4, R4 ;  /* 0x0000000400047311 */ /* 0x000e64000020d900 */
[----:B-1----:R1:W-:Y:S01]  /*4960*/  STG.E.64 desc[UR36][R8.64], R4 ;  /* 0x0000000408007986 */ /* 0x0023e2000c101b24 */
[----:B------:R-:W-:Y:S05]  /*4970*/  BRA `(.L_x_8650) ;  /* 0x0000000c00a87947 */ /* 0x000fea0003800000 */
.L_x_8657:
[----:B------:R-:W-:Y:S02]  /*4980*/  IMAD.U32 R3, R3, 0x10000, RZ ;  /* 0x0001000003037824 */ /* 0x000fe400078e00ff */
[----:B------:R-:W-:-:S04]  /*4990*/  IMAD.MOV.U32 R25, RZ, RZ, R23 ;  /* 0x000000ffff197224 */ /* 0x000fc800078e0017 */
[----:B------:R-:W1:Y:S02]  /*49a0*/  F2I.FTZ.TRUNC.NTZ R3, R3 ;  /* 0x0000000300037305 */ /* 0x000e64000021f100 */
[----:B-1----:R1:W-:Y:S01]  /*49b0*/  STG.E desc[UR36][R8.64], R3 ;  /* 0x0000000308007986 */ /* 0x0023e2000c101924 */
[----:B------:R-:W-:Y:S05]  /*49c0*/  BRA `(.L_x_8650) ;  /* 0x0000000c00947947 */ /* 0x000fea0003800000 */
.L_x_8656:
[----:B------:R-:W-:Y:S02]  /*49d0*/  IMAD.U32 R3, R3, 0x10000, RZ ;  /* 0x0001000003037824 */ /* 0x000fe400078e00ff */
[----:B------:R-:W-:-:S04]  /*49e0*/  IMAD.MOV.U32 R25, RZ, RZ, R23 ;  /* 0x000000ffff197224 */ /* 0x000fc800078e0017 */
[----:B------:R-:W1:Y:S02]  /*49f0*/  F2I.FTZ.TRUNC.NTZ R3, R3 ;  /* 0x0000000300037305 */ /* 0x000e64000021f100 */
[----:B-1----:R1:W-:Y:S01]  /*4a00*/  STG.E.U16 desc[UR36][R8.64], R3 ;  /* 0x0000000308007986 */ /* 0x0023e2000c101524 */
[----:B------:R-:W-:Y:S05]  /*4a10*/  BRA `(.L_x_8650) ;  /* 0x0000000c00807947 */ /* 0x000fea0003800000 */
.L_x_8652:
        /* <DEDUP_REMOVED lines=10> */
.L_x_8659:
[----:B------:R-:W-:Y:S02]  /*4ac0*/  IMAD.U32 R0, R3, 0x10000, RZ ;  /* 0x0001000003007824 */ /* 0x000fe400078e00ff */
[----:B------:R-:W-:-:S03]  /*4ad0*/  IMAD.MOV.U32 R25, RZ, RZ, R23 ;  /* 0x000000ffff197224 */ /* 0x000fc600078e0017 */
[----:B------:R-:W-:-:S05]  /*4ae0*/  F2FP.F16.F32.PACK_AB R0, RZ, R0 ;  /* 0x00000000ff00723e */ /* 0x000fca00000000ff */
[----:B------:R1:W-:Y:S01]  /*4af0*/  STG.E.U16 desc[UR36][R8.64], R0 ;  /* 0x0000000008007986 */ /* 0x0003e2000c101524 */
[----:B------:R-:W-:Y:S05]  /*4b00*/  BRA `(.L_x_8650) ;  /* 0x0000000c00447947 */ /* 0x000fea0003800000 */
.L_x_8658:
        /* <DEDUP_REMOVED lines=11> */
.L_x_8661:
[----:B------:R-:W-:Y:S02]  /*4bc0*/  IMAD.U32 R3, R3, 0x10000, RZ ;  /* 0x0001000003037824 */ /* 0x000fe400078e00ff */
[----:B------:R-:W-:-:S03]  /*4bd0*/  IMAD.MOV.U32 R25, RZ, RZ, R23 ;  /* 0x000000ffff197224 */ /* 0x000fc600078e0017 */
[----:B------:R-:W-:-:S04]  /*4be0*/  F2FP.F16.F32.PACK_AB R3, RZ, R3 ;  /* 0x00000003ff03723e */ /* 0x000fc800000000ff */
[----:B------:R-:W-:-:S05]  /*4bf0*/  PRMT R3, R3, 0x5410, RZ ;  /* 0x0000541003037816 */ /* 0x000fca00000000ff */
[----:B------:R1:W-:Y:S01]  /*4c00*/  STG.E desc[UR36][R8.64], R3 ;  /* 0x0000000308007986 */ /* 0x0003e2000c101924 */
[----:B------:R-:W-:Y:S05]  /*4c10*/  BRA `(.L_x_8650) ;  /* 0x0000000c00007947 */ /* 0x000fea0003800000 */
.L_x_8660:
[----:B------:R-:W-:Y:S02]  /*4c20*/  IMAD.U32 R4, R3, 0x10000, RZ ;  /* 0x0001000003047824 */ /* 0x000fe400078e00ff */
[----:B------:R-:W-:Y:S02]  /*4c30*/  IMAD.MOV.U32 R25, RZ, RZ, R23 ;  /* 0x000000ffff197224 */ /* 0x000fe400078e0017 */
[----:B------:R-:W-:-:S06]  /*4c40*/  FMUL.FTZ R4, R4, 1 ;  /* 0x3f80000004047820 */ /* 0x000fcc0000410000 */
[----:B------:R-:W1:Y:S02]  /*4c50*/  F2F.F64.F32 R4, R4 ;  /* 0x0000000400047310 */ /* 0x000e640000201800 */
[----:B-1----:R1:W-:Y:S01]  /*4c60*/  STG.E.64 desc[UR36][R8.64], R4 ;  /* 0x0000000408007986 */ /* 0x0023e2000c101b24 */
[----:B------:R-:W-:Y:S05]  /*4c70*/  BRA `(.L_x_8650) ;  /* 0x0000000800e87947 */ /* 0x000fea0003800000 */
.L_x_8651:
        /* <DEDUP_REMOVED lines=14> */
.L_x_8664:
[----:B------:R-:W-:Y:S01]  /*4d60*/  IMAD.U32 R3, R3, 0x10000, RZ ;  /* 0x0001000003037824 */ /* 0x000fe200078e00ff */
[----:B------:R-:W-:Y:S01]  /*4d70*/  CS2R R6, SRZ ;  /* 0x0000000000067805 */ /* 0x000fe2000001ff00 */
[----:B------:R-:W-:Y:S02]  /*4d80*/  IMAD.MOV.U32 R25, RZ, RZ, R23 ;  /* 0x000000ffff197224 */ /* 0x000fe400078e0017 */
[----:B------:R-:W-:-:S04]  /*4d90*/  FMUL.FTZ R3, R3, 1 ;  /* 0x3f80000003037820 */ /* 0x000fc80000410000 */
[----:B------:R-:W1:Y:S02]  /*4da0*/  F2F.F64.F32 R4, R3 ;  /* 0x0000000300047310 */ /* 0x000e640000201800 */
[----:B-1----:R1:W-:Y:S01]  /*4db0*/  STG.E.128 desc[UR36][R8.64], R4 ;  /* 0x0000000408007986 */ /* 0x0023e2000c101d24 */
[----:B------:R-:W-:Y:S05]  /*4dc0*/  BRA `(.L_x_8650) ;  /* 0x0000000800947947 */ /* 0x000fea0003800000 */
.L_x_8663:
        /* <DEDUP_REMOVED lines=21> */
.L_x_8668:
[----:B------:R-:W-:Y:S05]  /*4f20*/  BSYNC B0 ;  /* 0x0000000000007941 */ /* 0x000fea0003800000 */
.L_x_8667:
[----:B------:R-:W-:Y:S01]  /*4f30*/  LOP3.LUT R5, R0, R5, RZ, 0xfc, !PT ;  /* 0x0000000500057212 */ /* 0x000fe200078efcff */
[----:B------:R-:W-:-:S04]  /*4f40*/  IMAD.MOV.U32 R25, RZ, RZ, R23 ;  /* 0x000000ffff197224 */ /* 0x000fc800078e0017 */
[----:B------:R1:W-:Y:S01]  /*4f50*/  STG.E.U8 desc[UR36][R8.64], R5 ;  /* 0x0000000508007986 */ /* 0x0003e2000c101124 */
[----:B------:R-:W-:Y:S05]  /*4f60*/  BRA `(.L_x_8650) ;  /* 0x00000008002c7947 */ /* 0x000fea0003800000 */
.L_x_8666:
        /* <DEDUP_REMOVED lines=13> */
.L_x_8670:
[----:B------:R-:W-:Y:S01]  /*5040*/  IMAD.MOV.U32 R0, RZ, RZ, 0x7f ;  /* 0x0000007fff007424 */ /* 0x000fe200078e00ff */
[----:B------:R-:W-:-:S04]  /*5050*/  ISETP.GT.U32.AND P0, PT, R3, 0x7f800000, PT ;  /* 0x7f8000000300780c */ /* 0x000fc80003f04070 */
[----:B------:R-:W-:-:S09]  /*5060*/  SEL R0, R0, 0x7c, P0 ;  /* 0x0000007c00007807 */ /* 0x000fd20000000000 */
.L_x_8671:
[----:B------:R-:W-:Y:S05]  /*5070*/  BSYNC B0 ;  /* 0x0000000000007941 */ /* 0x000fea0003800000 */
.L_x_8669:
[----:B------:R-:W-:Y:S01]  /*5080*/  LOP3.LUT R3, R5, 0x80000000, RZ, 0xc0, !PT ;  /* 0x8000000005037812 */ /* 0x000fe200078ec0ff */
[----:B------:R-:W-:-:S03]  /*5090*/  IMAD.MOV.U32 R25, RZ, RZ, R23 ;  /* 0x000000ffff197224 */ /* 0x000fc600078e0017 */
[----:B------:R-:W-:-:S04]  /*50a0*/  SHF.R.U32.HI R3, RZ, 0x18, R3 ;  /* 0x00000018ff037819 */ /* 0x000fc80000011603 */
[----:B------:R-:W-:-:S05]  /*50b0*/  LOP3.LUT R3, R0, R3, RZ, 0xfc, !PT ;  /* 0x0000000300037212 */ /* 0x000fca00078efcff */
[----:B------:R1:W-:Y:S01]  /*50c0*/  STG.E.U8 desc[UR36][R8.64], R3 ;  /* 0x0000000308007986 */ /* 0x0003e2000c101124 */
[----:B------:R-:W-:Y:S05]  /*50d0*/  BRA `(.L_x_8650) ;  /* 0x0000000400d07947 */ /* 0x000fea0003800000 */
.L_x_8665:
[----:B------:R1:W-:Y:S01]  /*50e0*/  STG.E.U16 desc[UR36][R8.64], R3 ;  /* 0x0000000308007986 */ /* 0x0003e2000c101524 */
[----:B------:R-:W-:Y:S01]  /*50f0*/  IMAD.MOV.U32 R25, RZ, RZ, R23 ;  /* 0x000000ffff197224 */ /* 0x000fe200078e0017 */
[----:B------:R-:W-:Y:S06]  /*5100*/  BRA `(.L_x_8650) ;  /* 0x0000000400c47947 */ /* 0x000fec0003800000 */
.L_x_8662:
        /* <DEDUP_REMOVED lines=10> */
[----:B------:R-:W1:Y:S02]  /*51b0*/  F2I.FTZ.U32.TRUNC.NTZ R3, R3 ;  /* 0x0000000300037305 */ /* 0x000e64000021f000 */
[----:B-1----:R1:W-:Y:S01]  /*51c0*/  STG.E.U16 desc[UR36][R8.64], R3 ;  /* 0x0000000308007986 */ /* 0x0023e2000c101524 */
[----:B------:R-:W-:Y:S05]  /*51d0*/  BRA `(.L_x_8650) ;  /* 0x0000000400907947 */ /* 0x000fea0003800000 */
.L_x_8674:
        /* <DEDUP_REMOVED lines=17> */
.L_x_8677:
[----:B------:R-:W-:-:S04]  /*52f0*/  LOP3.LUT R3, R5, 0x80000000, RZ, 0xc0, !PT ;  /* 0x8000000005037812 */ /* 0x000fc800078ec0ff */
[----:B------:R-:W-:-:S04]  /*5300*/  SHF.R.U32.HI R3, RZ, 0x18, R3 ;  /* 0x00000018ff037819 */ /* 0x000fc80000011603 */
[----:B------:R-:W-:-:S04]  /*5310*/  LOP3.LUT R0, R0, R3, RZ, 0xfc, !PT ;  /* 0x0000000300007212 */ /* 0x000fc800078efcff */
[----:B------:R-:W-:-:S07]  /*5320*/  PRMT R4, R0, 0x7610, R4 ;  /* 0x0000761000047816 */ /* 0x000fce0000000004 */
.L_x_8676:
[----:B------:R-:W-:Y:S05]  /*5330*/  BSYNC B0 ;  /* 0x0000000000007941 */ /* 0x000fea0003800000 */
.L_x_8675:
[----:B------:R1:W-:Y:S01]  /*5340*/  STG.E.U8 desc[UR36][R8.64], R4 ;  /* 0x0000000408007986 */ /* 0x0003e2000c101124 */
[----:B------:R-:W-:Y:S01]  /*5350*/  IMAD.MOV.U32 R25, RZ, RZ, R23 ;  /* 0x000000ffff197224 */ /* 0x000fe200078e0017 */
[----:B------:R-:W-:Y:S06]  /*5360*/  BRA `(.L_x_8650) ;  /* 0x00000004002c7947 */ /* 0x000fec0003800000 */
.L_x_8673:
        /* <DEDUP_REMOVED lines=17> */
.L_x_8680:
[----:B------:R-:W-:-:S04]  /*5480*/  LOP3.LUT R3, R5, 0x80000000, RZ, 0xc0, !PT ;  /* 0x8000000005037812 */ /* 0x000fc800078ec0ff */
[----:B------:R-:W-:-:S04]  /*5490*/  SHF.R.U32.HI R3, RZ, 0x18, R3 ;  /* 0x00000018ff037819 */ /* 0x000fc80000011603 */
[----:B------:R-:W-:-:S04]  /*54a0*/  LOP3.LUT R0, R0, R3, RZ, 0xfc, !PT ;  /* 0x0000000300007212 */ /* 0x000fc800078efcff */
[----:B------:R-:W-:-:S07]  /*54b0*/  PRMT R4, R0, 0x7610, R4 ;  /* 0x0000761000047816 */ /* 0x000fce0000000004 */
.L_x_8679:
[----:B------:R-:W-:Y:S05]  /*54c0*/  BSYNC B0 ;  /* 0x0000000000007941 */ /* 0x000fea0003800000 */
.L_x_8678:
[----:B------:R1:W-:Y:S01]  /*54d0*/  STG.E.U8 desc[UR36][R8.64], R4 ;  /* 0x0000000408007986 */ /* 0x0003e2000c101124 */
[----:B------:R-:W-:Y:S01]  /*54e0*/  IMAD.MOV.U32 R25, RZ, RZ, R23 ;  /* 0x000000ffff197224 */ /* 0x000fe200078e0017 */
[----:B------:R-:W-:Y:S06]  /*54f0*/  BRA `(.L_x_8650) ;  /* 0x0000000000c87947 */ /* 0x000fec0003800000 */
.L_x_8672:
        /* <DEDUP_REMOVED lines=23> */
.L_x_8655:
[----:B------:R-:W-:Y:S01]  /*5670*/  MOV R14, 0x0 ;  /* 0x00000000000e7802 */ /* 0x000fe20000000f00 */
[----:B------:R-:W-:Y:S01]  /*5680*/  ULDC.64 UR4, c[0x4][0x148] ;  /* 0x0100520000047ab9 */ /* 0x000fe20000000a00 */
[----:B------:R-:W-:Y:S01]  /*5690*/  ULDC.64 UR6, c[0x4][0x150] ;  /* 0x0100540000067ab9 */ /* 0x000fe20000000a00 */
[----:B------:R-:W-:Y:S02]  /*56a0*/  IMAD.U32 R4, RZ, RZ, UR4 ;  /* 0x00000004ff047e24 */ /* 0x000fe4000f8e00ff */
[----:B------:R-:W-:Y:S01]  /*56b0*/  IMAD.U32 R5, RZ, RZ, UR5 ;  /* 0x00000005ff057e24 */ /* 0x000fe2000f8e00ff */
[----:B------:R-:W1:Y:S01]  /*56c0*/  LDC.64 R14, c[0x4][R14] ;  /* 0x010000000e0e7b82 */ /* 0x000e620000000a00 */
        /* <DEDUP_REMOVED lines=10> */
.L_x_8683:
[----:B------:R-:W-:Y:S01]  /*5770*/  IMAD.MOV.U32 R25, RZ, RZ, R23 ;  /* 0x000000ffff197224 */ /* 0x000fe200078e0017 */
[----:B------:R-:W-:Y:S06]  /*5780*/  BRA `(.L_x_8650) ;  /* 0x0000000000247947 */ /* 0x000fec0003800000 */
.L_x_8682:
[----:B------:R-:W-:Y:S02]  /*5790*/  IMAD.U32 R4, R3, 0x10000, RZ ;  /* 0x0001000003047824 */ /* 0x000fe400078e00ff */
[----:B------:R-:W-:-:S04]  /*57a0*/  IMAD.MOV.U32 R25, RZ, RZ, R23 ;  /* 0x000000ffff197224 */ /* 0x000fc800078e0017 */
[----:B------:R-:W1:Y:S02]  /*57b0*/  F2I.U64.TRUNC R4, R4 ;  /* 0x0000000400047311 */ /* 0x000e64000020d800 */
[----:B-1----:R4:W-:Y:S01]  /*57c0*/  STG.E.64 desc[UR36][R8.64], R4 ;  /* 0x0000000408007986 */ /* 0x0029e2000c101b24 */
[----:B------:R-:W-:Y:S05]  /*57d0*/  BRA `(.L_x_8650) ;  /* 0x0000000000107947 */ /* 0x000fea0003800000 */
.L_x_8681:
[----:B------:R-:W-:Y:S02]  /*57e0*/  IMAD.U32 R3, R3, 0x10000, RZ ;  /* 0x0001000003037824 */ /* 0x000fe400078e00ff */
[----:B------:R-:W-:-:S04]  /*57f0*/  IMAD.MOV.U32 R25, RZ, RZ, R23 ;  /* 0x000000ffff197224 */ /* 0x000fc800078e0017 */
[----:B------:R-:W1:Y:S02]  /*5800*/  F2I.FTZ.U32.TRUNC.NTZ R3, R3 ;  /* 0x0000000300037305 */ /* 0x000e64000021f000 */
[----:B-1----:R1:W-:Y:S02]  /*5810*/  STG.E desc[UR36][R8.64], R3 ;  /* 0x0000000308007986 */ /* 0x0023e4000c101924 */
.L_x_8650:
[----:B------:R-:W-:Y:S05]  /*5820*/  BSYNC B6 ;  /* 0x0000000000067941 */ /* 0x000fea0003800000 */
.L_x_8649:
[----:B------:R-:W-:Y:S01]  /*5830*/  ISETP.GE.AND P0, PT, R25, R16, PT ;  /* 0x000000101900720c */ /* 0x000fe20003f06270 */
[----:B------:R-:W-:-:S12]  /*5840*/  BSSY B6, `(.L_x_8684) ;  /* 0x00001fc000067945 */ /* 0x000fd80003800000 */
[----:B------:R-:W-:Y:S05]  /*5850*/  @P0 BRA `(.L_x_8685) ;  /* 0x0000001c00e80947 */ /* 0x000fea0003800000 */
[----:B-1234-:R-:W1:Y:S01]  /*5860*/  LDC.64 R8, c[0x0][0x218] ;  /* 0x00008600ff087b82 */ /* 0x01ee620000000a00 */
        /* <DEDUP_REMOVED lines=17> */
[----:B0-----:R-:W-:-:S04]  /*5980*/  IMAD.U32 R22, R22, 0x10000, RZ ;  /* 0x0001000016167824 */ /* 0x001fc800078e00ff */
[----:B------:R-:W0:Y:S02]  /*5990*/  F2I.FTZ.TRUNC.NTZ R3, R22 ;  /* 0x0000001600037305 */ /* 0x000e24000021f100 */
[----:B0-----:R0:W-:Y:S01]  /*59a0*/  STG.E.U8 desc[UR36][R8.64], R3 ;  /* 0x0000000308007986 */ /* 0x0011e2000c101124 */
[----:B------:R-:W-:Y:S05]  /*59b0*/  BRA `(.L_x_8691) ;  /* 0x0000000c00947947 */ /* 0x000fea0003800000 */
.L_x_8689:
[----:B0-----:R-:W-:-:S06]  /*59c0*/  IMAD.U32 R5, R22, 0x10000, RZ ;  /* 0x0001000016057824 */ /* 0x001fcc00078e00ff */
[----:B------:R-:W0:Y:S02]  /*59d0*/  F2I.S64.TRUNC R4, R5 ;  /* 0x0000000500047311 */ /* 0x000e24000020d900 */
[----:B0-----:R0:W-:Y:S01]  /*59e0*/  STG.E.U8 desc[UR36][R8.64], R4 ;  /* 0x0000000408007986 */ /* 0x0011e2000c101124 */
[----:B------:R-:W-:Y:S05]  /*59f0*/  BRA `(.L_x_8691) ;  /* 0x0000000c00847947 */ /* 0x000fea0003800000 */
.L_x_8688:
[----:B------:R-:W-:-:S13]  /*5a00*/  ISETP.NE.AND P0, PT, R0, 0x2, PT ;  /* 0x000000020000780c */ /* 0x000fda0003f05270 */
[----:B------:R-:W-:Y:S05]  /*5a10*/  @!P0 BRA `(.L_x_8692) ;  /* 0x0000000000308947 */ /* 0x000fea0003800000 */
[----:B------:R-:W-:-:S13]  /*5a20*/  ISETP.NE.AND P0, PT, R0, 0x3, PT ;  /* 0x000000030000780c */ /* 0x000fda0003f05270 */
[----:B------:R-:W-:Y:S05]  /*5a30*/  @!P0 BRA `(.L_x_8693) ;  /* 0x0000000000188947 */ /* 0x000fea0003800000 */
[----:B------:R-:W-:-:S13]  /*5a40*/  ISETP.NE.AND P0, PT, R0, 0x4, PT ;  /* 0x000000040000780c */ /* 0x000fda0003f05270 */
[----:B------:R-:W-:Y:S05]  /*5a50*/  @P0 BRA `(.L_x_8690) ;  /* 0x0000000c000c0947 */ /* 0x000fea0003800000 */
[----:B0-----:R-:W-:-:S06]  /*5a60*/  IMAD.U32 R4, R22, 0x10000, RZ ;  /* 0x0001000016047824 */ /* 0x001fcc00078e00ff */
[----:B------:R-:W0:Y:S02]  /*5a70*/  F2I.S64.TRUNC R4, R4 ;  /* 0x0000000400047311 */ /* 0x000e24000020d900 */
[----:B0-----:R0:W-:Y:S01]  /*5a80*/  STG.E.64 desc[UR36][R8.64], R4 ;  /* 0x0000000408007986 */ /* 0x0011e2000c101b24 */
[----:B------:R-:W-:Y:S05]  /*5a90*/  BRA `(.L_x_8691) ;  /* 0x0000000c005c7947 */ /* 0x000fea0003800000 */
.L_x_8693:
[----:B0-----:R-:W-:-:S04]  /*5aa0*/  IMAD.U32 R22, R22, 0x10000, RZ ;  /* 0x0001000016167824 */ /* 0x001fc800078e00ff */
[----:B------:R-:W0:Y:S02]  /*5ab0*/  F2I.FTZ.TRUNC.NTZ R3, R22 ;  /* 0x0000001600037305 */ /* 0x000e24000021f100 */
[----:B0-----:R0:W-:Y:S01]  /*5ac0*/  STG.E desc[UR36][R8.64], R3 ;  /* 0x0000000308007986 */ /* 0x0011e2000c101924 */
[----:B------:R-:W-:Y:S05]  /*5ad0*/  BRA `(.L_x_8691) ;  /* 0x0000000c004c7947 */ /* 0x000fea0003800000 */
.L_x_8692:
[----:B0-----:R-:W-:-:S04]  /*5ae0*/  IMAD.U32 R22, R22, 0x10000, RZ ;  /* 0x0001000016167824 */ /* 0x001fc800078e00ff */
[----:B------:R-:W0:Y:S02]  /*5af0*/  F2I.FTZ.TRUNC.NTZ R3, R22 ;  /* 0x0000001600037305 */ /* 0x000e24000021f100 */
[----:B0-----:R0:W-:Y:S01]  /*5b00*/  STG.E.U16 desc[UR36][R8.64], R3 ;  /* 0x0000000308007986 */ /* 0x0011e2000c101524 */
[----:B------:R-:W-:Y:S05]  /*5b10*/  BRA `(.L_x_8691) ;  /* 0x0000000c003c7947 */ /* 0x000fea0003800000 */
.L_x_8687:
[----:B------:R-:W-:-:S13]  /*5b20*/  ISETP.GT.AND P0, PT, R0, 0x6, PT ;  /* 0x000000060000780c */ /* 0x000fda0003f04270 */
[----:B------:R-:W-:Y:S05]  /*5b30*/  @P0 BRA `(.L_x_8694) ;  /* 0x00000000002c0947 */ /* 0x000fea0003800000 */
[----:B------:R-:W-:-:S13]  /*5b40*/  ISETP.NE.AND P0, PT, R0, 0x5, PT ;  /* 0x000000050000780c */ /* 0x000fda0003f05270 */
[----:B------:R-:W-:Y:S05]  /*5b50*/  @!P0 BRA `(.L_x_8695) ;  /* 0x0000000000148947 */ /* 0x000fea0003800000 */
[----:B------:R-:W-:-:S13]  /*5b60*/  ISETP.NE.AND P0, PT, R0, 0x6, PT ;  /* 0x000000060000780c */ /* 0x000fda0003f05270 */
[----:B------:R-:W-:Y:S05]  /*5b70*/  @P0 BRA `(.L_x_8690) ;  /* 0x0000000800c40947 */ /* 0x000fea0003800000 */
[----:B0-----:R-:W-:-:S05]  /*5b80*/  IMAD.U32 R3, R22, 0x10000, RZ ;  /* 0x0001000016037824 */ /* 0x001fca00078e00ff */
[----:B------:R0:W-:Y:S01]  /*5b90*/  STG.E desc[UR36][R8.64], R3 ;  /* 0x0000000308007986 */ /* 0x0001e2000c101924 */
[----:B------:R-:W-:Y:S05]  /*5ba0*/  BRA `(.L_x_8691) ;  /* 0x0000000c00187947 */ /* 0x000fea0003800000 */
.L_x_8695:
[----:B0-----:R-:W-:-:S05]  /*5bb0*/  IMAD.U32 R0, R22, 0x10000, RZ ;  /* 0x0001000016007824 */ /* 0x001fca00078e00ff */
[----:B------:R-:W-:-:S05]  /*5bc0*/  F2FP.F16.F32.PACK_AB R0, RZ, R0 ;  /* 0x00000000ff00723e */ /* 0x000fca00000000ff */
[----:B------:R0:W-:Y:S01]  /*5bd0*/  STG.E.U16 desc[UR36][R8.64], R0 ;  /* 0x0000000008007986 */ /* 0x0001e2000c101524 */
[----:B------:R-:W-:Y:S05]  /*5be0*/  BRA `(.L_x_8691) ;  /* 0x0000000c00087947 */ /* 0x000fea0003800000 */
.L_x_8694:
[----:B------:R-:W-:-:S13]  /*5bf0*/  ISETP.NE.AND P0, PT, R0, 0x7, PT ;  /* 0x000000070000780c */ /* 0x000fda0003f05270 */
[----:B------:R-:W-:Y:S05]  /*5c00*/  @!P0 BRA `(.L_x_8696) ;  /* 0x0000000000348947 */ /* 0x000fea0003800000 */
[----:B------:R-:W-:-:S13]  /*5c10*/  ISETP.NE.AND P0, PT, R0, 0x8, PT ;  /* 0x000000080000780c */ /* 0x000fda0003f05270 */
[----:B------:R-:W-:Y:S05]  /*5c20*/  @!P0 BRA `(.L_x_8697) ;  /* 0x0000000000188947 */ /* 0x000fea0003800000 */
[----:B------:R-:W-:-:S13]  /*5c30*/  ISETP.NE.AND P0, PT, R0, 0x9, PT ;  /* 0x000000090000780c */ /* 0x000fda0003f05270 */
[----:B------:R-:W-:Y:S05]  /*5c40*/  @P0 BRA `(.L_x_8690) ;  /* 0x0000000800900947 */ /* 0x000fea0003800000 */
[----:B0-----:R-:W-:Y:S02]  /*5c50*/  IMAD.U32 R22, R22, 0x10000, RZ ;  /* 0x0001000016167824 */ /* 0x001fe400078e00ff */
[----:B------:R-:W-:-:S05]  /*5c60*/  IMAD.MOV.U32 R23, RZ, RZ, RZ ;  /* 0x000000ffff177224 */ /* 0x000fca00078e00ff */
[----:B------:R0:W-:Y:S01]  /*5c70*/  STG.E.64 desc[UR36][R8.64], R22 ;  /* 0x0000001608007986 */ /* 0x0001e2000c101b24 */
[----:B------:R-:W-:Y:S05]  /*5c80*/  BRA `(.L_x_8691) ;  /* 0x0000000800e07947 */ /* 0x000fea0003800000 */
.L_x_8697:
[----:B0-----:R-:W-:-:S05]  /*5c90*/  IMAD.U32 R22, R22, 0x10000, RZ ;  /* 0x0001000016167824 */ /* 0x001fca00078e00ff */
[----:B------:R-:W-:-:S04]  /*5ca0*/  F2FP.F16.F32.PACK_AB R3, RZ, R22 ;  /* 0x00000016ff03723e */ /* 0x000fc800000000ff */
[----:B------:R-:W-:-:S05]  /*5cb0*/  PRMT R3, R3, 0x5410, RZ ;  /* 0x0000541003037816 */ /* 0x000fca00000000ff */
[----:B------:R0:W-:Y:S01]  /*5cc0*/  STG.E desc[UR36][R8.64], R3 ;  /* 0x0000000308007986 */ /* 0x0001e2000c101924 */
[----:B------:R-:W-:Y:S05]  /*5cd0*/  BRA `(.L_x_8691) ;  /* 0x0000000800cc7947 */ /* 0x000fea0003800000 */
.L_x_8696:
[----:B0-----:R-:W-:-:S04]  /*5ce0*/  IMAD.U32 R4, R22, 0x10000, RZ ;  /* 0x0001000016047824 */ /* 0x001fc800078e00ff */
[----:B------:R-:W-:-:S06]  /*5cf0*/  FMUL.FTZ R4, R4, 1 ;  /* 0x3f80000004047820 */ /* 0x000fcc0000410000 */
[----:B------:R-:W0:Y:S02]  /*5d00*/  F2F.F64.F32 R4, R4 ;  /* 0x0000000400047310 */ /* 0x000e240000201800 */
[----:B0-----:R0:W-:Y:S01]  /*5d10*/  STG.E.64 desc[UR36][R8.64], R4 ;  /* 0x0000000408007986 */ /* 0x0011e2000c101b24 */
[----:B------:R-:W-:Y:S05]  /*5d20*/  BRA `(.L_x_8691) ;  /* 0x0000000800b87947 */ /* 0x000fea0003800000 */
.L_x_8686:
        /* <DEDUP_REMOVED lines=8> */
[----:B0-----:R-:W-:-:S05]  /*5db0*/  IMAD.U32 R22, R22, 0x10000, RZ ;  /* 0x0001000016167824 */ /* 0x001fca00078e00ff */
[----:B------:R-:W-:-:S04]  /*5dc0*/  FSETP.NEU.FTZ.AND P0, PT, R22, RZ, PT ;  /* 0x000000ff1600720b */ /* 0x000fc80003f1d000 */
[----:B------:R-:W-:-:S05]  /*5dd0*/  SEL R3, RZ, 0x1, !P0 ;  /* 0x00000001ff037807 */ /* 0x000fca0004000000 */
[----:B------:R0:W-:Y:S01]  /*5de0*/  STG.E.U8 desc[UR36][R8.64], R3 ;  /* 0x0000000308007986 */ /* 0x0001e2000c101124 */
[----:B------:R-:W-:Y:S05]  /*5df0*/  BRA `(.L_x_8691) ;  /* 0x0000000800847947 */ /* 0x000fea0003800000 */
.L_x_8700:
[----:B0-----:R-:W-:Y:S01]  /*5e00*/  IMAD.U32 R22, R22, 0x10000, RZ ;  /* 0x0001000016167824 */ /* 0x001fe200078e00ff */
[----:B------:R-:W-:-:S03]  /*5e10*/  CS2R R6, SRZ ;  /* 0x0000000000067805 */ /* 0x000fc6000001ff00 */
[----:B------:R-:W-:-:S06]  /*5e20*/  FMUL.FTZ R4, R22, 1 ;  /* 0x3f80000016047820 */ /* 0x000fcc0000410000 */
[----:B------:R-:W0:Y:S02]  /*5e30*/  F2F.F64.F32 R4, R4 ;  /* 0x0000000400047310 */ /* 0x000e240000201800 */
[----:B0-----:R0:W-:Y:S01]  /*5e40*/  STG.E.128 desc[UR36][R8.64], R4 ;  /* 0x0000000408007986 */ /* 0x0011e2000c101d24 */
[----:B------:R-:W-:Y:S05]  /*5e50*/  BRA `(.L_x_8691) ;  /* 0x00000008006c7947 */ /* 0x000fea0003800000 */
.L_x_8699:
[----:B------:R-:W-:-:S13]  /*5e60*/  ISETP.NE.AND P0, PT, R0, 0xf, PT ;  /* 0x0000000f0000780c */ /* 0x000fda0003f05270 */
[----:B------:R-:W-:Y:S05]  /*5e70*/  @!P0 BRA `(.L_x_8701) ;  /* 0x0000000000b48947 */ /* 0x000fea0003800000 */
[----:B------:R-:W-:-:S13]  /*5e80*/  ISETP.NE.AND P0, PT, R0, 0x17, PT ;  /* 0x000000170000780c */ /* 0x000fda0003f05270 */
[----:B------:R-:W-:Y:S05]  /*5e90*/  @!P0 BRA `(.L_x_8702) ;  /* 0x0000000000548947 */ /* 0x000fea0003800000 */
[----:B------:R-:W-:-:S13]  /*5ea0*/  ISETP.NE.AND P0, PT, R0, 0x18, PT ;  /* 0x000000180000780c */ /* 0x000fda0003f05270 */
[----:B------:R-:W-:Y:S05]  /*5eb0*/  @P0 BRA `(.L_x_8690) ;  /* 0x0000000400f40947 */ /* 0x000fea0003800000 */
[----:B0-----:R-:W-:Y:S01]  /*5ec0*/  IMAD.U32 R7, R22, 0x10000, RZ ;  /* 0x0001000016077824 */ /* 0x001fe200078e00ff */
        /* <DEDUP_REMOVED lines=14> */
.L_x_8704:
[----:B------:R-:W-:Y:S05]  /*5fb0*/  BSYNC B0 ;  /* 0x0000000000007941 */ /* 0x000fea0003800000 */
.L_x_8703:
[----:B------:R-:W-:-:S05]  /*5fc0*/  LOP3.LUT R5, R0, R5, RZ, 0xfc, !PT ;  /* 0x0000000500057212 */ /* 0x000fca00078efcff */
[----:B------:R0:W-:Y:S01]  /*5fd0*/  STG.E.U8 desc[UR36][R8.64], R5 ;  /* 0x0000000508007986 */ /* 0x0001e2000c101124 */
[----:B------:R-:W-:Y:S05]  /*5fe0*/  BRA `(.L_x_8691) ;  /* 0x0000000800087947 */ /* 0x000fea0003800000 */
.L_x_8702:
[----:B0-----:R-:W-:Y:S01]  /*5ff0*/  IMAD.U32 R5, R22, 0x10000, RZ ;  /* 0x0001000016057824 */ /* 0x001fe200078e00ff */
        /* <DEDUP_REMOVED lines=12> */
.L_x_8706:
[----:B------:R-:W-:Y:S01]  /*60c0*/  IMAD.MOV.U32 R0, RZ, RZ, 0x7f ;  /* 0x0000007fff007424 */ /* 0x000fe200078e00ff */
[----:B------:R-:W-:-:S04]  /*60d0*/  ISETP.GT.U32.AND P0, PT, R3, 0x7f800000, PT ;  /* 0x7f8000000300780c */ /* 0x000fc80003f04070 */
[----:B------:R-:W-:-:S09]  /*60e0*/  SEL R0, R0, 0x7c, P0 ;  /* 0x0000007c00007807 */ /* 0x000fd20000000000 */
.L_x_8707:
[----:B------:R-:W-:Y:S05]  /*60f0*/  BSYNC B0 ;  /* 0x0000000000007941 */ /* 0x000fea0003800000 */
.L_x_8705:
[----:B------:R-:W-:-:S04]  /*6100*/  LOP3.LUT R3, R5, 0x80000000, RZ, 0xc0, !PT ;  /* 0x8000000005037812 */ /* 0x000fc800078ec0ff */
[----:B------:R-:W-:-:S04]  /*6110*/  SHF.R.U32.HI R3, RZ, 0x18, R3 ;  /* 0x00000018ff037819 */ /* 0x000fc80000011603 */
[----:B------:R-:W-:-:S05]  /*6120*/  LOP3.LUT R3, R0, R3, RZ, 0xfc, !PT ;  /* 0x0000000300037212 */ /* 0x000fca00078efcff */
[----:B------:R0:W-:Y:S01]  /*6130*/  STG.E.U8 desc[UR36][R8.64], R3 ;  /* 0x0000000308007986 */ /* 0x0001e2000c101124 */
[----:B------:R-:W-:Y:S05]  /*6140*/  BRA `(.L_x_8691) ;  /* 0x0000000400b07947 */ /* 0x000fea0003800000 */
.L_x_8701:
[----:B0-----:R0:W-:Y:S01]  /*6150*/  STG.E.U16 desc[UR36][R8.64], R22 ;  /* 0x0000001608007986 */ /* 0x0011e2000c101524 */
[----:B------:R-:W-:Y:S05]  /*6160*/  BRA `(.L_x_8691) ;  /* 0x0000000400a87947 */ /* 0x000fea0003800000 */
.L_x_8698:
        /* <DEDUP_REMOVED lines=8> */
[----:B0-----:R-:W-:-:S06]  /*61f0*/  IMAD.U32 R3, R22, 0x10000, RZ ;  /* 0x0001000016037824 */ /* 0x001fcc00078e00ff */
[----:B------:R-:W0:Y:S02]  /*6200*/  F2I.FTZ.U32.TRUNC.NTZ R3, R3 ;  /* 0x0000000300037305 */ /* 0x000e24000021f000 */
[----:B0-----:R4:W-:Y:S01]  /*6210*/  STG.E.U16 desc[UR36][R8.64], R3 ;  /* 0x0000000308007986 */ /* 0x0019e2000c101524 */
[----:B------:R-:W-:Y:S05]  /*6220*/  BRA `(.L_x_8691) ;  /* 0x0000000400787947 */ /* 0x000fea0003800000 */
.L_x_8710:
[----:B0-----:R-:W-:Y:S01]  /*6230*/  IMAD.U32 R5, R22, 0x10000, RZ ;  /* 0x0001000016057824 */ /* 0x001fe200078e00ff */
        /* <DEDUP_REMOVED lines=16> */
.L_x_8713:
[----:B------:R-:W-:-:S04]  /*6340*/  LOP3.LUT R3, R5, 0x80000000, RZ, 0xc0, !PT ;  /* 0x8000000005037812 */ /* 0x000fc800078ec0ff */
[----:B------:R-:W-:-:S04]  /*6350*/  SHF.R.U32.HI R3, RZ, 0x18, R3 ;  /* 0x00000018ff037819 */ /* 0x000fc80000011603 */
[----:B------:R-:W-:-:S04]  /*6360*/  LOP3.LUT R0, R0, R3, RZ, 0xfc, !PT ;  /* 0x0000000300007212 */ /* 0x000fc800078efcff */
[----:B------:R-:W-:-:S07]  /*6370*/  PRMT R4, R0, 0x7610, R4 ;  /* 0x0000761000047816 */ /* 0x000fce0000000004 */
.L_x_8712:
[----:B------:R-:W-:Y:S05]  /*6380*/  BSYNC B0 ;  /* 0x0000000000007941 */ /* 0x000fea0003800000 */
.L_x_8711:
[----:B------:R3:W-:Y:S01]  /*6390*/  STG.E.U8 desc[UR36][R8.64], R4 ;  /* 0x0000000408007986 */ /* 0x0007e2000c101124 */
[----:B------:R-:W-:Y:S05]  /*63a0*/  BRA `(.L_x_8691) ;  /* 0x0000000400187947 */ /* 0x000fea0003800000 */
.L_x_8709:
        /* <DEDUP_REMOVED lines=17> */
.L_x_8716:
[----:B------:R-:W-:-:S04]  /*64c0*/  LOP3.LUT R3, R5, 0x80000000, RZ, 0xc0, !PT ;  /* 0x8000000005037812 */ /* 0x000fc800078ec0ff */
[----:B------:R-:W-:-:S04]  /*64d0*/  SHF.R.U32.HI R3, RZ, 0x18, R3 ;  /* 0x00000018ff037819 */ /* 0x000fc80000011603 */
[----:B------:R-:W-:-:S04]  /*64e0*/  LOP3.LUT R0, R0, R3, RZ, 0xfc, !PT ;  /* 0x0000000300007212 */ /* 0x000fc800078efcff */
[----:B------:R-:W-:-:S07]  /*64f0*/  PRMT R4, R0, 0x7610, R4 ;  /* 0x0000761000047816 */ /* 0x000fce0000000004 */
.L_x_8715:
[----:B------:R-:W-:Y:S05]  /*6500*/  BSYNC B0 ;  /* 0x0000000000007941 */ /* 0x000fea0003800000 */
.L_x_8714:
[----:B------:R0:W-:Y:S01]  /*6510*/  STG.E.U8 desc[UR36][R8.64], R4 ;  /* 0x0000000408007986 */ /* 0x0001e2000c101124 */
[----:B------:R-:W-:Y:S05]  /*6520*/  BRA `(.L_x_8691) ;  /* 0x0000000000b87947 */ /* 0x000fea0003800000 */
.L_x_8708:
[----:B------:R-:W-:-:S13]  /*6530*/  ISETP.NE.AND P0, PT, R0, 0x1c, PT ;  /* 0x0000001c0000780c */ /* 0x000fda0003f05270 */
[----:B------:R-:W-:Y:S05]  /*6540*/  @!P0 BRA `(.L_x_8717) ;  /* 0x0000000000a48947 */ /* 0x000fea0003800000 */
[----:B------:R-:W-:-:S13]  /*6550*/  ISETP.NE.AND P0, PT, R0, 0x1d, PT ;  /* 0x0000001d0000780c */ /* 0x000fda0003f05270 */
[----:B------:R-:W-:Y:S05]  /*6560*/  @!P0 BRA `(.L_x_8718) ;  /* 0x00000000008c8947 */ /* 0x000fea0003800000 */
[----:B------:R-:W-:-:S13]  /*6570*/  ISETP.NE.AND P0, PT, R0, 0x2c, PT ;  /* 0x0000002c0000780c */ /* 0x000fda0003f05270 */
[----:B------:R-:W-:Y:S05]  /*6580*/  @P0 BRA `(.L_x_8690) ;  /* 0x0000000000400947 */ /* 0x000fea0003800000 */
[----:B0-----:R-:W-:-:S05]  /*6590*/  IMAD.U32 R22, R22, 0x10000, RZ ;  /* 0x0001000016167824 */ /* 0x001fca00078e00ff */
        /* <DEDUP_REMOVED lines=15> */
.L_x_8690:
        /* <DEDUP_REMOVED lines=16> */
.L_x_8719:
[----:B------:R-:W-:Y:S05]  /*6790*/  BRA `(.L_x_8691) ;  /* 0x00000000001c7947 */ /* 0x000fea0003800000 */
.L_x_8718:
[----:B0-----:R-:W-:-:S06]  /*67a0*/  IMAD.U32 R4, R22, 0x10000, RZ ;  /* 0x0001000016047824 */ /* 0x001fcc00078e00ff */
[----:B------:R-:W0:Y:S02]  /*67b0*/  F2I.U64.TRUNC R4, R4 ;  /* 0x0000000400047311 */ /* 0x000e24000020d800 */
[----:B0-----:R2:W-:Y:S01]  /*67c0*/  STG.E.64 desc[UR36][R8.64], R4 ;  /* 0x0000000408007986 */ /* 0x0015e2000c101b24 */
[----:B------:R-:W-:Y:S05]  /*67d0*/  BRA `(.L_x_8691) ;  /* 0x00000000000c7947 */ /* 0x000fea0003800000 */
.L_x_8717:
[----:B0-----:R-:W-:-:S04]  /*67e0*/  IMAD.U32 R22, R22, 0x10000, RZ ;  /* 0x0001000016167824 */ /* 0x001fc800078e00ff */
[----:B------:R-:W0:Y:S02]  /*67f0*/  F2I.FTZ.U32.TRUNC.NTZ R3, R22 ;  /* 0x0000001600037305 */ /* 0x000e24000021f000 */
[----:B0-----:R0:W-:Y:S02]  /*6800*/  STG.E desc[UR36][R8.64], R3 ;  /* 0x0000000308007986 */ /* 0x0011e4000c101924 */
.L_x_8691:
        /* <DEDUP_REMOVED lines=25> */
.L_x_8723:
[----:B------:R-:W-:-:S06]  /*69a0*/  IMAD.U32 R5, R17, 0x10000, RZ ;  /* 0x0001000011057824 */ /* 0x000fcc00078e00ff */
[----:B------:R-:W0:Y:S02]  /*69b0*/  F2I.S64.TRUNC R4, R5 ;  /* 0x0000000500047311 */ /* 0x000e24000020d900 */
[----:B0-----:R3:W-:Y:S01]  /*69c0*/  STG.E.U8 desc[UR36][R8.64], R4 ;  /* 0x0000000408007986 */ /* 0x0017e2000c101124 */
[----:B------:R-:W-:Y:S05]  /*69d0*/  BRA `(.L_x_8725) ;  /* 0x0000000c00847947 */ /* 0x000fea0003800000 */
.L_x_8722:
        /* <DEDUP_REMOVED lines=10> */
.L_x_8727:
[----:B------:R-:W-:-:S06]  /*6a80*/  IMAD.U32 R17, R17, 0x10000, RZ ;  /* 0x0001000011117824 */ /* 0x000fcc00078e00ff */
[----:B------:R-:W0:Y:S02]  /*6a90*/  F2I.FTZ.TRUNC.NTZ R17, R17 ;  /* 0x0000001100117305 */ /* 0x000e24000021f100 */
[----:B0-----:R2:W-:Y:S01]  /*6aa0*/  STG.E desc[UR36][R8.64], R17 ;  /* 0x0000001108007986 */ /* 0x0015e2000c101924 */
[----:B------:R-:W-:Y:S05]  /*6ab0*/  BRA `(.L_x_8725) ;  /* 0x0000000c004c7947 */ /* 0x000fea0003800000 */
.L_x_8726:
[----:B------:R-:W-:-:S06]  /*6ac0*/  IMAD.U32 R17, R17, 0x10000, RZ ;  /* 0x0001000011117824 */ /* 0x000fcc00078e00ff */
[----:B------:R-:W0:Y:S02]  /*6ad0*/  F2I.FTZ.TRUNC.NTZ R17, R17 ;  /* 0x0000001100117305 */ /* 0x000e24000021f100 */
[----:B0-----:R0:W-:Y:S01]  /*6ae0*/  STG.E.U16 desc[UR36][R8.64], R17 ;  /* 0x0000001108007986 */ /* 0x0011e2000c101524 */
[----:B------:R-:W-:Y:S05]  /*6af0*/  BRA `(.L_x_8725) ;  /* 0x0000000c003c7947 */ /* 0x000fea0003800000 */
.L_x_8721:
        /* <DEDUP_REMOVED lines=9> */
.L_x_8729:
[----:B------:R-:W-:-:S05]  /*6b90*/  IMAD.U32 R0, R17, 0x10000, RZ ;  /* 0x0001000011007824 */ /* 0x000fca00078e00ff */
[----:B------:R-:W-:-:S05]  /*6ba0*/  F2FP.F16.F32.PACK_AB R0, RZ, R0 ;  /* 0x00000000ff00723e */ /* 0x000fca00000000ff */
[----:B------:R0:W-:Y:S01]  /*6bb0*/  STG.E.U16 desc[UR36][R8.64], R0 ;  /* 0x0000000008007986 */ /* 0x0001e2000c101524 */
[----:B------:R-:W-:Y:S05]  /*6bc0*/  BRA `(.L_x_8725) ;  /* 0x0000000c00087947 */ /* 0x000fea0003800000 */
.L_x_8728:
        /* <DEDUP_REMOVED lines=10> */
.L_x_8731:
[----:B------:R-:W-:-:S05]  /*6c70*/  IMAD.U32 R17, R17, 0x10000, RZ ;  /* 0x0001000011117824 */ /* 0x000fca00078e00ff */
[----:B------:R-:W-:-:S04]  /*6c80*/  F2FP.F16.F32.PACK_AB R3, RZ, R17 ;  /* 0x00000011ff03723e */ /* 0x000fc800000000ff */
[----:B------:R-:W-:-:S05]  /*6c90*/  PRMT R3, R3, 0x5410, RZ ;  /* 0x0000541003037816 */ /* 0x000fca00000000ff */
[----:B------:R0:W-:Y:S01]  /*6ca0*/  STG.E desc[UR36][R8.64], R3 ;  /* 0x0000000308007986 */ /* 0x0001e2000c101924 */
[----:B------:R-:W-:Y:S05]  /*6cb0*/  BRA `(.L_x_8725) ;  /* 0x0000000800cc7947 */ /* 0x000fea0003800000 */
.L_x_8730:
[----:B------:R-:W-:-:S04]  /*6cc0*/  IMAD.U32 R4, R17, 0x10000, RZ ;  /* 0x0001000011047824 */ /* 0x000fc800078e00ff */
[----:B------:R-:W-:-:S06]  /*6cd0*/  FMUL.FTZ R4, R4, 1 ;  /* 0x3f80000004047820 */ /* 0x000fcc0000410000 */
[----:B------:R-:W0:Y:S02]  /*6ce0*/  F2F.F64.F32 R4, R4 ;  /* 0x0000000400047310 */ /* 0x000e240000201800 */
[----:B0-----:R0:W-:Y:S01]  /*6cf0*/  STG.E.64 desc[UR36][R8.64], R4 ;  /* 0x0000000408007986 */ /* 0x0011e2000c101b24 */
[----:B------:R-:W-:Y:S05]  /*6d00*/  BRA `(.L_x_8725) ;  /* 0x0000000800b87947 */ /* 0x000fea0003800000 */
.L_x_8720:
        /* <DEDUP_REMOVED lines=13> */
.L_x_8734:
[----:B------:R-:W-:Y:S01]  /*6de0*/  IMAD.U32 R17, R17, 0x10000, RZ ;  /* 0x0001000011117824 */ /* 0x000fe200078e00ff */
[----:B------:R-:W-:-:S03]  /*6df0*/  CS2R R6, SRZ ;  /* 0x0000000000067805 */ /* 0x000fc6000001ff00 */
[----:B------:R-:W-:-:S06]  /*6e00*/  FMUL.FTZ R4, R17, 1 ;  /* 0x3f80000011047820 */ /* 0x000fcc0000410000 */
[----:B------:R-:W0:Y:S02]  /*6e10*/  F2F.F64.F32 R4, R4 ;  /* 0x0000000400047310 */ /* 0x000e240000201800 */
[----:B0-----:R0:W-:Y:S01]  /*6e20*/  STG.E.128 desc[UR36][R8.64], R4 ;  /* 0x0000000408007986 */ /* 0x0011e2000c101d24 */
[----:B------:R-:W-:Y:S05]  /*6e30*/  BRA `(.L_x_8725) ;  /* 0x00000008006c7947 */ /* 0x000fea0003800000 */
.L_x_8733:
        /* <DEDUP_REMOVED lines=21> */
.L_x_8738:
[----:B------:R-:W-:Y:S05]  /*6f90*/  BSYNC B0 ;  /* 0x0000000000007941 */ /* 0x000fea0003800000 */
.L_x_8737:
[----:B------:R-:W-:-:S05]  /*6fa0*/  LOP3.LUT R5, R0, R5, RZ, 0xfc, !PT ;  /* 0x0000000500057212 */ /* 0x000fca00078efcff */
[----:B------:R0:W-:Y:S01]  /*6fb0*/  STG.E.U8 desc[UR36][R8.64], R5 ;  /* 0x0000000508007986 */ /* 0x0001e2000c101124 */
[----:B------:R-:W-:Y:S05]  /*6fc0*/  BRA `(.L_x_8725) ;  /* 0x0000000800087947 */ /* 0x000fea0003800000 */
.L_x_8736:
        /* <DEDUP_REMOVED lines=13> */
.L_x_8740:
[----:B------:R-:W-:Y:S01]  /*70a0*/  IMAD.MOV.U32 R0, RZ, RZ, 0x7f ;  /* 0x0000007fff007424 */ /* 0x000fe200078e00ff */
[----:B------:R-:W-:-:S04]  /*70b0*/  ISETP.GT.U32.AND P0, PT, R3, 0x7f800000, PT ;  /* 0x7f8000000300780c */ /* 0x000fc80003f04070 */
[----:B------:R-:W-:-:S09]  /*70c0*/  SEL R0, R0, 0x7c, P0 ;  /* 0x0000007c00007807 */ /* 0x000fd20000000000 */
.L_x_8741:
[----:B------:R-:W-:Y:S05]  /*70d0*/  BSYNC B0 ;  /* 0x0000000000007941 */ /* 0x000fea0003800000 */
.L_x_8739:
[----:B------:R-:W-:-:S04]  /*70e0*/  LOP3.LUT R3, R17, 0x80000000, RZ, 0xc0, !PT ;  /* 0x8000000011037812 */ /* 0x000fc800078ec0ff */
[----:B------:R-:W-:-:S04]  /*70f0*/  SHF.R.U32.HI R3, RZ, 0x18, R3 ;  /* 0x00000018ff037819 */ /* 0x000fc80000011603 */
[----:B------:R-:W-:-:S05]  /*7100*/  LOP3.LUT R3, R0, R3, RZ, 0xfc, !PT ;  /* 0x0000000300037212 */ /* 0x000fca00078efcff */
[----:B------:R0:W-:Y:S01]  /*7110*/  STG.E.U8 desc[UR36][R8.64], R3 ;  /* 0x0000000308007986 */ /* 0x0001e2000c101124 */
[----:B------:R-:W-:Y:S05]  /*7120*/  BRA `(.L_x_8725) ;  /* 0x0000000400b07947 */ /* 0x000fea0003800000 */
.L_x_8735:
[----:B------:R0:W-:Y:S01]  /*7130*/  STG.E.U16 desc[UR36][R8.64], R17 ;  /* 0x0000001108007986 */ /* 0x0001e2000c101524 */
[----:B------:R-:W-:Y:S05]  /*7140*/  BRA `(.L_x_8725) ;  /* 0x0000000400a87947 */ /* 0x000fea0003800000 */
.L_x_8732:
        /* <DEDUP_REMOVED lines=12> */
.L_x_8744:
        /* <DEDUP_REMOVED lines=17> */
.L_x_8747:
[----:B------:R-:W-:-:S04]  /*7320*/  LOP3.LUT R3, R17, 0x80000000, RZ, 0xc0, !PT ;  /* 0x8000000011037812 */ /* 0x000fc800078ec0ff */
[----:B------:R-:W-:-:S04]  /*7330*/  SHF.R.U32.HI R3, RZ, 0x18, R3 ;  /* 0x00000018ff037819 */ /* 0x000fc80000011603 */
[----:B------:R-:W-:-:S04]  /*7340*/  LOP3.LUT R0, R0, R3, RZ, 0xfc, !PT ;  /* 0x0000000300007212 */ /* 0x000fc800078efcff */
[----:B------:R-:W-:-:S07]  /*7350*/  PRMT R4, R0, 0x7610, R4 ;  /* 0x0000761000047816 */ /* 0x000fce0000000004 */
.L_x_8746:
[----:B------:R-:W-:Y:S05]  /*7360*/  BSYNC B0 ;  /* 0x0000000000007941 */ /* 0x000fea0003800000 */
.L_x_8745:
[----:B------:R0:W-:Y:S01]  /*7370*/  STG.E.U8 desc[UR36][R8.64], R4 ;  /* 0x0000000408007986 */ /* 0x0001e2000c101124 */
[----:B------:R-:W-:Y:S05]  /*7380*/  BRA `(.L_x_8725) ;  /* 0x0000000400187947 */ /* 0x000fea0003800000 */
.L_x_8743:
        /* <DEDUP_REMOVED lines=17> */
.L_x_8750:
[----:B------:R-:W-:-:S04]  /*74a0*/  LOP3.LUT R3, R17, 0x80000000, RZ, 0xc0, !PT ;  /* 0x8000000011037812 */ /* 0x000fc800078ec0ff */
[----:B------:R-:W-:-:S04]  /*74b0*/  SHF.R.U32.HI R3, RZ, 0x18, R3 ;  /* 0x00000018ff037819 */ /* 0x000fc80000011603 */
[----:B------:R-:W-:-:S04]  /*74c0*/  LOP3.LUT R0, R0, R3, RZ, 0xfc, !PT ;  /* 0x0000000300007212 */ /* 0x000fc800078efcff */
[----:B------:R-:W-:-:S07]  /*74d0*/  PRMT R4, R0, 0x7610, R4 ;  /* 0x0000761000047816 */ /* 0x000fce0000000004 */
.L_x_8749:
[----:B------:R-:W-:Y:S05]  /*74e0*/  BSYNC B0 ;  /* 0x0000000000007941 */ /* 0x000fea0003800000 */
.L_x_8748:
[----:B------:R0:W-:Y:S01]  /*74f0*/  STG.E.U8 desc[UR36][R8.64], R4 ;  /* 0x0000000408007986 */ /* 0x0001e2000c101124 */
[----:B------:R-:W-:Y:S05]  /*7500*/  BRA `(.L_x_8725) ;  /* 0x0000000000b87947 */ /* 0x000fea0003800000 */
.L_x_8742:
        /* <DEDUP_REMOVED lines=22> */
.L_x_8724:
        /* <DEDUP_REMOVED lines=16> */
.L_x_8753:
[----:B------:R-:W-:Y:S05]  /*7770*/  BRA `(.L_x_8725) ;  /* 0x00000000001c7947 */ /* 0x000fea0003800000 */
.L_x_8752:
[----:B------:R-:W-:-:S06]  /*7780*/  IMAD.U32 R4, R17, 0x10000, RZ ;  /* 0x0001000011047824 */ /* 0x000fcc00078e00ff */
[----:B------:R-:W0:Y:S02]  /*7790*/  F2I.U64.TRUNC R4, R4 ;  /* 0x0000000400047311 */ /* 0x000e24000020d800 */
[----:B0-----:R0:W-:Y:S01]  /*77a0*/  STG.E.64 desc[UR36][R8.64], R4 ;  /* 0x0000000408007986 */ /* 0x0011e2000c101b24 */
[----:B------:R-:W-:Y:S05]  /*77b0*/  BRA `(.L_x_8725) ;  /* 0x00000000000c7947 */ /* 0x000fea0003800000 */
.L_x_8751:
[----:B------:R-:W-:-:S06]  /*77c0*/  IMAD.U32 R17, R17, 0x10000, RZ ;  /* 0x0001000011117824 */ /* 0x000fcc00078e00ff */
[----:B------:R-:W0:Y:S02]  /*77d0*/  F2I.FTZ.U32.TRUNC.NTZ R17, R17 ;  /* 0x0000001100117305 */ /* 0x000e24000021f000 */
[----:B0-----:R0:W-:Y:S02]  /*77e0*/  STG.E desc[UR36][R8.64], R17 ;  /* 0x0000001108007986 */ /* 0x0011e4000c101924 */
.L_x_8725:
[----:B------:R-:W-:-:S07]  /*77f0*/  VIADD R25, R25, 0x80 ;  /* 0x0000008019197836 */ /* 0x000fce0000000000 */
.L_x_8685:
[----:B------:R-:W-:Y:S05]  /*7800*/  BSYNC B6 ;  /* 0x0000000000067941 */ /* 0x000fea0003800000 */
.L_x_8684:
        /* <DEDUP_REMOVED lines=21> */
[----:B0-----:R-:W-:Y:S01]  /*7960*/  STG.E.U8 desc[UR36][R2.64], R19 ;  /* 0x0000001302007986 */ /* 0x001fe2000c101124 */
[----:B------:R-:W-:Y:S05]  /*7970*/  EXIT ;  /* 0x000000000000794d */ /* 0x000fea0003800000 */
.L_x_8757:
[----:B------:R-:W-:-:S06]  /*7980*/  IMAD.U32 R5, R19, 0x10000, RZ ;  /* 0x0001000013057824 */ /* 0x000fcc00078e00ff */
[----:B------:R-:W0:Y:S02]  /*7990*/  F2I.S64.TRUNC R4, R5 ;  /* 0x0000000500047311 */ /* 0x000e24000020d900 */
[----:B0-----:R-:W-:Y:S01]  /*79a0*/  STG.E.U8 desc[UR36][R2.64], R4 ;  /* 0x0000000402007986 */ /* 0x001fe2000c101124 */
[----:B------:R-:W-:Y:S05]  /*79b0*/  EXIT ;  /* 0x000000000000794d */ /* 0x000fea0003800000 */
.L_x_8756:
        /* <DEDUP_REMOVED lines=10> */
.L_x_8760:
[----:B------:R-:W-:-:S06]  /*7a60*/  IMAD.U32 R19, R19, 0x10000, RZ ;  /* 0x0001000013137824 */ /* 0x000fcc00078e00ff */
[----:B------:R-:W0:Y:S02]  /*7a70*/  F2I.FTZ.TRUNC.NTZ R19, R19 ;  /* 0x0000001300137305 */ /* 0x000e24000021f100 */
[----:B0-----:R-:W-:Y:S01]  /*7a80*/  STG.E desc[UR36][R2.64], R19 ;  /* 0x0000001302007986 */ /* 0x001fe2000c101924 */
[----:B------:R-:W-:Y:S05]  /*7a90*/  EXIT ;  /* 0x000000000000794d */ /* 0x000fea0003800000 */
.L_x_8759:
[----:B------:R-:W-:-:S06]  /*7aa0*/  IMAD.U32 R19, R19, 0x10000, RZ ;  /* 0x0001000013137824 */ /* 0x000fcc00078e00ff */
[----:B------:R-:W0:Y:S02]  /*7ab0*/  F2I.FTZ.TRUNC.NTZ R19, R19 ;  /* 0x0000001300137305 */ /* 0x000e24000021f100 */
[----:B0-----:R-:W-:Y:S01]  /*7ac0*/  STG.E.U16 desc[UR36][R2.64], R19 ;  /* 0x0000001302007986 */ /* 0x001fe2000c101524 */
[----:B------:R-:W-:Y:S05]  /*7ad0*/  EXIT ;  /* 0x000000000000794d */ /* 0x000fea0003800000 */
.L_x_8755:
        /* <DEDUP_REMOVED lines=9> */
.L_x_8762:
[----:B------:R-:W-:-:S05]  /*7b70*/  IMAD.U32 R0, R19, 0x10000, RZ ;  /* 0x0001000013007824 */ /* 0x000fca00078e00ff */
[----:B------:R-:W-:-:S05]  /*7b80*/  F2FP.F16.F32.PACK_AB R0, RZ, R0 ;  /* 0x00000000ff00723e */ /* 0x000fca00000000ff */
[----:B------:R-:W-:Y:S01]  /*7b90*/  STG.E.U16 desc[UR36][R2.64], R0 ;  /* 0x0000000002007986 */ /* 0x000fe2000c101524 */
[----:B------:R-:W-:Y:S05]  /*7ba0*/  EXIT ;  /* 0x000000000000794d */ /* 0x000fea0003800000 */
.L_x_8761:
        /* <DEDUP_REMOVED lines=10> */
.L_x_8764:
[----:B------:R-:W-:-:S05]  /*7c50*/  IMAD.U32 R19, R19, 0x10000, RZ ;  /* 0x0001000013137824 */ /* 0x000fca00078e00ff */
[----:B------:R-:W-:-:S04]  /*7c60*/  F2FP.F16.F32.PACK_AB R5, RZ, R19 ;  /* 0x00000013ff05723e */ /* 0x000fc800000000ff */
[----:B------:R-:W-:-:S05]  /*7c70*/  PRMT R5, R5, 0x5410, RZ ;  /* 0x0000541005057816 */ /* 0x000fca00000000ff */
[----:B------:R-:W-:Y:S01]  /*7c80*/  STG.E desc[UR36][R2.64], R5 ;  /* 0x0000000502007986 */ /* 0x000fe2000c101924 */
[----:B------:R-:W-:Y:S05]  /*7c90*/  EXIT ;  /* 0x000000000000794d */ /* 0x000fea0003800000 */
.L_x_8763:
[----:B------:R-:W-:-:S04]  /*7ca0*/  IMAD.U32 R4, R19, 0x10000, RZ ;  /* 0x0001000013047824 */ /* 0x000fc800078e00ff */
[----:B------:R-:W-:-:S06]  /*7cb0*/  FMUL.FTZ R4, R4, 1 ;  /* 0x3f80000004047820 */ /* 0x000fcc0000410000 */
[----:B------:R-:W0:Y:S02]  /*7cc0*/  F2F.F64.F32 R4, R4 ;  /* 0x0000000400047310 */ /* 0x000e240000201800 */
[----:B0-----:R-:W-:Y:S01]  /*7cd0*/  STG.E.64 desc[UR36][R2.64], R4 ;  /* 0x0000000402007986 */ /* 0x001fe2000c101b24 */
[----:B------:R-:W-:Y:S05]  /*7ce0*/  EXIT ;  /* 0x000000000000794d */ /* 0x000fea0003800000 */
.L_x_8754:
        /* <DEDUP_REMOVED lines=13> */
.L_x_8767:
[----:B------:R-:W-:Y:S01]  /*7dc0*/  IMAD.U32 R19, R19, 0x10000, RZ ;  /* 0x0001000013137824 */ /* 0x000fe200078e00ff */
[----:B------:R-:W-:-:S03]  /*7dd0*/  CS2R R6, SRZ ;  /* 0x0000000000067805 */ /* 0x000fc6000001ff00 */
[----:B------:R-:W-:-:S06]  /*7de0*/  FMUL.FTZ R4, R19, 1 ;  /* 0x3f80000013047820 */ /* 0x000fcc0000410000 */
[----:B------:R-:W0:Y:S02]  /*7df0*/  F2F.F64.F32 R4, R4 ;  /* 0x0000000400047310 */ /* 0x000e240000201800 */
[----:B0-----:R-:W-:Y:S01]  /*7e00*/  STG.E.128 desc[UR36][R2.64], R4 ;  /* 0x0000000402007986 */ /* 0x001fe2000c101d24 */
[----:B------:R-:W-:Y:S05]  /*7e10*/  EXIT ;  /* 0x000000000000794d */ /* 0x000fea0003800000 */
.L_x_8766:
        /* <DEDUP_REMOVED lines=21> */
.L_x_8771:
[----:B------:R-:W-:Y:S05]  /*7f70*/  BSYNC B0 ;  /* 0x0000000000007941 */ /* 0x000fea0003800000 */
.L_x_8770:
[----:B------:R-:W-:-:S05]  /*7f80*/  LOP3.LUT R5, R0, R5, RZ, 0xfc, !PT ;  /* 0x0000000500057212 */ /* 0x000fca00078efcff */
[----:B------:R-:W-:Y:S01]  /*7f90*/  STG.E.U8 desc[UR36][R2.64], R5 ;  /* 0x0000000502007986 */ /* 0x000fe2000c101124 */
[----:B------:R-:W-:Y:S05]  /*7fa0*/  EXIT ;  /* 0x000000000000794d */ /* 0x000fea0003800000 */
.L_x_8769:
        /* <DEDUP_REMOVED lines=13> */
.L_x_8773:
[----:B------:R-:W-:Y:S01]  /*8080*/  IMAD.MOV.U32 R0, RZ, RZ, 0x7f ;  /* 0x0000007fff007424 */ /* 0x000fe200078e00ff */
[----:B------:R-:W-:-:S04]  /*8090*/  ISETP.GT.U32.AND P0, PT, R4, 0x7f800000, PT ;  /* 0x7f8000000400780c */ /* 0x000fc80003f04070 */
[----:B------:R-:W-:-:S09]  /*80a0*/  SEL R0, R0, 0x7c, P0 ;  /* 0x0000007c00007807 */ /* 0x000fd20000000000 */
.L_x_8774:
[----:B------:R-:W-:Y:S05]  /*80b0*/  BSYNC B0 ;  /* 0x0000000000007941 */ /* 0x000fea0003800000 */
.L_x_8772:
[----:B------:R-:W-:-:S04]  /*80c0*/  LOP3.LUT R4, R19, 0x80000000, RZ, 0xc0, !PT ;  /* 0x8000000013047812 */ /* 0x000fc800078ec0ff */
[----:B------:R-:W-:-:S04]  /*80d0*/  SHF.R.U32.HI R5, RZ, 0x18, R4 ;  /* 0x00000018ff057819 */ /* 0x000fc80000011604 */
[----:B------:R-:W-:-:S05]  /*80e0*/  LOP3.LUT R5, R0, R5, RZ, 0xfc, !PT ;  /* 0x0000000500057212 */ /* 0x000fca00078efcff */
[----:B------:R-:W-:Y:S01]  /*80f0*/  STG.E.U8 desc[UR36][R2.64], R5 ;  /* 0x0000000502007986 */ /* 0x000fe2000c101124 */
[----:B------:R-:W-:Y:S05]  /*8100*/  EXIT ;  /* 0x000000000000794d */ /* 0x000fea0003800000 */
.L_x_8768:
[----:B------:R-:W-:Y:S01]  /*8110*/  STG.E.U16 desc[UR36][R2.64], R19 ;  /* 0x0000001302007986 */ /* 0x000fe2000c101524 */
[----:B------:R-:W-:Y:S05]  /*8120*/  EXIT ;  /* 0x000000000000794d */ /* 0x000fea0003800000 */
.L_x_8765:
        /* <DEDUP_REMOVED lines=12> */
.L_x_8777:
        /* <DEDUP_REMOVED lines=17> */
.L_x_8780:
[----:B------:R-:W-:-:S04]  /*8300*/  LOP3.LUT R0, R19, 0x80000000, RZ, 0xc0, !PT ;  /* 0x8000000013007812 */ /* 0x000fc800078ec0ff */
[----:B------:R-:W-:-:S04]  /*8310*/  SHF.R.U32.HI R5, RZ, 0x18, R0 ;  /* 0x00000018ff057819 */ /* 0x000fc80000011600 */
[----:B------:R-:W-:-:S04]  /*8320*/  LOP3.LUT R4, R4, R5, RZ, 0xfc, !PT ;  /* 0x0000000504047212 */ /* 0x000fc800078efcff */
[----:B------:R-:W-:-:S07]  /*8330*/  PRMT R0, R4, 0x7610, R0 ;  /* 0x0000761004007816 */ /* 0x000fce0000000000 */
.L_x_8779:
[----:B------:R-:W-:Y:S05]  /*8340*/  BSYNC B0 ;  /* 0x0000000000007941 */ /* 0x000fea0003800000 */
.L_x_8778:
[----:B------:R-:W-:Y:S01]  /*8350*/  STG.E.U8 desc[UR36][R2.64], R0 ;  /* 0x0000000002007986 */ /* 0x000fe2000c101124 */
[----:B------:R-:W-:Y:S05]  /*8360*/  EXIT ;  /* 0x000000000000794d */ /* 0x000fea0003800000 */
.L_x_8776:
        /* <DEDUP_REMOVED lines=17> */
.L_x_8783:
[----:B------:R-:W-:-:S04]  /*8480*/  LOP3.LUT R0, R19, 0x80000000, RZ, 0xc0, !PT ;  /* 0x8000000013007812 */ /* 0x000fc800078ec0ff */
[----:B------:R-:W-:-:S04]  /*8490*/  SHF.R.U32.HI R5, RZ, 0x18, R0 ;  /* 0x00000018ff057819 */ /* 0x000fc80000011600 */
[----:B------:R-:W-:-:S04]  /*84a0*/  LOP3.LUT R4, R4, R5, RZ, 0xfc, !PT ;  /* 0x0000000504047212 */ /* 0x000fc800078efcff */
[----:B------:R-:W-:-:S07]  /*84b0*/  PRMT R0, R4, 0x7610, R0 ;  /* 0x0000761004007816 */ /* 0x000fce0000000000 */
.L_x_8782:
[----:B------:R-:W-:Y:S05]  /*84c0*/  BSYNC B0 ;  /* 0x0000000000007941 */ /* 0x000fea0003800000 */
.L_x_8781:
[----:B------:R-:W-:Y:S01]  /*84d0*/  STG.E.U8 desc[UR36][R2.64], R0 ;  /* 0x0000000002007986 */ /* 0x000fe2000c101124 */
[----:B------:R-:W-:Y:S05]  /*84e0*/  EXIT ;  /* 0x000000000000794d */ /* 0x000fea0003800000 */
.L_x_8775:
[----:B------:R-:W-:-:S13]  /*84f0*/  ISETP.NE.AND P0, PT, R0, 0x1c, PT ;  /* 0x0000001c0000780c */ /* 0x000fda0003f05270 */
[----:B------:R-:W-:Y:S05]  /*8500*/  @!P0 BRA `(.L_x_8784) ;  /* 0x0000000000a48947 */ /* 0x000fea0003800000 */
[----:B------:R-:W-:-:S13]  /*8510*/  ISETP.NE.AND P0, PT, R0, 0x1d, PT ;  /* 0x0000001d0000780c */ /* 0x000fda0003f05270 */
[----:B------:R-:W-:Y:S05]  /*8520*/  @!P0 BRA `(.L_x_8785) ;  /* 0x00000000008c8947 */ /* 0x000fea0003800000 */
[----:B------:R-:W-:-:S13]  /*8530*/  ISETP.NE.AND P0, PT, R0, 0x2c, PT ;  /* 0x0000002c0000780c */ /* 0x000fda0003f05270 */
[----:B------:R-:W-:Y:S05]  /*8540*/  @P0 BRA `(.L_x_8758) ;  /* 0x0000000000400947 */ /* 0x000fea0003800000 */
[----:B------:R-:W-:Y:S02]  /*8550*/  IMAD.U32 R19, R19, 0x10000, RZ ;  /* 0x0001000013137824 */ /* 0x000fe400078e00ff */
        /* <DEDUP_REMOVED lines=15> */
.L_x_8758:
        /* <DEDUP_REMOVED lines=16> */
.L_x_8786:
[----:B------:R-:W-:Y:S05]  /*8750*/  EXIT ;  /* 0x000000000000794d */ /* 0x000fea0003800000 */
.L_x_8785:
[----:B------:R-:W-:-:S06]  /*8760*/  IMAD.U32 R4, R19, 0x10000, RZ ;  /* 0x0001000013047824 */ /* 0x000fcc00078e00ff */
[----:B------:R-:W0:Y:S02]  /*8770*/  F2I.U64.TRUNC R4, R4 ;  /* 0x0000000400047311 */ /* 0x000e24000020d800 */
[----:B0-----:R-:W-:Y:S01]  /*8780*/  STG.E.64 desc[UR36][R2.64], R4 ;  /* 0x0000000402007986 */ /* 0x001fe2000c101b24 */
[----:B------:R-:W-:Y:S05]  /*8790*/  EXIT ;  /* 0x000000000000794d */ /* 0x000fea0003800000 */
.L_x_8784:
[----:B------:R-:W-:-:S06]  /*87a0*/  IMAD.U32 R19, R19, 0x10000, RZ ;  /* 0x0001000013137824 */ /* 0x000fcc00078e00ff */
[----:B------:R-:W0:Y:S02]  /*87b0*/  F2I.FTZ.U32.TRUNC.NTZ R19, R19 ;  /* 0x0000001300137305 */ /* 0x000e24000021f000 */
[----:B0-----:R-:W-:Y:S01]  /*87c0*/  STG.E desc[UR36][R2.64], R19 ;  /* 0x0000001302007986 */ /* 0x001fe2000c101924 */
[----:B------:R-:W-:Y:S05]  /*87d0*/  EXIT ;  /* 0x000000000000794d */ /* 0x000fea0003800000 */
.L_x_8787:
        /* <DEDUP_REMOVED lines=10> */
.L_x_13322:


//--------------------- .text._ZN2at6native18elementwise_kernelILi128ELi4EZNS0_22gpu_kernel_impl_nocastIZZZNS0_17log10_kernel_cudaERNS_18TensorIteratorBaseEENKUlvE0_clEvENKUlvE2_clEvEUlN3c108BFloat16EE_EEvS4_RKT_EUliE_EEviT1_ --------------------------
	.section	.text._ZN2at6native18elementwise_kernelILi128ELi4EZNS0_22gpu_kernel_impl_nocastIZZZNS0_17log10_kernel_cudaERNS_18TensorIteratorBaseEENKUlvE0_clEvENKUlvE2_clEvEUlN3c108BFloat16EE_EEvS4_RKT_EUliE_EEviT1_,"ax",@progbits
	.align	128
        .global         _ZN2at6native18elementwise_kernelILi128ELi4EZNS0_22gpu_kernel_impl_nocastIZZZNS0_17log10_kernel_cudaERNS_18TensorIteratorBaseEENKUlvE0_clEvENKUlvE2_clEvEUlN3c108BFloat16EE_EEvS4_RKT_EUliE_EEviT1_
        .type           _ZN2at6native18elementwise_kernelILi128ELi4EZNS0_22gpu_kernel_impl_nocastIZZZNS0_17log10_kernel_cudaERNS_18TensorIteratorBaseEENKUlvE0_clEvENKUlvE2_clEvEUlN3c108BFloat16EE_EEvS4_RKT_EUliE_EEviT1_,@function
        .size           _ZN2at6native18elementwise_kernelILi128ELi4EZNS0_22gpu_kernel_impl_nocastIZZZNS0_17log10_kernel_cudaERNS_18TensorIteratorBaseEENKUlvE0_clEvENKUlvE2_clEvEUlN3c108BFloat16EE_EEvS4_RKT_EUliE_EEviT1_,(.L_x_13323 - _ZN2at6native18elementwise_kernelILi128ELi4EZNS0_22gpu_kernel_impl_nocastIZZZNS0_17log10_kernel_cudaERNS_18TensorIteratorBaseEENKUlvE0_clEvENKUlvE2_clEvEUlN3c108BFloat16EE_EEvS4_RKT_EUliE_EEviT1_)
        .other          _ZN2at6native18elementwise_kernelILi128ELi4EZNS0_22gpu_kernel_impl_nocastIZZZNS0_17log10_kernel_cudaERNS_18TensorIteratorBaseEENKUlvE0_clEvENKUlvE2_clEvEUlN3c108BFloat16EE_EEvS4_RKT_EUliE_EEviT1_,@"STO_CUDA_ENTRY STV_DEFAULT"
_ZN2at6native18elementwise_kernelILi128ELi4EZNS0_22gpu_kernel_impl_nocastIZZZNS0_17log10_kernel_cudaERNS_18TensorIteratorBaseEENKUlvE0_clEvENKUlvE2_clEvEUlN3c108BFloat16EE_EEvS4_RKT_EUliE_EEviT1_:
.text._ZN2at6native18elementwise_kernelILi128ELi4EZNS0_22gpu_kernel_impl_nocastIZZZNS0_17log10_kernel_cudaERNS_18TensorIteratorBaseEENKUlvE0_clEvENKUlvE2_clEvEUlN3c108BFloat16EE_EEvS4_RKT_EUliE_EEviT1_:
        /* <DEDUP_REMOVED lines=311> */
.L_x_8790:
        /* <DEDUP_REMOVED lines=10> */
[----:B0-----:R-:W-:-:S05]  /*1410*/  FMUL.FTZ R7, R6, 0.30103000998497009277 ;  /* 0x3e9a209b06077820 */ /* 0x001fca0000410000 */
[----:B------:R-:W-:-:S05]  /*1420*/  F2FP.BF16.F32.PACK_AB R7, RZ, R7 ;  /* 0x00000007ff07723e */ /* 0x000fca00000010ff */
[----:B------:R0:W-:Y:S02]  /*1430*/  STG.E.U16 desc[UR4][R2.64], R7 ;  /* 0x0000000702007986 */ /* 0x0001e4000c101504 */
.L_x_8789:
[----:B------:R-:W-:Y:S05]  /*1440*/  BSYNC B0 ;  /* 0x0000000000007941 */ /* 0x000fea0003800000 */
.L_x_8788:
        /* <DEDUP_REMOVED lines=305> */
.L_x_8793:
        /* <DEDUP_REMOVED lines=8> */
[----:B------:R-:W-:Y:S02]  /*27e0*/  ISETP.GE.AND P0, PT, R0, UR6, PT ;  /* 0x0000000600007c0c */ /* 0x000fe4000bf06270 */
[----:B--2---:R-:W-:-:S06]  /*27f0*/  SHF.L.U32 R6, R4, 0x10, RZ ;  /* 0x0000001004067819 */ /* 0x004fcc00000006ff */
[----:B------:R-:W0:Y:S02]  /*2800*/  MUFU.LG2 R6, R6 ;  /* 0x0000000600067308 */ /* 0x000e240000000c00 */
[----:B0-----:R-:W-:-:S05]  /*2810*/  FMUL.FTZ R7, R6, 0.30103000998497009277 ;  /* 0x3e9a209b06077820 */ /* 0x001fca0000410000 */
[----:B------:R-:W-:-:S05]  /*2820*/  F2FP.BF16.F32.PACK_AB R7, RZ, R7 ;  /* 0x00000007ff07723e */ /* 0x000fca00000010ff */
[----:B------:R1:W-:Y:S01]  /*2830*/  STG.E.U16 desc[UR4][R2.64], R7 ;  /* 0x0000000702007986 */ /* 0x0003e2000c101504 */
[----:B------:R-:W-:Y:S05]  /*2840*/  @P0 BRA `(.L_x_8792) ;  /* 0x0000001000ec0947 */ /* 0x000fea0003800000 */
[----:B------:R-:W0:Y:S01]  /*2850*/  LDC R8, c[0x0][0x218] ;  /* 0x00008600ff087b82 */ /* 0x000e220000000800 */
[----:B-1----:R-:W-:Y:S02]  /*2860*/  CS2R R2, SRZ ;  /* 0x0000000000027805 */ /* 0x002fe4000001ff00 */
        /* <DEDUP_REMOVED lines=300> */
.L_x_8794:
        /* <DEDUP_REMOVED lines=10> */
[----:B0-----:R-:W-:-:S05]  /*3bd0*/  FMUL.FTZ R7, R6, 0.30103000998497009277 ;  /* 0x3e9a209b06077820 */ /* 0x001fca0000410000 */
[----:B------:R-:W-:-:S05]  /*3be0*/  F2FP.BF16.F32.PACK_AB R7, RZ, R7 ;  /* 0x00000007ff07723e */ /* 0x000fca00000010ff */
[----:B------:R2:W-:Y:S02]  /*3bf0*/  STG.E.U16 desc[UR4][R2.64], R7 ;  /* 0x0000000702007986 */ /* 0x0005e4000c101504 */
.L_x_8792:
[----:B------:R-:W-:Y:S05]  /*3c00*/  BSYNC B0 ;  /* 0x0000000000007941 */ /* 0x000fea0003800000 */
.L_x_8791:
[----:B------:R-:W-:-:S13]  /*3c10*/  ISETP.GE.AND P0, PT, R0, UR6, PT ;  /* 0x0000000600007c0c */ /* 0x000fda000bf06270 */
[----:B------:R-:W-:Y:S05]  /*3c20*/  @P0 EXIT ;  /* 0x000000000000094d */ /* 0x000fea0003800000 */
[----:B------:R-:W3:Y:S01]  /*3c30*/  LDC R8, c[0x0][0x218] ;  /* 0x00008600ff087b82 */ /* 0x000ee20000000800 */
[----:B012---:R-:W-:Y:S02]  /*3c40*/  CS2R R2, SRZ ;  /* 0x0000000000027805 */ /* 0x007fe4000001ff00 */
[----:B---3--:R-:W-:-:S13]  /*3c50*/  ISETP.NE.AND P0, PT, R8, RZ, PT ;  /* 0x000000ff0800720c */ /* 0x008fda0003f05270 */
        /* <DEDUP_REMOVED lines=299> */
.L_x_8795:
        /* <DEDUP_REMOVED lines=9> */
[----:B0-----:R-:W-:-:S05]  /*4fa0*/  FMUL.FTZ R6, R0, 0.30103000998497009277 ;  /* 0x3e9a209b00067820 */ /* 0x001fca0000410000 */
[----:B------:R-:W-:-:S05]  /*4fb0*/  F2FP.BF16.F32.PACK_AB R6, RZ, R6 ;  /* 0x00000006ff06723e */ /* 0x000fca00000010ff */
[----:B------:R-:W-:Y:S01]  /*4fc0*/  STG.E.U16 desc[UR4][R2.64], R6 ;  /* 0x0000000602007986 */ /* 0x000fe2000c101504 */
[----:B------:R-:W-:Y:S05]  /*4fd0*/  EXIT ;  /* 0x000000000000794d */ /* 0x000fea0003800000 */
.L_x_8796:
        /* <DEDUP_REMOVED lines=10> */
.L_x_13323:


//--------------------- .text._ZN2at6native27unrolled_elementwise_kernelIZZZNS0_17log10_kernel_cudaERNS_18TensorIteratorBaseEENKUlvE0_clEvENKUlvE2_clEvEUlN3c108BFloat16EE_St5arrayIPcLm2EELi4E23TrivialOffsetCalculatorILi1EjESD_NS0_6memory15LoadWithoutCastENSE_16StoreWithoutCastEEEviT_T0_T2_T3_T4_T5_ --------------------------
	.section	.text._ZN2at6native27unrolled_elementwise_kernelIZZZNS0_17log10_kernel_cudaERNS_18TensorIteratorBaseEENKUlvE0_clEvENKUlvE2_clEvEUlN3c108BFloat16EE_St5arrayIPcLm2EELi4E23TrivialOffsetCalculatorILi1EjESD_NS0_6memory15LoadWithoutCastENSE_16StoreWithoutCastEEEviT_T0_T2_T3_T4_T5_,"ax",@progbits
	.align	128
        .global         _ZN2at6native27unrolled_elementwise_kernelIZZZNS0_17log10_kernel_cudaERNS_18TensorIteratorBaseEENKUlvE0_clEvENKUlvE2_clEvEUlN3c108BFloat16EE_St5arrayIPcLm2EELi4E23TrivialOffsetCalculatorILi1EjESD_NS0_6memory15LoadWithoutCastENSE_16StoreWithoutCastEEEviT_T0_T2_T3_T4_T5_
        .type           _ZN2at6native27unrolled_elementwise_kernelIZZZNS0_17log10_kernel_cudaERNS_18TensorIteratorBaseEENKUlvE0_clEvENKUlvE2_clEvEUlN3c108BFloat16EE_St5arrayIPcLm2EELi4E23TrivialOffsetCalculatorILi1EjESD_NS0_6memory15LoadWithoutCastENSE_16StoreWithoutCastEEEviT_T0_T2_T3_T4_T5_,@function
        .size           _ZN2at6native27unrolled_elementwise_kernelIZZZNS0_17log10_kernel_cudaERNS_18TensorIteratorBaseEENKUlvE0_clEvENKUlvE2_clEvEUlN3c108BFloat16EE_St5arrayIPcLm2EELi4E23TrivialOffsetCalculatorILi1EjESD_NS0_6memory15LoadWithoutCastENSE_16StoreWithoutCastEEEviT_T0_T2_T3_T4_T5_,(.L_x_13324 - _ZN2at6native27unrolled_elementwise_kernelIZZZNS0_17log10_kernel_cudaERNS_18TensorIteratorBaseEENKUlvE0_clEvENKUlvE2_clEvEUlN3c108BFloat16EE_St5arrayIPcLm2EELi4E23TrivialOffsetCalculatorILi1EjESD_NS0_6memory15LoadWithoutCastENSE_16StoreWithoutCastEEEviT_T0_T2_T3_T4_T5_)
        .other          _ZN2at6native27unrolled_elementwise_kernelIZZZNS0_17log10_kernel_cudaERNS_18TensorIteratorBaseEENKUlvE0_clEvENKUlvE2_clEvEUlN3c108BFloat16EE_St5arrayIPcLm2EELi4E23TrivialOffsetCalculatorILi1EjESD_NS0_6memory15LoadWithoutCastENSE_16StoreWithoutCastEEEviT_T0_T2_T3_T4_T5_,@"STO_CUDA_ENTRY STV_DEFAULT"
_ZN2at6native27unrolled_elementwise_kernelIZZZNS0_17log10_kernel_cudaERNS_18TensorIteratorBaseEENKUlvE0_clEvENKUlvE2_clEvEUlN3c108BFloat16EE_St5arrayIPcLm2EELi4E23TrivialOffsetCalculatorILi1EjESD_NS0_6memory15LoadWithoutCastENSE_16StoreWithoutCastEEEviT_T0_T2_T3_T4_T5_:
.text._ZN2at6native27unrolled_elementwise_kernelIZZZNS0_17log10_kernel_cudaERNS_18TensorIteratorBaseEENKUlvE0_clEvENKUlvE2_clEvEUlN3c108BFloat16EE_St5arrayIPcLm2EELi4E23TrivialOffsetCalculatorILi1EjESD_NS0_6memory15LoadWithoutCastENSE_16StoreWithoutCastEEEviT_T0_T2_T3_T4_T5_:
[----:B------:R-:W-:Y:S01]  /*0000*/  LDC R1, c[0x0][0x28] ;  /* 0x00000a00ff017b82 */ /* 0x000fe20000000800 */
[----:B------:R-:W0:Y:S07]  /*0010*/  S2R R0, SR_CTAID.X ;  /* 0x0000000000007919 */ /* 0x000e2e0000002500 */
[----:B------:R-:W0:Y:S01]  /*0020*/  LDC R7, c[0x0][0x210] ;  /* 0x00008400ff077b82 */ /* 0x000e220000000800 */
[----:B------:R-:W-:Y:S01]  /*0030*/  PRMT R10, RZ, 0x7610, R10 ;  /* 0x00007610ff0a7816 */ /* 0x000fe2000000000a */
[----:B------:R-:W-:Y:S01]  /*0040*/  ULDC.64 UR4, c[0x0][0x208] ;  /* 0x0000820000047ab9 */ /* 0x000fe20000000a00 */
        /* <DEDUP_REMOVED lines=12> */
[----:B0-----:R-:W-:-:S05]  /*0110*/  @!P0 IMAD.WIDE.U32 R12, R11, 0x2, R12 ;  /* 0x000000020b0c8825 */ /* 0x001fca00078e000c */
[----:B------:R-:W2:Y:S07]  /*0120*/  @!P0 LDG.E.U16 R10, desc[UR4][R12.64] ;  /* 0x000000040c0a8981 */ /* 0x000eae000c1e1500 */
[----:B------:R-:W0:Y:S01]  /*0130*/  @!P2 LDC.64 R6, c[0x0][0x220] ;  /* 0x00008800ff06ab82 */ /* 0x000e220000000a00 */
[----:B------:R-:W-:Y:S01]  /*0140*/  PRMT R11, RZ, 0x7610, R11 ;  /* 0x00007610ff0b7816 */ /* 0x000fe2000000000b */
[----:B-1----:R-:W-:Y:S01]  /*0150*/  @!P1 IMAD.WIDE.U32 R14, R17, 0x2, R14 ;  /* 0x00000002110e9825 */ /* 0x002fe200078e000e */
[----:B------:R-:W-:-:S02]  /*0160*/  @!P2 LEA R17, R0, R19, 0x9 ;  /* 0x000000130011a211 */ /* 0x000fc400078e48ff */
[----:B------:R-:W-:Y:S02]  /*0170*/  PRMT R18, RZ, 0x7610, R18 ;  /* 0x00007610ff127816 */ /* 0x000fe40000000012 */
[----:B------:R1:W3:Y:S01]  /*0180*/  @!P1 LDG.E.U16 R11, desc[UR4][R14.64] ;  /* 0x000000040e0b9981 */ /* 0x0002e2000c1e1500 */
[----:B0-----:R-:W-:-:S05]  /*0190*/  @!P2 IMAD.WIDE.U32 R6, R17, 0x2, R6 ;  /* 0x000000021106a825 */ /* 0x001fca00078e0006 */
[----:B------:R0:W4:Y:S01]  /*01a0*/  @!P2 LDG.E.U16 R18, desc[UR4][R6.64] ;  /* 0x000000040612a981 */ /* 0x000122000c1e1500 */
[----:B------:R-:W-:-:S05]  /*01b0*/  @!P2 VIADD R19, R19, 0x80 ;  /* 0x000000801313a836 */ /* 0x000fca0000000000 */
[-C--:B------:R-:W-:Y:S01]  /*01c0*/  ISETP.GE.AND P1, PT, R19, R2.reuse, PT ;  /* 0x000000021300720c */ /* 0x080fe20003f26270 */
[----:B-1----:R-:W-:Y:S01]  /*01d0*/  VIADD R15, R9, 0x100 ;  /* 0x00000100090f7836 */ /* 0x002fe20000000000 */
[----:B0-----:R-:W0:Y:S11]  /*01e0*/  @!P0 LDC.64 R6, c[0x0][0x218] ;  /* 0x00008600ff068b82 */ /* 0x001e360000000a00 */
[----:B------:R-:W1:Y:S01]  /*01f0*/  @!P1 LDC.64 R16, c[0x0][0x220] ;  /* 0x00008800ff109b82 */ /* 0x000e620000000a00 */
[C---:B------:R-:W-:Y:S01]  /*0200*/  @!P1 IMAD R13, R0.reuse, 0x200, R19 ;  /* 0x00000200000d9824 */ /* 0x040fe200078e0213 */
[----:B------:R-:W-:Y:S01]  /*0210*/  ISETP.GE.AND P3, PT, R15, R2, PT ;  /* 0x000000020f00720c */ /* 0x000fe20003f66270 */
[----:B------:R-:W-:-:S02]  /*0220*/  @!P0 IMAD R15, R0, 0x200, R9 ;  /* 0x00000200000f8824 */ /* 0x000fc400078e0209 */
[----:B-1----:R-:W-:Y:S01]  /*0230*/  @!P1 IMAD.WIDE.U32 R12, R13, 0x2, R16 ;  /* 0x000000020d0c9825 */ /* 0x002fe200078e0010 */
[----:B------:R-:W-:-:S04]  /*0240*/  IADD3 R17, R9, 0x80, RZ ;  /* 0x0000008009117810 */ /* 0x000fc80007ffe0ff */
[----:B------:R-:W-:Y:S02]  /*0250*/  ISETP.GE.AND P2, PT, R17, R2, PT ;  /* 0x000000021100720c */ /* 0x000fe40003f46270 */
[----:B------:R-:W-:Y:S01]  /*0260*/  PRMT R8, RZ, 0x7610, R8 ;  /* 0x00007610ff087816 */ /* 0x000fe20000000008 */
[----:B0-----:R-:W-:-:S05]  /*0270*/  @!P0 IMAD.WIDE.U32 R6, R15, 0x2, R6 ;  /* 0x000000020f068825 */ /* 0x001fca00078e0006 */
[----:B------:R0:W5:Y:S02]  /*0280*/  @!P1 LDG.E.U16 R8, desc[UR4][R12.64] ;  /* 0x000000040c089981 */ /* 0x000164000c1e1500 */
[----:B0-----:R-:W-:Y:S02]  /*0290*/  IADD3 R13, R9, 0x180, RZ ;  /* 0x00000180090d7810 */ /* 0x001fe40007ffe0ff */
[----:B------:R-:W-:-:S04]  /*02a0*/  @!P0 MOV R9, R17 ;  /* 0x0000001100098202 */ /* 0x000fc80000000f00 */
[-C--:B------:R-:W-:Y:S01]  /*02b0*/  ISETP.GE.AND P4, PT, R9, R2.reuse, PT ;  /* 0x000000020900720c */ /* 0x080fe20003f86270 */
[----:B------:R-:W-:Y:S01]  /*02c0*/  BSSY B0, `(.L_x_8797) ;  /* 0x000001b000007945 */ /* 0x000fe20003800000 */
[----:B------:R-:W-:Y:S01]  /*02d0*/  ISETP.GE.AND P1, PT, R13, R2, PT ;  /* 0x000000020d00720c */ /* 0x000fe20003f26270 */
[----:B--2---:R-:W-:-:S06]  /*02e0*/  @!P0 IMAD.U32 R10, R10, 0x10000, RZ ;  /* 0x000100000a0a8824 */ /* 0x004fcc00078e00ff */
[----:B------:R-:W0:Y:S01]  /*02f0*/  @!P0 MUFU.LG2 R10, R10 ;  /* 0x0000000a000a8308 */ /* 0x000e220000000c00 */
[----:B---3--:R-:W-:Y:S01]  /*0300*/  @!P2 SHF.L.U32 R14, R11, 0x10, RZ ;  /* 0x000000100b0ea819 */ /* 0x008fe200000006ff */
[----:B0-----:R-:W-:-:S06]  /*0310*/  @!P0 FMUL.FTZ R11, R10, 0.30103000998497009277 ;  /* 0x3e9a209b0a0b8820 */ /* 0x001fcc0000410000 */
[----:B------:R-:W0:Y:S01]  /*0320*/  @!P2 MUFU.LG2 R14, R14 ;  /* 0x0000000e000ea308 */ /* 0x000e220000000c00 */
[----:B------:R-:W-:Y:S01]  /*0330*/  @!P0 F2FP.BF16.F32.PACK_AB R5, RZ, R11 ;  /* 0x0000000bff05823e */ /* 0x000fe200000010ff */
[----:B----4-:R-:W-:-:S04]  /*0340*/  @!P3 IMAD.U32 R18, R18, 0x10000, RZ ;  /* 0x000100001212b824 */ /* 0x010fc800078e00ff */
[----:B------:R1:W-:Y:S02]  /*0350*/  @!P0 STG.E.U16 desc[UR4][R6.64], R5 ;  /* 0x0000000506008986 */ /* 0x0003e4000c101504 */
[----:B------:R-:W2:Y:S01]  /*0360*/  @!P3 MUFU.LG2 R18, R18 ;  /* 0x000000120012b308 */ /* 0x000ea20000000c00 */
[----:B0-----:R-:W-:-:S05]  /*0370*/  @!P2 FMUL.FTZ R14, R14, 0.30103000998497009277 ;  /* 0x3e9a209b0e0ea820 */ /* 0x001fca0000410000 */
[----:B------:R-:W-:Y:S01]  /*0380*/  @!P2 F2FP.BF16.F32.PACK_AB R4, RZ, R14 ;  /* 0x0000000eff04a23e */ /* 0x000fe200000010ff */
[----:B--2---:R-:W-:-:S05]  /*0390*/  @!P3 FMUL.FTZ R18, R18, 0.30103000998497009277 ;  /* 0x3e9a209b1212b820 */ /* 0x004fca0000410000 */
[----:B------:R-:W-:Y:S01]  /*03a0*/  @!P3 F2FP.BF16.F32.PACK_AB R3, RZ, R18 ;  /* 0x00000012ff03b23e */ /* 0x000fe200000010ff */
[----:B-1----:R-:W-:Y:S06]  /*03b0*/  @P4 BRA `(.L_x_8798) ;  /* 0x00000000002c4947 */ /* 0x002fec0003800000 */
[----:B------:R-:W0:Y:S01]  /*03c0*/  LDC.64 R6, c[0x0][0x218] ;  /* 0x00008600ff067b82 */ /* 0x000e220000000a00 */
[----:B------:R-:W-:Y:S01]  /*03d0*/  IMAD R5, R0, 0x200, R9 ;  /* 0x0000020000057824 */ /* 0x000fe200078e0209 */
[----:B------:R-:W-:Y:S02]  /*03e0*/  IADD3 R9, R9, 0x80, RZ ;  /* 0x0000008009097810 */ /* 0x000fe40007ffe0ff */
[----:B------:R-:W-:Y:S02]  /*03f0*/  PRMT R10, R4, 0x7610, R10 ;  /* 0x00007610040a7816 */ /* 0x000fe4000000000a */
[----:B------:R-:W-:-:S13]  /*0400*/  ISETP.GE.AND P0, PT, R9, R2, PT ;  /* 0x000000020900720c */ /* 0x000fda0003f06270 */
[----:B------:R-:W-:Y:S01]  /*0410*/  @!P0 IMAD R11, R0, 0x200, R9 ;  /* 0x00000200000b8824 */ /* 0x000fe200078e0209 */
[----:B------:R-:W-:Y:S01]  /*0420*/  @!P0 IADD3 R9, R9, 0x80, RZ ;  /* 0x0000008009098810 */ /* 0x000fe20007ffe0ff */
[----:B0-----:R-:W-:-:S04]  /*0430*/  IMAD.WIDE.U32 R4, R5, 0x2, R6 ;  /* 0x0000000205047825 */ /* 0x001fc800078e0006 */
[----:B------:R-:W-:Y:S01]  /*0440*/  @!P0 IMAD.WIDE.U32 R6, R11, 0x2, R6 ;  /* 0x000000020b068825 */ /* 0x000fe200078e0006 */
[----:B------:R0:W-:Y:S04]  /*0450*/  STG.E.U16 desc[UR4][R4.64], R10 ;  /* 0x0000000a04007986 */ /* 0x0001e8000c101504 */
[----:B------:R0:W-:Y:S02]  /*0460*/  @!P0 STG.E.U16 desc[UR4][R6.64], R3 ;  /* 0x0000000306008986 */ /* 0x0001e4000c101504 */
.L_x_8798:
[----:B------:R-:W-:Y:S05]  /*0470*/  BSYNC B0 ;  /* 0x0000000000007941 */ /* 0x000fea0003800000 */
.L_x_8797:
[----:B-----5:R-:W-:Y:S01]  /*0480*/  @!P1 IMAD.U32 R8, R8, 0x10000, RZ ;  /* 0x0001000008089824 */ /* 0x020fe200078e00ff */
[----:B------:R-:W-:-:S05]  /*0490*/  ISETP.GE.AND P0, PT, R9, R2, PT ;  /* 0x000000020900720c */ /* 0x000fca0003f06270 */
[----:B------:R-:W1:Y:S08]  /*04a0*/  @!P1 MUFU.LG2 R8, R8 ;  /* 0x0000000800089308 */ /* 0x000e700000000c00 */
[----:B------:R-:W-:Y:S05]  /*04b0*/  @P0 EXIT ;  /* 0x000000000000094d */ /* 0x000fea0003800000 */
[----:B0-----:R-:W0:Y:S01]  /*04c0*/  LDC.64 R2, c[0x0][0x218] ;  /* 0x00008600ff027b82 */ /* 0x001e220000000a00 */
[----:B-1----:R-:W-:Y:S01]  /*04d0*/  @!P1 FMUL.FTZ R8, R8, 0.30103000998497009277 ;  /* 0x3e9a209b08089820 */ /* 0x002fe20000410000 */
[----:B------:R-:W-:-:S04]  /*04e0*/  LEA R9, R0, R9, 0x9 ;  /* 0x0000000900097211 */ /* 0x000fc800078e48ff */
[----:B------:R-:W-:Y:S01]  /*04f0*/  @!P1 F2FP.BF16.F32.PACK_AB R4, RZ, R8 ;  /* 0x00000008ff04923e */ /* 0x000fe200000010ff */
[----:B0-----:R-:W-:-:S05]  /*0500*/  IMAD.WIDE.U32 R2, R9, 0x2, R2 ;  /* 0x0000000209027825 */ /* 0x001fca00078e0002 */
[----:B------:R-:W-:Y:S01]  /*0510*/  STG.E.U16 desc[UR4][R2.64], R4 ;  /* 0x0000000402007986 */ /* 0x000fe2000c101504 */
[----:B------:R-:W-:Y:S05]  /*0520*/  EXIT ;  /* 0x000000000000794d */ /* 0x000fea0003800000 */
.L_x_8799:
        /* <DEDUP_REMOVED lines=13> */
.L_x_13324:


//--------------------- .text._ZN2at6native29vectorized_elementwise_kernelILi2EZZZNS0_17log10_kernel_cudaERNS_18TensorIteratorBaseEENKUlvE0_clEvENKUlvE2_clEvEUlN3c108BFloat16EE_St5arrayIPcLm2EEEEviT0_T1_ --------------------------
	.section	.text._ZN2at6native29vectorized_elementwise_kernelILi2EZZZNS0_17log10_kernel_cudaERNS_18TensorIteratorBaseEENKUlvE0_clEvENKUlvE2_clEvEUlN3c108BFloat16EE_St5arrayIPcLm2EEEEviT0_T1_,"ax",@progbits
	.align	128
        .global         _ZN2at6native29vectorized_elementwise_kernelILi2EZZZNS0_17log10_kernel_cudaERNS_18TensorIteratorBaseEENKUlvE0_clEvENKUlvE2_clEvEUlN3c108BFloat16EE_St5arrayIPcLm2EEEEviT0_T1_
        .type           _ZN2at6native29vectorized_elementwise_kernelILi2EZZZNS0_17log10_kernel_cudaERNS_18TensorIteratorBaseEENKUlvE0_clEvENKUlvE2_clEvEUlN3c108BFloat16EE_St5arrayIPcLm2EEEEviT0_T1_,@function
        .size           _ZN2at6native29vectorized_elementwise_kernelILi2EZZZNS0_17log10_kernel_cudaERNS_18TensorIteratorBaseEENKUlvE0_clEvENKUlvE2_clEvEUlN3c108BFloat16EE_St5arrayIPcLm2EEEEviT0_T1_,(.L_x_13325 - _ZN2at6native29vectorized_elementwise_kernelILi2EZZZNS0_17log10_kernel_cudaERNS_18TensorIteratorBaseEENKUlvE0_clEvENKUlvE2_clEvEUlN3c108BFloat16EE_St5arrayIPcLm2EEEEviT0_T1_)
        .other          _ZN2at6native29vectorized_elementwise_kernelILi2EZZZNS0_17log10_kernel_cudaERNS_18TensorIteratorBaseEENKUlvE0_clEvENKUlvE2_clEvEUlN3c108BFloat16EE_St5arrayIPcLm2EEEEviT0_T1_,@"STO_CUDA_ENTRY STV_DEFAULT"
_ZN2at6native29vectorized_elementwise_kernelILi2EZZZNS0_17log10_kernel_cudaERNS_18TensorIteratorBaseEENKUlvE0_clEvENKUlvE2_clEvEUlN3c108BFloat16EE_St5arrayIPcLm2EEEEviT0_T1_:
.text._ZN2at6native29vectorized_elementwise_kernelILi2EZZZNS0_17log10_kernel_cudaERNS_18TensorIteratorBaseEENKUlvE0_clEvENKUlvE2_clEvEUlN3c108BFloat16EE_St5arrayIPcLm2EEEEviT0_T1_:
        /* <DEDUP_REMOVED lines=20> */
[----:B------:R-:W-:Y:S02]  /*0140*/  PRMT R3, R3, 0x7632, R3 ;  /* 0x0000763203037816 */ /* 0x000fe40000000003 */
[----:B---3--:R-:W-:Y:S02]  /*0150*/  SHF.L.U32 R8, R9, 0x10, RZ ;  /* 0x0000001009087819 */ /* 0x008fe400000006ff */
[----:B------:R-:W-:Y:S01]  /*0160*/  SHF.L.U32 R7, R3, 0x10, RZ ;  /* 0x0000001003077819 */ /* 0x000fe200000006ff */
[----:B------:R-:W0:Y:S01]  /*0170*/  MUFU.LG2 R6, R6 ;  /* 0x0000000600067308 */ /* 0x000e220000000c00 */
[----:B------:R-:W-:Y:S01]  /*0180*/  PRMT R3, R9, 0x7632, R3 ;  /* 0x0000763209037816 */ /* 0x000fe20000000003 */
[----:B----4-:R-:W-:Y:S02]  /*0190*/  IMAD.U32 R10, R11, 0x10000, RZ ;  /* 0x000100000b0a7824 */ /* 0x010fe400078e00ff */
[----:B-----5:R-:W-:-:S02]  /*01a0*/  IMAD.U32 R12, R13, 0x10000, RZ ;  /* 0x000100000d0c7824 */ /* 0x020fc400078e00ff */
[----:B------:R-:W-:Y:S01]  /*01b0*/  IMAD.U32 R9, R3, 0x10000, RZ ;  /* 0x0001000003097824 */ /* 0x000fe200078e00ff */
[----:B------:R-:W-:Y:S01]  /*01c0*/  PRMT R3, R11, 0x7632, R3 ;  /* 0x000076320b037816 */ /* 0x000fe20000000003 */
[----:B------:R-:W1:Y:S04]  /*01d0*/  MUFU.LG2 R8, R8 ;  /* 0x0000000800087308 */ /* 0x000e680000000c00 */
[----:B------:R-:W-:Y:S01]  /*01e0*/  IMAD.U32 R11, R3, 0x10000, RZ ;  /* 0x00010000030b7824 */ /* 0x000fe200078e00ff */
[----:B------:R-:W-:-:S03]  /*01f0*/  PRMT R3, R13, 0x7632, R3 ;  /* 0x000076320d037816 */ /* 0x000fc60000000003 */
[----:B------:R-:W2:Y:S01]  /*0200*/  MUFU.LG2 R10, R10 ;  /* 0x0000000a000a7308 */ /* 0x000ea20000000c00 */
[----:B------:R-:W-:Y:S01]  /*0210*/  SHF.L.U32 R13, R3, 0x10, RZ ;  /* 0x00000010030d7819 */ /* 0x000fe200000006ff */
[----:B0-----:R-:W-:-:S06]  /*0220*/  FMUL.FTZ R6, R6, 0.30103000998497009277 ;  /* 0x3e9a209b06067820 */ /* 0x001fcc0000410000 */
[----:B------:R-:W0:Y:S01]  /*0230*/  MUFU.LG2 R11, R11 ;  /* 0x0000000b000b7308 */ /* 0x000e220000000c00 */
[----:B-1----:R-:W-:-:S07]  /*0240*/  FMUL.FTZ R8, R8, 0.30103000998497009277 ;  /* 0x3e9a209b08087820 */ /* 0x002fce0000410000 */
[----:B------:R-:W1:Y:S01]  /*0250*/  MUFU.LG2 R12, R12 ;  /* 0x0000000c000c7308 */ /* 0x000e620000000c00 */
[----:B--2---:R-:W-:-:S07]  /*0260*/  FMUL.FTZ R10, R10, 0.30103000998497009277 ;  /* 0x3e9a209b0a0a7820 */ /* 0x004fce0000410000 */
[----:B------:R-:W2:Y:S01]  /*0270*/  MUFU.LG2 R7, R7 ;  /* 0x0000000700077308 */ /* 0x000ea20000000c00 */
[----:B0-----:R-:W-:-:S05]  /*0280*/  FMUL.FTZ R3, R11, 0.30103000998497009277 ;  /* 0x3e9a209b0b037820 */ /* 0x001fca0000410000 */
[----:B------:R-:W-:Y:S02]  /*0290*/  F2FP.BF16.F32.PACK_AB R3, R3, R10 ;  /* 0x0000000a0303723e */ /* 0x000fe400000010ff */
[----:B------:R-:W0:Y:S01]  /*02a0*/  MUFU.LG2 R9, R9 ;  /* 0x0000000900097308 */ /* 0x000e220000000c00 */
[----:B-1----:R-:W-:Y:S02]  /*02b0*/  FMUL.FTZ R12, R12, 0.30103000998497009277 ;  /* 0x3e9a209b0c0c7820 */ /* 0x002fe40000410000 */
[----:B------:R-:W-:Y:S05]  /*02c0*/  STG.E desc[UR4][R4.64+0x400], R3 ;  /* 0x0004000304007986 */ /* 0x000fea000c101904 */
[----:B------:R-:W1:Y:S01]  /*02d0*/  MUFU.LG2 R13, R13 ;  /* 0x0000000d000d7308 */ /* 0x000e620000000c00 */
[----:B--2---:R-:W-:-:S05]  /*02e0*/  FMUL.FTZ R7, R7, 0.30103000998497009277 ;  /* 0x3e9a209b07077820 */ /* 0x004fca0000410000 */
[----:B------:R-:W-:Y:S01]  /*02f0*/  F2FP.BF16.F32.PACK_AB R7, R7, R6 ;  /* 0x000000060707723e */ /* 0x000fe200000010ff */
[----:B0-----:R-:W-:-:S04]  /*0300*/  FMUL.FTZ R9, R9, 0.30103000998497009277 ;  /* 0x3e9a209b09097820 */ /* 0x001fc80000410000 */
[----:B------:R-:W-:Y:S01]  /*0310*/  STG.E desc[UR4][R4.64], R7 ;  /* 0x0000000704007986 */ /* 0x000fe2000c101904 */
[----:B------:R-:W-:Y:S01]  /*0320*/  F2FP.BF16.F32.PACK_AB R9, R9, R8 ;  /* 0x000000080909723e */ /* 0x000fe200000010ff */
[----:B-1----:R-:W-:-:S04]  /*0330*/  FMUL.FTZ R11, R13, 0.30103000998497009277 ;  /* 0x3e9a209b0d0b7820 */ /* 0x002fc80000410000 */
[----:B------:R-:W-:Y:S01]  /*0340*/  STG.E desc[UR4][R4.64+0x200], R9 ;  /* 0x0002000904007986 */ /* 0x000fe2000c101904 */
[----:B------:R-:W-:-:S05]  /*0350*/  F2FP.BF16.F32.PACK_AB R11, R11, R12 ;  /* 0x0000000c0b0b723e */ /* 0x000fca00000010ff */
[----:B------:R-:W-:Y:S01]  /*0360*/  STG.E desc[UR4][R4.64+0x600], R11 ;  /* 0x0006000b04007986 */ /* 0x000fe2000c101904 */
[----:B------:R-:W-:Y:S05]  /*0370*/  EXIT ;  /* 0x000000000000794d */ /* 0x000fea0003800000 */
.L_x_8800:
[----:B------:R-:W0:Y:S01]  /*0380*/  S2R R21, SR_TID.X ;  /* 0x0000000000157919 */ /* 0x000e220000002100 */
[----:B------:R-:W-:Y:S02]  /*0390*/  PRMT R20, RZ, 0x7610, R20 ;  /* 0x00007610ff147816 */ /* 0x000fe40000000014 */
[----:B0-----:R-:W-:Y:S01]  /*03a0*/  ISETP.GE.AND P0, PT, R21, R2, PT ;  /* 0x000000021500720c */ /* 0x001fe20003f06270 */
[----:B------:R-:W-:-:S12]  /*03b0*/  IMAD.MOV.U32 R23, RZ, RZ, R21 ;  /* 0x000000ffff177224 */ /* 0x000fd800078e0015 */
[----:B------:R-:W-:Y:S01]  /*03c0*/  @!P0 VIADD R23, R21, 0x80 ;  /* 0x0000008015178836 */ /* 0x000fe20000000000 */
[----:B------:R-:W0:Y:S01]  /*03d0*/  @!P0 LDC.64 R24, c[0x0][0x220] ;  /* 0x00008800ff188b82 */ /* 0x000e220000000a00 */
[----:B------:R-:W-:-:S03]  /*03e0*/  @!P0 IMAD.IADD R3, R0, 0x1, R21 ;  /* 0x0000000100038824 */ /* 0x000fc600078e0215 */
[----:B------:R-:W-:-:S13]  /*03f0*/  ISETP.GE.AND P6, PT, R23, R2, PT ;  /* 0x000000021700720c */ /* 0x000fda0003fc6270 */
[----:B------:R-:W-:Y:S01]  /*0400*/  @!P6 IADD3 R19, R0, R23, RZ ;  /* 0x000000170013e210 */ /* 0x000fe20007ffe0ff */
[----:B------:R-:W-:Y:S01]  /*0410*/  @!P6 VIADD R23, R23, 0x80 ;  /* 0x000000801717e836 */ /* 0x000fe20000000000 */
[----:B------:R-:W1:Y:S04]  /*0420*/  @!P6 LDC.64 R16, c[0x0][0x220] ;  /* 0x00008800ff10eb82 */ /* 0x000e680000000a00 */
[----:B------:R-:W-:Y:S01]  /*0430*/  ISETP.GE.AND P5, PT, R23, R2, PT ;  /* 0x000000021700720c */ /* 0x000fe20003fa6270 */
[----:B0-----:R-:W-:Y:S01]  /*0440*/  @!P0 IMAD.WIDE.U32 R24, R3, 0x2, R24 ;  /* 0x0000000203188825 */ /* 0x001fe200078e0018 */
[----:B------:R-:W-:-:S04]  /*0450*/  PRMT R3, RZ, 0x7610, R3 ;  /* 0x00007610ff037816 */ /* 0x000fc80000000003 */
[----:B------:R-:W2:Y:S07]  /*0460*/  @!P0 LDG.E.U16 R20, desc[UR4][R24.64] ;  /* 0x0000000418148981 */ /* 0x000eae000c1e1500 */
[----:B------:R-:W-:Y:S01]  /*0470*/  @!P5 IMAD.IADD R14, R0, 0x1, R23 ;  /* 0x00000001000ed824 */ /* 0x000fe200078e0217 */
[----:B------:R-:W-:Y:S01]  /*0480*/  @!P5 IADD3 R23, R23, 0x80, RZ ;  /* 0x000000801717d810 */ /* 0x000fe20007ffe0ff */
[----:B------:R-:W0:Y:S03]  /*0490*/  @!P5 LDC.64 R12, c[0x0][0x220] ;  /* 0x00008800ff0cdb82 */ /* 0x000e260000000a00 */
[----:B------:R-:W-:Y:S01]  /*04a0*/  ISETP.GE.AND P4, PT, R23, R2, PT ;  /* 0x000000021700720c */ /* 0x000fe20003f86270 */
[----:B-1----:R-:W-:-:S05]  /*04b0*/  @!P6 IMAD.WIDE.U32 R16, R19, 0x2, R16 ;  /* 0x000000021310e825 */ /* 0x002fca00078e0010 */
[----:B------:R1:W3:Y:S07]  /*04c0*/  @!P6 LDG.E.U16 R3, desc[UR4][R16.64] ;  /* 0x000000041003e981 */ /* 0x0002ee000c1e1500 */
[----:B------:R-:W-:Y:S01]  /*04d0*/  @!P4 IMAD.IADD R15, R0, 0x1, R23 ;  /* 0x00000001000fc824 */ /* 0x000fe200078e0217 */
[----:B------:R-:W4:Y:S01]  /*04e0*/  @!P4 LDC.64 R28, c[0x0][0x220] ;  /* 0x00008800ff1ccb82 */ /* 0x000f220000000a00 */
[----:B------:R-:W-:-:S05]  /*04f0*/  @!P4 VIADD R23, R23, 0x80 ;  /* 0x000000801717c836 */ /* 0x000fca0000000000 */
[----:B------:R-:W-:-:S13]  /*0500*/  ISETP.GE.AND P3, PT, R23, R2, PT ;  /* 0x000000021700720c */ /* 0x000fda0003f66270 */
[----:B------:R-:W-:Y:S01]  /*0510*/  @!P3 IADD3 R26, R0, R23, RZ ;  /* 0x00000017001ab210 */ /* 0x000fe20007ffe0ff */
[----:B------:R-:W-:Y:S01]  /*0520*/  @!P3 VIADD R23, R23, 0x80 ;  /* 0x000000801717b836 */ /* 0x000fe20000000000 */
[----:B------:R-:W-:Y:S01]  /*0530*/  PRMT R22, RZ, 0x7610, R22 ;  /* 0x00007610ff167816 */ /* 0x000fe20000000016 */
[----:B0-----:R-:W-:Y:S01]  /*0540*/  @!P5 IMAD.WIDE.U32 R12, R14, 0x2, R12 ;  /* 0x000000020e0cd825 */ /* 0x001fe200078e000c */
[----:B------:R-:W0:Y:S02]  /*0550*/  @!P3 LDC.64 R18, c[0x0][0x220] ;  /* 0x00008800ff12bb82 */ /* 0x000e240000000a00 */
[-C--:B------:R-:W-:Y:S01]  /*0560*/  ISETP.GE.AND P2, PT, R23, R2.reuse, PT ;  /* 0x000000021700720c */ /* 0x080fe20003f46270 */
[----:B----4-:R-:W-:Y:S01]  /*0570*/  @!P4 IMAD.WIDE.U32 R28, R15, 0x2, R28 ;  /* 0x000000020f1cc825 */ /* 0x010fe200078e001c */
[----:B------:R4:W5:Y:S11]  /*0580*/  @!P5 LDG.E.U16 R22, desc[UR4][R12.64] ;  /* 0x000000040c16d981 */ /* 0x000976000c1e1500 */
[----:B------:R-:W-:Y:S01]  /*0590*/  @!P2 IMAD.IADD R27, R0, 0x1, R23 ;  /* 0x00000001001ba824 */ /* 0x000fe200078e0217 */
[----:B------:R-:W-:Y:S01]  /*05a0*/  @!P2 IADD3 R23, R23, 0x80, RZ ;  /* 0x000000801717a810 */ /* 0x000fe20007ffe0ff */
[----:B-1----:R-:W1:Y:S03]  /*05b0*/  @!P2 LDC.64 R16, c[0x0][0x220] ;  /* 0x00008800ff10ab82 */ /* 0x002e660000000a00 */
[----:B------:R-:W-:-:S13]  /*05c0*/  ISETP.GE.AND P1, PT, R23, R2, PT ;  /* 0x000000021700720c */ /* 0x000fda0003f26270 */
[----:B------:R-:W-:Y:S01]  /*05d0*/  @!P1 IMAD.IADD R25, R0, 0x1, R23 ;  /* 0x0000000100199824 */ /* 0x000fe200078e0217 */
[----:B------:R-:W-:Y:S01]  /*05e0*/  @!P1 IADD3 R23, R23, 0x80, RZ ;  /* 0x0000008017179810 */ /* 0x000fe20007ffe0ff */
[----:B----4-:R-:W4:Y:S03]  /*05f0*/  @!P1 LDC.64 R12, c[0x0][0x220] ;  /* 0x00008800ff0c9b82 */ /* 0x010f260000000a00 */
[----:B------:R-:W-:-:S13]  /*0600*/  ISETP.GE.AND P6, PT, R23, R2, PT ;  /* 0x000000021700720c */ /* 0x000fda0003fc6270 */
[----:B------:R-:W4:Y:S01]  /*0610*/  @!P6 LDC.64 R14, c[0x0][0x220] ;  /* 0x00008800ff0eeb82 */ /* 0x000f220000000a00 */
[----:B------:R-:W-:Y:S01]  /*0620*/  @!P6 IMAD.IADD R23, R0, 0x1, R23 ;  /* 0x000000010017e824 */ /* 0x000fe200078e0217 */
[----:B------:R-:W-:Y:S01]  /*0630*/  PRMT R24, RZ, 0x7610, R24 ;  /* 0x00007610ff187816 */ /* 0x000fe20000000018 */
[----:B0-----:R-:W-:Y:S01]  /*0640*/  @!P3 IMAD.WIDE.U32 R18, R26, 0x2, R18 ;  /* 0x000000021a12b825 */ /* 0x001fe200078e0012 */
[----:B------:R-:W-:-:S03]  /*0650*/  PRMT R26, RZ, 0x7610, R26 ;  /* 0x00007610ff1a7816 */ /* 0x000fc6000000001a */
[----:B-1----:R-:W-:Y:S01]  /*0660*/  @!P2 IMAD.WIDE.U32 R16, R27, 0x2, R16 ;  /* 0x000000021b10a825 */ /* 0x002fe200078e0010 */
[----:B------:R-:W-:Y:S01]  /*0670*/  PRMT R27, RZ, 0x7610, R27 ;  /* 0x00007610ff1b7816 */ /* 0x000fe2000000001b */
[----:B------:R-:W5:Y:S02]  /*0680*/  @!P4 LDG.E.U16 R24, desc[UR4][R28.64] ;  /* 0x000000041c18c981 */ /* 0x000f64000c1e1500 */
[----:B----4-:R-:W-:Y:S01]  /*0690*/  @!P1 IMAD.WIDE.U32 R12, R25, 0x2, R12 ;  /* 0x00000002190c9825 */ /* 0x010fe200078e000c */
[----:B------:R-:W-:Y:S01]  /*06a0*/  PRMT R25, RZ, 0x7610, R25 ;  /* 0x00007610ff197816 */ /* 0x000fe20000000019 */
[----:B------:R0:W4:Y:S04]  /*06b0*/  @!P3 LDG.E.U16 R26, desc[UR4][R18.64] ;  /* 0x00000004121ab981 */ /* 0x000128000c1e1500 */
[----:B------:R-:W4:Y:S04]  /*06c0*/  @!P2 LDG.E.U16 R27, desc[UR4][R16.64] ;  /* 0x00000004101ba981 */ /* 0x000f28000c1e1500 */
[----:B------:R1:W4:Y:S01]  /*06d0*/  @!P1 LDG.E.U16 R25, desc[UR4][R12.64] ;  /* 0x000000040c199981 */ /* 0x000322000c1e1500 */
[----:B------:R-:W-:Y:S01]  /*06e0*/  @!P6 IMAD.WIDE.U32 R14, R23, 0x2, R14 ;  /* 0x00000002170ee825 */ /* 0x000fe200078e000e */
[----:B------:R-:W-:-:S06]  /*06f0*/  PRMT R23, RZ, 0x7610, R23 ;  /* 0x00007610ff177816 */ /* 0x000fcc0000000017 */
[----:B------:R3:W4:Y:S01]  /*0700*/  @!P6 LDG.E.U16 R23, desc[UR4][R14.64] ;  /* 0x000000040e17e981 */ /* 0x000722000c1e1500 */
[----:B0-----:R-:W-:-:S05]  /*0710*/  VIADD R19, R21, 0x80 ;  /* 0x0000008015137836 */ /* 0x001fca0000000000 */
[-C--:B------:R-:W-:Y:S02]  /*0720*/  ISETP.GE.AND P6, PT, R19, R2.reuse, PT ;  /* 0x000000021300720c */ /* 0x080fe40003fc6270 */
[C---:B-1----:R-:W-:Y:S02]  /*0730*/  IADD3 R13, R21.reuse, 0x180, RZ ;  /* 0x00000180150d7810 */ /* 0x042fe40007ffe0ff */
[----:B------:R-:W-:Y:S02]  /*0740*/  IADD3 R17, R21, 0x100, RZ ;  /* 0x0000010015117810 */ /* 0x000fe40007ffe0ff */
[-C--:B------:R-:W-:Y:S02]  /*0750*/  ISETP.GE.AND P2, PT, R13, R2.reuse, PT ;  /* 0x000000020d00720c */ /* 0x080fe40003f46270 */
[----:B------:R-:W-:Y:S02]  /*0760*/  IADD3 R13, R21, 0x200, RZ ;  /* 0x00000200150d7810 */ /* 0x000fe40007ffe0ff */
[----:B------:R-:W-:-:S02]  /*0770*/  ISETP.GE.AND P1, PT, R17, R2, PT ;  /* 0x000000021100720c */ /* 0x000fc40003f26270 */
[-C--:B------:R-:W-:Y:S02]  /*0780*/  ISETP.GE.AND P3, PT, R13, R2.reuse, PT ;  /* 0x000000020d00720c */ /* 0x080fe40003f66270 */
[C---:B------:R-:W-:Y:S02]  /*0790*/  IADD3 R17, R21.reuse, 0x300, RZ ;  /* 0x0000030015117810 */ /* 0x040fe40007ffe0ff */
[----:B------:R-:W-:Y:S02]  /*07a0*/  IADD3 R13, R21, 0x280, RZ ;  /* 0x00000280150d7810 */ /* 0x000fe40007ffe0ff */
[-C--:B------:R-:W-:Y:S02]  /*07b0*/  ISETP.GE.AND P5, PT, R17, R2.reuse, PT ;  /* 0x000000021100720c */ /* 0x080fe40003fa6270 */
[----:B------:R-:W-:Y:S02]  /*07c0*/  ISETP.GE.AND P4, PT, R13, R2, PT ;  /* 0x000000020d00720c */ /* 0x000fe40003f86270 */
[----:B------:R-:W-:Y:S01]  /*07d0*/  IADD3 R29, R21, 0x380, RZ ;  /* 0x00000380151d7810 */ /* 0x000fe20007ffe0ff */
[----:B------:R-:W-:Y:S04]  /*07e0*/  BSSY B0, `(.L_x_8801) ;  /* 0x0000053000007945 */ /* 0x000fe80003800000 */
[----:B------:R-:W-:Y:S01]  /*07f0*/  BSSY B1, `(.L_x_8802) ;  /* 0x000004b000017945 */ /* 0x000fe20003800000 */
[----:B--2---:R-:W-:-:S02]  /*0800*/  @!P0 IMAD.U32 R16, R20, 0x10000, RZ ;  /* 0x0001000014108824 */ /* 0x004fc400078e00ff */
[----:B---3--:R-:W-:-:S04]  /*0810*/  @!P6 IMAD.U32 R12, R3, 0x10000, RZ ;  /* 0x00010000030ce824 */ /* 0x008fc800078e00ff */
[----:B------:R0:W1:Y:S02]  /*0820*/  @!P6 MUFU.LG2 R15, R12 ;  /* 0x0000000c000fe308 */ /* 0x0000640000000c00 */
[----:B0-----:R-:W0:Y:S06]  /*0830*/  @!P0 LDC.64 R12, c[0x0][0x218] ;  /* 0x00008600ff0c8b82 */ /* 0x001e2c0000000a00 */
[----:B------:R-:W2:Y:S01]  /*0840*/  @!P0 MUFU.LG2 R16, R16 ;  /* 0x0000001000108308 */ /* 0x000ea20000000c00 */
[----:B-1----:R-:W-:-:S05]  /*0850*/  @!P6 FMUL.FTZ R17, R15, 0.30103000998497009277 ;  /* 0x3e9a209b0f11e820 */ /* 0x002fca0000410000 */
[----:B------:R-:W-:Y:S02]  /*0860*/  @!P6 F2FP.BF16.F32.PACK_AB R4, RZ, R17 ;  /* 0x00000011ff04e23e */ /* 0x000fe400000010ff */
[----:B------:R-:W-:Y:S01]  /*0870*/  ISETP.GE.AND P6, PT, R29, R2, PT ;  /* 0x000000021d00720c */ /* 0x000fe20003fc6270 */
[----:B-----5:R-:W-:Y:S02]  /*0880*/  @!P1 IMAD.U32 R3, R22, 0x10000, RZ ;  /* 0x0001000016039824 */ /* 0x020fe400078e00ff */
[----:B--2---:R-:W-:-:S04]  /*0890*/  @!P0 FMUL.FTZ R18, R16, 0.30103000998497009277 ;  /* 0x3e9a209b10128820 */ /* 0x004fc80000410000 */
[----:B------:R-:W1:Y:S01]  /*08a0*/  @!P1 MUFU.LG2 R3, R3 ;  /* 0x0000000300039308 */ /* 0x000e620000000c00 */
[----:B------:R-:W-:Y:S01]  /*08b0*/  @!P0 F2FP.BF16.F32.PACK_AB R11, RZ, R18 ;  /* 0x00000012ff0b823e */ /* 0x000fe200000010ff */
[----:B-1----:R-:W-:-:S05]  /*08c0*/  @!P1 FMUL.FTZ R3, R3, 0.30103000998497009277 ;  /* 0x3e9a209b03039820 */ /* 0x002fca0000410000 */
[----:B------:R-:W-:Y:S01]  /*08d0*/  @!P1 F2FP.BF16.F32.PACK_AB R5, RZ, R3 ;  /* 0x00000003ff05923e */ /* 0x000fe200000010ff */
[----:B------:R-:W-:Y:S02]  /*08e0*/  @!P2 IMAD.U32 R14, R24, 0x10000, RZ ;  /* 0x00010000180ea824 */ /* 0x000fe400078e00ff */
[----:B----4-:R-:W-:Y:S02]  /*08f0*/  @!P3 IMAD.U32 R15, R26, 0x10000, RZ ;  /* 0x000100001a0fb824 */ /* 0x010fe400078e00ff */
[----:B------:R-:W-:Y:S02]  /*0900*/  @!P4 IMAD.U32 R17, R27, 0x10000, RZ ;  /* 0x000100001b11c824 */ /* 0x000fe400078e00ff */
[----:B------:R-:W-:Y:S01]  /*0910*/  @!P0 IMAD.IADD R27, R0, 0x1, R21 ;  /* 0x00000001001b8824 */ /* 0x000fe200078e0215 */
[----:B------:R-:W-:Y:S01]  /*0920*/  @!P5 SHF.L.U32 R25, R25, 0x10, RZ ;  /* 0x000000101919d819 */ /* 0x000fe200000006ff */
[----:B------:R-:W1:Y:S02]  /*0930*/  @!P2 MUFU.LG2 R14, R14 ;  /* 0x0000000e000ea308 */ /* 0x000e640000000c00 */
[----:B0-----:R-:W-:Y:S01]  /*0940*/  @!P0 IMAD.WIDE.U32 R12, R27, 0x2, R12 ;  /* 0x000000021b0c8825 */ /* 0x001fe200078e000c */
[----:B------:R-:W-:-:S05]  /*0950*/  @!P6 SHF.L.U32 R23, R23, 0x10, RZ ;  /* 0x000000101717e819 */ /* 0x000fca00000006ff */
[----:B------:R-:W0:Y:S01]  /*0960*/  @!P3 MUFU.LG2 R15, R15 ;  /* 0x0000000f000fb308 */ /* 0x000e220000000c00 */
[----:B------:R-:W-:Y:S01]  /*0970*/  @!P0 IMAD.MOV.U32 R21, RZ, RZ, R19 ;  /* 0x000000ffff158224 */ /* 0x000fe200078e0013 */
[----:B------:R2:W-:Y:S06]  /*0980*/  @!P0 STG.E.U16 desc[UR4][R12.64], R11 ;  /* 0x0000000b0c008986 */ /* 0x0005ec000c101504 */
[----:B------:R-:W3:Y:S01]  /*0990*/  @!P4 MUFU.LG2 R17, R17 ;  /* 0x000000110011c308 */ /* 0x000ee20000000c00 */
[----:B------:R-:W-:-:S07]  /*09a0*/  ISETP.GE.AND P0, PT, R21, R2, PT ;  /* 0x000000021500720c */ /* 0x000fce0003f06270 */
[----:B------:R-:W4:Y:S08]  /*09b0*/  @!P5 MUFU.LG2 R16, R25 ;  /* 0x000000190010d308 */ /* 0x000f300000000c00 */
[----:B------:R-:W5:Y:S01]  /*09c0*/  @!P6 MUFU.LG2 R23, R23 ;  /* 0x000000170017e308 */ /* 0x000f620000000c00 */
[----:B-1----:R-:W-:Y:S01]  /*09d0*/  @!P2 FMUL.FTZ R14, R14, 0.30103000998497009277 ;  /* 0x3e9a209b0e0ea820 */ /* 0x002fe20000410000 */
[----:B0-----:R-:W-:Y:S01]  /*09e0*/  @!P3 FMUL.FTZ R15, R15, 0.30103000998497009277 ;  /* 0x3e9a209b0f0fb820 */ /* 0x001fe20000410000 */
[----:B---3--:R-:W-:Y:S01]  /*09f0*/  @!P4 FMUL.FTZ R17, R17, 0.30103000998497009277 ;  /* 0x3e9a209b1111c820 */ /* 0x008fe20000410000 */
[----:B----4-:R-:W-:-:S02]  /*0a00*/  @!P5 FMUL.FTZ R16, R16, 0.30103000998497009277 ;  /* 0x3e9a209b1010d820 */ /* 0x010fc40000410000 */
[----:B------:R-:W-:Y:S02]  /*0a10*/  @!P2 F2FP.BF16.F32.PACK_AB R6, RZ, R14 ;  /* 0x0000000eff06a23e */ /* 0x000fe400000010ff */
[----:B------:R-:W-:Y:S01]  /*0a20*/  @!P3 F2FP.BF16.F32.PACK_AB R7, RZ, R15 ;  /* 0x0000000fff07b23e */ /* 0x000fe200000010ff */
[----:B-----5:R-:W-:Y:S01]  /*0a30*/  @!P6 FMUL.FTZ R3, R23, 0.30103000998497009277 ;  /* 0x3e9a209b1703e820 */ /* 0x020fe20000410000 */
[----:B------:R-:W-:Y:S02]  /*0a40*/  @!P4 F2FP.BF16.F32.PACK_AB R8, RZ, R17 ;  /* 0x00000011ff08c23e */ /* 0x000fe400000010ff */
[----:B------:R-:W-:Y:S02]  /*0a50*/  @!P5 F2FP.BF16.F32.PACK_AB R9, RZ, R16 ;  /* 0x00000010ff09d23e */ /* 0x000fe400000010ff */
[----:B------:R-:W-:Y:S01]  /*0a60*/  @!P6 F2FP.BF16.F32.PACK_AB R10, RZ, R3 ;  /* 0x00000003ff0ae23e */ /* 0x000fe200000010ff */
[----:B--2---:R-:W-:Y:S06]  /*0a70*/  @P0 BRA `(.L_x_8803) ;  /* 0x0000000000300947 */ /* 0x004fec0003800000 */
        /* <DEDUP_REMOVED lines=12> */
.L_x_8803:
[----:B------:R-:W-:-:S13]  /*0b40*/  ISETP.GE.AND P0, PT, R21, R2, PT ;  /* 0x000000021500720c */ /* 0x000fda0003f06270 */
[----:B------:R-:W-:Y:S05]  /*0b50*/  @P0 BRA `(.L_x_8805) ;  /* 0x0000000000300947 */ /* 0x000fea0003800000 */
[----:B0-----:R-:W0:Y:S01]  /*0b60*/  LDC.64 R4, c[0x0][0x218] ;  /* 0x00008600ff047b82 */ /* 0x001e220000000a00 */
[----:B------:R-:W-:Y:S01]  /*0b70*/  IADD3 R3, R0, R21, RZ ;  /* 0x0000001500037210 */ /* 0x000fe20007ffe0ff */
[----:B------:R-:W-:-:S04]  /*0b80*/  VIADD R21, R21, 0x80 ;  /* 0x0000008015157836 */ /* 0x000fc80000000000 */
[----:B0-----:R-:W-:-:S05]  /*0b90*/  IMAD.WIDE.U32 R4, R3, 0x2, R4 ;  /* 0x0000000203047825 */ /* 0x001fca00078e0004 */
[----:B------:R1:W-:Y:S02]  /*0ba0*/  STG.E.U16 desc[UR4][R4.64], R6 ;  /* 0x0000000604007986 */ /* 0x0003e4000c101504 */
.L_x_8804:
[----:B------:R-:W-:-:S13]  /*0bb0*/  ISETP.GE.AND P0, PT, R21, R2, PT ;  /* 0x000000021500720c */ /* 0x000fda0003f06270 */
[----:B------:R-:W-:Y:S05]  /*0bc0*/  @P0 BRA `(.L_x_8806) ;  /* 0x0000000000340947 */ /* 0x000fea0003800000 */
[----:B01----:R-:W0:Y:S01]  /*0bd0*/  LDC.64 R4, c[0x0][0x218] ;  /* 0x00008600ff047b82 */ /* 0x003e220000000a00 */
[----:B------:R-:W-:Y:S01]  /*0be0*/  IADD3 R3, R0, R21, RZ ;  /* 0x0000001500037210 */ /* 0x000fe20007ffe0ff */
[----:B------:R-:W-:-:S04]  /*0bf0*/  VIADD R21, R21, 0x80 ;  /* 0x0000008015157836 */ /* 0x000fc80000000000 */
[----:B0-----:R-:W-:-:S05]  /*0c00*/  IMAD.WIDE.U32 R4, R3, 0x2, R4 ;  /* 0x0000000203047825 */ /* 0x001fca00078e0004 */
[----:B------:R1:W-:Y:S02]  /*0c10*/  STG.E.U16 desc[UR4][R4.64], R7 ;  /* 0x0000000704007986 */ /* 0x0003e4000c101504 */
.L_x_8805:
        /* <DEDUP_REMOVED lines=8> */
.L_x_8806:
[----:B------:R-:W-:Y:S05]  /*0ca0*/  BSYNC B1 ;  /* 0x0000000000017941 */ /* 0x000fea0003800000 */
.L_x_8802:
[----:B------:R-:W-:-:S13]  /*0cb0*/  ISETP.GE.AND P0, PT, R21, R2, PT ;  /* 0x000000021500720c */ /* 0x000fda0003f06270 */
[----:B012---:R-:W0:Y:S01]  /*0cc0*/  @!P0 LDC.64 R4, c[0x0][0x218] ;  /* 0x00008600ff048b82 */ /* 0x007e220000000a00 */
[----:B------:R-:W-:Y:S01]  /*0cd0*/  @!P0 IADD3 R3, R0, R21, RZ ;  /* 0x0000001500038210 */ /* 0x000fe20007ffe0ff */
[----:B------:R-:W-:-:S04]  /*0ce0*/  @!P0 VIADD R21, R21, 0x80 ;  /* 0x0000008015158836 */ /* 0x000fc80000000000 */
[----:B0-----:R-:W-:-:S05]  /*0cf0*/  @!P0 IMAD.WIDE.U32 R4, R3, 0x2, R4 ;  /* 0x0000000203048825 */ /* 0x001fca00078e0004 */
[----:B------:R2:W-:Y:S02]  /*0d00*/  @!P0 STG.E.U16 desc[UR4][R4.64], R9 ;  /* 0x0000000904008986 */ /* 0x0005e4000c101504 */
.L_x_8807:
[----:B------:R-:W-:Y:S05]  /*0d10*/  BSYNC B0 ;  /* 0x0000000000007941 */ /* 0x000fea0003800000 */
.L_x_8801:
        /* <DEDUP_REMOVED lines=8> */
.L_x_8808:
        /* <DEDUP_REMOVED lines=14> */
.L_x_13325:


//--------------------- .text._ZN2at6native29vectorized_elementwise_kernelILi4EZZZNS0_17log10_kernel_cudaERNS_18TensorIteratorBaseEENKUlvE0_clEvENKUlvE2_clEvEUlN3c108BFloat16EE_St5arrayIPcLm2EEEEviT0_T1_ --------------------------
	.section	.text._ZN2at6native29vectorized_elementwise_kernelILi4EZZZNS0_17log10_kernel_cudaERNS_18TensorIteratorBaseEENKUlvE0_clEvENKUlvE2_clEvEUlN3c108BFloat16EE_St5arrayIPcLm2EEEEviT0_T1_,"ax",@progbits
	.align	128
        .global         _ZN2at6native29vectorized_elementwise_kernelILi4EZZZNS0_17log10_kernel_cudaERNS_18TensorIteratorBaseEENKUlvE0_clEvENKUlvE2_clEvEUlN3c108BFloat16EE_St5arrayIPcLm2EEEEviT0_T1_
        .type           _ZN2at6native29vectorized_elementwise_kernelILi4EZZZNS0_17log10_kernel_cudaERNS_18TensorIteratorBaseEENKUlvE0_clEvENKUlvE2_clEvEUlN3c108BFloat16EE_St5arrayIPcLm2EEEEviT0_T1_,@function
        .size           _ZN2at6native29vectorized_elementwise_kernelILi4EZZZNS0_17log10_kernel_cudaERNS_18TensorIteratorBaseEENKUlvE0_clEvENKUlvE2_clEvEUlN3c108BFloat16EE_St5arrayIPcLm2EEEEviT0_T1_,(.L_x_13326 - _ZN2at6native29vectorized_elementwise_kernelILi4EZZZNS0_17log10_kernel_cudaERNS_18TensorIteratorBaseEENKUlvE0_clEvENKUlvE2_clEvEUlN3c108BFloat16EE_St5arrayIPcLm2EEEEviT0_T1_)
        .other          _ZN2at6native29vectorized_elementwise_kernelILi4EZZZNS0_17log10_kernel_cudaERNS_18TensorIteratorBaseEENKUlvE0_clEvENKUlvE2_clEvEUlN3c108BFloat16EE_St5arrayIPcLm2EEEEviT0_T1_,@"STO_CUDA_ENTRY STV_DEFAULT"
_ZN2at6native29vectorized_elementwise_kernelILi4EZZZNS0_17log10_kernel_cudaERNS_18TensorIteratorBaseEENKUlvE0_clEvENKUlvE2_clEvEUlN3c108BFloat16EE_St5arrayIPcLm2EEEEviT0_T1_:
.text._ZN2at6native29vectorized_elementwise_kernelILi4EZZZNS0_17log10_kernel_cudaERNS_18TensorIteratorBaseEENKUlvE0_clEvENKUlvE2_clEvEUlN3c108BFloat16EE_St5arrayIPcLm2EEEEviT0_T1_:
        /* <DEDUP_REMOVED lines=17> */
[----:B--2---:R-:W-:-:S03]  /*0110*/  PRMT R3, R14, 0x7632, R3 ;  /* 0x000076320e037816 */ /* 0x004fc60000000003 */
[----:B------:R-:W-:Y:S01]  /*0120*/  IMAD.U32 R8, R14, 0x10000, RZ ;  /* 0x000100000e087824 */ /* 0x000fe200078e00ff */
[----:B------:R-:W-:Y:S01]  /*0130*/  SHF.L.U32 R10, R15, 0x10, RZ ;  /* 0x000000100f0a7819 */ /* 0x000fe200000006ff */
[C---:B---3--:R-:W-:Y:S01]  /*0140*/  IMAD.U32 R11, R4.reuse, 0x10000, RZ ;  /* 0x00010000040b7824 */ /* 0x048fe200078e00ff */
[----:B------:R-:W-:Y:S01]  /*0150*/  SHF.L.U32 R9, R3, 0x10, RZ ;  /* 0x0000001003097819 */ /* 0x000fe200000006ff */
[----:B------:R-:W-:Y:S01]  /*0160*/  IMAD.U32 R12, R5, 0x10000, RZ ;  /* 0x00010000050c7824 */ /* 0x000fe200078e00ff */
[----:B------:R-:W-:Y:S01]  /*0170*/  PRMT R3, R15, 0x7632, R3 ;  /* 0x000076320f037816 */ /* 0x000fe20000000003 */
[----:B------:R-:W0:Y:S01]  /*0180*/  MUFU.LG2 R8, R8 ;  /* 0x0000000800087308 */ /* 0x000e220000000c00 */
[----:B------:R-:W-:Y:S02]  /*0190*/  PRMT R4, R4, 0x7632, R4 ;  /* 0x0000763204047816 */ /* 0x000fe40000000004 */
[----:B------:R-:W-:Y:S01]  /*01a0*/  PRMT R5, R5, 0x7632, R5 ;  /* 0x0000763205057816 */ /* 0x000fe20000000005 */
[----:B------:R-:W-:-:S02]  /*01b0*/  IMAD.U32 R3, R3, 0x10000, RZ ;  /* 0x0001000003037824 */ /* 0x000fc400078e00ff */
[----:B------:R-:W-:Y:S01]  /*01c0*/  IMAD.U32 R4, R4, 0x10000, RZ ;  /* 0x0001000004047824 */ /* 0x000fe200078e00ff */
[----:B------:R-:W-:Y:S01]  /*01d0*/  SHF.L.U32 R5, R5, 0x10, RZ ;  /* 0x0000001005057819 */ /* 0x000fe200000006ff */
[----:B------:R-:W1:Y:S08]  /*01e0*/  MUFU.LG2 R10, R10 ;  /* 0x0000000a000a7308 */ /* 0x000e700000000c00 */
[----:B------:R-:W2:Y:S01]  /*01f0*/  MUFU.LG2 R11, R11 ;  /* 0x0000000b000b7308 */ /* 0x000ea20000000c00 */
[----:B0-----:R-:W-:-:S07]  /*0200*/  FMUL.FTZ R8, R8, 0.30103000998497009277 ;  /* 0x3e9a209b08087820 */ /* 0x001fce0000410000 */
[----:B------:R-:W0:Y:S01]  /*0210*/  MUFU.LG2 R12, R12 ;  /* 0x0000000c000c7308 */ /* 0x000e220000000c00 */
[----:B-1----:R-:W-:-:S07]  /*0220*/  FMUL.FTZ R10, R10, 0.30103000998497009277 ;  /* 0x3e9a209b0a0a7820 */ /* 0x002fce0000410000 */
[----:B------:R-:W1:Y:S01]  /*0230*/  MUFU.LG2 R9, R9 ;  /* 0x0000000900097308 */ /* 0x000e620000000c00 */
[----:B--2---:R-:W-:-:S07]  /*0240*/  FMUL.FTZ R11, R11, 0.30103000998497009277 ;  /* 0x3e9a209b0b0b7820 */ /* 0x004fce0000410000 */
[----:B------:R-:W2:Y:S01]  /*0250*/  MUFU.LG2 R3, R3 ;  /* 0x0000000300037308 */ /* 0x000ea20000000c00 */
[----:B0-----:R-:W-:-:S07]  /*0260*/  FMUL.FTZ R12, R12, 0.30103000998497009277 ;  /* 0x3e9a209b0c0c7820 */ /* 0x001fce0000410000 */
[----:B------:R-:W0:Y:S01]  /*0270*/  MUFU.LG2 R4, R4 ;  /* 0x0000000400047308 */ /* 0x000e220000000c00 */
[----:B-1----:R-:W-:-:S05]  /*0280*/  FMUL.FTZ R9, R9, 0.30103000998497009277 ;  /* 0x3e9a209b09097820 */ /* 0x002fca0000410000 */
[----:B------:R-:W-:Y:S02]  /*0290*/  F2FP.BF16.F32.PACK_AB R2, R9, R8 ;  /* 0x000000080902723e */ /* 0x000fe400000010ff */
[----:B------:R-:W1:Y:S01]  /*02a0*/  MUFU.LG2 R5, R5 ;  /* 0x0000000500057308 */ /* 0x000e620000000c00 */
[----:B--2---:R-:W-:-:S05]  /*02b0*/  FMUL.FTZ R3, R3, 0.30103000998497009277 ;  /* 0x3e9a209b03037820 */ /* 0x004fca0000410000 */
[----:B------:R-:W-:Y:S01]  /*02c0*/  F2FP.BF16.F32.PACK_AB R3, R3, R10 ;  /* 0x0000000a0303723e */ /* 0x000fe200000010ff */
[----:B0-----:R-:W-:-:S04]  /*02d0*/  FMUL.FTZ R0, R4, 0.30103000998497009277 ;  /* 0x3e9a209b04007820 */ /* 0x001fc80000410000 */
[----:B------:R-:W-:Y:S01]  /*02e0*/  STG.E.64 desc[UR4][R6.64], R2 ;  /* 0x0000000206007986 */ /* 0x000fe2000c101b04 */
[----:B------:R-:W-:Y:S01]  /*02f0*/  F2FP.BF16.F32.PACK_AB R4, R0, R11 ;  /* 0x0000000b0004723e */ /* 0x000fe200000010ff */
[----:B-1----:R-:W-:-:S05]  /*0300*/  FMUL.FTZ R13, R5, 0.30103000998497009277 ;  /* 0x3e9a209b050d7820 */ /* 0x002fca0000410000 */
[----:B------:R-:W-:-:S05]  /*0310*/  F2FP.BF16.F32.PACK_AB R5, R13, R12 ;  /* 0x0000000c0d05723e */ /* 0x000fca00000010ff */
[----:B------:R-:W-:Y:S01]  /*0320*/  STG.E.64 desc[UR4][R6.64+0x400], R4 ;  /* 0x0004000406007986 */ /* 0x000fe2000c101b04 */
[----:B------:R-:W-:Y:S05]  /*0330*/  EXIT ;  /* 0x000000000000794d */ /* 0x000fea0003800000 */
.L_x_8809:
        /* <DEDUP_REMOVED lines=124> */
.L_x_8812:
[----:B------:R-:W-:-:S13]  /*0b00*/  ISETP.GE.AND P0, PT, R21, R2, PT ;  /* 0x000000021500720c */ /* 0x000fda0003f06270 */
[----:B------:R-:W-:Y:S05]  /*0b10*/  @P0 BRA `(.L_x_8814) ;  /* 0x0000000000300947 */ /* 0x000fea0003800000 */
[----:B0-----:R-:W0:Y:S01]  /*0b20*/  LDC.64 R4, c[0x0][0x218] ;  /* 0x00008600ff047b82 */ /* 0x001e220000000a00 */
[----:B------:R-:W-:Y:S01]  /*0b30*/  IADD3 R3, R0, R21, RZ ;  /* 0x0000001500037210 */ /* 0x000fe20007ffe0ff */
[----:B------:R-:W-:-:S04]  /*0b40*/  VIADD R21, R21, 0x80 ;  /* 0x0000008015157836 */ /* 0x000fc80000000000 */
[----:B0-----:R-:W-:-:S05]  /*0b50*/  IMAD.WIDE.U32 R4, R3, 0x2, R4 ;  /* 0x0000000203047825 */ /* 0x001fca00078e0004 */
[----:B------:R1:W-:Y:S02]  /*0b60*/  STG.E.U16 desc[UR4][R4.64], R6 ;  /* 0x0000000604007986 */ /* 0x0003e4000c101504 */
.L_x_8813:
[----:B------:R-:W-:-:S13]  /*0b70*/  ISETP.GE.AND P0, PT, R21, R2, PT ;  /* 0x000000021500720c */ /* 0x000fda0003f06270 */
[----:B------:R-:W-:Y:S05]  /*0b80*/  @P0 BRA `(.L_x_8815) ;  /* 0x0000000000340947 */ /* 0x000fea0003800000 */
[----:B01----:R-:W0:Y:S01]  /*0b90*/  LDC.64 R4, c[0x0][0x218] ;  /* 0x00008600ff047b82 */ /* 0x003e220000000a00 */
[----:B------:R-:W-:Y:S01]  /*0ba0*/  IADD3 R3, R0, R21, RZ ;  /* 0x0000001500037210 */ /* 0x000fe20007ffe0ff */
[----:B------:R-:W-:-:S04]  /*0bb0*/  VIADD R21, R21, 0x80 ;  /* 0x0000008015157836 */ /* 0x000fc80000000000 */
[----:B0-----:R-:W-:-:S05]  /*0bc0*/  IMAD.WIDE.U32 R4, R3, 0x2, R4 ;  /* 0x0000000203047825 */ /* 0x001fca00078e0004 */
[----:B------:R1:W-:Y:S02]  /*0bd0*/  STG.E.U16 desc[UR4][R4.64], R7 ;  /* 0x0000000704007986 */ /* 0x0003e4000c101504 */
.L_x_8814:
        /* <DEDUP_REMOVED lines=8> */
.L_x_8815:
[----:B------:R-:W-:Y:S05]  /*0c60*/  BSYNC B1 ;  /* 0x0000000000017941 */ /* 0x000fea0003800000 */
.L_x_8811:
[----:B------:R-:W-:-:S13]  /*0c70*/  ISETP.GE.AND P0, PT, R21, R2, PT ;  /* 0x000000021500720c */ /* 0x000fda0003f06270 */
[----:B012---:R-:W0:Y:S01]  /*0c80*/  @!P0 LDC.64 R4, c[0x0][0x218] ;  /* 0x00008600ff048b82 */ /* 0x007e220000000a00 */
[----:B------:R-:W-:Y:S01]  /*0c90*/  @!P0 IADD3 R3, R0, R21, RZ ;  /* 0x0000001500038210 */ /* 0x000fe20007ffe0ff */
[----:B------:R-:W-:-:S04]  /*0ca0*/  @!P0 VIADD R21, R21, 0x80 ;  /* 0x0000008015158836 */ /* 0x000fc80000000000 */
[----:B0-----:R-:W-:-:S05]  /*0cb0*/  @!P0 IMAD.WIDE.U32 R4, R3, 0x2, R4 ;  /* 0x0000000203048825 */ /* 0x001fca00078e0004 */
[----:B------:R2:W-:Y:S02]  /*0cc0*/  @!P0 STG.E.U16 desc[UR4][R4.64], R9 ;  /* 0x0000000904008986 */ /* 0x0005e4000c101504 */
.L_x_8816:
[----:B------:R-:W-:Y:S05]  /*0cd0*/  BSYNC B0 ;  /* 0x0000000000007941 */ /* 0x000fea0003800000 */
.L_x_8810:
        /* <DEDUP_REMOVED lines=8> */
.L_x_8817:
        /* <DEDUP_REMOVED lines=10> */
.L_x_13326:


//--------------------- .text._ZN2at6native29vectorized_elementwise_kernelILi8EZZZNS0_17log10_kernel_cudaERNS_18TensorIteratorBaseEENKUlvE0_clEvENKUlvE2_clEvEUlN3c108BFloat16EE_St5arrayIPcLm2EEEEviT0_T1_ --------------------------
	.section	.text._ZN2at6native29vectorized_elementwise_kernelILi8EZZZNS0_17log10_kernel_cudaERNS_18TensorIteratorBaseEENKUlvE0_clEvENKUlvE2_clEvEUlN3c108BFloat16EE_St5arrayIPcLm2EEEEviT0_T1_,"ax",@progbits
	.align	128
        .global         _ZN2at6native29vectorized_elementwise_kernelILi8EZZZNS0_17log10_kernel_cudaERNS_18TensorIteratorBaseEENKUlvE0_clEvENKUlvE2_clEvEUlN3c108BFloat16EE_St5arrayIPcLm2EEEEviT0_T1_
        .type           _ZN2at6native29vectorized_elementwise_kernelILi8EZZZNS0_17log10_kernel_cudaERNS_18TensorIteratorBaseEENKUlvE0_clEvENKUlvE2_clEvEUlN3c108BFloat16EE_St5arrayIPcLm2EEEEviT0_T1_,@function
        .size           _ZN2at6native29vectorized_elementwise_kernelILi8EZZZNS0_17log10_kernel_cudaERNS_18TensorIteratorBaseEENKUlvE0_clEvENKUlvE2_clEvEUlN3c108BFloat16EE_St5arrayIPcLm2EEEEviT0_T1_,(.L_x_13327 - _ZN2at6native29vectorized_elementwise_kernelILi8EZZZNS0_17log10_kernel_cudaERNS_18TensorIteratorBaseEENKUlvE0_clEvENKUlvE2_clEvEUlN3c108BFloat16EE_St5arrayIPcLm2EEEEviT0_T1_)
        .other          _ZN2at6native29vectorized_elementwise_kernelILi8EZZZNS0_17log10_kernel_cudaERNS_18TensorIteratorBaseEENKUlvE0_clEvENKUlvE2_clEvEUlN3c108BFloat16EE_St5arrayIPcLm2EEEEviT0_T1_,@"STO_CUDA_ENTRY STV_DEFAULT"
_ZN2at6native29vectorized_elementwise_kernelILi8EZZZNS0_17log10_kernel_cudaERNS_18TensorIteratorBaseEENKUlvE0_clEvENKUlvE2_clEvEUlN3c108BFloat16EE_St5arrayIPcLm2EEEEviT0_T1_:
.text._ZN2at6native29vectorized_elementwise_kernelILi8EZZZNS0_17log10_kernel_cudaERNS_18TensorIteratorBaseEENKUlvE0_clEvENKUlvE2_clEvEUlN3c108BFloat16EE_St5arrayIPcLm2EEEEviT0_T1_:
        /* <DEDUP_REMOVED lines=13> */
[----:B--2---:R-:W-:Y:S01]  /*00d0*/  PRMT R3, R4, 0x7632, R3 ;  /* 0x0000763204037816 */ /* 0x004fe20000000003 */
[----:B------:R-:W-:Y:S01]  /*00e0*/  IMAD.U32 R11, R6, 0x10000, RZ ;  /* 0x00010000060b7824 */ /* 0x000fe200078e00ff */
[----:B------:R-:W-:Y:S01]  /*00f0*/  SHF.L.U32 R10, R5, 0x10, RZ ;  /* 0x00000010050a7819 */ /* 0x000fe200000006ff */
[----:B------:R-:W-:Y:S01]  /*0100*/  IMAD.U32 R8, R4, 0x10000, RZ ;  /* 0x0001000004087824 */ /* 0x000fe200078e00ff */
[----:B------:R-:W-:Y:S01]  /*0110*/  SHF.L.U32 R9, R3, 0x10, RZ ;  /* 0x0000001003097819 */ /* 0x000fe200000006ff */
[----:B------:R-:W-:Y:S01]  /*0120*/  IMAD.U32 R13, R7, 0x10000, RZ ;  /* 0x00010000070d7824 */ /* 0x000fe200078e00ff */
[----:B------:R-:W-:Y:S01]  /*0130*/  PRMT R3, R5, 0x7632, R3 ;  /* 0x0000763205037816 */ /* 0x000fe20000000003 */
[----:B------:R-:W0:Y:S01]  /*0140*/  MUFU.LG2 R11, R11 ;  /* 0x0000000b000b7308 */ /* 0x000e220000000c00 */
[----:B------:R-:W-:Y:S01]  /*0150*/  PRMT R6, R6, 0x7632, R6 ;  /* 0x0000763206067816 */ /* 0x000fe20000000006 */
[----:B------:R-:W1:Y:S01]  /*0160*/  LDC.64 R4, c[0x0][0x218] ;  /* 0x00008600ff047b82 */ /* 0x000e620000000a00 */
[----:B------:R-:W-:Y:S01]  /*0170*/  PRMT R7, R7, 0x7632, R7 ;  /* 0x0000763207077816 */ /* 0x000fe20000000007 */
[----:B------:R-:W-:-:S02]  /*0180*/  IMAD.U32 R3, R3, 0x10000, RZ ;  /* 0x0001000003037824 */ /* 0x000fc400078e00ff */
[----:B------:R-:W-:Y:S01]  /*0190*/  IMAD.U32 R12, R6, 0x10000, RZ ;  /* 0x00010000060c7824 */ /* 0x000fe200078e00ff */
[----:B------:R-:W-:Y:S01]  /*01a0*/  SHF.L.U32 R14, R7, 0x10, RZ ;  /* 0x00000010070e7819 */ /* 0x000fe200000006ff */
[----:B------:R-:W2:Y:S08]  /*01b0*/  MUFU.LG2 R10, R10 ;  /* 0x0000000a000a7308 */ /* 0x000eb00000000c00 */
[----:B------:R-:W3:Y:S01]  /*01c0*/  MUFU.LG2 R3, R3 ;  /* 0x0000000300037308 */ /* 0x000ee20000000c00 */
[----:B0-----:R-:W-:-:S07]  /*01d0*/  FMUL.FTZ R6, R11, 0.30103000998497009277 ;  /* 0x3e9a209b0b067820 */ /* 0x001fce0000410000 */
[----:B------:R-:W0:Y:S01]  /*01e0*/  MUFU.LG2 R8, R8 ;  /* 0x0000000800087308 */ /* 0x000e220000000c00 */
[----:B--2---:R-:W-:Y:S01]  /*01f0*/  FMUL.FTZ R10, R10, 0.30103000998497009277 ;  /* 0x3e9a209b0a0a7820 */ /* 0x004fe20000410000 */
[----:B-1----:R-:W-:-:S06]  /*0200*/  IMAD.WIDE.U32 R4, R0, 0x2, R4 ;  /* 0x0000000200047825 */ /* 0x002fcc00078e0004 */
[----:B------:R-:W1:Y:S01]  /*0210*/  MUFU.LG2 R13, R13 ;  /* 0x0000000d000d7308 */ /* 0x000e620000000c00 */
[----:B---3--:R-:W-:Y:S01]  /*0220*/  FMUL.FTZ R7, R3, 0.30103000998497009277 ;  /* 0x3e9a209b03077820 */ /* 0x008fe20000410000 */
[----:B------:R-:W-:-:S04]  /*0230*/  IMAD.WIDE R2, R2, 0x10, R4 ;  /* 0x0000001002027825 */ /* 0x000fc800078e0204 */
[----:B------:R-:W-:Y:S02]  /*0240*/  F2FP.BF16.F32.PACK_AB R5, R7, R10 ;  /* 0x0000000a0705723e */ /* 0x000fe400000010ff */
[----:B------:R-:W2:Y:S01]  /*0250*/  MUFU.LG2 R9, R9 ;  /* 0x0000000900097308 */ /* 0x000ea20000000c00 */
[----:B0-----:R-:W-:-:S07]  /*0260*/  FMUL.FTZ R8, R8, 0.30103000998497009277 ;  /* 0x3e9a209b08087820 */ /* 0x001fce0000410000 */
[----:B------:R-:W0:Y:S01]  /*0270*/  MUFU.LG2 R12, R12 ;  /* 0x0000000c000c7308 */ /* 0x000e220000000c00 */
[----:B-1----:R-:W-:-:S07]  /*0280*/  FMUL.FTZ R13, R13, 0.30103000998497009277 ;  /* 0x3e9a209b0d0d7820 */ /* 0x002fce0000410000 */
[----:B------:R-:W1:Y:S01]  /*0290*/  MUFU.LG2 R14, R14 ;  /* 0x0000000e000e7308 */ /* 0x000e620000000c00 */
[----:B--2---:R-:W-:-:S05]  /*02a0*/  FMUL.FTZ R9, R9, 0.30103000998497009277 ;  /* 0x3e9a209b09097820 */ /* 0x004fca0000410000 */
[----:B------:R-:W-:Y:S01]  /*02b0*/  F2FP.BF16.F32.PACK_AB R4, R9, R8 ;  /* 0x000000080904723e */ /* 0x000fe200000010ff */
[----:B0-----:R-:W-:-:S05]  /*02c0*/  FMUL.FTZ R11, R12, 0.30103000998497009277 ;  /* 0x3e9a209b0c0b7820 */ /* 0x001fca0000410000 */
[----:B------:R-:W-:Y:S01]  /*02d0*/  F2FP.BF16.F32.PACK_AB R6, R11, R6 ;  /* 0x000000060b06723e */ /* 0x000fe200000010ff */
[----:B-1----:R-:W-:-:S05]  /*02e0*/  FMUL.FTZ R0, R14, 0.30103000998497009277 ;  /* 0x3e9a209b0e007820 */ /* 0x002fca0000410000 */
[----:B------:R-:W-:-:S05]  /*02f0*/  F2FP.BF16.F32.PACK_AB R7, R0, R13 ;  /* 0x0000000d0007723e */ /* 0x000fca00000010ff */
[----:B------:R-:W-:Y:S01]  /*0300*/  STG.E.128 desc[UR4][R2.64], R4 ;  /* 0x0000000402007986 */ /* 0x000fe2000c101d04 */
[----:B------:R-:W-:Y:S05]  /*0310*/  EXIT ;  /* 0x000000000000794d */ /* 0x000fea0003800000 */
.L_x_8818:
        /* <DEDUP_REMOVED lines=124> */
.L_x_8821:
[----:B------:R-:W-:-:S13]  /*0ae0*/  ISETP.GE.AND P0, PT, R21, R2, PT ;  /* 0x000000021500720c */ /* 0x000fda0003f06270 */
[----:B------:R-:W-:Y:S05]  /*0af0*/  @P0 BRA `(.L_x_8823) ;  /* 0x0000000000300947 */ /* 0x000fea0003800000 */
[----:B0-----:R-:W0:Y:S01]  /*0b00*/  LDC.64 R4, c[0x0][0x218] ;  /* 0x00008600ff047b82 */ /* 0x001e220000000a00 */
[----:B------:R-:W-:Y:S01]  /*0b10*/  IADD3 R3, R0, R21, RZ ;  /* 0x0000001500037210 */ /* 0x000fe20007ffe0ff */
[----:B------:R-:W-:-:S04]  /*0b20*/  VIADD R21, R21, 0x80 ;  /* 0x0000008015157836 */ /* 0x000fc80000000000 */
[----:B0-----:R-:W-:-:S05]  /*0b30*/  IMAD.WIDE.U32 R4, R3, 0x2, R4 ;  /* 0x0000000203047825 */ /* 0x001fca00078e0004 */
[----:B------:R1:W-:Y:S02]  /*0b40*/  STG.E.U16 desc[UR4][R4.64], R6 ;  /* 0x0000000604007986 */ /* 0x0003e4000c101504 */
.L_x_8822:
[----:B------:R-:W-:-:S13]  /*0b50*/  ISETP.GE.AND P0, PT, R21, R2, PT ;  /* 0x000000021500720c */ /* 0x000fda0003f06270 */
[----:B------:R-:W-:Y:S05]  /*0b60*/  @P0 BRA `(.L_x_8824) ;  /* 0x0000000000340947 */ /* 0x000fea0003800000 */
[----:B01----:R-:W0:Y:S01]  /*0b70*/  LDC.64 R4, c[0x0][0x218] ;  /* 0x00008600ff047b82 */ /* 0x003e220000000a00 */
[----:B------:R-:W-:Y:S01]  /*0b80*/  IADD3 R3, R0, R21, RZ ;  /* 0x0000001500037210 */ /* 0x000fe20007ffe0ff */
[----:B------:R-:W-:-:S04]  /*0b90*/  VIADD R21, R21, 0x80 ;  /* 0x0000008015157836 */ /* 0x000fc80000000000 */
[----:B0-----:R-:W-:-:S05]  /*0ba0*/  IMAD.WIDE.U32 R4, R3, 0x2, R4 ;  /* 0x0000000203047825 */ /* 0x001fca00078e0004 */
[----:B------:R1:W-:Y:S02]  /*0bb0*/  STG.E.U16 desc[UR4][R4.64], R7 ;  /* 0x0000000704007986 */ /* 0x0003e4000c101504 */
.L_x_8823:
        /* <DEDUP_REMOVED lines=8> */
.L_x_8824:
[----:B------:R-:W-:Y:S05]  /*0c40*/  BSYNC B1 ;  /* 0x0000000000017941 */ /* 0x000fea0003800000 */
.L_x_8820:
[----:B------:R-:W-:-:S13]  /*0c50*/  ISETP.GE.AND P0, PT, R21, R2, PT ;  /* 0x000000021500720c */ /* 0x000fda0003f06270 */
[----:B012---:R-:W0:Y:S01]  /*0c60*/  @!P0 LDC.64 R4, c[0x0][0x218] ;  /* 0x00008600ff048b82 */ /* 0x007e220000000a00 */
[----:B------:R-:W-:Y:S01]  /*0c70*/  @!P0 IADD3 R3, R0, R21, RZ ;  /* 0x0000001500038210 */ /* 0x000fe20007ffe0ff */
[----:B------:R-:W-:-:S04]  /*0c80*/  @!P0 VIADD R21, R21, 0x80 ;  /* 0x0000008015158836 */ /* 0x000fc80000000000 */
[----:B0-----:R-:W-:-:S05]  /*0c90*/  @!P0 IMAD.WIDE.U32 R4, R3, 0x2, R4 ;  /* 0x0000000203048825 */ /* 0x001fca00078e0004 */
[----:B------:R2:W-:Y:S02]  /*0ca0*/  @!P0 STG.E.U16 desc[UR4][R4.64], R9 ;  /* 0x0000000904008986 */ /* 0x0005e4000c101504 */
.L_x_8825:
[----:B------:R-:W-:Y:S05]  /*0cb0*/  BSYNC B0 ;  /* 0x0000000000007941 */ /* 0x000fea0003800000 */
.L_x_8819:
        /* <DEDUP_REMOVED lines=8> */
.L_x_8826:
        /* <DEDUP_REMOVED lines=12> */
.L_x_13327:


//--------------------- .text._ZN2at6native18elementwise_kernelILi128ELi4EZNS0_15gpu_kernel_implIZZZNS0_17log10_kernel_cudaERNS_18TensorIteratorBaseEENKUlvE0_clEvENKUlvE1_clEvEUlN3c104HalfEE_EEvS4_RKT_EUliE_EEviT1_ --------------------------
	.section	.text._ZN2at6native18elementwise_kernelILi128ELi4EZNS0_15gpu_kernel_implIZZZNS0_17log10_kernel_cudaERNS_18TensorIteratorBaseEENKUlvE0_clEvENKUlvE1_clEvEUlN3c104HalfEE_EEvS4_RKT_EUliE_EEviT1_,"ax",@progbits
	.align	128
        .global         _ZN2at6native18elementwise_kernelILi128ELi4EZNS0_15gpu_kernel_implIZZZNS0_17log10_kernel_cudaERNS_18TensorIteratorBaseEENKUlvE0_clEvENKUlvE1_clEvEUlN3c104HalfEE_EEvS4_RKT_EUliE_EEviT1_
        .type           _ZN2at6native18elementwise_kernelILi128ELi4EZNS0_15gpu_kernel_implIZZZNS0_17log10_kernel_cudaERNS_18TensorIteratorBaseEENKUlvE0_clEvENKUlvE1_clEvEUlN3c104HalfEE_EEvS4_RKT_EUliE_EEviT1_,@function
        .size           _ZN2at6native18elementwise_kernelILi128ELi4EZNS0_15gpu_kernel_implIZZZNS0_17log10_kernel_cudaERNS_18TensorIteratorBaseEENKUlvE0_clEvENKUlvE1_clEvEUlN3c104HalfEE_EEvS4_RKT_EUliE_EEviT1_,(.L_x_13328 - _ZN2at6native18elementwise_kernelILi128ELi4EZNS0_15gpu_kernel_implIZZZNS0_17log10_kernel_cudaERNS_18TensorIteratorBaseEENKUlvE0_clEvENKUlvE1_clEvEUlN3c104HalfEE_EEvS4_RKT_EUliE_EEviT1_)
        .other          _ZN2at6native18elementwise_kernelILi128ELi4EZNS0_15gpu_kernel_implIZZZNS0_17log10_kernel_cudaERNS_18TensorIteratorBaseEENKUlvE0_clEvENKUlvE1_clEvEUlN3c104HalfEE_EEvS4_RKT_EUliE_EEviT1_,@"STO_CUDA_ENTRY STV_DEFAULT"
_ZN2at6native18elementwise_kernelILi128ELi4EZNS0_15gpu_kernel_implIZZZNS0_17log10_kernel_cudaERNS_18TensorIteratorBaseEENKUlvE0_clEvENKUlvE1_clEvEUlN3c104HalfEE_EEvS4_RKT_EUliE_EEviT1_:
.text._ZN2at6native18elementwise_kernelILi128ELi4EZNS0_15gpu_kernel_implIZZZNS0_17log10_kernel_cudaERNS_18TensorIteratorBaseEENKUlvE0_clEvENKUlvE1_clEvEUlN3c104HalfEE_EEvS4_RKT_EUliE_EEviT1_:
        /* <DEDUP_REMOVED lines=313> */
.L_x_8829:
        /* <DEDUP_REMOVED lines=22> */
.L_x_8833:
[----:B------:R-:W2:Y:S02]  /*14f0*/  LDG.E.U8 R2, desc[UR36][R2.64] ;  /* 0x0000002402027981 */ /* 0x000ea4000c1e1100 */
[----:B--2---:R-:W-:-:S04]  /*1500*/  I2FP.F32.U32 R0, R2 ;  /* 0x0000000200007245 */ /* 0x004fc80000201000 */
[----:B------:R-:W-:Y:S01]  /*1510*/  F2FP.F16.F32.PACK_AB R0, RZ, R0 ;  /* 0x00000000ff00723e */ /* 0x000fe200000000ff */
[----:B------:R-:W-:Y:S06]  /*1520*/  BRA `(.L_x_8835) ;  /* 0x0000000c00887947 */ /* 0x000fec0003800000 */
.L_x_8832:
        /* <DEDUP_REMOVED lines=10> */
.L_x_8837:
[----:B------:R-:W2:Y:S02]  /*15d0*/  LDG.E R2, desc[UR36][R2.64] ;  /* 0x0000002402027981 */ /* 0x000ea4000c1e1900 */
[----:B--2---:R-:W-:-:S04]  /*15e0*/  I2FP.F32.S32 R0, R2 ;  /* 0x0000000200007245 */ /* 0x004fc80000201400 */
[----:B------:R-:W-:Y:S01]  /*15f0*/  F2FP.F16.F32.PACK_AB R0, RZ, R0 ;  /* 0x00000000ff00723e */ /* 0x000fe200000000ff */
[----:B------:R-:W-:Y:S06]  /*1600*/  BRA `(.L_x_8835) ;  /* 0x0000000c00507947 */ /* 0x000fec0003800000 */
.L_x_8836:
[----:B------:R-:W2:Y:S02]  /*1610*/  LDG.E.U16 R2, desc[UR36][R2.64] ;  /* 0x0000002402027981 */ /* 0x000ea4000c1e1500 */
[----:B--2---:R-:W0:Y:S02]  /*1620*/  I2F.S16 R0, R2 ;  /* 0x0000000200007306 */ /* 0x004e240000101400 */
[----:B0-----:R-:W-:Y:S01]  /*1630*/  F2FP.F16.F32.PACK_AB R0, RZ, R0 ;  /* 0x00000000ff00723e */ /* 0x001fe200000000ff */
[----:B------:R-:W-:Y:S06]  /*1640*/  BRA `(.L_x_8835) ;  /* 0x0000000c00407947 */ /* 0x000fec0003800000 */
.L_x_8831:
        /* <DEDUP_REMOVED lines=9> */
.L_x_8839:
[----:B------:R0:W5:Y:S01]  /*16e0*/  LDG.E.U16 R0, desc[UR36][R2.64] ;  /* 0x0000002402007981 */ /* 0x000162000c1e1500 */
[----:B------:R-:W-:Y:S05]  /*16f0*/  BRA `(.L_x_8835) ;  /* 0x0000000c00147947 */ /* 0x000fea0003800000 */
.L_x_8838:
        /* <DEDUP_REMOVED lines=9> */
.L_x_8841:
[----:B------:R1:W5:Y:S01]  /*1790*/  LDG.E.U16 R0, desc[UR36][R2.64] ;  /* 0x0000002402007981 */ /* 0x000362000c1e1500 */
[----:B------:R-:W-:Y:S05]  /*17a0*/  BRA `(.L_x_8835) ;  /* 0x0000000800e87947 */ /* 0x000fea0003800000 */
.L_x_8840:
        /* <DEDUP_REMOVED lines=8> */
.L_x_8830:
        /* <DEDUP_REMOVED lines=13> */
.L_x_8844:
        /* <DEDUP_REMOVED lines=8> */
.L_x_8843:
        /* <DEDUP_REMOVED lines=28> */
.L_x_8846:
        /* <DEDUP_REMOVED lines=15> */
.L_x_8845:
[----:B------:R-:W2:Y:S02]  /*1c30*/  LDG.E.U16 R0, desc[UR36][R2.64] ;  /* 0x0000002402007981 */ /* 0x000ea4000c1e1500 */
[----:B--2---:R-:W-:-:S05]  /*1c40*/  IMAD.U32 R0, R0, 0x10000, RZ ;  /* 0x0001000000007824 */ /* 0x004fca00078e00ff */
[----:B------:R-:W-:Y:S01]  /*1c50*/  F2FP.F16.F32.PACK_AB R0, RZ, R0 ;  /* 0x00000000ff00723e */ /* 0x000fe200000000ff */
[----:B------:R-:W-:Y:S06]  /*1c60*/  BRA `(.L_x_8835) ;  /* 0x0000000400b87947 */ /* 0x000fec0003800000 */
.L_x_8842:
        /* <DEDUP_REMOVED lines=12> */
.L_x_8849:
        /* <DEDUP_REMOVED lines=21> */
.L_x_8853:
[----:B------:R-:W-:Y:S05]  /*1e80*/  BSYNC B1 ;  /* 0x0000000000017941 */ /* 0x000fea0003800000 */
.L_x_8852:
[----:B------:R-:W-:Y:S01]  /*1e90*/  LEA R3, R0, 0x3b800000, 0x17 ;  /* 0x3b80000000037811 */ /* 0x000fe200078eb8ff */
[----:B------:R-:W-:-:S05]  /*1ea0*/  IMAD.SHL.U32 R0, R2, 0x100000, RZ ;  /* 0x0010000002007824 */ /* 0x000fca00078e00ff */
[----:B------:R-:W-:-:S07]  /*1eb0*/  LOP3.LUT R0, R3, R0, R4, 0xfe, !PT ;  /* 0x0000000003007212 */ /* 0x000fce00078efe04 */
.L_x_8851:
[----:B------:R-:W-:Y:S05]  /*1ec0*/  BSYNC B0 ;  /* 0x0000000000007941 */ /* 0x000fea0003800000 */
.L_x_8850:
[----:B------:R-:W-:Y:S01]  /*1ed0*/  F2FP.F16.F32.PACK_AB R0, RZ, R0 ;  /* 0x00000000ff00723e */ /* 0x000fe200000000ff */
[----:B------:R-:W-:Y:S06]  /*1ee0*/  BRA `(.L_x_8835) ;  /* 0x0000000400187947 */ /* 0x000fec0003800000 */
.L_x_8848:
        /* <DEDUP_REMOVED lines=21> */
.L_x_8857:
[----:B------:R-:W-:Y:S05]  /*2040*/  BSYNC B1 ;  /* 0x0000000000017941 */ /* 0x000fea0003800000 */
.L_x_8856:
[----:B------:R-:W-:Y:S01]  /*2050*/  LEA R3, R0, 0x37800000, 0x17 ;  /* 0x3780000000037811 */ /* 0x000fe200078eb8ff */
[----:B------:R-:W-:-:S05]  /*2060*/  IMAD.SHL.U32 R0, R2, 0x200000, RZ ;  /* 0x0020000002007824 */ /* 0x000fca00078e00ff */
[----:B------:R-:W-:-:S07]  /*2070*/  LOP3.LUT R0, R3, R0, R4, 0xfe, !PT ;  /* 0x0000000003007212 */ /* 0x000fce00078efe04 */
.L_x_8855:
[----:B------:R-:W-:Y:S05]  /*2080*/  BSYNC B0 ;  /* 0x0000000000007941 */ /* 0x000fea0003800000 */
.L_x_8854:
[----:B------:R-:W-:Y:S01]  /*2090*/  F2FP.F16.F32.PACK_AB R0, RZ, R0 ;  /* 0x00000000ff00723e */ /* 0x000fe200000000ff */
[----:B------:R-:W-:Y:S06]  /*20a0*/  BRA `(.L_x_8835) ;  /* 0x0000000000a87947 */ /* 0x000fec0003800000 */
.L_x_8847:
        /* <DEDUP_REMOVED lines=14> */
.L_x_8861:
[----:B------:R-:W-:Y:S05]  /*2190*/  BSYNC B0 ;  /* 0x0000000000007941 */ /* 0x000fea0003800000 */
.L_x_8860:
[----:B------:R-:W-:Y:S01]  /*21a0*/  F2FP.F16.F32.PACK_AB R0, RZ, R0 ;  /* 0x00000000ff00723e */ /* 0x000fe200000000ff */
[----:B------:R-:W-:Y:S06]  /*21b0*/  BRA `(.L_x_8835) ;  /* 0x0000000000647947 */ /* 0x000fec0003800000 */
.L_x_8834:
        /* <DEDUP_REMOVED lines=16> */
.L_x_8862:
[----:B------:R-:W-:Y:S01]  /*22c0*/  PRMT R0, RZ, 0x7610, R0 ;  /* 0x00007610ff007816 */ /* 0x000fe20000000000 */
[----:B------:R-:W-:Y:S06]  /*22d0*/  BRA `(.L_x_8835) ;  /* 0x00000000001c7947 */ /* 0x000fec0003800000 */
.L_x_8859:
[----:B------:R-:W2:Y:S02]  /*22e0*/  LDG.E.64 R2, desc[UR36][R2.64] ;  /* 0x0000002402027981 */ /* 0x000ea4000c1e1b00 */
[----:B--2---:R-:W0:Y:S02]  /*22f0*/  I2F.U64 R0, R2 ;  /* 0x0000000200007312 */ /* 0x004e240000301000 */
[----:B0-----:R-:W-:Y:S01]  /*2300*/  F2FP.F16.F32.PACK_AB R0, RZ, R0 ;  /* 0x00000000ff00723e */ /* 0x001fe200000000ff */
[----:B------:R-:W-:Y:S06]  /*2310*/  BRA `(.L_x_8835) ;  /* 0x00000000000c7947 */ /* 0x000fec0003800000 */
.L_x_8858:
[----:B------:R-:W2:Y:S02]  /*2320*/  LDG.E R2, desc[UR36][R2.64] ;  /* 0x0000002402027981 */ /* 0x000ea4000c1e1900 */
[----:B--2---:R-:W-:-:S04]  /*2330*/  I2FP.F32.U32 R0, R2 ;  /* 0x0000000200007245 */ /* 0x004fc80000201000 */
[----:B------:R-:W-:-:S07]  /*2340*/  F2FP.F16.F32.PACK_AB R0, RZ, R0 ;  /* 0x00000000ff00723e */ /* 0x000fce00000000ff */
.L_x_8835:
[----:B------:R-:W0:Y:S01]  /*2350*/  LDC.U8 R4, c[0x0][0x421] ;  /* 0x00010840ff047b82 */ /* 0x000e220000000000 */
[----:B-----5:R-:W-:-:S06]  /*2360*/  HADD2.F32 R0, -RZ, R0.H0_H0 ;  /* 0x20000000ff007230 */ /* 0x020fcc0000004100 */
[----:B------:R-:W2:Y:S01]  /*2370*/  MUFU.LG2 R0, R0 ;  /* 0x0000000000007308 */ /* 0x000ea20000000c00 */
[----:B01----:R-:W-:Y:S01]  /*2380*/  PRMT R3, R4, 0x9910, RZ ;  /* 0x0000991004037816 */ /* 0x003fe200000000ff */
[----:B--2---:R-:W-:-:S03]  /*2390*/  FMUL.FTZ R2, R0, 0.30103000998497009277 ;  /* 0x3e9a209b00027820 */ /* 0x004fc60000410000 */
[----:B------:R-:W-:Y:S02]  /*23a0*/  ISETP.GT.AND P0, PT, R3, 0x9, PT ;  /* 0x000000090300780c */ /* 0x000fe40003f04270 */
[----:B------:R-:W-:-:S11]  /*23b0*/  F2FP.F16.F32.PACK_AB R2, RZ, R2 ;  /* 0x00000002ff02723e */ /* 0x000fd600000000ff */
        /* <DEDUP_REMOVED lines=13> */
.L_x_8866:
[----:B------:R-:W-:-:S06]  /*2490*/  HADD2.F32 R3, -RZ, R2.H0_H0 ;  /* 0x20000002ff037230 */ /* 0x000fcc0000004100 */
[----:B------:R-:W0:Y:S02]  /*24a0*/  F2I.S64.TRUNC R2, R3 ;  /* 0x0000000300027311 */ /* 0x000e24000020d900 */
[----:B0-----:R3:W-:Y:S01]  /*24b0*/  STG.E.U8 desc[UR36][R16.64], R2 ;  /* 0x0000000210007986 */ /* 0x0017e2000c101124 */
[----:B------:R-:W-:Y:S05]  /*24c0*/  BRA `(.L_x_8868) ;  /* 0x0000000c00847947 */ /* 0x000fea0003800000 */
.L_x_8865:
        /* <DEDUP_REMOVED lines=10> */
.L_x_8870:
[----:B------:R-:W-:-:S04]  /*2570*/  HADD2.F32 R2, -RZ, R2.H0_H0 ;  /* 0x20000002ff027230 */ /* 0x000fc80000004100 */
[----:B------:R-:W0:Y:S02]  /*2580*/  F2I.FTZ.TRUNC.NTZ R3, R2 ;  /* 0x0000000200037305 */ /* 0x000e24000021f100 */
[----:B0-----:R1:W-:Y:S01]  /*2590*/  STG.E desc[UR36][R16.64], R3 ;  /* 0x0000000310007986 */ /* 0x0013e2000c101924 */
[----:B------:R-:W-:Y:S05]  /*25a0*/  BRA `(.L_x_8868) ;  /* 0x0000000c004c7947 */ /* 0x000fea0003800000 */
.L_x_8869:
[----:B------:R-:W-:-:S04]  /*25b0*/  HADD2.F32 R2, -RZ, R2.H0_H0 ;  /* 0x20000002ff027230 */ /* 0x000fc80000004100 */
[----:B------:R-:W0:Y:S02]  /*25c0*/  F2I.FTZ.TRUNC.NTZ R3, R2 ;  /* 0x0000000200037305 */ /* 0x000e24000021f100 */
[----:B0-----:R2:W-:Y:S01]  /*25d0*/  STG.E.U16 desc[UR36][R16.64], R3 ;  /* 0x0000000310007986 */ /* 0x0015e2000c101524 */
[----:B------:R-:W-:Y:S05]  /*25e0*/  BRA `(.L_x_8868) ;  /* 0x0000000c003c7947 */ /* 0x000fea0003800000 */
.L_x_8864:
        /* <DEDUP_REMOVED lines=9> */
.L_x_8872:
[----:B------:R0:W-:Y:S01]  /*2680*/  STG.E.U16 desc[UR36][R16.64], R2 ;  /* 0x0000000210007986 */ /* 0x0001e2000c101524 */
[----:B------:R-:W-:Y:S05]  /*2690*/  BRA `(.L_x_8868) ;  /* 0x0000000c00107947 */ /* 0x000fea0003800000 */
.L_x_8871:
        /* <DEDUP_REMOVED lines=10> */
.L_x_8874:
[----:B------:R-:W-:-:S05]  /*2740*/  HADD2.F32 R0, -RZ, R2.H0_H0 ;  /* 0x20000002ff007230 */ /* 0x000fca0000004100 */
[----:B------:R-:W-:-:S04]  /*2750*/  F2FP.F16.F32.PACK_AB R0, RZ, R0 ;  /* 0x00000000ff00723e */ /* 0x000fc800000000ff */
[----:B------:R-:W-:-:S05]  /*2760*/  PRMT R0, R0, 0x5410, RZ ;  /* 0x0000541000007816 */ /* 0x000fca00000000ff */
[----:B------:R0:W-:Y:S01]  /*2770*/  STG.E desc[UR36][R16.64], R0 ;  /* 0x0000000010007986 */ /* 0x0001e2000c101924 */
[----:B------:R-:W-:Y:S05]  /*2780*/  BRA `(.L_x_8868) ;  /* 0x0000000800d47947 */ /* 0x000fea0003800000 */
.L_x_8873:
[----:B------:R-:W-:-:S05]  /*2790*/  HADD2.F32 R2, -RZ, R2.H0_H0 ;  /* 0x20000002ff027230 */ /* 0x000fca0000004100 */
[----:B------:R-:W-:-:S06]  /*27a0*/  FMUL.FTZ R2, R2, 1 ;  /* 0x3f80000002027820 */ /* 0x000fcc0000410000 */
[----:B------:R-:W0:Y:S02]  /*27b0*/  F2F.F64.F32 R2, R2 ;  /* 0x0000000200027310 */ /* 0x000e240000201800 */
[----:B0-----:R0:W-:Y:S01]  /*27c0*/  STG.E.64 desc[UR36][R16.64], R2 ;  /* 0x0000000210007986 */ /* 0x0011e2000c101b24 */
[----:B------:R-:W-:Y:S05]  /*27d0*/  BRA `(.L_x_8868) ;  /* 0x0000000800c07947 */ /* 0x000fea0003800000 */
.L_x_8863:
        /* <DEDUP_REMOVED lines=13> */
.L_x_8877:
[----:B------:R-:W-:Y:S01]  /*28b0*/  HADD2.F32 R2, -RZ, R2.H0_H0 ;  /* 0x20000002ff027230 */ /* 0x000fe20000004100 */
[----:B------:R-:W-:-:S04]  /*28c0*/  CS2R R6, SRZ ;  /* 0x0000000000067805 */ /* 0x000fc8000001ff00 */
[----:B------:R-:W-:-:S04]  /*28d0*/  FMUL.FTZ R2, R2, 1 ;  /* 0x3f80000002027820 */ /* 0x000fc80000410000 */
[----:B------:R-:W0:Y:S02]  /*28e0*/  F2F.F64.F32 R4, R2 ;  /* 0x0000000200047310 */ /* 0x000e240000201800 */
[----:B0-----:R0:W-:Y:S01]  /*28f0*/  STG.E.128 desc[UR36][R16.64], R4 ;  /* 0x0000000410007986 */ /* 0x0011e2000c101d24 */
[----:B------:R-:W-:Y:S05]  /*2900*/  BRA `(.L_x_8868) ;  /* 0x0000000800747947 */ /* 0x000fea0003800000 */
.L_x_8876:
        /* <DEDUP_REMOVED lines=21> */
.L_x_8881:
[----:B------:R-:W-:Y:S05]  /*2a60*/  BSYNC B0 ;  /* 0x0000000000007941 */ /* 0x000fea0003800000 */
.L_x_8880:
[----:B------:R-:W-:-:S05]  /*2a70*/  LOP3.LUT R3, R0, R3, RZ, 0xfc, !PT ;  /* 0x0000000300037212 */ /* 0x000fca00078efcff */
[----:B------:R0:W-:Y:S01]  /*2a80*/  STG.E.U8 desc[UR36][R16.64], R3 ;  /* 0x0000000310007986 */ /* 0x0001e2000c101124 */
[----:B------:R-:W-:Y:S05]  /*2a90*/  BRA `(.L_x_8868) ;  /* 0x0000000800107947 */ /* 0x000fea0003800000 */
.L_x_8879:
        /* <DEDUP_REMOVED lines=13> */
.L_x_8883:
[----:B------:R-:W-:Y:S01]  /*2b70*/  IMAD.MOV.U32 R0, RZ, RZ, 0x7f ;  /* 0x0000007fff007424 */ /* 0x000fe200078e00ff */
[----:B------:R-:W-:-:S04]  /*2b80*/  ISETP.GT.U32.AND P0, PT, R2, 0x7f800000, PT ;  /* 0x7f8000000200780c */ /* 0x000fc80003f04070 */
[----:B------:R-:W-:-:S09]  /*2b90*/  SEL R0, R0, 0x7c, P0 ;  /* 0x0000007c00007807 */ /* 0x000fd20000000000 */
.L_x_8884:
[----:B------:R-:W-:Y:S05]  /*2ba0*/  BSYNC B0 ;  /* 0x0000000000007941 */ /* 0x000fea0003800000 */
.L_x_8882:
[----:B------:R-:W-:-:S04]  /*2bb0*/  LOP3.LUT R2, R3, 0x80000000, RZ, 0xc0, !PT ;  /* 0x8000000003027812 */ /* 0x000fc800078ec0ff */
[----:B------:R-:W-:-:S04]  /*2bc0*/  SHF.R.U32.HI R3, RZ, 0x18, R2 ;  /* 0x00000018ff037819 */ /* 0x000fc80000011602 */
[----:B------:R-:W-:-:S05]  /*2bd0*/  LOP3.LUT R3, R0, R3, RZ, 0xfc, !PT ;  /* 0x0000000300037212 */ /* 0x000fca00078efcff */
[----:B------:R0:W-:Y:S01]  /*2be0*/  STG.E.U8 desc[UR36][R16.64], R3 ;  /* 0x0000000310007986 */ /* 0x0001e2000c101124 */
[----:B------:R-:W-:Y:S05]  /*2bf0*/  BRA `(.L_x_8868) ;  /* 0x0000000400b87947 */ /* 0x000fea0003800000 */
.L_x_8878:
[----:B------:R-:W-:-:S05]  /*2c00*/  HADD2.F32 R0, -RZ, R2.H0_H0 ;  /* 0x20000002ff007230 */ /* 0x000fca0000004100 */
[----:B------:R-:W-:-:S05]  /*2c10*/  F2FP.BF16.F32.PACK_AB R0, RZ, R0 ;  /* 0x00000000ff00723e */ /* 0x000fca00000010ff */
[----:B------:R0:W-:Y:S01]  /*2c20*/  STG.E.U16 desc[UR36][R16.64], R0 ;  /* 0x0000000010007986 */ /* 0x0001e2000c101524 */
[----:B------:R-:W-:Y:S05]  /*2c30*/  BRA `(.L_x_8868) ;  /* 0x0000000400a87947 */ /* 0x000fea0003800000 */
.L_x_8875:
        /* <DEDUP_REMOVED lines=12> */
.L_x_8887:
        /* <DEDUP_REMOVED lines=17> */
.L_x_8890:
[----:B------:R-:W-:-:S04]  /*2e10*/  LOP3.LUT R2, R3, 0x80000000, RZ, 0xc0, !PT ;  /* 0x8000000003027812 */ /* 0x000fc800078ec0ff */
[----:B------:R-:W-:-:S04]  /*2e20*/  SHF.R.U32.HI R3, RZ, 0x18, R2 ;  /* 0x00000018ff037819 */ /* 0x000fc80000011602 */
[----:B------:R-:W-:-:S04]  /*2e30*/  LOP3.LUT R0, R0, R3, RZ, 0xfc, !PT ;  /* 0x0000000300007212 */ /* 0x000fc800078efcff */
[----:B------:R-:W-:-:S07]  /*2e40*/  PRMT R8, R0, 0x7610, R8 ;  /* 0x0000761000087816 */ /* 0x000fce0000000008 */
.L_x_8889:
[----:B------:R-:W-:Y:S05]  /*2e50*/  BSYNC B0 ;  /* 0x0000000000007941 */ /* 0x000fea0003800000 */
.L_x_8888:
[----:B------:R0:W-:Y:S01]  /*2e60*/  STG.E.U8 desc[UR36][R16.64], R8 ;  /* 0x0000000810007986 */ /* 0x0001e2000c101124 */
[----:B------:R-:W-:Y:S05]  /*2e70*/  BRA `(.L_x_8868) ;  /* 0x0000000400187947 */ /* 0x000fea0003800000 */
.L_x_8886:
        /* <DEDUP_REMOVED lines=17> */
.L_x_8893:
[----:B------:R-:W-:-:S04]  /*2f90*/  LOP3.LUT R2, R3, 0x80000000, RZ, 0xc0, !PT ;  /* 0x8000000003027812 */ /* 0x000fc800078ec0ff */
[----:B------:R-:W-:-:S04]  /*2fa0*/  SHF.R.U32.HI R3, RZ, 0x18, R2 ;  /* 0x00000018ff037819 */ /* 0x000fc80000011602 */
[----:B------:R-:W-:-:S04]  /*2fb0*/  LOP3.LUT R0, R0, R3, RZ, 0xfc, !PT ;  /* 0x0000000300007212 */ /* 0x000fc800078efcff */
[----:B------:R-:W-:-:S07]  /*2fc0*/  PRMT R8, R0, 0x7610, R8 ;  /* 0x0000761000087816 */ /* 0x000fce0000000008 */
.L_x_8892:
[----:B------:R-:W-:Y:S05]  /*2fd0*/  BSYNC B0 ;  /* 0x0000000000007941 */ /* 0x000fea0003800000 */
.L_x_8891:
[----:B------:R0:W-:Y:S01]  /*2fe0*/  STG.E.U8 desc[UR36][R16.64], R8 ;  /* 0x0000000810007986 */ /* 0x0001e2000c101124 */
[----:B------:R-:W-:Y:S05]  /*2ff0*/  BRA `(.L_x_8868) ;  /* 0x0000000000b87947 */ /* 0x000fea0003800000 */
.L_x_8885:
        /* <DEDUP_REMOVED lines=22> */
.L_x_8867:
        /* <DEDUP_REMOVED lines=16> */
.L_x_8896:
[----:B------:R-:W-:Y:S05]  /*3260*/  BRA `(.L_x_8868) ;  /* 0x00000000001c7947 */ /* 0x000fea0003800000 */
.L_x_8895:
[----:B------:R-:W-:-:S06]  /*3270*/  HADD2.F32 R2, -RZ, R2.H0_H0 ;  /* 0x20000002ff027230 */ /* 0x000fcc0000004100 */
[----:B------:R-:W0:Y:S02]  /*3280*/  F2I.U64.TRUNC R2, R2 ;  /* 0x0000000200027311 */ /* 0x000e24000020d800 */
[----:B0-----:R0:W-:Y:S01]  /*3290*/  STG.E.64 desc[UR36][R16.64], R2 ;  /* 0x0000000210007986 */ /* 0x0011e2000c101b24 */
[----:B------:R-:W-:Y:S05]  /*32a0*/  BRA `(.L_x_8868) ;  /* 0x00000000000c7947 */ /* 0x000fea0003800000 */
.L_x_8894:
[----:B------:R-:W-:-:S04]  /*32b0*/  HADD2.F32 R2, -RZ, R2.H0_H0 ;  /* 0x20000002ff027230 */ /* 0x000fc80000004100 */
[----:B------:R-:W0:Y:S02]  /*32c0*/  F2I.FTZ.U32.TRUNC.NTZ R3, R2 ;  /* 0x0000000200037305 */ /* 0x000e24000021f000 */
[----:B0-----:R0:W-:Y:S02]  /*32d0*/  STG.E desc[UR36][R16.64], R3 ;  /* 0x0000000310007986 */ /* 0x0011e4000c101924 */
.L_x_8868:
[----:B------:R-:W-:-:S04]  /*32e0*/  IMAD R18, R23, 0x200, R18 ;  /* 0x0000020017127824 */ /* 0x000fc800078e0212 */
[----:B------:R-:W-:-:S07]  /*32f0*/  VIADD R19, R18, 0x80 ;  /* 0x0000008012137836 */ /* 0x000fce0000000000 */
.L_x_8828:
[----:B------:R-:W-:Y:S05]  /*3300*/  BSYNC B6 ;  /* 0x0000000000067941 */ /* 0x000fea0003800000 */
.L_x_8827:
        /* <DEDUP_REMOVED lines=307> */
.L_x_8899:
        /* <DEDUP_REMOVED lines=22> */
.L_x_8903:
[----:B------:R-:W2:Y:S02]  /*47a0*/  LDG.E.U8 R2, desc[UR36][R2.64] ;  /* 0x0000002402027981 */ /* 0x000ea4000c1e1100 */
[----:B--2---:R-:W-:-:S04]  /*47b0*/  I2FP.F32.U32 R0, R2 ;  /* 0x0000000200007245 */ /* 0x004fc80000201000 */
[----:B------:R-:W-:Y:S01]  /*47c0*/  F2FP.F16.F32.PACK_AB R0, RZ, R0 ;  /* 0x00000000ff00723e */ /* 0x000fe200000000ff */
[----:B------:R-:W-:Y:S06]  /*47d0*/  BRA `(.L_x_8905) ;  /* 0x0000000c00887947 */ /* 0x000fec0003800000 */
.L_x_8902:
        /* <DEDUP_REMOVED lines=10> */
.L_x_8907:
[----:B------:R-:W2:Y:S02]  /*4880*/  LDG.E R2, desc[UR36][R2.64] ;  /* 0x0000002402027981 */ /* 0x000ea4000c1e1900 */
[----:B--2---:R-:W-:-:S04]  /*4890*/  I2FP.F32.S32 R0, R2 ;  /* 0x0000000200007245 */ /* 0x004fc80000201400 */
[----:B------:R-:W-:Y:S01]  /*48a0*/  F2FP.F16.F32.PACK_AB R0, RZ, R0 ;  /* 0x00000000ff00723e */ /* 0x000fe200000000ff */
[----:B------:R-:W-:Y:S06]  /*48b0*/  BRA `(.L_x_8905) ;  /* 0x0000000c00507947 */ /* 0x000fec0003800000 */
.L_x_8906:
[----:B------:R-:W2:Y:S02]  /*48c0*/  LDG.E.U16 R2, desc[UR36][R2.64] ;  /* 0x0000002402027981 */ /* 0x000ea4000c1e1500 */
[----:B--2---:R-:W0:Y:S02]  /*48d0*/  I2F.S16 R0, R2 ;  /* 0x0000000200007306 */ /* 0x004e240000101400 */
[----:B0-----:R-:W-:Y:S01]  /*48e0*/  F2FP.F16.F32.PACK_AB R0, RZ, R0 ;  /* 0x00000000ff00723e */ /* 0x001fe200000000ff */
[----:B------:R-:W-:Y:S06]  /*48f0*/  BRA `(.L_x_8905) ;  /* 0x0000000c00407947 */ /* 0x000fec0003800000 */
.L_x_8901:
        /* <DEDUP_REMOVED lines=9> */
.L_x_8909:
[----:B------:R0:W5:Y:S01]  /*4990*/  LDG.E.U16 R0, desc[UR36][R2.64] ;  /* 0x0000002402007981 */ /* 0x000162000c1e1500 */
[----:B------:R-:W-:Y:S05]  /*49a0*/  BRA `(.L_x_8905) ;  /* 0x0000000c00147947 */ /* 0x000fea0003800000 */
.L_x_8908:
        /* <DEDUP_REMOVED lines=9> */
.L_x_8911:
[----:B------:R1:W5:Y:S01]  /*4a40*/  LDG.E.U16 R0, desc[UR36][R2.64] ;  /* 0x0000002402007981 */ /* 0x000362000c1e1500 */
[----:B------:R-:W-:Y:S05]  /*4a50*/  BRA `(.L_x_8905) ;  /* 0x0000000800e87947 */ /* 0x000fea0003800000 */
.L_x_8910:
        /* <DEDUP_REMOVED lines=8> */
.L_x_8900:
        /* <DEDUP_REMOVED lines=13> */
.L_x_8914:
        /* <DEDUP_REMOVED lines=8> */
.L_x_8913:
        /* <DEDUP_REMOVED lines=28> */
.L_x_8916:
        /* <DEDUP_REMOVED lines=15> */
.L_x_8915:
[----:B------:R-:W2:Y:S02]  /*4ee0*/  LDG.E.U16 R0, desc[UR36][R2.64] ;  /* 0x0000002402007981 */ /* 0x000ea4000c1e1500 */
[----:B--2---:R-:W-:-:S05]  /*4ef0*/  IMAD.U32 R0, R0, 0x10000, RZ ;  /* 0x0001000000007824 */ /* 0x004fca00078e00ff */
[----:B------:R-:W-:Y:S01]  /*4f00*/  F2FP.F16.F32.PACK_AB R0, RZ, R0 ;  /* 0x00000000ff00723e */ /* 0x000fe200000000ff */
[----:B------:R-:W-:Y:S06]  /*4f10*/  BRA `(.L_x_8905) ;  /* 0x0000000400b87947 */ /* 0x000fec0003800000 */
.L_x_8912:
        /* <DEDUP_REMOVED lines=12> */
.L_x_8919:
        /* <DEDUP_REMOVED lines=21> */
.L_x_8923:
[----:B------:R-:W-:Y:S05]  /*5130*/  BSYNC B1 ;  /* 0x0000000000017941 */ /* 0x000fea0003800000 */
.L_x_8922:
[----:B------:R-:W-:Y:S01]  /*5140*/  LEA R3, R0, 0x3b800000, 0x17 ;  /* 0x3b80000000037811 */ /* 0x000fe200078eb8ff */
[----:B------:R-:W-:-:S05]  /*5150*/  IMAD.SHL.U32 R0, R2, 0x100000, RZ ;  /* 0x0010000002007824 */ /* 0x000fca00078e00ff */
[----:B------:R-:W-:-:S07]  /*5160*/  LOP3.LUT R0, R3, R0, R4, 0xfe, !PT ;  /* 0x0000000003007212 */ /* 0x000fce00078efe04 */
.L_x_8921:
[----:B------:R-:W-:Y:S05]  /*5170*/  BSYNC B0 ;  /* 0x0000000000007941 */ /* 0x000fea0003800000 */
.L_x_8920:
[----:B------:R-:W-:Y:S01]  /*5180*/  F2FP.F16.F32.PACK_AB R0, RZ, R0 ;  /* 0x00000000ff00723e */ /* 0x000fe200000000ff */
[----:B------:R-:W-:Y:S06]  /*5190*/  BRA `(.L_x_8905) ;  /* 0x0000000400187947 */ /* 0x000fec0003800000 */
.L_x_8918:
        /* <DEDUP_REMOVED lines=21> */
.L_x_8927:
[----:B------:R-:W-:Y:S05]  /*52f0*/  BSYNC B1 ;  /* 0x0000000000017941 */ /* 0x000fea0003800000 */
.L_x_8926:
[----:B------:R-:W-:Y:S01]  /*5300*/  LEA R3, R0, 0x37800000, 0x17 ;  /* 0x3780000000037811 */ /* 0x000fe200078eb8ff */
[----:B------:R-:W-:-:S05]  /*5310*/  IMAD.SHL.U32 R0, R2, 0x200000, RZ ;  /* 0x0020000002007824 */ /* 0x000fca00078e00ff */
[----:B------:R-:W-:-:S07]  /*5320*/  LOP3.LUT R0, R3, R0, R4, 0xfe, !PT ;  /* 0x0000000003007212 */ /* 0x000fce00078efe04 */
.L_x_8925:
[----:B------:R-:W-:Y:S05]  /*5330*/  BSYNC B0 ;  /* 0x0000000000007941 */ /* 0x000fea0003800000 */
.L_x_8924:
[----:B------:R-:W-:Y:S01]  /*5340*/  F2FP.F16.F32.PACK_AB R0, RZ, R0 ;  /* 0x00000000ff00723e */ /* 0x000fe200000000ff */
[----:B------:R-:W-:Y:S06]  /*5350*/  BRA `(.L_x_8905) ;  /* 0x0000000000a87947 */ /* 0x000fec0003800000 */
.L_x_8917:
        /* <DEDUP_REMOVED lines=14> */
.L_x_8931:
[----:B------:R-:W-:Y:S05]  /*5440*/  BSYNC B0 ;  /* 0x0000000000007941 */ /* 0x000fea0003800000 */
.L_x_8930:
[----:B------:R-:W-:Y:S01]  /*5450*/  F2FP.F16.F32.PACK_AB R0, RZ, R0 ;  /* 0x00000000ff00723e */ /* 0x000fe200000000ff */
[----:B------:R-:W-:Y:S06]  /*5460*/  BRA `(.L_x_8905) ;  /* 0x0000000000647947 */ /* 0x000fec0003800000 */
.L_x_8904:
        /* <DEDUP_REMOVED lines=16> */
.L_x_8932:
[----:B------:R-:W-:Y:S01]  /*5570*/  PRMT R0, RZ, 0x7610, R0 ;  /* 0x00007610ff007816 */ /* 0x000fe20000000000 */
[----:B------:R-:W-:Y:S06]  /*5580*/  BRA `(.L_x_8905) ;  /* 0x00000000001c7947 */ /* 0x000fec0003800000 */
.L_x_8929:
[----:B------:R-:W2:Y:S02]  /*5590*/  LDG.E.64 R2, desc[UR36][R2.64] ;  /* 0x0000002402027981 */ /* 0x000ea4000c1e1b00 */
[----:B--2---:R-:W0:Y:S02]  /*55a0*/  I2F.U64 R0, R2 ;  /* 0x0000000200007312 */ /* 0x004e240000301000 */
[----:B0-----:R-:W-:Y:S01]  /*55b0*/  F2FP.F16.F32.PACK_AB R0, RZ, R0 ;  /* 0x00000000ff00723e */ /* 0x001fe200000000ff */
[----:B------:R-:W-:Y:S06]  /*55c0*/  BRA `(.L_x_8905) ;  /* 0x00000000000c7947 */ /* 0x000fec0003800000 */
.L_x_8928:
[----:B------:R-:W2:Y:S02]  /*55d0*/  LDG.E R2, desc[UR36][R2.64] ;  /* 0x0000002402027981 */ /* 0x000ea4000c1e1900 */
[----:B--2---:R-:W-:-:S04]  /*55e0*/  I2FP.F32.U32 R0, R2 ;  /* 0x0000000200007245 */ /* 0x004fc80000201000 */
[----:B------:R-:W-:-:S07]  /*55f0*/  F2FP.F16.F32.PACK_AB R0, RZ, R0 ;  /* 0x00000000ff00723e */ /* 0x000fce00000000ff */
.L_x_8905:
        /* <DEDUP_REMOVED lines=20> */
.L_x_8936:
[----:B------:R-:W-:-:S06]  /*5740*/  HADD2.F32 R3, -RZ, R2.H0_H0 ;  /* 0x20000002ff037230 */ /* 0x000fcc0000004100 */
[----:B------:R-:W0:Y:S02]  /*5750*/  F2I.S64.TRUNC R2, R3 ;  /* 0x0000000300027311 */ /* 0x000e24000020d900 */
[----:B0-----:R0:W-:Y:S01]  /*5760*/  STG.E.U8 desc[UR36][R16.64], R2 ;  /* 0x0000000210007986 */ /* 0x0011e2000c101124 */
[----:B------:R-:W-:Y:S05]  /*5770*/  BRA `(.L_x_8938) ;  /* 0x0000000c00847947 */ /* 0x000fea0003800000 */
.L_x_8935:
        /* <DEDUP_REMOVED lines=10> */
.L_x_8940:
[----:B------:R-:W-:-:S04]  /*5820*/  HADD2.F32 R2, -RZ, R2.H0_H0 ;  /* 0x20000002ff027230 */ /* 0x000fc80000004100 */
[----:B------:R-:W0:Y:S02]  /*5830*/  F2I.FTZ.TRUNC.NTZ R3, R2 ;  /* 0x0000000200037305 */ /* 0x000e24000021f100 */
[----:B0-----:R0:W-:Y:S01]  /*5840*/  STG.E desc[UR36][R16.64], R3 ;  /* 0x0000000310007986 */ /* 0x0011e2000c101924 */
[----:B------:R-:W-:Y:S05]  /*5850*/  BRA `(.L_x_8938) ;  /* 0x0000000c004c7947 */ /* 0x000fea0003800000 */
.L_x_8939:
[----:B------:R-:W-:-:S04]  /*5860*/  HADD2.F32 R2, -RZ, R2.H0_H0 ;  /* 0x20000002ff027230 */ /* 0x000fc80000004100 */
[----:B------:R-:W0:Y:S02]  /*5870*/  F2I.FTZ.TRUNC.NTZ R3, R2 ;  /* 0x0000000200037305 */ /* 0x000e24000021f100 */
[----:B0-----:R0:W-:Y:S01]  /*5880*/  STG.E.U16 desc[UR36][R16.64], R3 ;  /* 0x0000000310007986 */ /* 0x0011e2000c101524 */
[----:B------:R-:W-:Y:S05]  /*5890*/  BRA `(.L_x_8938) ;  /* 0x0000000c003c7947 */ /* 0x000fea0003800000 */
.L_x_8934:
        /* <DEDUP_REMOVED lines=9> */
.L_x_8942:
[----:B------:R0:W-:Y:S01]  /*5930*/  STG.E.U16 desc[UR36][R16.64], R2 ;  /* 0x0000000210007986 */ /* 0x0001e2000c101524 */
[----:B------:R-:W-:Y:S05]  /*5940*/  BRA `(.L_x_8938) ;  /* 0x0000000c00107947 */ /* 0x000fea0003800000 */
.L_x_8941:
        /* <DEDUP_REMOVED lines=10> */
.L_x_8944:
[----:B------:R-:W-:-:S05]  /*59f0*/  HADD2.F32 R0, -RZ, R2.H0_H0 ;  /* 0x20000002ff007230 */ /* 0x000fca0000004100 */
[----:B------:R-:W-:-:S04]  /*5a00*/  F2FP.F16.F32.PACK_AB R0, RZ, R0 ;  /* 0x00000000ff00723e */ /* 0x000fc800000000ff */
[----:B------:R-:W-:-:S05]  /*5a10*/  PRMT R0, R0, 0x5410, RZ ;  /* 0x0000541000007816 */ /* 0x000fca00000000ff */
[----:B------:R0:W-:Y:S01]  /*5a20*/  STG.E desc[UR36][R16.64], R0 ;  /* 0x0000000010007986 */ /* 0x0001e2000c101924 */
[----:B------:R-:W-:Y:S05]  /*5a30*/  BRA `(.L_x_8938) ;  /* 0x0000000800d47947 */ /* 0x000fea0003800000 */
.L_x_8943:
[----:B------:R-:W-:-:S05]  /*5a40*/  HADD2.F32 R2, -RZ, R2.H0_H0 ;  /* 0x20000002ff027230 */ /* 0x000fca0000004100 */
[----:B------:R-:W-:-:S06]  /*5a50*/  FMUL.FTZ R2, R2, 1 ;  /* 0x3f80000002027820 */ /* 0x000fcc0000410000 */
[----:B------:R-:W0:Y:S02]  /*5a60*/  F2F.F64.F32 R2, R2 ;  /* 0x0000000200027310 */ /* 0x000e240000201800 */
[----:B0-----:R0:W-:Y:S01]  /*5a70*/  STG.E.64 desc[UR36][R16.64], R2 ;  /* 0x0000000210007986 */ /* 0x0011e2000c101b24 */
[----:B------:R-:W-:Y:S05]  /*5a80*/  BRA `(.L_x_8938) ;  /* 0x0000000800c07947 */ /* 0x000fea0003800000 */
.L_x_8933:
        /* <DEDUP_REMOVED lines=13> */
.L_x_8947:
[----:B------:R-:W-:Y:S01]  /*5b60*/  HADD2.F32 R2, -RZ, R2.H0_H0 ;  /* 0x20000002ff027230 */ /* 0x000fe20000004100 */
[----:B------:R-:W-:-:S04]  /*5b70*/  CS2R R6, SRZ ;  /* 0x0000000000067805 */ /* 0x000fc8000001ff00 */
[----:B------:R-:W-:-:S04]  /*5b80*/  FMUL.FTZ R2, R2, 1 ;  /* 0x3f80000002027820 */ /* 0x000fc80000410000 */
[----:B------:R-:W0:Y:S02]  /*5b90*/  F2F.F64.F32 R4, R2 ;  /* 0x0000000200047310 */ /* 0x000e240000201800 */
[----:B0-----:R0:W-:Y:S01]  /*5ba0*/  STG.E.128 desc[UR36][R16.64], R4 ;  /* 0x0000000410007986 */ /* 0x0011e2000c101d24 */
[----:B------:R-:W-:Y:S05]  /*5bb0*/  BRA `(.L_x_8938) ;  /* 0x0000000800747947 */ /* 0x000fea0003800000 */
.L_x_8946:
        /* <DEDUP_REMOVED lines=21> */
.L_x_8951:
[----:B------:R-:W-:Y:S05]  /*5d10*/  BSYNC B0 ;  /* 0x0000000000007941 */ /* 0x000fea0003800000 */
.L_x_8950:
[----:B------:R-:W-:-:S05]  /*5d20*/  LOP3.LUT R3, R0, R3, RZ, 0xfc, !PT ;  /* 0x0000000300037212 */ /* 0x000fca00078efcff */
[----:B------:R0:W-:Y:S01]  /*5d30*/  STG.E.U8 desc[UR36][R16.64], R3 ;  /* 0x0000000310007986 */ /* 0x0001e2000c101124 */
[----:B------:R-:W-:Y:S05]  /*5d40*/  BRA `(.L_x_8938) ;  /* 0x0000000800107947 */ /* 0x000fea0003800000 */
.L_x_8949:
        /* <DEDUP_REMOVED lines=13> */
.L_x_8953:
[----:B------:R-:W-:Y:S01]  /*5e20*/  IMAD.MOV.U32 R0, RZ, RZ, 0x7f ;  /* 0x0000007fff007424 */ /* 0x000fe200078e00ff */
[----:B------:R-:W-:-:S04]  /*5e30*/  ISETP.GT.U32.AND P0, PT, R2, 0x7f800000, PT ;  /* 0x7f8000000200780c */ /* 0x000fc80003f04070 */
[----:B------:R-:W-:-:S09]  /*5e40*/  SEL R0, R0, 0x7c, P0 ;  /* 0x0000007c00007807 */ /* 0x000fd20000000000 */
.L_x_8954:
[----:B------:R-:W-:Y:S05]  /*5e50*/  BSYNC B0 ;  /* 0x0000000000007941 */ /* 0x000fea0003800000 */
.L_x_8952:
[----:B------:R-:W-:-:S04]  /*5e60*/  LOP3.LUT R2, R3, 0x80000000, RZ, 0xc0, !PT ;  /* 0x8000000003027812 */ /* 0x000fc800078ec0ff */
[----:B------:R-:W-:-:S04]  /*5e70*/  SHF.R.U32.HI R3, RZ, 0x18, R2 ;  /* 0x00000018ff037819 */ /* 0x000fc80000011602 */
[----:B------:R-:W-:-:S05]  /*5e80*/  LOP3.LUT R3, R0, R3, RZ, 0xfc, !PT ;  /* 0x0000000300037212 */ /* 0x000fca00078efcff */
[----:B------:R0:W-:Y:S01]  /*5e90*/  STG.E.U8 desc[UR36][R16.64], R3 ;  /* 0x0000000310007986 */ /* 0x0001e2000c101124 */
[----:B------:R-:W-:Y:S05]  /*5ea0*/  BRA `(.L_x_8938) ;  /* 0x0000000400b87947 */ /* 0x000fea0003800000 */
.L_x_8948:
[----:B------:R-:W-:-:S05]  /*5eb0*/  HADD2.F32 R0, -RZ, R2.H0_H0 ;  /* 0x20000002ff007230 */ /* 0x000fca0000004100 */
[----:B------:R-:W-:-:S05]  /*5ec0*/  F2FP.BF16.F32.PACK_AB R0, RZ, R0 ;  /* 0x00000000ff00723e */ /* 0x000fca00000010ff */
[----:B------:R0:W-:Y:S01]  /*5ed0*/  STG.E.U16 desc[UR36][R16.64], R0 ;  /* 0x0000000010007986 */ /* 0x0001e2000c101524 */
[----:B------:R-:W-:Y:S05]  /*5ee0*/  BRA `(.L_x_8938) ;  /* 0x0000000400a87947 */ /* 0x000fea0003800000 */
.L_x_8945:
        /* <DEDUP_REMOVED lines=12> */
.L_x_8957:
        /* <DEDUP_REMOVED lines=17> */
.L_x_8960:
[----:B------:R-:W-:-:S04]  /*60c0*/  LOP3.LUT R2, R3, 0x80000000, RZ, 0xc0, !PT ;  /* 0x8000000003027812 */ /* 0x000fc800078ec0ff */
[----:B------:R-:W-:-:S04]  /*60d0*/  SHF.R.U32.HI R3, RZ, 0x18, R2 ;  /* 0x00000018ff037819 */ /* 0x000fc80000011602 */
[----:B------:R-:W-:-:S04]  /*60e0*/  LOP3.LUT R0, R0, R3, RZ, 0xfc, !PT ;  /* 0x0000000300007212 */ /* 0x000fc800078efcff */
[----:B------:R-:W-:-:S07]  /*60f0*/  PRMT R8, R0, 0x7610, R8 ;  /* 0x0000761000087816 */ /* 0x000fce0000000008 */
.L_x_8959:
[----:B------:R-:W-:Y:S05]  /*6100*/  BSYNC B0 ;  /* 0x0000000000007941 */ /* 0x000fea0003800000 */
.L_x_8958:
[----:B------:R3:W-:Y:S01]  /*6110*/  STG.E.U8 desc[UR36][R16.64], R8 ;  /* 0x0000000810007986 */ /* 0x0007e2000c101124 */
[----:B------:R-:W-:Y:S05]  /*6120*/  BRA `(.L_x_8938) ;  /* 0x0000000400187947 */ /* 0x000fea0003800000 */
.L_x_8956:
        /* <DEDUP_REMOVED lines=17> */
.L_x_8963:
[----:B------:R-:W-:-:S04]  /*6240*/  LOP3.LUT R2, R3, 0x80000000, RZ, 0xc0, !PT ;  /* 0x8000000003027812 */ /* 0x000fc800078ec0ff */
[----:B------:R-:W-:-:S04]  /*6250*/  SHF.R.U32.HI R3, RZ, 0x18, R2 ;  /* 0x00000018ff037819 */ /* 0x000fc80000011602 */
[----:B------:R-:W-:-:S04]  /*6260*/  LOP3.LUT R0, R0, R3, RZ, 0xfc, !PT ;  /* 0x0000000300007212 */ /* 0x000fc800078efcff */
[----:B------:R-:W-:-:S07]  /*6270*/  PRMT R8, R0, 0x7610, R8 ;  /* 0x0000761000087816 */ /* 0x000fce0000000008 */
.L_x_8962:
[----:B------:R-:W-:Y:S05]  /*6280*/  BSYNC B0 ;  /* 0x0000000000007941 */ /* 0x000fea0003800000 */
.L_x_8961:
[----:B------:R0:W-:Y:S01]  /*6290*/  STG.E.U8 desc[UR36][R16.64], R8 ;  /* 0x0000000810007986 */ /* 0x0001e2000c101124 */
[----:B------:R-:W-:Y:S05]  /*62a0*/  BRA `(.L_x_8938) ;  /* 0x0000000000b87947 */ /* 0x000fea0003800000 */
.L_x_8955:
        /* <DEDUP_REMOVED lines=22> */
.L_x_8937:
        /* <DEDUP_REMOVED lines=16> */
.L_x_8966:
[----:B------:R-:W-:Y:S05]  /*6510*/  BRA `(.L_x_8938) ;  /* 0x00000000001c7947 */ /* 0x000fea0003800000 */
.L_x_8965:
[----:B------:R-:W-:-:S06]  /*6520*/  HADD2.F32 R2, -RZ, R2.H0_H0 ;  /* 0x20000002ff027230 */ /* 0x000fcc0000004100 */
[----:B------:R-:W0:Y:S02]  /*6530*/  F2I.U64.TRUNC R2, R2 ;  /* 0x0000000200027311 */ /* 0x000e24000020d800 */
[----:B0-----:R2:W-:Y:S01]  /*6540*/  STG.E.64 desc[UR36][R16.64], R2 ;  /* 0x0000000210007986 */ /* 0x0015e2000c101b24 */
[----:B------:R-:W-:Y:S05]  /*6550*/  BRA `(.L_x_8938) ;  /* 0x00000000000c7947 */ /* 0x000fea0003800000 */
.L_x_8964:
[----:B------:R-:W-:-:S04]  /*6560*/  HADD2.F32 R2, -RZ, R2.H0_H0 ;  /* 0x20000002ff027230 */ /* 0x000fc80000004100 */
[----:B------:R-:W0:Y:S02]  /*6570*/  F2I.FTZ.U32.TRUNC.NTZ R3, R2 ;  /* 0x0000000200037305 */ /* 0x000e24000021f000 */
[----:B0-----:R0:W-:Y:S02]  /*6580*/  STG.E desc[UR36][R16.64], R3 ;  /* 0x0000000310007986 */ /* 0x0011e4000c101924 */
.L_x_8938:
[----:B------:R-:W-:-:S07]  /*6590*/  VIADD R19, R19, 0x80 ;  /* 0x0000008013137836 */ /* 0x000fce0000000000 */
.L_x_8898:
[----:B------:R-:W-:Y:S05]  /*65a0*/  BSYNC B6 ;  /* 0x0000000000067941 */ /* 0x000fea0003800000 */
.L_x_8897:
        /* <DEDUP_REMOVED lines=307> */
.L_x_8969:
        /* <DEDUP_REMOVED lines=22> */
.L_x_8973:
[----:B------:R-:W2:Y:S02]  /*7a40*/  LDG.E.U8 R2, desc[UR36][R2.64] ;  /* 0x0000002402027981 */ /* 0x000ea4000c1e1100 */
[----:B--2---:R-:W-:-:S04]  /*7a50*/  I2FP.F32.U32 R0, R2 ;  /* 0x0000000200007245 */ /* 0x004fc80000201000 */
[----:B------:R-:W-:Y:S01]  /*7a60*/  F2FP.F16.F32.PACK_AB R0, RZ, R0 ;  /* 0x00000000ff00723e */ /* 0x000fe200000000ff */
[----:B------:R-:W-:Y:S06]  /*7a70*/  BRA `(.L_x_8975) ;  /* 0x0000000c00887947 */ /* 0x000fec0003800000 */
.L_x_8972:
        /* <DEDUP_REMOVED lines=10> */
.L_x_8977:
[----:B------:R-:W2:Y:S02]  /*7b20*/  LDG.E R2, desc[UR36][R2.64] ;  /* 0x0000002402027981 */ /* 0x000ea4000c1e1900 */
[----:B--2---:R-:W-:-:S04]  /*7b30*/  I2FP.F32.S32 R0, R2 ;  /* 0x0000000200007245 */ /* 0x004fc80000201400 */
[----:B------:R-:W-:Y:S01]  /*7b40*/  F2FP.F16.F32.PACK_AB R0, RZ, R0 ;  /* 0x00000000ff00723e */ /* 0x000fe200000000ff */
[----:B------:R-:W-:Y:S06]  /*7b50*/  BRA `(.L_x_8975) ;  /* 0x0000000c00507947 */ /* 0x000fec0003800000 */
.L_x_8976:
[----:B------:R-:W2:Y:S02]  /*7b60*/  LDG.E.U16 R2, desc[UR36][R2.64] ;  /* 0x0000002402027981 */ /* 0x000ea4000c1e1500 */
[----:B--2---:R-:W0:Y:S02]  /*7b70*/  I2F.S16 R0, R2 ;  /* 0x0000000200007306 */ /* 0x004e240000101400 */
[----:B0-----:R-:W-:Y:S01]  /*7b80*/  F2FP.F16.F32.PACK_AB R0, RZ, R0 ;  /* 0x00000000ff00723e */ /* 0x001fe200000000ff */
[----:B------:R-:W-:Y:S06]  /*7b90*/  BRA `(.L_x_8975) ;  /* 0x0000000c00407947 */ /* 0x000fec0003800000 */
.L_x_8971:
        /* <DEDUP_REMOVED lines=9> */
.L_x_8979:
[----:B------:R1:W5:Y:S01]  /*7c30*/  LDG.E.U16 R0, desc[UR36][R2.64] ;  /* 0x0000002402007981 */ /* 0x000362000c1e1500 */
[----:B------:R-:W-:Y:S05]  /*7c40*/  BRA `(.L_x_8975) ;  /* 0x0000000c00147947 */ /* 0x000fea0003800000 */
.L_x_8978:
        /* <DEDUP_REMOVED lines=9> */
.L_x_8981:
[----:B------:R0:W5:Y:S01]  /*7ce0*/  LDG.E.U16 R0, desc[UR36][R2.64] ;  /* 0x0000002402007981 */ /* 0x000162000c1e1500 */
[----:B------:R-:W-:Y:S05]  /*7cf0*/  BRA `(.L_x_8975) ;  /* 0x0000000800e87947 */ /* 0x000fea0003800000 */
.L_x_8980:
        /* <DEDUP_REMOVED lines=8> */
.L_x_8970:
        /* <DEDUP_REMOVED lines=13> */
.L_x_8984:
        /* <DEDUP_REMOVED lines=8> */
.L_x_8983:
        /* <DEDUP_REMOVED lines=28> */
.L_x_8986:
        /* <DEDUP_REMOVED lines=15> */
.L_x_8985:
[----:B------:R-:W2:Y:S02]  /*8180*/  LDG.E.U16 R0, desc[UR36][R2.64] ;  /* 0x0000002402007981 */ /* 0x000ea4000c1e1500 */
[----:B--2---:R-:W-:-:S05]  /*8190*/  IMAD.U32 R0, R0, 0x10000, RZ ;  /* 0x0001000000007824 */ /* 0x004fca00078e00ff */
[----:B------:R-:W-:Y:S01]  /*81a0*/  F2FP.F16.F32.PACK_AB R0, RZ, R0 ;  /* 0x00000000ff00723e */ /* 0x000fe200000000ff */
[----:B------:R-:W-:Y:S06]  /*81b0*/  BRA `(.L_x_8975) ;  /* 0x0000000400b87947 */ /* 0x000fec0003800000 */
.L_x_8982:
        /* <DEDUP_REMOVED lines=12> */
.L_x_8989:
        /* <DEDUP_REMOVED lines=21> */
.L_x_8993:
[----:B------:R-:W-:Y:S05]  /*83d0*/  BSYNC B1 ;  /* 0x0000000000017941 */ /* 0x000fea0003800000 */
.L_x_8992:
[----:B------:R-:W-:Y:S01]  /*83e0*/  LEA R3, R0, 0x3b800000, 0x17 ;  /* 0x3b80000000037811 */ /* 0x000fe200078eb8ff */
[----:B------:R-:W-:-:S05]  /*83f0*/  IMAD.SHL.U32 R0, R2, 0x100000, RZ ;  /* 0x0010000002007824 */ /* 0x000fca00078e00ff */
[----:B------:R-:W-:-:S07]  /*8400*/  LOP3.LUT R0, R3, R0, R4, 0xfe, !PT ;  /* 0x0000000003007212 */ /* 0x000fce00078efe04 */
.L_x_8991:
[----:B------:R-:W-:Y:S05]  /*8410*/  BSYNC B0 ;  /* 0x0000000000007941 */ /* 0x000fea0003800000 */
.L_x_8990:
[----:B------:R-:W-:Y:S01]  /*8420*/  F2FP.F16.F32.PACK_AB R0, RZ, R0 ;  /* 0x00000000ff00723e */ /* 0x000fe200000000ff */
[----:B------:R-:W-:Y:S06]  /*8430*/  BRA `(.L_x_8975) ;  /* 0x0000000400187947 */ /* 0x000fec0003800000 */
.L_x_8988:
        /* <DEDUP_REMOVED lines=21> */
.L_x_8997:
[----:B------:R-:W-:Y:S05]  /*8590*/  BSYNC B1 ;  /* 0x0000000000017941 */ /* 0x000fea0003800000 */
.L_x_8996:
[----:B------:R-:W-:Y:S01]  /*85a0*/  LEA R3, R0, 0x37800000, 0x17 ;  /* 0x3780000000037811 */ /* 0x000fe200078eb8ff */
[----:B------:R-:W-:-:S05]  /*85b0*/  IMAD.SHL.U32 R0, R2, 0x200000, RZ ;  /* 0x0020000002007824 */ /* 0x000fca00078e00ff */
[----:B------:R-:W-:-:S07]  /*85c0*/  LOP3.LUT R0, R3, R0, R4, 0xfe, !PT ;  /* 0x0000000003007212 */ /* 0x000fce00078efe04 */
.L_x_8995:
[----:B------:R-:W-:Y:S05]  /*85d0*/  BSYNC B0 ;  /* 0x0000000000007941 */ /* 0x000fea0003800000 */
.L_x_8994:
[----:B------:R-:W-:Y:S01]  /*85e0*/  F2FP.F16.F32.PACK_AB R0, RZ, R0 ;  /* 0x00000000ff00723e */ /* 0x000fe200000000ff */
[----:B------:R-:W-:Y:S06]  /*85f0*/  BRA `(.L_x_8975) ;  /* 0x0000000000a87947 */ /* 0x000fec0003800000 */
.L_x_8987:
        /* <DEDUP_REMOVED lines=14> */
.L_x_9001:
[----:B------:R-:W-:Y:S05]  /*86e0*/  BSYNC B0 ;  /* 0x0000000000007941 */ /* 0x000fea0003800000 */
.L_x_9000:
[----:B------:R-:W-:Y:S01]  /*86f0*/  F2FP.F16.F32.PACK_AB R0, RZ, R0 ;  /* 0x00000000ff00723e */ /* 0x000fe200000000ff */
[----:B------:R-:W-:Y:S06]  /*8700*/  BRA `(.L_x_8975) ;  /* 0x0000000000647947 */ /* 0x000fec0003800000 */
.L_x_8974:
        /* <DEDUP_REMOVED lines=16> */
.L_x_9002:
[----:B------:R-:W-:Y:S01]  /*8810*/  PRMT R0, RZ, 0x7610, R0 ;  /* 0x00007610ff007816 */ /* 0x000fe20000000000 */
[----:B------:R-:W-:Y:S06]  /*8820*/  BRA `(.L_x_8975) ;  /* 0x00000000001c7947 */ /* 0x000fec0003800000 */
.L_x_8999:
[----:B------:R-:W2:Y:S02]  /*8830*/  LDG.E.64 R2, desc[UR36][R2.64] ;  /* 0x0000002402027981 */ /* 0x000ea4000c1e1b00 */
[----:B--2---:R-:W0:Y:S02]  /*8840*/  I2F.U64 R0, R2 ;  /* 0x0000000200007312 */ /* 0x004e240000301000 */
[----:B0-----:R-:W-:Y:S01]  /*8850*/  F2FP.F16.F32.PACK_AB R0, RZ, R0 ;  /* 0x00000000ff00723e */ /* 0x001fe200000000ff */
[----:B------:R-:W-:Y:S06]  /*8860*/  BRA `(.L_x_8975) ;  /* 0x00000000000c7947 */ /* 0x000fec0003800000 */
.L_x_8998:
[----:B------:R-:W2:Y:S02]  /*8870*/  LDG.E R2, desc[UR36][R2.64] ;  /* 0x0000002402027981 */ /* 0x000ea4000c1e1900 */
[----:B--2---:R-:W-:-:S04]  /*8880*/  I2FP.F32.U32 R0, R2 ;  /* 0x0000000200007245 */ /* 0x004fc80000201000 */
[----:B------:R-:W-:-:S07]  /*8890*/  F2FP.F16.F32.PACK_AB R0, RZ, R0 ;  /* 0x00000000ff00723e */ /* 0x000fce00000000ff */
.L_x_8975:
        /* <DEDUP_REMOVED lines=20> */
.L_x_9006:
[----:B------:R-:W-:-:S06]  /*89e0*/  HADD2.F32 R3, -RZ, R2.H0_H0 ;  /* 0x20000002ff037230 */ /* 0x000fcc0000004100 */
[----:B------:R-:W0:Y:S02]  /*89f0*/  F2I.S64.TRUNC R2, R3 ;  /* 0x0000000300027311 */ /* 0x000e24000020d900 */
[----:B0-----:R3:W-:Y:S01]  /*8a00*/  STG.E.U8 desc[UR36][R16.64], R2 ;  /* 0x0000000210007986 */ /* 0x0017e2000c101124 */
[----:B------:R-:W-:Y:S05]  /*8a10*/  BRA `(.L_x_9008) ;  /* 0x0000000c00847947 */ /* 0x000fea0003800000 */
.L_x_9005:
        /* <DEDUP_REMOVED lines=10> */
.L_x_9010:
[----:B------:R-:W-:-:S04]  /*8ac0*/  HADD2.F32 R2, -RZ, R2.H0_H0 ;  /* 0x20000002ff027230 */ /* 0x000fc80000004100 */
[----:B------:R-:W0:Y:S02]  /*8ad0*/  F2I.FTZ.TRUNC.NTZ R3, R2 ;  /* 0x0000000200037305 */ /* 0x000e24000021f100 */
[----:B0-----:R2:W-:Y:S01]  /*8ae0*/  STG.E desc[UR36][R16.64], R3 ;  /* 0x0000000310007986 */ /* 0x0015e2000c101924 */
[----:B------:R-:W-:Y:S05]  /*8af0*/  BRA `(.L_x_9008) ;  /* 0x0000000c004c7947 */ /* 0x000fea0003800000 */
.L_x_9009:
[----:B------:R-:W-:-:S04]  /*8b00*/  HADD2.F32 R2, -RZ, R2.H0_H0 ;  /* 0x20000002ff027230 */ /* 0x000fc80000004100 */
[----:B------:R-:W0:Y:S02]  /*8b10*/  F2I.FTZ.TRUNC.NTZ R3, R2 ;  /* 0x0000000200037305 */ /* 0x000e24000021f100 */
[----:B0-----:R0:W-:Y:S01]  /*8b20*/  STG.E.U16 desc[UR36][R16.64], R3 ;  /* 0x0000000310007986 */ /* 0x0011e2000c101524 */
[----:B------:R-:W-:Y:S05]  /*8b30*/  BRA `(.L_x_9008) ;  /* 0x0000000c003c7947 */ /* 0x000fea0003800000 */
.L_x_9004:
        /* <DEDUP_REMOVED lines=9> */
.L_x_9012:
[----:B------:R0:W-:Y:S01]  /*8bd0*/  STG.E.U16 desc[UR36][R16.64], R2 ;  /* 0x0000000210007986 */ /* 0x0001e2000c101524 */
[----:B------:R-:W-:Y:S05]  /*8be0*/  BRA `(.L_x_9008) ;  /* 0x0000000c00107947 */ /* 0x000fea0003800000 */
.L_x_9011:
        /* <DEDUP_REMOVED lines=10> */
.L_x_9014:
[----:B------:R-:W-:-:S05]  /*8c90*/  HADD2.F32 R0, -RZ, R2.H0_H0 ;  /* 0x20000002ff007230 */ /* 0x000fca0000004100 */
[----:B------:R-:W-:-:S04]  /*8ca0*/  F2FP.F16.F32.PACK_AB R0, RZ, R0 ;  /* 0x00000000ff00723e */ /* 0x000fc800000000ff */
[----:B------:R-:W-:-:S05]  /*8cb0*/  PRMT R0, R0, 0x5410, RZ ;  /* 0x0000541000007816 */ /* 0x000fca00000000ff */
[----:B------:R0:W-:Y:S01]  /*8cc0*/  STG.E desc[UR36][R16.64], R0 ;  /* 0x0000000010007986 */ /* 0x0001e2000c101924 */
[----:B------:R-:W-:Y:S05]  /*8cd0*/  BRA `(.L_x_9008) ;  /* 0x0000000800d47947 */ /* 0x000fea0003800000 */
.L_x_9013:
[----:B------:R-:W-:-:S05]  /*8ce0*/  HADD2.F32 R2, -RZ, R2.H0_H0 ;  /* 0x20000002ff027230 */ /* 0x000fca0000004100 */
[----:B------:R-:W-:-:S06]  /*8cf0*/  FMUL.FTZ R2, R2, 1 ;  /* 0x3f80000002027820 */ /* 0x000fcc0000410000 */
[----:B------:R-:W0:Y:S02]  /*8d00*/  F2F.F64.F32 R2, R2 ;  /* 0x0000000200027310 */ /* 0x000e240000201800 */
[----:B0-----:R0:W-:Y:S01]  /*8d10*/  STG.E.64 desc[UR36][R16.64], R2 ;  /* 0x0000000210007986 */ /* 0x0011e2000c101b24 */
[----:B------:R-:W-:Y:S05]  /*8d20*/  BRA `(.L_x_9008) ;  /* 0x0000000800c07947 */ /* 0x000fea0003800000 */
.L_x_9003:
        /* <DEDUP_REMOVED lines=13> */
.L_x_9017:
[----:B------:R-:W-:Y:S01]  /*8e00*/  HADD2.F32 R2, -RZ, R2.H0_H0 ;  /* 0x20000002ff027230 */ /* 0x000fe20000004100 */
[----:B------:R-:W-:-:S04]  /*8e10*/  CS2R R6, SRZ ;  /* 0x0000000000067805 */ /* 0x000fc8000001ff00 */
[----:B------:R-:W-:-:S04]  /*8e20*/  FMUL.FTZ R2, R2, 1 ;  /* 0x3f80000002027820 */ /* 0x000fc80000410000 */
[----:B------:R-:W0:Y:S02]  /*8e30*/  F2F.F64.F32 R4, R2 ;  /* 0x0000000200047310 */ /* 0x000e240000201800 */
[----:B0-----:R0:W-:Y:S01]  /*8e40*/  STG.E.128 desc[UR36][R16.64], R4 ;  /* 0x0000000410007986 */ /* 0x0011e2000c101d24 */
[----:B------:R-:W-:Y:S05]  /*8e50*/  BRA `(.L_x_9008) ;  /* 0x0000000800747947 */ /* 0x000fea0003800000 */
.L_x_9016:
        /* <DEDUP_REMOVED lines=21> */
.L_x_9021:
[----:B------:R-:W-:Y:S05]  /*8fb0*/  BSYNC B0 ;  /* 0x0000000000007941 */ /* 0x000fea0003800000 */
.L_x_9020:
[----:B------:R-:W-:-:S05]  /*8fc0*/  LOP3.LUT R3, R0, R3, RZ, 0xfc, !PT ;  /* 0x0000000300037212 */ /* 0x000fca00078efcff */
[----:B------:R0:W-:Y:S01]  /*8fd0*/  STG.E.U8 desc[UR36][R16.64], R3 ;  /* 0x0000000310007986 */ /* 0x0001e2000c101124 */
[----:B------:R-:W-:Y:S05]  /*8fe0*/  BRA `(.L_x_9008) ;  /* 0x0000000800107947 */ /* 0x000fea0003800000 */
.L_x_9019:
        /* <DEDUP_REMOVED lines=13> */
.L_x_9023:
[----:B------:R-:W-:Y:S01]  /*90c0*/  IMAD.MOV.U32 R0, RZ, RZ, 0x7f ;  /* 0x0000007fff007424 */ /* 0x000fe200078e00ff */
[----:B------:R-:W-:-:S04]  /*90d0*/  ISETP.GT.U32.AND P0, PT, R2, 0x7f800000, PT ;  /* 0x7f8000000200780c */ /* 0x000fc80003f04070 */
[----:B------:R-:W-:-:S09]  /*90e0*/  SEL R0, R0, 0x7c, P0 ;  /* 0x0000007c00007807 */ /* 0x000fd20000000000 */
.L_x_9024:
[----:B------:R-:W-:Y:S05]  /*90f0*/  BSYNC B0 ;  /* 0x0000000000007941 */ /* 0x000fea0003800000 */
.L_x_9022:
[----:B------:R-:W-:-:S04]  /*9100*/  LOP3.LUT R2, R3, 0x80000000, RZ, 0xc0, !PT ;  /* 0x8000000003027812 */ /* 0x000fc800078ec0ff */
[----:B------:R-:W-:-:S04]  /*9110*/  SHF.R.U32.HI R3, RZ, 0x18, R2 ;  /* 0x00000018ff037819 */ /* 0x000fc80000011602 */
[----:B------:R-:W-:-:S05]  /*9120*/  LOP3.LUT R3, R0, R3, RZ, 0xfc, !PT ;  /* 0x0000000300037212 */ /* 0x000fca00078efcff */
[----:B------:R0:W-:Y:S01]  /*9130*/  STG.E.U8 desc[UR36][R16.64], R3 ;  /* 0x0000000310007986 */ /* 0x0001e2000c101124 */
[----:B------:R-:W-:Y:S05]  /*9140*/  BRA `(.L_x_9008) ;  /* 0x0000000400b87947 */ /* 0x000fea0003800000 */
.L_x_9018:
[----:B------:R-:W-:-:S05]  /*9150*/  HADD2.F32 R0, -RZ, R2.H0_H0 ;  /* 0x20000002ff007230 */ /* 0x000fca0000004100 */
[----:B------:R-:W-:-:S05]  /*9160*/  F2FP.BF16.F32.PACK_AB R0, RZ, R0 ;  /* 0x00000000ff00723e */ /* 0x000fca00000010ff */
[----:B------:R0:W-:Y:S01]  /*9170*/  STG.E.U16 desc[UR36][R16.64], R0 ;  /* 0x0000000010007986 */ /* 0x0001e2000c101524 */
[----:B------:R-:W-:Y:S05]  /*9180*/  BRA `(.L_x_9008) ;  /* 0x0000000400a87947 */ /* 0x000fea0003800000 */
.L_x_9015:
        /* <DEDUP_REMOVED lines=12> */
.L_x_9027:
        /* <DEDUP_REMOVED lines=17> */
.L_x_9030:
[----:B------:R-:W-:-:S04]  /*9360*/  LOP3.LUT R2, R3, 0x80000000, RZ, 0xc0, !PT ;  /* 0x8000000003027812 */ /* 0x000fc800078ec0ff */
[----:B------:R-:W-:-:S04]  /*9370*/  SHF.R.U32.HI R3, RZ, 0x18, R2 ;  /* 0x00000018ff037819 */ /* 0x000fc80000011602 */
[----:B------:R-:W-:-:S04]  /*9380*/  LOP3.LUT R0, R0, R3, RZ, 0xfc, !PT ;  /* 0x0000000300007212 */ /* 0x000fc800078efcff */
[----:B------:R-:W-:-:S07]  /*9390*/  PRMT R8, R0, 0x7610, R8 ;  /* 0x0000761000087816 */ /* 0x000fce0000000008 */
.L_x_9029:
[----:B------:R-:W-:Y:S05]  /*93a0*/  BSYNC B0 ;  /* 0x0000000000007941 */ /* 0x000fea0003800000 */
.L_x_9028:
[----:B------:R0:W-:Y:S01]  /*93b0*/  STG.E.U8 desc[UR36][R16.64], R8 ;  /* 0x0000000810007986 */ /* 0x0001e2000c101124 */
[----:B------:R-:W-:Y:S05]  /*93c0*/  BRA `(.L_x_9008) ;  /* 0x0000000400187947 */ /* 0x000fea0003800000 */
.L_x_9026:
        /* <DEDUP_REMOVED lines=17> */
.L_x_9033:
[----:B------:R-:W-:-:S04]  /*94e0*/  LOP3.LUT R2, R3, 0x80000000, RZ, 0xc0, !PT ;  /* 0x8000000003027812 */ /* 0x000fc800078ec0ff */
[----:B------:R-:W-:-:S04]  /*94f0*/  SHF.R.U32.HI R3, RZ, 0x18, R2 ;  /* 0x00000018ff037819 */ /* 0x000fc80000011602 */
[----:B------:R-:W-:-:S04]  /*9500*/  LOP3.LUT R0, R0, R3, RZ, 0xfc, !PT ;  /* 0x0000000300007212 */ /* 0x000fc800078efcff */
[----:B------:R-:W-:-:S07]  /*9510*/  PRMT R8, R0, 0x7610, R8 ;  /* 0x0000761000087816 */ /* 0x000fce0000000008 */
.L_x_9032:
[----:B------:R-:W-:Y:S05]  /*9520*/  BSYNC B0 ;  /* 0x0000000000007941 */ /* 0x000fea0003800000 */
.L_x_9031:
[----:B------:R0:W-:Y:S01]  /*9530*/  STG.E.U8 desc[UR36][R16.64], R8 ;  /* 0x0000000810007986 */ /* 0x0001e2000c101124 */
[----:B------:R-:W-:Y:S05]  /*9540*/  BRA `(.L_x_9008) ;  /* 0x0000000000b87947 */ /* 0x000fea0003800000 */
.L_x_9025:
        /* <DEDUP_REMOVED lines=22> */
.L_x_9007:
        /* <DEDUP_REMOVED lines=16> */
.L_x_9036:
[----:B------:R-:W-:Y:S05]  /*97b0*/  BRA `(.L_x_9008) ;  /* 0x00000000001c7947 */ /* 0x000fea0003800000 */
.L_x_9035:
[----:B------:R-:W-:-:S06]  /*97c0*/  HADD2.F32 R2, -RZ, R2.H0_H0 ;  /* 0x20000002ff027230 */ /* 0x000fcc0000004100 */
[----:B------:R-:W0:Y:S02]  /*97d0*/  F2I.U64.TRUNC R2, R2 ;  /* 0x0000000200027311 */ /* 0x000e24000020d800 */
[----:B0-----:R0:W-:Y:S01]  /*97e0*/  STG.E.64 desc[UR36][R16.64], R2 ;  /* 0x0000000210007986 */ /* 0x0011e2000c101b24 */
[----:B------:R-:W-:Y:S05]  /*97f0*/  BRA `(.L_x_9008) ;  /* 0x00000000000c7947 */ /* 0x000fea0003800000 */
.L_x_9034:
[----:B------:R-:W-:-:S04]  /*9800*/  HADD2.F32 R2, -RZ, R2.H0_H0 ;  /* 0x20000002ff027230 */ /* 0x000fc80000004100 */
[----:B------:R-:W0:Y:S02]  /*9810*/  F2I.FTZ.U32.TRUNC.NTZ R3, R2 ;  /* 0x0000000200037305 */ /* 0x000e24000021f000 */
[----:B0-----:R0:W-:Y:S02]  /*9820*/  STG.E desc[UR36][R16.64], R3 ;  /* 0x0000000310007986 */ /* 0x0011e4000c101924 */
.L_x_9008:
[----:B------:R-:W-:-:S07]  /*9830*/  VIADD R19, R19, 0x80 ;  /* 0x0000008013137836 */ /* 0x000fce0000000000 */
.L_x_8968:
[----:B------:R-:W-:Y:S05]  /*9840*/  BSYNC B6 ;  /* 0x0000000000067941 */ /* 0x000fea0003800000 */
.L_x_8967:
        /* <DEDUP_REMOVED lines=306> */
.L_x_9037:
        /* <DEDUP_REMOVED lines=22> */
.L_x_9041:
[----:B------:R-:W2:Y:S02]  /*acd0*/  LDG.E.U8 R2, desc[UR36][R2.64] ;  /* 0x0000002402027981 */ /* 0x000ea4000c1e1100 */
[----:B--2---:R-:W-:-:S04]  /*ace0*/  I2FP.F32.U32 R0, R2 ;  /* 0x0000000200007245 */ /* 0x004fc80000201000 */
[----:B------:R-:W-:Y:S01]  /*acf0*/  F2FP.F16.F32.PACK_AB R0, RZ, R0 ;  /* 0x00000000ff00723e */ /* 0x000fe200000000ff */
[----:B------:R-:W-:Y:S06]  /*ad00*/  BRA `(.L_x_9043) ;  /* 0x0000000c00887947 */ /* 0x000fec0003800000 */
.L_x_9040:
        /* <DEDUP_REMOVED lines=10> */
.L_x_9045:
[----:B------:R-:W2:Y:S02]  /*adb0*/  LDG.E R2, desc[UR36][R2.64] ;  /* 0x0000002402027981 */ /* 0x000ea4000c1e1900 */
[----:B--2---:R-:W-:-:S04]  /*adc0*/  I2FP.F32.S32 R0, R2 ;  /* 0x0000000200007245 */ /* 0x004fc80000201400 */
[----:B------:R-:W-:Y:S01]  /*add0*/  F2FP.F16.F32.PACK_AB R0, RZ, R0 ;  /* 0x00000000ff00723e */ /* 0x000fe200000000ff */
[----:B------:R-:W-:Y:S06]  /*ade0*/  BRA `(.L_x_9043) ;  /* 0x0000000c00507947 */ /* 0x000fec0003800000 */
.L_x_9044:
[----:B------:R-:W2:Y:S02]  /*adf0*/  LDG.E.U16 R2, desc[UR36][R2.64] ;  /* 0x0000002402027981 */ /* 0x000ea4000c1e1500 */
[----:B--2---:R-:W0:Y:S02]  /*ae00*/  I2F.S16 R0, R2 ;  /* 0x0000000200007306 */ /* 0x004e240000101400 */
[----:B0-----:R-:W-:Y:S01]  /*ae10*/  F2FP.F16.F32.PACK_AB R0, RZ, R0 ;  /* 0x00000000ff00723e */ /* 0x001fe200000000ff */
[----:B------:R-:W-:Y:S06]  /*ae20*/  BRA `(.L_x_9043) ;  /* 0x0000000c00407947 */ /* 0x000fec0003800000 */
.L_x_9039:
        /* <DEDUP_REMOVED lines=9> */
.L_x_9047:
[----:B------:R1:W5:Y:S01]  /*aec0*/  LDG.E.U16 R0, desc[UR36][R2.64] ;  /* 0x0000002402007981 */ /* 0x000362000c1e1500 */
[----:B------:R-:W-:Y:S05]  /*aed0*/  BRA `(.L_x_9043) ;  /* 0x0000000c00147947 */ /* 0x000fea0003800000 */
.L_x_9046:
        /* <DEDUP_REMOVED lines=9> */
.L_x_9049:
[----:B------:R0:W5:Y:S01]  /*af70*/  LDG.E.U16 R0, desc[UR36][R2.64] ;  /* 0x0000002402007981 */ /* 0x000162000c1e1500 */
[----:B------:R-:W-:Y:S05]  /*af80*/  BRA `(.L_x_9043) ;  /* 0x0000000800e87947 */ /* 0x000fea0003800000 */
.L_x_9048:
        /* <DEDUP_REMOVED lines=8> */
.L_x_9038:
        /* <DEDUP_REMOVED lines=13> */
.L_x_9052:
        /* <DEDUP_REMOVED lines=8> */
.L_x_9051:
        /* <DEDUP_REMOVED lines=28> */
.L_x_9054:
        /* <DEDUP_REMOVED lines=15> */
.L_x_9053:
[----:B------:R-:W2:Y:S02]  /*b410*/  LDG.E.U16 R0, desc[UR36][R2.64] ;  /* 0x0000002402007981 */ /* 0x000ea4000c1e1500 */
[----:B--2---:R-:W-:-:S05]  /*b420*/  IMAD.U32 R0, R0, 0x10000, RZ ;  /* 0x0001000000007824 */ /* 0x004fca00078e00ff */
[----:B------:R-:W-:Y:S01]  /*b430*/  F2FP.F16.F32.PACK_AB R0, RZ, R0 ;  /* 0x00000000ff00723e */ /* 0x000fe200000000ff */
[----:B------:R-:W-:Y:S06]  /*b440*/  BRA `(.L_x_9043) ;  /* 0x0000000400b87947 */ /* 0x000fec0003800000 */
.L_x_9050:
        /* <DEDUP_REMOVED lines=12> */
.L_x_9057:
        /* <DEDUP_REMOVED lines=21> */
.L_x_9061:
[----:B------:R-:W-:Y:S05]  /*b660*/  BSYNC B1 ;  /* 0x0000000000017941 */ /* 0x000fea0003800000 */
.L_x_9060:
[----:B------:R-:W-:Y:S01]  /*b670*/  LEA R3, R0, 0x3b800000, 0x17 ;  /* 0x3b80000000037811 */ /* 0x000fe200078eb8ff */
[----:B------:R-:W-:-:S05]  /*b680*/  IMAD.SHL.U32 R0, R2, 0x100000, RZ ;  /* 0x0010000002007824 */ /* 0x000fca00078e00ff */
[----:B------:R-:W-:-:S07]  /*b690*/  LOP3.LUT R0, R3, R0, R4, 0xfe, !PT ;  /* 0x0000000003007212 */ /* 0x000fce00078efe04 */
.L_x_9059:
[----:B------:R-:W-:Y:S05]  /*b6a0*/  BSYNC B0 ;  /* 0x0000000000007941 */ /* 0x000fea0003800000 */
.L_x_9058:
[----:B------:R-:W-:Y:S01]  /*b6b0*/  F2FP.F16.F32.PACK_AB R0, RZ, R0 ;  /* 0x00000000ff00723e */ /* 0x000fe200000000ff */
[----:B------:R-:W-:Y:S06]  /*b6c0*/  BRA `(.L_x_9043) ;  /* 0x0000000400187947 */ /* 0x000fec0003800000 */
.L_x_9056:
        /* <DEDUP_REMOVED lines=21> */
.L_x_9065:
[----:B------:R-:W-:Y:S05]  /*b820*/  BSYNC B1 ;  /* 0x0000000000017941 */ /* 0x000fea0003800000 */
.L_x_9064:
[----:B------:R-:W-:Y:S01]  /*b830*/  LEA R3, R0, 0x37800000, 0x17 ;  /* 0x3780000000037811 */ /* 0x000fe200078eb8ff */
[----:B------:R-:W-:-:S05]  /*b840*/  IMAD.SHL.U32 R0, R2, 0x200000, RZ ;  /* 0x0020000002007824 */ /* 0x000fca00078e00ff */
[----:B------:R-:W-:-:S07]  /*b850*/  LOP3.LUT R0, R3, R0, R4, 0xfe, !PT ;  /* 0x0000000003007212 */ /* 0x000fce00078efe04 */
.L_x_9063:
[----:B------:R-:W-:Y:S05]  /*b860*/  BSYNC B0 ;  /* 0x0000000000007941 */ /* 0x000fea0003800000 */
.L_x_9062:
[----:B------:R-:W-:Y:S01]  /*b870*/  F2FP.F16.F32.PACK_AB R0, RZ, R0 ;  /* 0x00000000ff00723e */ /* 0x000fe200000000ff */
[----:B------:R-:W-:Y:S06]  /*b880*/  BRA `(.L_x_9043) ;  /* 0x0000000000a87947 */ /* 0x000fec0003800000 */
.L_x_9055:
        /* <DEDUP_REMOVED lines=14> */
.L_x_9069:
[----:B------:R-:W-:Y:S05]  /*b970*/  BSYNC B0 ;  /* 0x0000000000007941 */ /* 0x000fea0003800000 */
.L_x_9068:
[----:B------:R-:W-:Y:S01]  /*b980*/  F2FP.F16.F32.PACK_AB R0, RZ, R0 ;  /* 0x00000000ff00723e */ /* 0x000fe200000000ff */
[----:B------:R-:W-:Y:S06]  /*b990*/  BRA `(.L_x_9043) ;  /* 0x0000000000647947 */ /* 0x000fec0003800000 */
.L_x_9042:
        /* <DEDUP_REMOVED lines=16> */
.L_x_9070:
[----:B------:R-:W-:Y:S01]  /*baa0*/  PRMT R0, RZ, 0x7610, R0 ;  /* 0x00007610ff007816 */ /* 0x000fe20000000000 */
[----:B------:R-:W-:Y:S06]  /*bab0*/  BRA `(.L_x_9043) ;  /* 0x00000000001c7947 */ /* 0x000fec0003800000 */
.L_x_9067:
[----:B------:R-:W2:Y:S02]  /*bac0*/  LDG.E.64 R2, desc[UR36][R2.64] ;  /* 0x0000002402027981 */ /* 0x000ea4000c1e1b00 */
[----:B--2---:R-:W0:Y:S02]  /*bad0*/  I2F.U64 R0, R2 ;  /* 0x0000000200007312 */ /* 0x004e240000301000 */
[----:B0-----:R-:W-:Y:S01]  /*bae0*/  F2FP.F16.F32.PACK_AB R0, RZ, R0 ;  /* 0x00000000ff00723e */ /* 0x001fe200000000ff */
[----:B------:R-:W-:Y:S06]  /*baf0*/  BRA `(.L_x_9043) ;  /* 0x00000000000c7947 */ /* 0x000fec0003800000 */
.L_x_9066:
[----:B------:R-:W2:Y:S02]  /*bb00*/  LDG.E R2, desc[UR36][R2.64] ;  /* 0x0000002402027981 */ /* 0x000ea4000c1e1900 */
[----:B--2---:R-:W-:-:S04]  /*bb10*/  I2FP.F32.U32 R0, R2 ;  /* 0x0000000200007245 */ /* 0x004fc80000201000 */
[----:B------:R-:W-:-:S07]  /*bb20*/  F2FP.F16.F32.PACK_AB R0, RZ, R0 ;  /* 0x00000000ff00723e */ /* 0x000fce00000000ff */
.L_x_9043:
        /* <DEDUP_REMOVED lines=20> */
.L_x_9074:
[----:B------:R-:W-:-:S06]  /*bc70*/  HADD2.F32 R3, -RZ, R2.H0_H0 ;  /* 0x20000002ff037230 */ /* 0x000fcc0000004100 */
[----:B------:R-:W0:Y:S02]  /*bc80*/  F2I.S64.TRUNC R2, R3 ;  /* 0x0000000300027311 */ /* 0x000e24000020d900 */
[----:B0-----:R-:W-:Y:S01]  /*bc90*/  STG.E.U8 desc[UR36][R16.64], R2 ;  /* 0x0000000210007986 */ /* 0x001fe2000c101124 */
[----:B------:R-:W-:Y:S05]  /*bca0*/  EXIT ;  /* 0x000000000000794d */ /* 0x000fea0003800000 */
.L_x_9073:
        /* <DEDUP_REMOVED lines=10> */
.L_x_9077:
[----:B------:R-:W-:-:S04]  /*bd50*/  HADD2.F32 R2, -RZ, R2.H0_H0 ;  /* 0x20000002ff027230 */ /* 0x000fc80000004100 */
[----:B------:R-:W0:Y:S02]  /*bd60*/  F2I.FTZ.TRUNC.NTZ R3, R2 ;  /* 0x0000000200037305 */ /* 0x000e24000021f100 */
[----:B0-----:R-:W-:Y:S01]  /*bd70*/  STG.E desc[UR36][R16.64], R3 ;  /* 0x0000000310007986 */ /* 0x001fe2000c101924 */
[----:B------:R-:W-:Y:S05]  /*bd80*/  EXIT ;  /* 0x000000000000794d */ /* 0x000fea0003800000 */
.L_x_9076:
[----:B------:R-:W-:-:S04]  /*bd90*/  HADD2.F32 R2, -RZ, R2.H0_H0 ;  /* 0x20000002ff027230 */ /* 0x000fc80000004100 */
[----:B------:R-:W0:Y:S02]  /*bda0*/  F2I.FTZ.TRUNC.NTZ R3, R2 ;  /* 0x0000000200037305 */ /* 0x000e24000021f100 */
[----:B0-----:R-:W-:Y:S01]  /*bdb0*/  STG.E.U16 desc[UR36][R16.64], R3 ;  /* 0x0000000310007986 */ /* 0x001fe2000c101524 */
[----:B------:R-:W-:Y:S05]  /*bdc0*/  EXIT ;  /* 0x000000000000794d */ /* 0x000fea0003800000 */
.L_x_9072:
        /* <DEDUP_REMOVED lines=9> */
.L_x_9079:
[----:B------:R-:W-:Y:S01]  /*be60*/  STG.E.U16 desc[UR36][R16.64], R2 ;  /* 0x0000000210007986 */ /* 0x000fe2000c101524 */
[----:B------:R-:W-:Y:S05]  /*be70*/  EXIT ;  /* 0x000000000000794d */ /* 0x000fea0003800000 */
.L_x_9078:
        /* <DEDUP_REMOVED lines=10> */
.L_x_9081:
[----:B------:R-:W-:-:S05]  /*bf20*/  HADD2.F32 R0, -RZ, R2.H0_H0 ;  /* 0x20000002ff007230 */ /* 0x000fca0000004100 */
[----:B------:R-:W-:-:S04]  /*bf30*/  F2FP.F16.F32.PACK_AB R0, RZ, R0 ;  /* 0x00000000ff00723e */ /* 0x000fc800000000ff */
[----:B------:R-:W-:-:S05]  /*bf40*/  PRMT R0, R0, 0x5410, RZ ;  /* 0x0000541000007816 */ /* 0x000fca00000000ff */
[----:B------:R-:W-:Y:S01]  /*bf50*/  STG.E desc[UR36][R16.64], R0 ;  /* 0x0000000010007986 */ /* 0x000fe2000c101924 */
[----:B------:R-:W-:Y:S05]  /*bf60*/  EXIT ;  /* 0x000000000000794d */ /* 0x000fea0003800000 */
.L_x_9080:
[----:B------:R-:W-:-:S05]  /*bf70*/  HADD2.F32 R2, -RZ, R2.H0_H0 ;  /* 0x20000002ff027230 */ /* 0x000fca0000004100 */
[----:B------:R-:W-:-:S06]  /*bf80*/  FMUL.FTZ R2, R2, 1 ;  /* 0x3f80000002027820 */ /* 0x000fcc0000410000 */
[----:B------:R-:W0:Y:S02]  /*bf90*/  F2F.F64.F32 R2, R2 ;  /* 0x0000000200027310 */ /* 0x000e240000201800 */
[----:B0-----:R-:W-:Y:S01]  /*bfa0*/  STG.E.64 desc[UR36][R16.64], R2 ;  /* 0x0000000210007986 */ /* 0x001fe2000c101b24 */
[----:B------:R-:W-:Y:S05]  /*bfb0*/  EXIT ;  /* 0x000000000000794d */ /* 0x000fea0003800000 */
.L_x_9071:
        /* <DEDUP_REMOVED lines=13> */
.L_x_9084:
[----:B------:R-:W-:Y:S01]  /*c090*/  HADD2.F32 R2, -RZ, R2.H0_H0 ;  /* 0x20000002ff027230 */ /* 0x000fe20000004100 */
[----:B------:R-:W-:-:S04]  /*c0a0*/  CS2R R6, SRZ ;  /* 0x0000000000067805 */ /* 0x000fc8000001ff00 */
[----:B------:R-:W-:-:S04]  /*c0b0*/  FMUL.FTZ R2, R2, 1 ;  /* 0x3f80000002027820 */ /* 0x000fc80000410000 */
[----:B------:R-:W0:Y:S02]  /*c0c0*/  F2F.F64.F32 R4, R2 ;  /* 0x0000000200047310 */ /* 0x000e240000201800 */
[----:B0-----:R-:W-:Y:S01]  /*c0d0*/  STG.E.128 desc[UR36][R16.64], R4 ;  /* 0x0000000410007986 */ /* 0x001fe2000c101d24 */
[----:B------:R-:W-:Y:S05]  /*c0e0*/  EXIT ;  /* 0x000000000000794d */ /* 0x000fea0003800000 */
.L_x_9083:
        /* <DEDUP_REMOVED lines=21> */
.L_x_9088:
[----:B------:R-:W-:Y:S05]  /*c240*/  BSYNC B0 ;  /* 0x0000000000007941 */ /* 0x000fea0003800000 */
.L_x_9087:
[----:B------:R-:W-:-:S05]  /*c250*/  LOP3.LUT R3, R0, R3, RZ, 0xfc, !PT ;  /* 0x0000000300037212 */ /* 0x000fca00078efcff */
[----:B------:R-:W-:Y:S01]  /*c260*/  STG.E.U8 desc[UR36][R16.64], R3 ;  /* 0x0000000310007986 */ /* 0x000fe2000c101124 */
[----:B------:R-:W-:Y:S05]  /*c270*/  EXIT ;  /* 0x000000000000794d */ /* 0x000fea0003800000 */
.L_x_9086:
        /* <DEDUP_REMOVED lines=13> */
.L_x_9090:
[----:B------:R-:W-:Y:S01]  /*c350*/  IMAD.MOV.U32 R0, RZ, RZ, 0x7f ;  /* 0x0000007fff007424 */ /* 0x000fe200078e00ff */
[----:B------:R-:W-:-:S04]  /*c360*/  ISETP.GT.U32.AND P0, PT, R2, 0x7f800000, PT ;  /* 0x7f8000000200780c */ /* 0x000fc80003f04070 */
[----:B------:R-:W-:-:S09]  /*c370*/  SEL R0, R0, 0x7c, P0 ;  /* 0x0000007c00007807 */ /* 0x000fd20000000000 */
.L_x_9091:
[----:B------:R-:W-:Y:S05]  /*c380*/  BSYNC B0 ;  /* 0x0000000000007941 */ /* 0x000fea0003800000 */
.L_x_9089:
[----:B------:R-:W-:-:S04]  /*c390*/  LOP3.LUT R2, R3, 0x80000000, RZ, 0xc0, !PT ;  /* 0x8000000003027812 */ /* 0x000fc800078ec0ff */
[----:B------:R-:W-:-:S04]  /*c3a0*/  SHF.R.U32.HI R3, RZ, 0x18, R2 ;  /* 0x00000018ff037819 */ /* 0x000fc80000011602 */
[----:B------:R-:W-:-:S05]  /*c3b0*/  LOP3.LUT R3, R0, R3, RZ, 0xfc, !PT ;  /* 0x0000000300037212 */ /* 0x000fca00078efcff */
[----:B------:R-:W-:Y:S01]  /*c3c0*/  STG.E.U8 desc[UR36][R16.64], R3 ;  /* 0x0000000310007986 */ /* 0x000fe2000c101124 */
[----:B------:R-:W-:Y:S05]  /*c3d0*/  EXIT ;  /* 0x000000000000794d */ /* 0x000fea0003800000 */
.L_x_9085:
[----:B------:R-:W-:-:S05]  /*c3e0*/  HADD2.F32 R0, -RZ, R2.H0_H0 ;  /* 0x20000002ff007230 */ /* 0x000fca0000004100 */
[----:B------:R-:W-:-:S05]  /*c3f0*/  F2FP.BF16.F32.PACK_AB R0, RZ, R0 ;  /* 0x00000000ff00723e */ /* 0x000fca00000010ff */
[----:B------:R-:W-:Y:S01]  /*c400*/  STG.E.U16 desc[UR36][R16.64], R0 ;  /* 0x0000000010007986 */ /* 0x000fe2000c101524 */
[----:B------:R-:W-:Y:S05]  /*c410*/  EXIT ;  /* 0x000000000000794d */ /* 0x000fea0003800000 */
.L_x_9082:
        /* <DEDUP_REMOVED lines=12> */
.L_x_9094:
        /* <DEDUP_REMOVED lines=17> */
.L_x_9097:
[----:B------:R-:W-:-:S04]  /*c5f0*/  LOP3.LUT R2, R3, 0x80000000, RZ, 0xc0, !PT ;  /* 0x8000000003027812 */ /* 0x000fc800078ec0ff */
[----:B------:R-:W-:-:S04]  /*c600*/  SHF.R.U32.HI R3, RZ, 0x18, R2 ;  /* 0x00000018ff037819 */ /* 0x000fc80000011602 */
[----:B------:R-:W-:-:S04]  /*c610*/  LOP3.LUT R0, R0, R3, RZ, 0xfc, !PT ;  /* 0x0000000300007212 */ /* 0x000fc800078efcff */
[----:B------:R-:W-:-:S07]  /*c620*/  PRMT R8, R0, 0x7610, R8 ;  /* 0x0000761000087816 */ /* 0x000fce0000000008 */
.L_x_9096:
[----:B------:R-:W-:Y:S05]  /*c630*/  BSYNC B0 ;  /* 0x0000000000007941 */ /* 0x000fea0003800000 */
.L_x_9095:
[----:B------:R-:W-:Y:S01]  /*c640*/  STG.E.U8 desc[UR36][R16.64], R8 ;  /* 0x0000000810007986 */ /* 0x000fe2000c101124 */
[----:B------:R-:W-:Y:S05]  /*c650*/  EXIT ;  /* 0x000000000000794d */ /* 0x000fea0003800000 */
.L_x_9093:
        /* <DEDUP_REMOVED lines=17> */
.L_x_9100:
[----:B------:R-:W-:-:S04]  /*c770*/  LOP3.LUT R2, R3, 0x80000000, RZ, 0xc0, !PT ;  /* 0x8000000003027812 */ /* 0x000fc800078ec0ff */
[----:B------:R-:W-:-:S04]  /*c780*/  SHF.R.U32.HI R3, RZ, 0x18, R2 ;  /* 0x00000018ff037819 */ /* 0x000fc80000011602 */
[----:B------:R-:W-:-:S04]  /*c790*/  LOP3.LUT R0, R0, R3, RZ, 0xfc, !PT ;  /* 0x0000000300007212 */ /* 0x000fc800078efcff */
[----:B------:R-:W-:-:S07]  /*c7a0*/  PRMT R8, R0, 0x7610, R8 ;  /* 0x0000761000087816 */ /* 0x000fce0000000008 */
.L_x_9099:
[----:B------:R-:W-:Y:S05]  /*c7b0*/  BSYNC B0 ;  /* 0x0000000000007941 */ /* 0x000fea0003800000 */
.L_x_9098:
[----:B------:R-:W-:Y:S01]  /*c7c0*/  STG.E.U8 desc[UR36][R16.64], R8 ;  /* 0x0000000810007986 */ /* 0x000fe2000c101124 */
[----:B------:R-:W-:Y:S05]  /*c7d0*/  EXIT ;  /* 0x000000000000794d */ /* 0x000fea0003800000 */
.L_x_9092:
        /* <DEDUP_REMOVED lines=22> */
.L_x_9075:
        /* <DEDUP_REMOVED lines=16> */
.L_x_9103:
[----:B------:R-:W-:Y:S05]  /*ca40*/  EXIT ;  /* 0x000000000000794d */ /* 0x000fea0003800000 */
.L_x_9102:
[----:B------:R-:W-:-:S06]  /*ca50*/  HADD2.F32 R2, -RZ, R2.H0_H0 ;  /* 0x20000002ff027230 */ /* 0x000fcc0000004100 */
[----:B------:R-:W0:Y:S02]  /*ca60*/  F2I.U64.TRUNC R2, R2 ;  /* 0x0000000200027311 */ /* 0x000e24000020d800 */
[----:B0-----:R-:W-:Y:S01]  /*ca70*/  STG.E.64 desc[UR36][R16.64], R2 ;  /* 0x0000000210007986 */ /* 0x001fe2000c101b24 */
[----:B------:R-:W-:Y:S05]  /*ca80*/  EXIT ;  /* 0x000000000000794d */ /* 0x000fea0003800000 */
.L_x_9101:
[----:B------:R-:W-:-:S04]  /*ca90*/  HADD2.F32 R2, -RZ, R2.H0_H0 ;  /* 0x20000002ff027230 */ /* 0x000fc80000004100 */
[----:B------:R-:W0:Y:S02]  /*caa0*/  F2I.FTZ.U32.TRUNC.NTZ R3, R2 ;  /* 0x0000000200037305 */ /* 0x000e24000021f000 */
[----:B0-----:R-:W-:Y:S01]  /*cab0*/  STG.E desc[UR36][R16.64], R3 ;  /* 0x0000000310007986 */ /* 0x001fe2000c101924 */
[----:B------:R-:W-:Y:S05]  /*cac0*/  EXIT ;  /* 0x000000000000794d */ /* 0x000fea0003800000 */
.L_x_9104:
        /* <DEDUP_REMOVED lines=11> */
.L_x_13328:


//--------------------- .text._ZN2at6native27unrolled_elementwise_kernelIZZZNS0_17log10_kernel_cudaERNS_18TensorIteratorBaseEENKUlvE0_clEvENKUlvE1_clEvEUlN3c104HalfEE_St5arrayIPcLm2EELi4E23TrivialOffsetCalculatorILi1EjESD_NS0_6memory12LoadWithCastILi1EEENSE_13StoreWithCastILi1EEEEEviT_T0_T2_T3_T4_T5_ --------------------------
	.section	.text._ZN2at6native27unrolled_elementwise_kernelIZZZNS0_17log10_kernel_cudaERNS_18TensorIteratorBaseEENKUlvE0_clEvENKUlvE1_clEvEUlN3c104HalfEE_St5arrayIPcLm2EELi4E23TrivialOffsetCalculatorILi1EjESD_NS0_6memory12LoadWithCastILi1EEENSE_13StoreWithCastILi1EEEEEviT_T0_T2_T3_T4_T5_,"ax",@progbits
	.align	128
        .global         _ZN2at6native27unrolled_elementwise_kernelIZZZNS0_17log10_kernel_cudaERNS_18TensorIteratorBaseEENKUlvE0_clEvENKUlvE1_clEvEUlN3c104HalfEE_St5arrayIPcLm2EELi4E23TrivialOffsetCalculatorILi1EjESD_NS0_6memory12LoadWithCastILi1EEENSE_13StoreWithCastILi1EEEEEviT_T0_T2_T3_T4_T5_
        .type           _ZN2at6native27unrolled_elementwise_kernelIZZZNS0_17log10_kernel_cudaERNS_18TensorIteratorBaseEENKUlvE0_clEvENKUlvE1_clEvEUlN3c104HalfEE_St5arrayIPcLm2EELi4E23TrivialOffsetCalculatorILi1EjESD_NS0_6memory12LoadWithCastILi1EEENSE_13StoreWithCastILi1EEEEEviT_T0_T2_T3_T4_T5_,@function
        .size           _ZN2at6native27unrolled_elementwise_kernelIZZZNS0_17log10_kernel_cudaERNS_18TensorIteratorBaseEENKUlvE0_clEvENKUlvE1_clEvEUlN3c104HalfEE_St5arrayIPcLm2EELi4E23TrivialOffsetCalculatorILi1EjESD_NS0_6memory12LoadWithCastILi1EEENSE_13StoreWithCastILi1EEEEEviT_T0_T2_T3_T4_T5_,(.L_x_13329 - _ZN2at6native27unrolled_elementwise_kernelIZZZNS0_17log10_kernel_cudaERNS_18TensorIteratorBaseEENKUlvE0_clEvENKUlvE1_clEvEUlN3c104HalfEE_St5arrayIPcLm2EELi4E23TrivialOffsetCalculatorILi1EjESD_NS0_6memory12LoadWithCastILi1EEENSE_13StoreWithCastILi1EEEEEviT_T0_T2_T3_T4_T5_)
        .other          _ZN2at6native27unrolled_elementwise_kernelIZZZNS0_17log10_kernel_cudaERNS_18TensorIteratorBaseEENKUlvE0_clEvENKUlvE1_clEvEUlN3c104HalfEE_St5arrayIPcLm2EELi4E23TrivialOffsetCalculatorILi1EjESD_NS0_6memory12LoadWithCastILi1EEENSE_13StoreWithCastILi1EEEEEviT_T0_T2_T3_T4_T5_,@"STO_CUDA_ENTRY STV_DEFAULT"
_ZN2at6native27unrolled_elementwise_kernelIZZZNS0_17log10_kernel_cudaERNS_18TensorIteratorBaseEENKUlvE0_clEvENKUlvE1_clEvEUlN3c104HalfEE_St5arrayIPcLm2EELi4E23TrivialOffsetCalculatorILi1EjESD_NS0_6memory12LoadWithCastILi1EEENSE_13StoreWithCastILi1EEEEEviT_T0_T2_T3_T4_T5_:
.text._ZN2at6native27unrolled_elementwise_kernelIZZZNS0_17log10_kernel_cudaERNS_18TensorIteratorBaseEENKUlvE0_clEvENKUlvE1_clEvEUlN3c104HalfEE_St5arrayIPcLm2EELi4E23TrivialOffsetCalculatorILi1EjESD_NS0_6memory12LoadWithCastILi1EEENSE_13StoreWithCastILi1EEEEEviT_T0_T2_T3_T4_T5_:
        /* <DEDUP_REMOVED lines=34> */
.L_x_9110:
[----:B------:R-:W2:Y:S02]  /*0220*/  LDG.E.U8 R2, desc[UR36][R2.64] ;  /* 0x0000002402027981 */ /* 0x000ea4000c1e1100 */
[----:B--2---:R-:W-:-:S04]  /*0230*/  I2FP.F32.U32 R0, R2 ;  /* 0x0000000200007245 */ /* 0x004fc80000201000 */
[----:B------:R-:W-:-:S04]  /*0240*/  F2FP.F16.F32.PACK_AB R0, RZ, R0 ;  /* 0x00000000ff00723e */ /* 0x000fc800000000ff */
[----:B------:R-:W-:Y:S01]  /*0250*/  PRMT R22, R0, 0x7610, R22 ;  /* 0x0000761000167816 */ /* 0x000fe20000000016 */
[----:B------:R-:W-:Y:S06]  /*0260*/  BRA `(.L_x_9112) ;  /* 0x0000000c00c07947 */ /* 0x000fec0003800000 */
.L_x_9109:
        /* <DEDUP_REMOVED lines=11> */
.L_x_9114:
[----:B------:R-:W2:Y:S02]  /*0320*/  LDG.E R2, desc[UR36][R2.64] ;  /* 0x0000002402027981 */ /* 0x000ea4000c1e1900 */
[----:B--2---:R-:W-:-:S04]  /*0330*/  I2FP.F32.S32 R0, R2 ;  /* 0x0000000200007245 */ /* 0x004fc80000201400 */
[----:B------:R-:W-:-:S04]  /*0340*/  F2FP.F16.F32.PACK_AB R0, RZ, R0 ;  /* 0x00000000ff00723e */ /* 0x000fc800000000ff */
[----:B------:R-:W-:Y:S01]  /*0350*/  PRMT R22, R0, 0x7610, R22 ;  /* 0x0000761000167816 */ /* 0x000fe20000000016 */
[----:B------:R-:W-:Y:S06]  /*0360*/  BRA `(.L_x_9112) ;  /* 0x0000000c00807947 */ /* 0x000fec0003800000 */
.L_x_9113:
[----:B------:R-:W2:Y:S02]  /*0370*/  LDG.E.U16 R2, desc[UR36][R2.64] ;  /* 0x0000002402027981 */ /* 0x000ea4000c1e1500 */
[----:B--2---:R-:W0:Y:S02]  /*0380*/  I2F.S16 R0, R2 ;  /* 0x0000000200007306 */ /* 0x004e240000101400 */
[----:B0-----:R-:W-:-:S04]  /*0390*/  F2FP.F16.F32.PACK_AB R0, RZ, R0 ;  /* 0x00000000ff00723e */ /* 0x001fc800000000ff */
[----:B------:R-:W-:Y:S01]  /*03a0*/  PRMT R22, R0, 0x7610, R22 ;  /* 0x0000761000167816 */ /* 0x000fe20000000016 */
[----:B------:R-:W-:Y:S06]  /*03b0*/  BRA `(.L_x_9112) ;  /* 0x0000000c006c7947 */ /* 0x000fec0003800000 */
.L_x_9108:
        /* <DEDUP_REMOVED lines=9> */
.L_x_9116:
[----:B------:R1:W5:Y:S01]  /*0450*/  LDG.E.U16 R22, desc[UR36][R2.64] ;  /* 0x0000002402167981 */ /* 0x000362000c1e1500 */
[----:B------:R-:W-:Y:S05]  /*0460*/  BRA `(.L_x_9112) ;  /* 0x0000000c00407947 */ /* 0x000fea0003800000 */
.L_x_9115:
        /* <DEDUP_REMOVED lines=9> */
.L_x_9118:
[----:B------:R0:W5:Y:S01]  /*0500*/  LDG.E.U16 R22, desc[UR36][R2.64] ;  /* 0x0000002402167981 */ /* 0x000162000c1e1500 */
[----:B------:R-:W-:Y:S05]  /*0510*/  BRA `(.L_x_9112) ;  /* 0x0000000c00147947 */ /* 0x000fea0003800000 */
.L_x_9117:
        /* <DEDUP_REMOVED lines=9> */
.L_x_9107:
        /* <DEDUP_REMOVED lines=14> */
.L_x_9121:
        /* <DEDUP_REMOVED lines=9> */
.L_x_9120:
        /* <DEDUP_REMOVED lines=28> */
.L_x_9123:
        /* <DEDUP_REMOVED lines=16> */
.L_x_9122:
[----:B------:R-:W2:Y:S02]  /*09e0*/  LDG.E.U16 R0, desc[UR36][R2.64] ;  /* 0x0000002402007981 */ /* 0x000ea4000c1e1500 */
[----:B--2---:R-:W-:-:S05]  /*09f0*/  IMAD.U32 R0, R0, 0x10000, RZ ;  /* 0x0001000000007824 */ /* 0x004fca00078e00ff */
[----:B------:R-:W-:-:S04]  /*0a00*/  F2FP.F16.F32.PACK_AB R0, RZ, R0 ;  /* 0x00000000ff00723e */ /* 0x000fc800000000ff */
[----:B------:R-:W-:Y:S01]  /*0a10*/  PRMT R22, R0, 0x7610, R22 ;  /* 0x0000761000167816 */ /* 0x000fe20000000016 */
[----:B------:R-:W-:Y:S06]  /*0a20*/  BRA `(.L_x_9112) ;  /* 0x0000000400d07947 */ /* 0x000fec0003800000 */
.L_x_9119:
        /* <DEDUP_REMOVED lines=13> */
.L_x_9126:
        /* <DEDUP_REMOVED lines=21> */
.L_x_9130:
[----:B------:R-:W-:Y:S05]  /*0c50*/  BSYNC B1 ;  /* 0x0000000000017941 */ /* 0x000fea0003800000 */
.L_x_9129:
[----:B------:R-:W-:Y:S01]  /*0c60*/  LEA R3, R0, 0x3b800000, 0x17 ;  /* 0x3b80000000037811 */ /* 0x000fe200078eb8ff */
[----:B------:R-:W-:-:S05]  /*0c70*/  IMAD.SHL.U32 R0, R2, 0x100000, RZ ;  /* 0x0010000002007824 */ /* 0x000fca00078e00ff */
[----:B------:R-:W-:-:S07]  /*0c80*/  LOP3.LUT R0, R3, R0, R4, 0xfe, !PT ;  /* 0x0000000003007212 */ /* 0x000fce00078efe04 */
.L_x_9128:
[----:B------:R-:W-:Y:S05]  /*0c90*/  BSYNC B0 ;  /* 0x0000000000007941 */ /* 0x000fea0003800000 */
.L_x_9127:
[----:B------:R-:W-:-:S04]  /*0ca0*/  F2FP.F16.F32.PACK_AB R0, RZ, R0 ;  /* 0x00000000ff00723e */ /* 0x000fc800000000ff */
[----:B------:R-:W-:Y:S01]  /*0cb0*/  PRMT R22, R0, 0x7610, R22 ;  /* 0x0000761000167816 */ /* 0x000fe20000000016 */
[----:B------:R-:W-:Y:S06]  /*0cc0*/  BRA `(.L_x_9112) ;  /* 0x0000000400287947 */ /* 0x000fec0003800000 */
.L_x_9125:
        /* <DEDUP_REMOVED lines=21> */
.L_x_9134:
[----:B------:R-:W-:Y:S05]  /*0e20*/  BSYNC B1 ;  /* 0x0000000000017941 */ /* 0x000fea0003800000 */
.L_x_9133:
[----:B------:R-:W-:Y:S01]  /*0e30*/  LEA R3, R0, 0x37800000, 0x17 ;  /* 0x3780000000037811 */ /* 0x000fe200078eb8ff */
[----:B------:R-:W-:-:S05]  /*0e40*/  IMAD.SHL.U32 R0, R2, 0x200000, RZ ;  /* 0x0020000002007824 */ /* 0x000fca00078e00ff */
[----:B------:R-:W-:-:S07]  /*0e50*/  LOP3.LUT R0, R3, R0, R4, 0xfe, !PT ;  /* 0x0000000003007212 */ /* 0x000fce00078efe04 */
.L_x_9132:
[----:B------:R-:W-:Y:S05]  /*0e60*/  BSYNC B0 ;  /* 0x0000000000007941 */ /* 0x000fea0003800000 */
.L_x_9131:
[----:B------:R-:W-:-:S04]  /*0e70*/  F2FP.F16.F32.PACK_AB R0, RZ, R0 ;  /* 0x00000000ff00723e */ /* 0x000fc800000000ff */
[----:B------:R-:W-:Y:S01]  /*0e80*/  PRMT R22, R0, 0x7610, R22 ;  /* 0x0000761000167816 */ /* 0x000fe20000000016 */
[----:B------:R-:W-:Y:S06]  /*0e90*/  BRA `(.L_x_9112) ;  /* 0x0000000000b47947 */ /* 0x000fec0003800000 */
.L_x_9124:
        /* <DEDUP_REMOVED lines=14> */
.L_x_9138:
[----:B------:R-:W-:Y:S05]  /*0f80*/  BSYNC B0 ;  /* 0x0000000000007941 */ /* 0x000fea0003800000 */
.L_x_9137:
[----:B------:R-:W-:-:S04]  /*0f90*/  F2FP.F16.F32.PACK_AB R0, RZ, R0 ;  /* 0x00000000ff00723e */ /* 0x000fc800000000ff */
[----:B------:R-:W-:Y:S01]  /*0fa0*/  PRMT R22, R0, 0x7610, R22 ;  /* 0x0000761000167816 */ /* 0x000fe20000000016 */
[----:B------:R-:W-:Y:S06]  /*0fb0*/  BRA `(.L_x_9112) ;  /* 0x00000000006c7947 */ /* 0x000fec0003800000 */
.L_x_9111:
        /* <DEDUP_REMOVED lines=16> */
.L_x_9139:
[----:B------:R-:W-:Y:S01]  /*10c0*/  PRMT R22, RZ, 0x7610, R22 ;  /* 0x00007610ff167816 */ /* 0x000fe20000000016 */
[----:B------:R-:W-:Y:S06]  /*10d0*/  BRA `(.L_x_9112) ;  /* 0x0000000000247947 */ /* 0x000fec0003800000 */
.L_x_9136:
[----:B------:R-:W2:Y:S02]  /*10e0*/  LDG.E.64 R2, desc[UR36][R2.64] ;  /* 0x0000002402027981 */ /* 0x000ea4000c1e1b00 */
[----:B--2---:R-:W0:Y:S02]  /*10f0*/  I2F.U64 R0, R2 ;  /* 0x0000000200007312 */ /* 0x004e240000301000 */
[----:B0-----:R-:W-:-:S04]  /*1100*/  F2FP.F16.F32.PACK_AB R0, RZ, R0 ;  /* 0x00000000ff00723e */ /* 0x001fc800000000ff */
[----:B------:R-:W-:Y:S01]  /*1110*/  PRMT R22, R0, 0x7610, R22 ;  /* 0x0000761000167816 */ /* 0x000fe20000000016 */
[----:B------:R-:W-:Y:S06]  /*1120*/  BRA `(.L_x_9112) ;  /* 0x0000000000107947 */ /* 0x000fec0003800000 */
.L_x_9135:
[----:B------:R-:W2:Y:S02]  /*1130*/  LDG.E R2, desc[UR36][R2.64] ;  /* 0x0000002402027981 */ /* 0x000ea4000c1e1900 */
[----:B--2---:R-:W-:-:S04]  /*1140*/  I2FP.F32.U32 R0, R2 ;  /* 0x0000000200007245 */ /* 0x004fc80000201000 */
[----:B------:R-:W-:-:S04]  /*1150*/  F2FP.F16.F32.PACK_AB R0, RZ, R0 ;  /* 0x00000000ff00723e */ /* 0x000fc800000000ff */
[----:B------:R-:W-:-:S07]  /*1160*/  PRMT R22, R0, 0x7610, R22 ;  /* 0x0000761000167816 */ /* 0x000fce0000000016 */
.L_x_9112:
[----:B------:R-:W2:Y:S02]  /*1170*/  S2R R19, SR_TID.X ;  /* 0x0000000000137919 */ /* 0x000ea40000002100 */
[----:B--2---:R-:W-:-:S07]  /*1180*/  VIADD R19, R19, 0x80 ;  /* 0x0000008013137836 */ /* 0x004fce0000000000 */
.L_x_9106:
[----:B------:R-:W-:Y:S05]  /*1190*/  BSYNC B6 ;  /* 0x0000000000067941 */ /* 0x000fea0003800000 */
.L_x_9105:
        /* <DEDUP_REMOVED lines=26> */
.L_x_9145:
[----:B------:R-:W2:Y:S02]  /*1340*/  LDG.E.U8 R2, desc[UR36][R2.64] ;  /* 0x0000002402027981 */ /* 0x000ea4000c1e1100 */
[----:B--2---:R-:W-:-:S04]  /*1350*/  I2FP.F32.U32 R0, R2 ;  /* 0x0000000200007245 */ /* 0x004fc80000201000 */
[----:B------:R-:W-:-:S04]  /*1360*/  F2FP.F16.F32.PACK_AB R0, RZ, R0 ;  /* 0x00000000ff00723e */ /* 0x000fc800000000ff */
[----:B------:R-:W-:Y:S01]  /*1370*/  PRMT R23, R0, 0x7610, R23 ;  /* 0x0000761000177816 */ /* 0x000fe20000000017 */
[----:B------:R-:W-:Y:S06]  /*1380*/  BRA `(.L_x_9147) ;  /* 0x0000000c00bc7947 */ /* 0x000fec0003800000 */
.L_x_9144:
        /* <DEDUP_REMOVED lines=11> */
.L_x_9149:
[----:B------:R-:W2:Y:S02]  /*1440*/  LDG.E R2, desc[UR36][R2.64] ;  /* 0x0000002402027981 */ /* 0x000ea4000c1e1900 */
[----:B--2---:R-:W-:-:S04]  /*1450*/  I2FP.F32.S32 R0, R2 ;  /* 0x0000000200007245 */ /* 0x004fc80000201400 */
[----:B------:R-:W-:-:S04]  /*1460*/  F2FP.F16.F32.PACK_AB R0, RZ, R0 ;  /* 0x00000000ff00723e */ /* 0x000fc800000000ff */
[----:B------:R-:W-:Y:S01]  /*1470*/  PRMT R23, R0, 0x7610, R23 ;  /* 0x0000761000177816 */ /* 0x000fe20000000017 */
[----:B------:R-:W-:Y:S06]  /*1480*/  BRA `(.L_x_9147) ;  /* 0x0000000c007c7947 */ /* 0x000fec0003800000 */
.L_x_9148:
[----:B------:R-:W2:Y:S02]  /*1490*/  LDG.E.U16 R2, desc[UR36][R2.64] ;  /* 0x0000002402027981 */ /* 0x000ea4000c1e1500 */
[----:B--2---:R-:W0:Y:S02]  /*14a0*/  I2F.S16 R0, R2 ;  /* 0x0000000200007306 */ /* 0x004e240000101400 */
[----:B0-----:R-:W-:-:S04]  /*14b0*/  F2FP.F16.F32.PACK_AB R0, RZ, R0 ;  /* 0x00000000ff00723e */ /* 0x001fc800000000ff */
[----:B------:R-:W-:Y:S01]  /*14c0*/  PRMT R23, R0, 0x7610, R23 ;  /* 0x0000761000177816 */ /* 0x000fe20000000017 */
[----:B------:R-:W-:Y:S06]  /*14d0*/  BRA `(.L_x_9147) ;  /* 0x0000000c00687947 */ /* 0x000fec0003800000 */
.L_x_9143:
        /* <DEDUP_REMOVED lines=9> */
.L_x_9151:
[----:B------:R0:W5:Y:S01]  /*1570*/  LDG.E.U16 R23, desc[UR36][R2.64] ;  /* 0x0000002402177981 */ /* 0x000162000c1e1500 */
[----:B------:R-:W-:Y:S05]  /*1580*/  BRA `(.L_x_9147) ;  /* 0x0000000c003c7947 */ /* 0x000fea0003800000 */
.L_x_9150:
        /* <DEDUP_REMOVED lines=9> */
.L_x_9153:
[----:B------:R1:W5:Y:S01]  /*1620*/  LDG.E.U16 R23, desc[UR36][R2.64] ;  /* 0x0000002402177981 */ /* 0x000362000c1e1500 */
[----:B------:R-:W-:Y:S05]  /*1630*/  BRA `(.L_x_9147) ;  /* 0x0000000c00107947 */ /* 0x000fea0003800000 */
.L_x_9152:
        /* <DEDUP_REMOVED lines=9> */
.L_x_9142:
        /* <DEDUP_REMOVED lines=14> */
.L_x_9156:
        /* <DEDUP_REMOVED lines=9> */
.L_x_9155:
        /* <DEDUP_REMOVED lines=28> */
.L_x_9158:
        /* <DEDUP_REMOVED lines=15> */
.L_x_9157:
[----:B------:R-:W2:Y:S02]  /*1af0*/  LDG.E.U16 R0, desc[UR36][R2.64] ;  /* 0x0000002402007981 */ /* 0x000ea4000c1e1500 */
[----:B--2---:R-:W-:-:S05]  /*1b00*/  IMAD.U32 R0, R0, 0x10000, RZ ;  /* 0x0001000000007824 */ /* 0x004fca00078e00ff */
[----:B------:R-:W-:-:S04]  /*1b10*/  F2FP.F16.F32.PACK_AB R0, RZ, R0 ;  /* 0x00000000ff00723e */ /* 0x000fc800000000ff */
[----:B------:R-:W-:Y:S01]  /*1b20*/  PRMT R23, R0, 0x7610, R23 ;  /* 0x0000761000177816 */ /* 0x000fe20000000017 */
[----:B------:R-:W-:Y:S06]  /*1b30*/  BRA `(.L_x_9147) ;  /* 0x0000000400d07947 */ /* 0x000fec0003800000 */
.L_x_9154:
        /* <DEDUP_REMOVED lines=13> */
.L_x_9161:
        /* <DEDUP_REMOVED lines=21> */
.L_x_9165:
[----:B------:R-:W-:Y:S05]  /*1d60*/  BSYNC B1 ;  /* 0x0000000000017941 */ /* 0x000fea0003800000 */
.L_x_9164:
[----:B------:R-:W-:Y:S01]  /*1d70*/  LEA R3, R0, 0x3b800000, 0x17 ;  /* 0x3b80000000037811 */ /* 0x000fe200078eb8ff */
[----:B------:R-:W-:-:S05]  /*1d80*/  IMAD.SHL.U32 R0, R2, 0x100000, RZ ;  /* 0x0010000002007824 */ /* 0x000fca00078e00ff */
[----:B------:R-:W-:-:S07]  /*1d90*/  LOP3.LUT R0, R3, R0, R4, 0xfe, !PT ;  /* 0x0000000003007212 */ /* 0x000fce00078efe04 */
.L_x_9163:
[----:B------:R-:W-:Y:S05]  /*1da0*/  BSYNC B0 ;  /* 0x0000000000007941 */ /* 0x000fea0003800000 */
.L_x_9162:
[----:B------:R-:W-:-:S04]  /*1db0*/  F2FP.F16.F32.PACK_AB R0, RZ, R0 ;  /* 0x00000000ff00723e */ /* 0x000fc800000000ff */
[----:B------:R-:W-:Y:S01]  /*1dc0*/  PRMT R23, R0, 0x7610, R23 ;  /* 0x0000761000177816 */ /* 0x000fe20000000017 */
[----:B------:R-:W-:Y:S06]  /*1dd0*/  BRA `(.L_x_9147) ;  /* 0x0000000400287947 */ /* 0x000fec0003800000 */
.L_x_9160:
        /* <DEDUP_REMOVED lines=21> */
.L_x_9169:
[----:B------:R-:W-:Y:S05]  /*1f30*/  BSYNC B1 ;  /* 0x0000000000017941 */ /* 0x000fea0003800000 */
.L_x_9168:
[----:B------:R-:W-:Y:S01]  /*1f40*/  LEA R3, R0, 0x37800000, 0x17 ;  /* 0x3780000000037811 */ /* 0x000fe200078eb8ff */
[----:B------:R-:W-:-:S05]  /*1f50*/  IMAD.SHL.U32 R0, R2, 0x200000, RZ ;  /* 0x0020000002007824 */ /* 0x000fca00078e00ff */
[----:B------:R-:W-:-:S07]  /*1f60*/  LOP3.LUT R0, R3, R0, R4, 0xfe, !PT ;  /* 0x0000000003007212 */ /* 0x000fce00078efe04 */
.L_x_9167:
[----:B------:R-:W-:Y:S05]  /*1f70*/  BSYNC B0 ;  /* 0x0000000000007941 */ /* 0x000fea0003800000 */
.L_x_9166:
[----:B------:R-:W-:-:S04]  /*1f80*/  F2FP.F16.F32.PACK_AB R0, RZ, R0 ;  /* 0x00000000ff00723e */ /* 0x000fc800000000ff */
[----:B------:R-:W-:Y:S01]  /*1f90*/  PRMT R23, R0, 0x7610, R23 ;  /* 0x0000761000177816 */ /* 0x000fe20000000017 */
[----:B------:R-:W-:Y:S06]  /*1fa0*/  BRA `(.L_x_9147) ;  /* 0x0000000000b47947 */ /* 0x000fec0003800000 */
.L_x_9159:
        /* <DEDUP_REMOVED lines=14> */
.L_x_9173:
[----:B------:R-:W-:Y:S05]  /*2090*/  BSYNC B0 ;  /* 0x0000000000007941 */ /* 0x000fea0003800000 */
.L_x_9172:
[----:B------:R-:W-:-:S04]  /*20a0*/  F2FP.F16.F32.PACK_AB R0, RZ, R0 ;  /* 0x00000000ff00723e */ /* 0x000fc800000000ff */
[----:B------:R-:W-:Y:S01]  /*20b0*/  PRMT R23, R0, 0x7610, R23 ;  /* 0x0000761000177816 */ /* 0x000fe20000000017 */
[----:B------:R-:W-:Y:S06]  /*20c0*/  BRA `(.L_x_9147) ;  /* 0x00000000006c7947 */ /* 0x000fec0003800000 */
.L_x_9146:
        /* <DEDUP_REMOVED lines=16> */
.L_x_9174:
[----:B------:R-:W-:Y:S01]  /*21d0*/  PRMT R23, RZ, 0x7610, R23 ;  /* 0x00007610ff177816 */ /* 0x000fe20000000017 */
[----:B------:R-:W-:Y:S06]  /*21e0*/  BRA `(.L_x_9147) ;  /* 0x0000000000247947 */ /* 0x000fec0003800000 */
.L_x_9171:
[----:B------:R-:W2:Y:S02]  /*21f0*/  LDG.E.64 R2, desc[UR36][R2.64] ;  /* 0x0000002402027981 */ /* 0x000ea4000c1e1b00 */
[----:B--2---:R-:W0:Y:S02]  /*2200*/  I2F.U64 R0, R2 ;  /* 0x0000000200007312 */ /* 0x004e240000301000 */
[----:B0-----:R-:W-:-:S04]  /*2210*/  F2FP.F16.F32.PACK_AB R0, RZ, R0 ;  /* 0x00000000ff00723e */ /* 0x001fc800000000ff */
[----:B------:R-:W-:Y:S01]  /*2220*/  PRMT R23, R0, 0x7610, R23 ;  /* 0x0000761000177816 */ /* 0x000fe20000000017 */
[----:B------:R-:W-:Y:S06]  /*2230*/  BRA `(.L_x_9147) ;  /* 0x0000000000107947 */ /* 0x000fec0003800000 */
.L_x_9170:
[----:B------:R-:W2:Y:S02]  /*2240*/  LDG.E R2, desc[UR36][R2.64] ;  /* 0x0000002402027981 */ /* 0x000ea4000c1e1900 */
[----:B--2---:R-:W-:-:S04]  /*2250*/  I2FP.F32.U32 R0, R2 ;  /* 0x0000000200007245 */ /* 0x004fc80000201000 */
[----:B------:R-:W-:-:S04]  /*2260*/  F2FP.F16.F32.PACK_AB R0, RZ, R0 ;  /* 0x00000000ff00723e */ /* 0x000fc800000000ff */
[----:B------:R-:W-:-:S07]  /*2270*/  PRMT R23, R0, 0x7610, R23 ;  /* 0x0000761000177816 */ /* 0x000fce0000000017 */
.L_x_9147:
[----:B------:R-:W-:-:S07]  /*2280*/  VIADD R19, R19, 0x80 ;  /* 0x0000008013137836 */ /* 0x000fce0000000000 */
.L_x_9141:
[----:B------:R-:W-:Y:S05]  /*2290*/  BSYNC B6 ;  /* 0x0000000000067941 */ /* 0x000fea0003800000 */
.L_x_9140:
        /* <DEDUP_REMOVED lines=28> */
.L_x_9180:
[----:B------:R-:W2:Y:S02]  /*2460*/  LDG.E.U8 R2, desc[UR36][R2.64] ;  /* 0x0000002402027981 */ /* 0x000ea4000c1e1100 */
[----:B--2---:R-:W-:-:S04]  /*2470*/  I2FP.F32.U32 R0, R2 ;  /* 0x0000000200007245 */ /* 0x004fc80000201000 */
[----:B------:R-:W-:-:S04]  /*2480*/  F2FP.F16.F32.PACK_AB R0, RZ, R0 ;  /* 0x00000000ff00723e */ /* 0x000fc800000000ff */
[----:B------:R-:W-:Y:S01]  /*2490*/  PRMT R25, R0, 0x7610, R25 ;  /* 0x0000761000197816 */ /* 0x000fe20000000019 */
[----:B------:R-:W-:Y:S06]  /*24a0*/  BRA `(.L_x_9182) ;  /* 0x0000000c00bc7947 */ /* 0x000fec0003800000 */
.L_x_9179:
        /* <DEDUP_REMOVED lines=11> */
.L_x_9184:
[----:B------:R-:W2:Y:S02]  /*2560*/  LDG.E R2, desc[UR36][R2.64] ;  /* 0x0000002402027981 */ /* 0x000ea4000c1e1900 */
[----:B--2---:R-:W-:-:S04]  /*2570*/  I2FP.F32.S32 R0, R2 ;  /* 0x0000000200007245 */ /* 0x004fc80000201400 */
[----:B------:R-:W-:-:S04]  /*2580*/  F2FP.F16.F32.PACK_AB R0, RZ, R0 ;  /* 0x00000000ff00723e */ /* 0x000fc800000000ff */
[----:B------:R-:W-:Y:S01]  /*2590*/  PRMT R25, R0, 0x7610, R25 ;  /* 0x0000761000197816 */ /* 0x000fe20000000019 */
[----:B------:R-:W-:Y:S06]  /*25a0*/  BRA `(.L_x_9182) ;  /* 0x0000000c007c7947 */ /* 0x000fec0003800000 */
.L_x_9183:
[----:B------:R-:W2:Y:S02]  /*25b0*/  LDG.E.U16 R2, desc[UR36][R2.64] ;  /* 0x0000002402027981 */ /* 0x000ea4000c1e1500 */
[----:B--2---:R-:W0:Y:S02]  /*25c0*/  I2F.S16 R0, R2 ;  /* 0x0000000200007306 */ /* 0x004e240000101400 */
[----:B0-----:R-:W-:-:S04]  /*25d0*/  F2FP.F16.F32.PACK_AB R0, RZ, R0 ;  /* 0x00000000ff00723e */ /* 0x001fc800000000ff */
[----:B------:R-:W-:Y:S01]  /*25e0*/  PRMT R25, R0, 0x7610, R25 ;  /* 0x0000761000197816 */ /* 0x000fe20000000019 */
[----:B------:R-:W-:Y:S06]  /*25f0*/  BRA `(.L_x_9182) ;  /* 0x0000000c00687947 */ /* 0x000fec0003800000 */
.L_x_9178:
        /* <DEDUP_REMOVED lines=9> */
.L_x_9186:
[----:B------:R0:W5:Y:S01]  /*2690*/  LDG.E.U16 R25, desc[UR36][R2.64] ;  /* 0x0000002402197981 */ /* 0x000162000c1e1500 */
[----:B------:R-:W-:Y:S05]  /*26a0*/  BRA `(.L_x_9182) ;  /* 0x0000000c003c7947 */ /* 0x000fea0003800000 */
.L_x_9185:
        /* <DEDUP_REMOVED lines=9> */
.L_x_9188:
[----:B------:R1:W5:Y:S01]  /*2740*/  LDG.E.U16 R25, desc[UR36][R2.64] ;  /* 0x0000002402197981 */ /* 0x000362000c1e1500 */
[----:B------:R-:W-:Y:S05]  /*2750*/  BRA `(.L_x_9182) ;  /* 0x0000000c00107947 */ /* 0x000fea0003800000 */
.L_x_9187:
        /* <DEDUP_REMOVED lines=9> */
.L_x_9177:
        /* <DEDUP_REMOVED lines=14> */
.L_x_9191:
        /* <DEDUP_REMOVED lines=9> */
.L_x_9190:
        /* <DEDUP_REMOVED lines=28> */
.L_x_9193:
        /* <DEDUP_REMOVED lines=15> */
.L_x_9192:
[----:B------:R-:W2:Y:S02]  /*2c10*/  LDG.E.U16 R0, desc[UR36][R2.64] ;  /* 0x0000002402007981 */ /* 0x000ea4000c1e1500 */
[----:B--2---:R-:W-:-:S05]  /*2c20*/  IMAD.U32 R0, R0, 0x10000, RZ ;  /* 0x0001000000007824 */ /* 0x004fca00078e00ff */
[----:B------:R-:W-:-:S04]  /*2c30*/  F2FP.F16.F32.PACK_AB R0, RZ, R0 ;  /* 0x00000000ff00723e */ /* 0x000fc800000000ff */
[----:B------:R-:W-:Y:S01]  /*2c40*/  PRMT R25, R0, 0x7610, R25 ;  /* 0x0000761000197816 */ /* 0x000fe20000000019 */
[----:B------:R-:W-:Y:S06]  /*2c50*/  BRA `(.L_x_9182) ;  /* 0x0000000400d07947 */ /* 0x000fec0003800000 */
.L_x_9189:
        /* <DEDUP_REMOVED lines=13> */
.L_x_9196:
        /* <DEDUP_REMOVED lines=21> */
.L_x_9200:
[----:B------:R-:W-:Y:S05]  /*2e80*/  BSYNC B1 ;  /* 0x0000000000017941 */ /* 0x000fea0003800000 */
.L_x_9199:
[----:B------:R-:W-:Y:S01]  /*2e90*/  LEA R3, R0, 0x3b800000, 0x17 ;  /* 0x3b80000000037811 */ /* 0x000fe200078eb8ff */
[----:B------:R-:W-:-:S05]  /*2ea0*/  IMAD.SHL.U32 R0, R2, 0x100000, RZ ;  /* 0x0010000002007824 */ /* 0x000fca00078e00ff */
[----:B------:R-:W-:-:S07]  /*2eb0*/  LOP3.LUT R0, R3, R0, R4, 0xfe, !PT ;  /* 0x0000000003007212 */ /* 0x000fce00078efe04 */
.L_x_9198:
[----:B------:R-:W-:Y:S05]  /*2ec0*/  BSYNC B0 ;  /* 0x0000000000007941 */ /* 0x000fea0003800000 */
.L_x_9197:
[----:B------:R-:W-:-:S04]  /*2ed0*/  F2FP.F16.F32.PACK_AB R0, RZ, R0 ;  /* 0x00000000ff00723e */ /* 0x000fc800000000ff */
[----:B------:R-:W-:Y:S01]  /*2ee0*/  PRMT R25, R0, 0x7610, R25 ;  /* 0x0000761000197816 */ /* 0x000fe20000000019 */
[----:B------:R-:W-:Y:S06]  /*2ef0*/  BRA `(.L_x_9182) ;  /* 0x0000000400287947 */ /* 0x000fec0003800000 */
.L_x_9195:
        /* <DEDUP_REMOVED lines=21> */
.L_x_9204:
[----:B------:R-:W-:Y:S05]  /*3050*/  BSYNC B1 ;  /* 0x0000000000017941 */ /* 0x000fea0003800000 */
.L_x_9203:
[----:B------:R-:W-:Y:S01]  /*3060*/  LEA R3, R0, 0x37800000, 0x17 ;  /* 0x3780000000037811 */ /* 0x000fe200078eb8ff */
[----:B------:R-:W-:-:S05]  /*3070*/  IMAD.SHL.U32 R0, R2, 0x200000, RZ ;  /* 0x0020000002007824 */ /* 0x000fca00078e00ff */
[----:B------:R-:W-:-:S07]  /*3080*/  LOP3.LUT R0, R3, R0, R4, 0xfe, !PT ;  /* 0x0000000003007212 */ /* 0x000fce00078efe04 */
.L_x_9202:
[----:B------:R-:W-:Y:S05]  /*3090*/  BSYNC B0 ;  /* 0x0000000000007941 */ /* 0x000fea0003800000 */
.L_x_9201:
[----:B------:R-:W-:-:S04]  /*30a0*/  F2FP.F16.F32.PACK_AB R0, RZ, R0 ;  /* 0x00000000ff00723e */ /* 0x000fc800000000ff */
[----:B------:R-:W-:Y:S01]  /*30b0*/  PRMT R25, R0, 0x7610, R25 ;  /* 0x0000761000197816 */ /* 0x000fe20000000019 */
[----:B------:R-:W-:Y:S06]  /*30c0*/  BRA `(.L_x_9182) ;  /* 0x0000000000b47947 */ /* 0x000fec0003800000 */
.L_x_9194:
        /* <DEDUP_REMOVED lines=14> */
.L_x_9208:
[----:B------:R-:W-:Y:S05]  /*31b0*/  BSYNC B0 ;  /* 0x0000000000007941 */ /* 0x000fea0003800000 */
.L_x_9207:
[----:B------:R-:W-:-:S04]  /*31c0*/  F2FP.F16.F32.PACK_AB R0, RZ, R0 ;  /* 0x00000000ff00723e */ /* 0x000fc800000000ff */
[----:B------:R-:W-:Y:S01]  /*31d0*/  PRMT R25, R0, 0x7610, R25 ;  /* 0x0000761000197816 */ /* 0x000fe20000000019 */
[----:B------:R-:W-:Y:S06]  /*31e0*/  BRA `(.L_x_9182) ;  /* 0x00000000006c7947 */ /* 0x000fec0003800000 */
.L_x_9181:
        /* <DEDUP_REMOVED lines=16> */
.L_x_9209:
[----:B------:R-:W-:Y:S01]  /*32f0*/  PRMT R25, RZ, 0x7610, R25 ;  /* 0x00007610ff197816 */ /* 0x000fe20000000019 */
[----:B------:R-:W-:Y:S06]  /*3300*/  BRA `(.L_x_9182) ;  /* 0x0000000000247947 */ /* 0x000fec0003800000 */
.L_x_9206:
[----:B------:R-:W2:Y:S02]  /*3310*/  LDG.E.64 R2, desc[UR36][R2.64] ;  /* 0x0000002402027981 */ /* 0x000ea4000c1e1b00 */
[----:B--2---:R-:W0:Y:S02]  /*3320*/  I2F.U64 R0, R2 ;  /* 0x0000000200007312 */ /* 0x004e240000301000 */
[----:B0-----:R-:W-:-:S04]  /*3330*/  F2FP.F16.F32.PACK_AB R0, RZ, R0 ;  /* 0x00000000ff00723e */ /* 0x001fc800000000ff */
[----:B------:R-:W-:Y:S01]  /*3340*/  PRMT R25, R0, 0x7610, R25 ;  /* 0x0000761000197816 */ /* 0x000fe20000000019 */
[----:B------:R-:W-:Y:S06]  /*3350*/  BRA `(.L_x_9182) ;  /* 0x0000000000107947 */ /* 0x000fec0003800000 */
.L_x_9205:
[----:B------:R-:W2:Y:S02]  /*3360*/  LDG.E R2, desc[UR36][R2.64] ;  /* 0x0000002402027981 */ /* 0x000ea4000c1e1900 */
[----:B--2---:R-:W-:-:S04]  /*3370*/  I2FP.F32.U32 R0, R2 ;  /* 0x0000000200007245 */ /* 0x004fc80000201000 */
[----:B------:R-:W-:-:S04]  /*3380*/  F2FP.F16.F32.PACK_AB R0, RZ, R0 ;  /* 0x00000000ff00723e */ /* 0x000fc800000000ff */
[----:B------:R-:W-:-:S07]  /*3390*/  PRMT R25, R0, 0x7610, R25 ;  /* 0x0000761000197816 */ /* 0x000fce0000000019 */
.L_x_9182:
[----:B------:R-:W-:-:S07]  /*33a0*/  VIADD R19, R19, 0x80 ;  /* 0x0000008013137836 */ /* 0x000fce0000000000 */
.L_x_9176:
[----:B------:R-:W-:Y:S05]  /*33b0*/  BSYNC B6 ;  /* 0x0000000000067941 */ /* 0x000fea0003800000 */
.L_x_9175:
        /* <DEDUP_REMOVED lines=25> */
.L_x_9215:
[----:B------:R-:W2:Y:S02]  /*3550*/  LDG.E.U8 R2, desc[UR36][R2.64] ;  /* 0x0000002402027981 */ /* 0x000ea4000c1e1100 */
[----:B--2---:R-:W-:-:S04]  /*3560*/  I2FP.F32.U32 R0, R2 ;  /* 0x0000000200007245 */ /* 0x004fc80000201000 */
[----:B------:R-:W-:-:S04]  /*3570*/  F2FP.F16.F32.PACK_AB R0, RZ, R0 ;  /* 0x00000000ff00723e */ /* 0x000fc800000000ff */
[----:B------:R-:W-:Y:S01]  /*3580*/  PRMT R24, R0, 0x7610, R24 ;  /* 0x0000761000187816 */ /* 0x000fe20000000018 */
[----:B------:R-:W-:Y:S06]  /*3590*/  BRA `(.L_x_9211) ;  /* 0x0000000c00bc7947 */ /* 0x000fec0003800000 */
.L_x_9214:
        /* <DEDUP_REMOVED lines=11> */
.L_x_9218:
[----:B------:R-:W2:Y:S02]  /*3650*/  LDG.E R2, desc[UR36][R2.64] ;  /* 0x0000002402027981 */ /* 0x000ea4000c1e1900 */
[----:B--2---:R-:W-:-:S04]  /*3660*/  I2FP.F32.S32 R0, R2 ;  /* 0x0000000200007245 */ /* 0x004fc80000201400 */
[----:B------:R-:W-:-:S04]  /*3670*/  F2FP.F16.F32.PACK_AB R0, RZ, R0 ;  /* 0x00000000ff00723e */ /* 0x000fc800000000ff */
[----:B------:R-:W-:Y:S01]  /*3680*/  PRMT R24, R0, 0x7610, R24 ;  /* 0x0000761000187816 */ /* 0x000fe20000000018 */
[----:B------:R-:W-:Y:S06]  /*3690*/  BRA `(.L_x_9211) ;  /* 0x0000000c007c7947 */ /* 0x000fec0003800000 */
.L_x_9217:
[----:B------:R-:W2:Y:S02]  /*36a0*/  LDG.E.U16 R2, desc[UR36][R2.64] ;  /* 0x0000002402027981 */ /* 0x000ea4000c1e1500 */
[----:B--2---:R-:W0:Y:S02]  /*36b0*/  I2F.S16 R0, R2 ;  /* 0x0000000200007306 */ /* 0x004e240000101400 */
[----:B0-----:R-:W-:-:S04]  /*36c0*/  F2FP.F16.F32.PACK_AB R0, RZ, R0 ;  /* 0x00000000ff00723e */ /* 0x001fc800000000ff */
[----:B------:R-:W-:Y:S01]  /*36d0*/  PRMT R24, R0, 0x7610, R24 ;  /* 0x0000761000187816 */ /* 0x000fe20000000018 */
[----:B------:R-:W-:Y:S06]  /*36e0*/  BRA `(.L_x_9211) ;  /* 0x0000000c00687947 */ /* 0x000fec0003800000 */
.L_x_9213:
        /* <DEDUP_REMOVED lines=9> */
.L_x_9220:
[----:B------:R2:W5:Y:S01]  /*3780*/  LDG.E.U16 R24, desc[UR36][R2.64] ;  /* 0x0000002402187981 */ /* 0x000562000c1e1500 */
[----:B------:R-:W-:Y:S05]  /*3790*/  BRA `(.L_x_9211) ;  /* 0x0000000c003c7947 */ /* 0x000fea0003800000 */
.L_x_9219:
        /* <DEDUP_REMOVED lines=9> */
.L_x_9222:
[----:B------:R3:W5:Y:S01]  /*3830*/  LDG.E.U16 R24, desc[UR36][R2.64] ;  /* 0x0000002402187981 */ /* 0x000762000c1e1500 */
[----:B------:R-:W-:Y:S05]  /*3840*/  BRA `(.L_x_9211) ;  /* 0x0000000c00107947 */ /* 0x000fea0003800000 */
.L_x_9221:
        /* <DEDUP_REMOVED lines=9> */
.L_x_9212:
        /* <DEDUP_REMOVED lines=14> */
.L_x_9225:
        /* <DEDUP_REMOVED lines=9> */
.L_x_9224:
        /* <DEDUP_REMOVED lines=28> */
.L_x_9227:
        /* <DEDUP_REMOVED lines=15> */
.L_x_9226:
[----:B------:R-:W2:Y:S02]  /*3d00*/  LDG.E.U16 R0, desc[UR36][R2.64] ;  /* 0x0000002402007981 */ /* 0x000ea4000c1e1500 */
[----:B--2---:R-:W-:-:S05]  /*3d10*/  IMAD.U32 R0, R0, 0x10000, RZ ;  /* 0x0001000000007824 */ /* 0x004fca00078e00ff */
[----:B------:R-:W-:-:S04]  /*3d20*/  F2FP.F16.F32.PACK_AB R0, RZ, R0 ;  /* 0x00000000ff00723e */ /* 0x000fc800000000ff */
[----:B------:R-:W-:Y:S01]  /*3d30*/  PRMT R24, R0, 0x7610, R24 ;  /* 0x0000761000187816 */ /* 0x000fe20000000018 */
[----:B------:R-:W-:Y:S06]  /*3d40*/  BRA `(.L_x_9211) ;  /* 0x0000000400d07947 */ /* 0x000fec0003800000 */
.L_x_9223:
        /* <DEDUP_REMOVED lines=13> */
.L_x_9230:
        /* <DEDUP_REMOVED lines=21> */
.L_x_9234:
[----:B------:R-:W-:Y:S05]  /*3f70*/  BSYNC B1 ;  /* 0x0000000000017941 */ /* 0x000fea0003800000 */
.L_x_9233:
[----:B------:R-:W-:Y:S01]  /*3f80*/  LEA R3, R0, 0x3b800000, 0x17 ;  /* 0x3b80000000037811 */ /* 0x000fe200078eb8ff */
[----:B------:R-:W-:-:S05]  /*3f90*/  IMAD.SHL.U32 R0, R2, 0x100000, RZ ;  /* 0x0010000002007824 */ /* 0x000fca00078e00ff */
[----:B------:R-:W-:-:S07]  /*3fa0*/  LOP3.LUT R0, R3, R0, R4, 0xfe, !PT ;  /* 0x0000000003007212 */ /* 0x000fce00078efe04 */
.L_x_9232:
[----:B------:R-:W-:Y:S05]  /*3fb0*/  BSYNC B0 ;  /* 0x0000000000007941 */ /* 0x000fea0003800000 */
.L_x_9231:
[----:B------:R-:W-:-:S04]  /*3fc0*/  F2FP.F16.F32.PACK_AB R0, RZ, R0 ;  /* 0x00000000ff00723e */ /* 0x000fc800000000ff */
[----:B------:R-:W-:Y:S01]  /*3fd0*/  PRMT R24, R0, 0x7610, R24 ;  /* 0x0000761000187816 */ /* 0x000fe20000000018 */
[----:B------:R-:W-:Y:S06]  /*3fe0*/  BRA `(.L_x_9211) ;  /* 0x0000000400287947 */ /* 0x000fec0003800000 */
.L_x_9229:
        /* <DEDUP_REMOVED lines=21> */
.L_x_9238:
[----:B------:R-:W-:Y:S05]  /*4140*/  BSYNC B1 ;  /* 0x0000000000017941 */ /* 0x000fea0003800000 */
.L_x_9237:
[----:B------:R-:W-:Y:S01]  /*4150*/  LEA R3, R0, 0x37800000, 0x17 ;  /* 0x3780000000037811 */ /* 0x000fe200078eb8ff */
[----:B------:R-:W-:-:S05]  /*4160*/  IMAD.SHL.U32 R0, R2, 0x200000, RZ ;  /* 0x0020000002007824 */ /* 0x000fca00078e00ff */
[----:B------:R-:W-:-:S07]  /*4170*/  LOP3.LUT R0, R3, R0, R4, 0xfe, !PT ;  /* 0x0000000003007212 */ /* 0x000fce00078efe04 */
.L_x_9236:
[----:B------:R-:W-:Y:S05]  /*4180*/  BSYNC B0 ;  /* 0x0000000000007941 */ /* 0x000fea0003800000 */
.L_x_9235:
[----:B------:R-:W-:-:S04]  /*4190*/  F2FP.F16.F32.PACK_AB R0, RZ, R0 ;  /* 0x00000000ff00723e */ /* 0x000fc800000000ff */
[----:B------:R-:W-:Y:S01]  /*41a0*/  PRMT R24, R0, 0x7610, R24 ;  /* 0x0000761000187816 */ /* 0x000fe20000000018 */
[----:B------:R-:W-:Y:S06]  /*41b0*/  BRA `(.L_x_9211) ;  /* 0x0000000000b47947 */ /* 0x000fec0003800000 */
.L_x_9228:
        /* <DEDUP_REMOVED lines=14> */
.L_x_9242:
[----:B------:R-:W-:Y:S05]  /*42a0*/  BSYNC B0 ;  /* 0x0000000000007941 */ /* 0x000fea0003800000 */
.L_x_9241:
[----:B------:R-:W-:-:S04]  /*42b0*/  F2FP.F16.F32.PACK_AB R0, RZ, R0 ;  /* 0x00000000ff00723e */ /* 0x000fc800000000ff */
[----:B------:R-:W-:Y:S01]  /*42c0*/  PRMT R24, R0, 0x7610, R24 ;  /* 0x0000761000187816 */ /* 0x000fe20000000018 */
[----:B------:R-:W-:Y:S06]  /*42d0*/  BRA `(.L_x_9211) ;  /* 0x00000000006c7947 */ /* 0x000fec0003800000 */
.L_x_9216:
        /* <DEDUP_REMOVED lines=16> */
.L_x_9243:
[----:B------:R-:W-:Y:S01]  /*43e0*/  PRMT R24, RZ, 0x7610, R24 ;  /* 0x00007610ff187816 */ /* 0x000fe20000000018 */
[----:B------:R-:W-:Y:S06]  /*43f0*/  BRA `(.L_x_9211) ;  /* 0x0000000000247947 */ /* 0x000fec0003800000 */
.L_x_9240:
[----:B------:R-:W2:Y:S02]  /*4400*/  LDG.E.64 R2, desc[UR36][R2.64] ;  /* 0x0000002402027981 */ /* 0x000ea4000c1e1b00 */
[----:B--2---:R-:W0:Y:S02]  /*4410*/  I2F.U64 R0, R2 ;  /* 0x0000000200007312 */ /* 0x004e240000301000 */
[----:B0-----:R-:W-:-:S04]  /*4420*/  F2FP.F16.F32.PACK_AB R0, RZ, R0 ;  /* 0x00000000ff00723e */ /* 0x001fc800000000ff */
[----:B------:R-:W-:Y:S01]  /*4430*/  PRMT R24, R0, 0x7610, R24 ;  /* 0x0000761000187816 */ /* 0x000fe20000000018 */
[----:B------:R-:W-:Y:S06]  /*4440*/  BRA `(.L_x_9211) ;  /* 0x0000000000107947 */ /* 0x000fec0003800000 */
.L_x_9239:
[----:B------:R-:W2:Y:S02]  /*4450*/  LDG.E R2, desc[UR36][R2.64] ;  /* 0x0000002402027981 */ /* 0x000ea4000c1e1900 */
[----:B--2---:R-:W-:-:S04]  /*4460*/  I2FP.F32.U32 R0, R2 ;  /* 0x0000000200007245 */ /* 0x004fc80000201000 */
[----:B------:R-:W-:-:S04]  /*4470*/  F2FP.F16.F32.PACK_AB R0, RZ, R0 ;  /* 0x00000000ff00723e */ /* 0x000fc800000000ff */
[----:B------:R-:W-:-:S07]  /*4480*/  PRMT R24, R0, 0x7610, R24 ;  /* 0x0000761000187816 */ /* 0x000fce0000000018 */
.L_x_9211:
[----:B------:R-:W-:Y:S05]  /*4490*/  BSYNC B6 ;  /* 0x0000000000067941 */ /* 0x000fea0003800000 */
.L_x_9210:
        /* <DEDUP_REMOVED lines=17> */
[----:B0-----:R-:W-:-:S05]  /*45b0*/  @!P3 FMUL.FTZ R3, R2, 0.30103000998497009277 ;  /* 0x3e9a209b0203b820 */ /* 0x001fca0000410000 */
[----:B------:R-:W-:Y:S02]  /*45c0*/  @!P3 F2FP.F16.F32.PACK_AB R0, RZ, R3 ;  /* 0x00000003ff00b23e */ /* 0x000fe400000000ff */
[----:B------:R-:W0:Y:S01]  /*45d0*/  @!P0 MUFU.LG2 R4, R4 ;  /* 0x0000000400048308 */ /* 0x000e220000000c00 */
[----:B-1----:R-:W-:-:S05]  /*45e0*/  @!P1 FMUL.FTZ R5, R25, 0.30103000998497009277 ;  /* 0x3e9a209b19059820 */ /* 0x002fca0000410000 */
[----:B------:R-:W-:Y:S01]  /*45f0*/  @!P1 F2FP.F16.F32.PACK_AB R23, RZ, R5 ;  /* 0x00000005ff17923e */ /* 0x000fe200000000ff */
[----:B--2---:R-:W-:-:S05]  /*4600*/  @!P2 FMUL.FTZ R7, R6, 0.30103000998497009277 ;  /* 0x3e9a209b0607a820 */ /* 0x004fca0000410000 */
[----:B------:R-:W-:Y:S01]  /*4610*/  @!P2 F2FP.F16.F32.PACK_AB R22, RZ, R7 ;  /* 0x00000007ff16a23e */ /* 0x000fe200000000ff */
[----:B0-----:R-:W-:-:S05]  /*4620*/  @!P0 FMUL.FTZ R2, R4, 0.30103000998497009277 ;  /* 0x3e9a209b04028820 */ /* 0x001fca0000410000 */
[----:B------:R-:W-:Y:S01]  /*4630*/  @!P0 F2FP.F16.F32.PACK_AB R24, RZ, R2 ;  /* 0x00000002ff18823e */ /* 0x000fe200000000ff */
        /* <DEDUP_REMOVED lines=24> */
.L_x_9249:
[----:B------:R-:W-:Y:S02]  /*47c0*/  HADD2.F32 R5, -RZ, R0.H0_H0 ;  /* 0x20000000ff057230 */ /* 0x000fe40000004100 */
[----:B------:R-:W-:-:S04]  /*47d0*/  IMAD.MOV.U32 R17, RZ, RZ, R27 ;  /* 0x000000ffff117224 */ /* 0x000fc800078e001b */
[----:B------:R-:W0:Y:S02]  /*47e0*/  F2I.S64.TRUNC R4, R5 ;  /* 0x0000000500047311 */ /* 0x000e24000020d900 */
[----:B0-----:R0:W-:Y:S01]  /*47f0*/  STG.E.U8 desc[UR36][R2.64], R4 ;  /* 0x0000000402007986 */ /* 0x0011e2000c101124 */
[----:B------:R-:W-:Y:S05]  /*4800*/  BRA `(.L_x_9245) ;  /* 0x0000000c00d47947 */ /* 0x000fea0003800000 */
.L_x_9248:
        /* <DEDUP_REMOVED lines=11> */
.L_x_9252:
[----:B------:R-:W-:Y:S02]  /*48c0*/  HADD2.F32 R0, -RZ, R0.H0_H0 ;  /* 0x20000000ff007230 */ /* 0x000fe40000004100 */
[----:B------:R-:W-:Y:S02]  /*48d0*/  IMAD.MOV.U32 R17, RZ, RZ, R27 ;  /* 0x000000ffff117224 */ /* 0x000fe400078e001b */
[----:B------:R-:W0:Y:S02]  /*48e0*/  F2I.FTZ.TRUNC.NTZ R5, R0 ;  /* 0x0000000000057305 */ /* 0x000e24000021f100 */
[----:B0-----:R0:W-:Y:S01]  /*48f0*/  STG.E desc[UR36][R2.64], R5 ;  /* 0x0000000502007986 */ /* 0x0011e2000c101924 */
[----:B------:R-:W-:Y:S05]  /*4900*/  BRA `(.L_x_9245) ;  /* 0x0000000c00947947 */ /* 0x000fea0003800000 */
.L_x_9251:
[----:B------:R-:W-:Y:S02]  /*4910*/  HADD2.F32 R0, -RZ, R0.H0_H0 ;  /* 0x20000000ff007230 */ /* 0x000fe40000004100 */
[----:B------:R-:W-:Y:S02]  /*4920*/  IMAD.MOV.U32 R17, RZ, RZ, R27 ;  /* 0x000000ffff117224 */ /* 0x000fe400078e001b */
[----:B------:R-:W0:Y:S02]  /*4930*/  F2I.FTZ.TRUNC.NTZ R5, R0 ;  /* 0x0000000000057305 */ /* 0x000e24000021f100 */
[----:B0-----:R0:W-:Y:S01]  /*4940*/  STG.E.U16 desc[UR36][R2.64], R5 ;  /* 0x0000000502007986 */ /* 0x0011e2000c101524 */
[----:B------:R-:W-:Y:S05]  /*4950*/  BRA `(.L_x_9245) ;  /* 0x0000000c00807947 */ /* 0x000fea0003800000 */
.L_x_9247:
        /* <DEDUP_REMOVED lines=10> */
.L_x_9254:
[----:B------:R0:W-:Y:S01]  /*4a00*/  STG.E.U16 desc[UR36][R2.64], R0 ;  /* 0x0000000002007986 */ /* 0x0001e2000c101524 */
[----:B------:R-:W-:Y:S01]  /*4a10*/  IMAD.MOV.U32 R17, RZ, RZ, R27 ;  /* 0x000000ffff117224 */ /* 0x000fe200078e001b */
[----:B------:R-:W-:Y:S06]  /*4a20*/  BRA `(.L_x_9245) ;  /* 0x0000000c004c7947 */ /* 0x000fec0003800000 */
.L_x_9253:
        /* <DEDUP_REMOVED lines=11> */
.L_x_9256:
[----:B------:R-:W-:Y:S02]  /*4ae0*/  HADD2.F32 R0, -RZ, R0.H0_H0 ;  /* 0x20000000ff007230 */ /* 0x000fe40000004100 */
[----:B------:R-:W-:-:S03]  /*4af0*/  IMAD.MOV.U32 R17, RZ, RZ, R27 ;  /* 0x000000ffff117224 */ /* 0x000fc600078e001b */
[----:B------:R-:W-:-:S04]  /*4b00*/  F2FP.F16.F32.PACK_AB R0, RZ, R0 ;  /* 0x00000000ff00723e */ /* 0x000fc800000000ff */
[----:B------:R-:W-:-:S05]  /*4b10*/  PRMT R0, R0, 0x5410, RZ ;  /* 0x0000541000007816 */ /* 0x000fca00000000ff */
[----:B------:R0:W-:Y:S01]  /*4b20*/  STG.E desc[UR36][R2.64], R0 ;  /* 0x0000000002007986 */ /* 0x0001e2000c101924 */
[----:B------:R-:W-:Y:S05]  /*4b30*/  BRA `(.L_x_9245) ;  /* 0x0000000c00087947 */ /* 0x000fea0003800000 */
.L_x_9255:
[----:B------:R-:W-:Y:S02]  /*4b40*/  HADD2.F32 R4, -RZ, R0.H0_H0 ;  /* 0x20000000ff047230 */ /* 0x000fe40000004100 */
[----:B------:R-:W-:-:S03]  /*4b50*/  IMAD.MOV.U32 R17, RZ, RZ, R27 ;  /* 0x000000ffff117224 */ /* 0x000fc600078e001b */
[----:B------:R-:W-:-:S06]  /*4b60*/  FMUL.FTZ R4, R4, 1 ;  /* 0x3f80000004047820 */ /* 0x000fcc0000410000 */
[----:B------:R-:W0:Y:S02]  /*4b70*/  F2F.F64.F32 R4, R4 ;  /* 0x0000000400047310 */ /* 0x000e240000201800 */
[----:B0-----:R0:W-:Y:S01]  /*4b80*/  STG.E.64 desc[UR36][R2.64], R4 ;  /* 0x0000000402007986 */ /* 0x0011e2000c101b24 */
[----:B------:R-:W-:Y:S05]  /*4b90*/  BRA `(.L_x_9245) ;  /* 0x0000000800f07947 */ /* 0x000fea0003800000 */
.L_x_9246:
        /* <DEDUP_REMOVED lines=14> */
.L_x_9259:
[----:B------:R-:W-:Y:S01]  /*4c80*/  HADD2.F32 R0, -RZ, R0.H0_H0 ;  /* 0x20000000ff007230 */ /* 0x000fe20000004100 */
[----:B------:R-:W-:Y:S01]  /*4c90*/  CS2R R6, SRZ ;  /* 0x0000000000067805 */ /* 0x000fe2000001ff00 */
[----:B------:R-:W-:-:S03]  /*4ca0*/  IMAD.MOV.U32 R17, RZ, RZ, R27 ;  /* 0x000000ffff117224 */ /* 0x000fc600078e001b */
[----:B------:R-:W-:-:S04]  /*4cb0*/  FMUL.FTZ R0, R0, 1 ;  /* 0x3f80000000007820 */ /* 0x000fc80000410000 */
[----:B------:R-:W0:Y:S02]  /*4cc0*/  F2F.F64.F32 R4, R0 ;  /* 0x0000000000047310 */ /* 0x000e240000201800 */
[----:B0-----:R0:W-:Y:S01]  /*4cd0*/  STG.E.128 desc[UR36][R2.64], R4 ;  /* 0x0000000402007986 */ /* 0x0011e2000c101d24 */
[----:B------:R-:W-:Y:S05]  /*4ce0*/  BRA `(.L_x_9245) ;  /* 0x00000008009c7947 */ /* 0x000fea0003800000 */
.L_x_9258:
        /* <DEDUP_REMOVED lines=21> */
.L_x_9263:
[----:B------:R-:W-:Y:S05]  /*4e40*/  BSYNC B0 ;  /* 0x0000000000007941 */ /* 0x000fea0003800000 */
.L_x_9262:
[----:B------:R-:W-:Y:S01]  /*4e50*/  LOP3.LUT R5, R0, R5, RZ, 0xfc, !PT ;  /* 0x0000000500057212 */ /* 0x000fe200078efcff */
[----:B------:R-:W-:-:S04]  /*4e60*/  IMAD.MOV.U32 R17, RZ, RZ, R27 ;  /* 0x000000ffff117224 */ /* 0x000fc800078e001b */
[----:B------:R0:W-:Y:S01]  /*4e70*/  STG.E.U8 desc[UR36][R2.64], R5 ;  /* 0x0000000502007986 */ /* 0x0001e2000c101124 */
[----:B------:R-:W-:Y:S05]  /*4e80*/  BRA `(.L_x_9245) ;  /* 0x0000000800347947 */ /* 0x000fea0003800000 */
.L_x_9261:
        /* <DEDUP_REMOVED lines=13> */
.L_x_9265:
[----:B------:R-:W-:Y:S01]  /*4f60*/  IMAD.MOV.U32 R0, RZ, RZ, 0x7f ;  /* 0x0000007fff007424 */ /* 0x000fe200078e00ff */
[----:B------:R-:W-:-:S04]  /*4f70*/  ISETP.GT.U32.AND P0, PT, R4, 0x7f800000, PT ;  /* 0x7f8000000400780c */ /* 0x000fc80003f04070 */
[----:B------:R-:W-:-:S09]  /*4f80*/  SEL R0, R0, 0x7c, P0 ;  /* 0x0000007c00007807 */ /* 0x000fd20000000000 */
.L_x_9266:
[----:B------:R-:W-:Y:S05]  /*4f90*/  BSYNC B0 ;  /* 0x0000000000007941 */ /* 0x000fea0003800000 */
.L_x_9264:
[----:B------:R-:W-:Y:S01]  /*4fa0*/  LOP3.LUT R4, R5, 0x80000000, RZ, 0xc0, !PT ;  /* 0x8000000005047812 */ /* 0x000fe200078ec0ff */
[----:B------:R-:W-:-:S03]  /*4fb0*/  IMAD.MOV.U32 R17, RZ, RZ, R27 ;  /* 0x000000ffff117224 */ /* 0x000fc600078e001b */
[----:B------:R-:W-:-:S04]  /*4fc0*/  SHF.R.U32.HI R5, RZ, 0x18, R4 ;  /* 0x00000018ff057819 */ /* 0x000fc80000011604 */
[----:B------:R-:W-:-:S05]  /*4fd0*/  LOP3.LUT R5, R0, R5, RZ, 0xfc, !PT ;  /* 0x0000000500057212 */ /* 0x000fca00078efcff */
[----:B------:R0:W-:Y:S01]  /*4fe0*/  STG.E.U8 desc[UR36][R2.64], R5 ;  /* 0x0000000502007986 */ /* 0x0001e2000c101124 */
[----:B------:R-:W-:Y:S05]  /*4ff0*/  BRA `(.L_x_9245) ;  /* 0x0000000400d87947 */ /* 0x000fea0003800000 */
.L_x_9260:
[----:B------:R-:W-:Y:S02]  /*5000*/  HADD2.F32 R0, -RZ, R0.H0_H0 ;  /* 0x20000000ff007230 */ /* 0x000fe40000004100 */
[----:B------:R-:W-:-:S03]  /*5010*/  IMAD.MOV.U32 R17, RZ, RZ, R27 ;  /* 0x000000ffff117224 */ /* 0x000fc600078e001b */
[----:B------:R-:W-:-:S05]  /*5020*/  F2FP.BF16.F32.PACK_AB R0, RZ, R0 ;  /* 0x00000000ff00723e */ /* 0x000fca00000010ff */
[----:B------:R0:W-:Y:S01]  /*5030*/  STG.E.U16 desc[UR36][R2.64], R0 ;  /* 0x0000000002007986 */ /* 0x0001e2000c101524 */
[----:B------:R-:W-:Y:S05]  /*5040*/  BRA `(.L_x_9245) ;  /* 0x0000000400c47947 */ /* 0x000fea0003800000 */
.L_x_9257:
        /* <DEDUP_REMOVED lines=13> */
.L_x_9269:
        /* <DEDUP_REMOVED lines=17> */
.L_x_9272:
[----:B------:R-:W-:-:S04]  /*5230*/  LOP3.LUT R0, R7, 0x80000000, RZ, 0xc0, !PT ;  /* 0x8000000007007812 */ /* 0x000fc800078ec0ff */
[----:B------:R-:W-:-:S04]  /*5240*/  SHF.R.U32.HI R5, RZ, 0x18, R0 ;  /* 0x00000018ff057819 */ /* 0x000fc80000011600 */
[----:B------:R-:W-:-:S04]  /*5250*/  LOP3.LUT R4, R4, R5, RZ, 0xfc, !PT ;  /* 0x0000000504047212 */ /* 0x000fc800078efcff */
[----:B------:R-:W-:-:S07]  /*5260*/  PRMT R0, R4, 0x7610, R0 ;  /* 0x0000761004007816 */ /* 0x000fce0000000000 */
.L_x_9271:
[----:B------:R-:W-:Y:S05]  /*5270*/  BSYNC B0 ;  /* 0x0000000000007941 */ /* 0x000fea0003800000 */
.L_x_9270:
[----:B------:R3:W-:Y:S01]  /*5280*/  STG.E.U8 desc[UR36][R2.64], R0 ;  /* 0x0000000002007986 */ /* 0x0007e2000c101124 */
[----:B------:R-:W-:Y:S01]  /*5290*/  IMAD.MOV.U32 R17, RZ, RZ, R27 ;  /* 0x000000ffff117224 */ /* 0x000fe200078e001b */
[----:B------:R-:W-:Y:S06]  /*52a0*/  BRA `(.L_x_9245) ;  /* 0x00000004002c7947 */ /* 0x000fec0003800000 */
.L_x_9268:
        /* <DEDUP_REMOVED lines=17> */
.L_x_9275:
[----:B------:R-:W-:-:S04]  /*53c0*/  LOP3.LUT R0, R7, 0x80000000, RZ, 0xc0, !PT ;  /* 0x8000000007007812 */ /* 0x000fc800078ec0ff */
[----:B------:R-:W-:-:S04]  /*53d0*/  SHF.R.U32.HI R5, RZ, 0x18, R0 ;  /* 0x00000018ff057819 */ /* 0x000fc80000011600 */
[----:B------:R-:W-:-:S04]  /*53e0*/  LOP3.LUT R4, R4, R5, RZ, 0xfc, !PT ;  /* 0x0000000504047212 */ /* 0x000fc800078efcff */
[----:B------:R-:W-:-:S07]  /*53f0*/  PRMT R0, R4, 0x7610, R0 ;  /* 0x0000761004007816 */ /* 0x000fce0000000000 */
.L_x_9274:
[----:B------:R-:W-:Y:S05]  /*5400*/  BSYNC B0 ;  /* 0x0000000000007941 */ /* 0x000fea0003800000 */
.L_x_9273:
[----:B------:R0:W-:Y:S01]  /*5410*/  STG.E.U8 desc[UR36][R2.64], R0 ;  /* 0x0000000002007986 */ /* 0x0001e2000c101124 */
[----:B------:R-:W-:Y:S01]  /*5420*/  IMAD.MOV.U32 R17, RZ, RZ, R27 ;  /* 0x000000ffff117224 */ /* 0x000fe200078e001b */
[----:B------:R-:W-:Y:S06]  /*5430*/  BRA `(.L_x_9245) ;  /* 0x0000000000c87947 */ /* 0x000fec0003800000 */
.L_x_9267:
        /* <DEDUP_REMOVED lines=23> */
.L_x_9250:
        /* <DEDUP_REMOVED lines=16> */
.L_x_9278:
[----:B------:R-:W-:Y:S01]  /*56b0*/  IMAD.MOV.U32 R17, RZ, RZ, R27 ;  /* 0x000000ffff117224 */ /* 0x000fe200078e001b */
[----:B------:R-:W-:Y:S06]  /*56c0*/  BRA `(.L_x_9245) ;  /* 0x0000000000247947 */ /* 0x000fec0003800000 */
.L_x_9277:
[----:B------:R-:W-:Y:S02]  /*56d0*/  HADD2.F32 R4, -RZ, R0.H0_H0 ;  /* 0x20000000ff047230 */ /* 0x000fe40000004100 */
[----:B------:R-:W-:-:S04]  /*56e0*/  IMAD.MOV.U32 R17, RZ, RZ, R27 ;  /* 0x000000ffff117224 */ /* 0x000fc800078e001b */
[----:B------:R-:W0:Y:S02]  /*56f0*/  F2I.U64.TRUNC R4, R4 ;  /* 0x0000000400047311 */ /* 0x000e24000020d800 */
[----:B0-----:R2:W-:Y:S01]  /*5700*/  STG.E.64 desc[UR36][R2.64], R4 ;  /* 0x0000000402007986 */ /* 0x0015e2000c101b24 */
[----:B------:R-:W-:Y:S05]  /*5710*/  BRA `(.L_x_9245) ;  /* 0x0000000000107947 */ /* 0x000fea0003800000 */
.L_x_9276:
[----:B------:R-:W-:Y:S02]  /*5720*/  HADD2.F32 R0, -RZ, R0.H0_H0 ;  /* 0x20000000ff007230 */ /* 0x000fe40000004100 */
[----:B------:R-:W-:Y:S02]  /*5730*/  IMAD.MOV.U32 R17, RZ, RZ, R27 ;  /* 0x000000ffff117224 */ /* 0x000fe400078e001b */
[----:B------:R-:W0:Y:S02]  /*5740*/  F2I.FTZ.U32.TRUNC.NTZ R5, R0 ;  /* 0x0000000000057305 */ /* 0x000e24000021f000 */
[----:B0-----:R0:W-:Y:S03]  /*5750*/  STG.E desc[UR36][R2.64], R5 ;  /* 0x0000000502007986 */ /* 0x0011e6000c101924 */
.L_x_9245:
[----:B------:R-:W-:Y:S05]  /*5760*/  BSYNC B6 ;  /* 0x0000000000067941 */ /* 0x000fea0003800000 */
.L_x_9244:
        /* <DEDUP_REMOVED lines=25> */
.L_x_9284:
[----:B------:R-:W-:-:S06]  /*5900*/  HADD2.F32 R5, -RZ, R24.H0_H0 ;  /* 0x20000018ff057230 */ /* 0x000fcc0000004100 */
[----:B------:R-:W0:Y:S02]  /*5910*/  F2I.S64.TRUNC R4, R5 ;  /* 0x0000000500047311 */ /* 0x000e24000020d900 */
[----:B0-----:R0:W-:Y:S01]  /*5920*/  STG.E.U8 desc[UR36][R2.64], R4 ;  /* 0x0000000402007986 */ /* 0x0011e2000c101124 */
[----:B------:R-:W-:Y:S05]  /*5930*/  BRA `(.L_x_9286) ;  /* 0x0000000c00847947 */ /* 0x000fea0003800000 */
.L_x_9283:
        /* <DEDUP_REMOVED lines=10> */
.L_x_9288:
[----:B------:R-:W-:-:S04]  /*59e0*/  HADD2.F32 R24, -RZ, R24.H0_H0 ;  /* 0x20000018ff187230 */ /* 0x000fc80000004100 */
[----:B------:R-:W0:Y:S02]  /*59f0*/  F2I.FTZ.TRUNC.NTZ R5, R24 ;  /* 0x0000001800057305 */ /* 0x000e24000021f100 */
[----:B0-----:R0:W-:Y:S01]  /*5a00*/  STG.E desc[UR36][R2.64], R5 ;  /* 0x0000000502007986 */ /* 0x0011e2000c101924 */
[----:B------:R-:W-:Y:S05]  /*5a10*/  BRA `(.L_x_9286) ;  /* 0x0000000c004c7947 */ /* 0x000fea0003800000 */
.L_x_9287:
[----:B------:R-:W-:-:S04]  /*5a20*/  HADD2.F32 R24, -RZ, R24.H0_H0 ;  /* 0x20000018ff187230 */ /* 0x000fc80000004100 */
[----:B------:R-:W0:Y:S02]  /*5a30*/  F2I.FTZ.TRUNC.NTZ R5, R24 ;  /* 0x0000001800057305 */ /* 0x000e24000021f100 */
[----:B0-----:R0:W-:Y:S01]  /*5a40*/  STG.E.U16 desc[UR36][R2.64], R5 ;  /* 0x0000000502007986 */ /* 0x0011e2000c101524 */
[----:B------:R-:W-:Y:S05]  /*5a50*/  BRA `(.L_x_9286) ;  /* 0x0000000c003c7947 */ /* 0x000fea0003800000 */
.L_x_9282:
        /* <DEDUP_REMOVED lines=9> */
.L_x_9290:
[----:B------:R0:W-:Y:S01]  /*5af0*/  STG.E.U16 desc[UR36][R2.64], R24 ;  /* 0x0000001802007986 */ /* 0x0001e2000c101524 */
[----:B------:R-:W-:Y:S05]  /*5b00*/  BRA `(.L_x_9286) ;  /* 0x0000000c00107947 */ /* 0x000fea0003800000 */
.L_x_9289:
        /* <DEDUP_REMOVED lines=10> */
.L_x_9292:
[----:B------:R-:W-:-:S05]  /*5bb0*/  HADD2.F32 R0, -RZ, R24.H0_H0 ;  /* 0x20000018ff007230 */ /* 0x000fca0000004100 */
[----:B------:R-:W-:-:S04]  /*5bc0*/  F2FP.F16.F32.PACK_AB R0, RZ, R0 ;  /* 0x00000000ff00723e */ /* 0x000fc800000000ff */
[----:B------:R-:W-:-:S05]  /*5bd0*/  PRMT R0, R0, 0x5410, RZ ;  /* 0x0000541000007816 */ /* 0x000fca00000000ff */
[----:B------:R0:W-:Y:S01]  /*5be0*/  STG.E desc[UR36][R2.64], R0 ;  /* 0x0000000002007986 */ /* 0x0001e2000c101924 */
[----:B------:R-:W-:Y:S05]  /*5bf0*/  BRA `(.L_x_9286) ;  /* 0x0000000800d47947 */ /* 0x000fea0003800000 */
.L_x_9291:
[----:B------:R-:W-:-:S05]  /*5c00*/  HADD2.F32 R4, -RZ, R24.H0_H0 ;  /* 0x20000018ff047230 */ /* 0x000fca0000004100 */
[----:B------:R-:W-:-:S06]  /*5c10*/  FMUL.FTZ R4, R4, 1 ;  /* 0x3f80000004047820 */ /* 0x000fcc0000410000 */
[----:B------:R-:W0:Y:S02]  /*5c20*/  F2F.F64.F32 R4, R4 ;  /* 0x0000000400047310 */ /* 0x000e240000201800 */
[----:B0-----:R0:W-:Y:S01]  /*5c30*/  STG.E.64 desc[UR36][R2.64], R4 ;  /* 0x0000000402007986 */ /* 0x0011e2000c101b24 */
[----:B------:R-:W-:Y:S05]  /*5c40*/  BRA `(.L_x_9286) ;  /* 0x0000000800c07947 */ /* 0x000fea0003800000 */
.L_x_9281:
        /* <DEDUP_REMOVED lines=13> */
.L_x_9295:
[----:B------:R-:W-:Y:S01]  /*5d20*/  HADD2.F32 R24, -RZ, R24.H0_H0 ;  /* 0x20000018ff187230 */ /* 0x000fe20000004100 */
[----:B------:R-:W-:-:S04]  /*5d30*/  CS2R R6, SRZ ;  /* 0x0000000000067805 */ /* 0x000fc8000001ff00 */
[----:B------:R-:W-:-:S06]  /*5d40*/  FMUL.FTZ R4, R24, 1 ;  /* 0x3f80000018047820 */ /* 0x000fcc0000410000 */
[----:B------:R-:W0:Y:S02]  /*5d50*/  F2F.F64.F32 R4, R4 ;  /* 0x0000000400047310 */ /* 0x000e240000201800 */
[----:B0-----:R0:W-:Y:S01]  /*5d60*/  STG.E.128 desc[UR36][R2.64], R4 ;  /* 0x0000000402007986 */ /* 0x0011e2000c101d24 */
[----:B------:R-:W-:Y:S05]  /*5d70*/  BRA `(.L_x_9286) ;  /* 0x0000000800747947 */ /* 0x000fea0003800000 */
.L_x_9294:
        /* <DEDUP_REMOVED lines=21> */
.L_x_9299:
[----:B------:R-:W-:Y:S05]  /*5ed0*/  BSYNC B0 ;  /* 0x0000000000007941 */ /* 0x000fea0003800000 */
.L_x_9298:
[----:B------:R-:W-:-:S05]  /*5ee0*/  LOP3.LUT R5, R0, R5, RZ, 0xfc, !PT ;  /* 0x0000000500057212 */ /* 0x000fca00078efcff */
[----:B------:R0:W-:Y:S01]  /*5ef0*/  STG.E.U8 desc[UR36][R2.64], R5 ;  /* 0x0000000502007986 */ /* 0x0001e2000c101124 */
[----:B------:R-:W-:Y:S05]  /*5f00*/  BRA `(.L_x_9286) ;  /* 0x0000000800107947 */ /* 0x000fea0003800000 */
.L_x_9297:
        /* <DEDUP_REMOVED lines=13> */
.L_x_9301:
[----:B------:R-:W-:Y:S01]  /*5fe0*/  IMAD.MOV.U32 R0, RZ, RZ, 0x7f ;  /* 0x0000007fff007424 */ /* 0x000fe200078e00ff */
[----:B------:R-:W-:-:S04]  /*5ff0*/  ISETP.GT.U32.AND P0, PT, R4, 0x7f800000, PT ;  /* 0x7f8000000400780c */ /* 0x000fc80003f04070 */
[----:B------:R-:W-:-:S09]  /*6000*/  SEL R0, R0, 0x7c, P0 ;  /* 0x0000007c00007807 */ /* 0x000fd20000000000 */
.L_x_9302:
[----:B------:R-:W-:Y:S05]  /*6010*/  BSYNC B0 ;  /* 0x0000000000007941 */ /* 0x000fea0003800000 */
.L_x_9300:
[----:B------:R-:W-:-:S04]  /*6020*/  LOP3.LUT R4, R5, 0x80000000, RZ, 0xc0, !PT ;  /* 0x8000000005047812 */ /* 0x000fc800078ec0ff */
[----:B------:R-:W-:-:S04]  /*6030*/  SHF.R.U32.HI R5, RZ, 0x18, R4 ;  /* 0x00000018ff057819 */ /* 0x000fc80000011604 */
[----:B------:R-:W-:-:S05]  /*6040*/  LOP3.LUT R5, R0, R5, RZ, 0xfc, !PT ;  /* 0x0000000500057212 */ /* 0x000fca00078efcff */
[----:B------:R0:W-:Y:S01]  /*6050*/  STG.E.U8 desc[UR36][R2.64], R5 ;  /* 0x0000000502007986 */ /* 0x0001e2000c101124 */
[----:B------:R-:W-:Y:S05]  /*6060*/  BRA `(.L_x_9286) ;  /* 0x0000000400b87947 */ /* 0x000fea0003800000 */
.L_x_9296:
[----:B------:R-:W-:-:S05]  /*6070*/  HADD2.F32 R0, -RZ, R24.H0_H0 ;  /* 0x20000018ff007230 */ /* 0x000fca0000004100 */
[----:B------:R-:W-:-:S05]  /*6080*/  F2FP.BF16.F32.PACK_AB R0, RZ, R0 ;  /* 0x00000000ff00723e */ /* 0x000fca00000010ff */
[----:B------:R0:W-:Y:S01]  /*6090*/  STG.E.U16 desc[UR36][R2.64], R0 ;  /* 0x0000000002007986 */ /* 0x0001e2000c101524 */
[----:B------:R-:W-:Y:S05]  /*60a0*/  BRA `(.L_x_9286) ;  /* 0x0000000400a87947 */ /* 0x000fea0003800000 */
.L_x_9293:
        /* <DEDUP_REMOVED lines=12> */
.L_x_9305:
        /* <DEDUP_REMOVED lines=17> */
.L_x_9308:
[----:B------:R-:W-:-:S04]  /*6280*/  LOP3.LUT R0, R7, 0x80000000, RZ, 0xc0, !PT ;  /* 0x8000000007007812 */ /* 0x000fc800078ec0ff */
[----:B------:R-:W-:-:S04]  /*6290*/  SHF.R.U32.HI R5, RZ, 0x18, R0 ;  /* 0x00000018ff057819 */ /* 0x000fc80000011600 */
[----:B------:R-:W-:-:S04]  /*62a0*/  LOP3.LUT R4, R4, R5, RZ, 0xfc, !PT ;  /* 0x0000000504047212 */ /* 0x000fc800078efcff */
[----:B------:R-:W-:-:S07]  /*62b0*/  PRMT R0, R4, 0x7610, R0 ;  /* 0x0000761004007816 */ /* 0x000fce0000000000 */
.L_x_9307:
[----:B------:R-:W-:Y:S05]  /*62c0*/  BSYNC B0 ;  /* 0x0000000000007941 */ /* 0x000fea0003800000 */
.L_x_9306:
[----:B------:R3:W-:Y:S01]  /*62d0*/  STG.E.U8 desc[UR36][R2.64], R0 ;  /* 0x0000000002007986 */ /* 0x0007e2000c101124 */
[----:B------:R-:W-:Y:S05]  /*62e0*/  BRA `(.L_x_9286) ;  /* 0x0000000400187947 */ /* 0x000fea0003800000 */
.L_x_9304:
        /* <DEDUP_REMOVED lines=17> */
.L_x_9311:
[----:B------:R-:W-:-:S04]  /*6400*/  LOP3.LUT R0, R7, 0x80000000, RZ, 0xc0, !PT ;  /* 0x8000000007007812 */ /* 0x000fc800078ec0ff */
[----:B------:R-:W-:-:S04]  /*6410*/  SHF.R.U32.HI R5, RZ, 0x18, R0 ;  /* 0x00000018ff057819 */ /* 0x000fc80000011600 */
[----:B------:R-:W-:-:S04]  /*6420*/  LOP3.LUT R4, R4, R5, RZ, 0xfc, !PT ;  /* 0x0000000504047212 */ /* 0x000fc800078efcff */
[----:B------:R-:W-:-:S07]  /*6430*/  PRMT R0, R4, 0x7610, R0 ;  /* 0x0000761004007816 */ /* 0x000fce0000000000 */
.L_x_9310:
[----:B------:R-:W-:Y:S05]  /*6440*/  BSYNC B0 ;  /* 0x0000000000007941 */ /* 0x000fea0003800000 */
.L_x_9309:
[----:B------:R0:W-:Y:S01]  /*6450*/  STG.E.U8 desc[UR36][R2.64], R0 ;  /* 0x0000000002007986 */ /* 0x0001e2000c101124 */
[----:B------:R-:W-:Y:S05]  /*6460*/  BRA `(.L_x_9286) ;  /* 0x0000000000b87947 */ /* 0x000fea0003800000 */
.L_x_9303:
        /* <DEDUP_REMOVED lines=22> */
.L_x_9285:
        /* <DEDUP_REMOVED lines=16> */
.L_x_9314:
[----:B------:R-:W-:Y:S05]  /*66d0*/  BRA `(.L_x_9286) ;  /* 0x00000000001c7947 */ /* 0x000fea0003800000 */
.L_x_9313:
[----:B------:R-:W-:-:S06]  /*66e0*/  HADD2.F32 R4, -RZ, R24.H0_H0 ;  /* 0x20000018ff047230 */ /* 0x000fcc0000004100 */
[----:B------:R-:W0:Y:S02]  /*66f0*/  F2I.U64.TRUNC R4, R4 ;  /* 0x0000000400047311 */ /* 0x000e24000020d800 */
[----:B0-----:R2:W-:Y:S01]  /*6700*/  STG.E.64 desc[UR36][R2.64], R4 ;  /* 0x0000000402007986 */ /* 0x0015e2000c101b24 */
[----:B------:R-:W-:Y:S05]  /*6710*/  BRA `(.L_x_9286) ;  /* 0x00000000000c7947 */ /* 0x000fea0003800000 */
.L_x_9312:
[----:B------:R-:W-:-:S04]  /*6720*/  HADD2.F32 R24, -RZ, R24.H0_H0 ;  /* 0x20000018ff187230 */ /* 0x000fc80000004100 */
[----:B------:R-:W0:Y:S02]  /*6730*/  F2I.FTZ.U32.TRUNC.NTZ R5, R24 ;  /* 0x0000001800057305 */ /* 0x000e24000021f000 */
[----:B0-----:R0:W-:Y:S02]  /*6740*/  STG.E desc[UR36][R2.64], R5 ;  /* 0x0000000502007986 */ /* 0x0011e4000c101924 */
.L_x_9286:
        /* <DEDUP_REMOVED lines=25> */
.L_x_9318:
[----:B------:R-:W-:-:S06]  /*68e0*/  HADD2.F32 R5, -RZ, R23.H0_H0 ;  /* 0x20000017ff057230 */ /* 0x000fcc0000004100 */
[----:B------:R-:W0:Y:S02]  /*68f0*/  F2I.S64.TRUNC R4, R5 ;  /* 0x0000000500047311 */ /* 0x000e24000020d900 */
[----:B0-----:R3:W-:Y:S01]  /*6900*/  STG.E.U8 desc[UR36][R2.64], R4 ;  /* 0x0000000402007986 */ /* 0x0017e2000c101124 */
[----:B------:R-:W-:Y:S05]  /*6910*/  BRA `(.L_x_9320) ;  /* 0x0000000c00847947 */ /* 0x000fea0003800000 */
.L_x_9317:
        /* <DEDUP_REMOVED lines=10> */
.L_x_9322:
[----:B------:R-:W-:-:S06]  /*69c0*/  HADD2.F32 R23, -RZ, R23.H0_H0 ;  /* 0x20000017ff177230 */ /* 0x000fcc0000004100 */
[----:B------:R-:W0:Y:S02]  /*69d0*/  F2I.FTZ.TRUNC.NTZ R23, R23 ;  /* 0x0000001700177305 */ /* 0x000e24000021f100 */
[----:B0-----:R2:W-:Y:S01]  /*69e0*/  STG.E desc[UR36][R2.64], R23 ;  /* 0x0000001702007986 */ /* 0x0015e2000c101924 */
[----:B------:R-:W-:Y:S05]  /*69f0*/  BRA `(.L_x_9320) ;  /* 0x0000000c004c7947 */ /* 0x000fea0003800000 */
.L_x_9321:
[----:B------:R-:W-:-:S06]  /*6a00*/  HADD2.F32 R23, -RZ, R23.H0_H0 ;  /* 0x20000017ff177230 */ /* 0x000fcc0000004100 */
[----:B------:R-:W0:Y:S02]  /*6a10*/  F2I.FTZ.TRUNC.NTZ R23, R23 ;  /* 0x0000001700177305 */ /* 0x000e24000021f100 */
[----:B0-----:R0:W-:Y:S01]  /*6a20*/  STG.E.U16 desc[UR36][R2.64], R23 ;  /* 0x0000001702007986 */ /* 0x0011e2000c101524 */
[----:B------:R-:W-:Y:S05]  /*6a30*/  BRA `(.L_x_9320) ;  /* 0x0000000c003c7947 */ /* 0x000fea0003800000 */
.L_x_9316:
        /* <DEDUP_REMOVED lines=9> */
.L_x_9324:
[----:B------:R0:W-:Y:S01]  /*6ad0*/  STG.E.U16 desc[UR36][R2.64], R23 ;  /* 0x0000001702007986 */ /* 0x0001e2000c101524 */
[----:B------:R-:W-:Y:S05]  /*6ae0*/  BRA `(.L_x_9320) ;  /* 0x0000000c00107947 */ /* 0x000fea0003800000 */
.L_x_9323:
        /* <DEDUP_REMOVED lines=10> */
.L_x_9326:
[----:B------:R-:W-:-:S05]  /*6b90*/  HADD2.F32 R0, -RZ, R23.H0_H0 ;  /* 0x20000017ff007230 */ /* 0x000fca0000004100 */
[----:B------:R-:W-:-:S04]  /*6ba0*/  F2FP.F16.F32.PACK_AB R0, RZ, R0 ;  /* 0x00000000ff00723e */ /* 0x000fc800000000ff */
[----:B------:R-:W-:-:S05]  /*6bb0*/  PRMT R0, R0, 0x5410, RZ ;  /* 0x0000541000007816 */ /* 0x000fca00000000ff */
[----:B------:R0:W-:Y:S01]  /*6bc0*/  STG.E desc[UR36][R2.64], R0 ;  /* 0x0000000002007986 */ /* 0x0001e2000c101924 */
[----:B------:R-:W-:Y:S05]  /*6bd0*/  BRA `(.L_x_9320) ;  /* 0x0000000800d47947 */ /* 0x000fea0003800000 */
.L_x_9325:
[----:B------:R-:W-:-:S05]  /*6be0*/  HADD2.F32 R4, -RZ, R23.H0_H0 ;  /* 0x20000017ff047230 */ /* 0x000fca0000004100 */
[----:B------:R-:W-:-:S06]  /*6bf0*/  FMUL.FTZ R4, R4, 1 ;  /* 0x3f80000004047820 */ /* 0x000fcc0000410000 */
[----:B------:R-:W0:Y:S02]  /*6c00*/  F2F.F64.F32 R4, R4 ;  /* 0x0000000400047310 */ /* 0x000e240000201800 */
[----:B0-----:R0:W-:Y:S01]  /*6c10*/  STG.E.64 desc[UR36][R2.64], R4 ;  /* 0x0000000402007986 */ /* 0x0011e2000c101b24 */
[----:B------:R-:W-:Y:S05]  /*6c20*/  BRA `(.L_x_9320) ;  /* 0x0000000800c07947 */ /* 0x000fea0003800000 */
.L_x_9315:
        /* <DEDUP_REMOVED lines=13> */
.L_x_9329:
[----:B------:R-:W-:Y:S01]  /*6d00*/  HADD2.F32 R23, -RZ, R23.H0_H0 ;  /* 0x20000017ff177230 */ /* 0x000fe20000004100 */
[----:B------:R-:W-:-:S04]  /*6d10*/  CS2R R6, SRZ ;  /* 0x0000000000067805 */ /* 0x000fc8000001ff00 */
[----:B------:R-:W-:-:S06]  /*6d20*/  FMUL.FTZ R4, R23, 1 ;  /* 0x3f80000017047820 */ /* 0x000fcc0000410000 */
[----:B------:R-:W0:Y:S02]  /*6d30*/  F2F.F64.F32 R4, R4 ;  /* 0x0000000400047310 */ /* 0x000e240000201800 */
[----:B0-----:R0:W-:Y:S01]  /*6d40*/  STG.E.128 desc[UR36][R2.64], R4 ;  /* 0x0000000402007986 */ /* 0x0011e2000c101d24 */
[----:B------:R-:W-:Y:S05]  /*6d50*/  BRA `(.L_x_9320) ;  /* 0x0000000800747947 */ /* 0x000fea0003800000 */
.L_x_9328:
        /* <DEDUP_REMOVED lines=21> */
.L_x_9333:
[----:B------:R-:W-:Y:S05]  /*6eb0*/  BSYNC B0 ;  /* 0x0000000000007941 */ /* 0x000fea0003800000 */
.L_x_9332:
[----:B------:R-:W-:-:S05]  /*6ec0*/  LOP3.LUT R5, R0, R5, RZ, 0xfc, !PT ;  /* 0x0000000500057212 */ /* 0x000fca00078efcff */
[----:B------:R0:W-:Y:S01]  /*6ed0*/  STG.E.U8 desc[UR36][R2.64], R5 ;  /* 0x0000000502007986 */ /* 0x0001e2000c101124 */
[----:B------:R-:W-:Y:S05]  /*6ee0*/  BRA `(.L_x_9320) ;  /* 0x0000000800107947 */ /* 0x000fea0003800000 */
.L_x_9331:
        /* <DEDUP_REMOVED lines=13> */
.L_x_9335:
[----:B------:R-:W-:Y:S01]  /*6fc0*/  IMAD.MOV.U32 R0, RZ, RZ, 0x7f ;  /* 0x0000007fff007424 */ /* 0x000fe200078e00ff */
[----:B------:R-:W-:-:S04]  /*6fd0*/  ISETP.GT.U32.AND P0, PT, R4, 0x7f800000, PT ;  /* 0x7f8000000400780c */ /* 0x000fc80003f04070 */
[----:B------:R-:W-:-:S09]  /*6fe0*/  SEL R0, R0, 0x7c, P0 ;  /* 0x0000007c00007807 */ /* 0x000fd20000000000 */
.L_x_9336:
[----:B------:R-:W-:Y:S05]  /*6ff0*/  BSYNC B0 ;  /* 0x0000000000007941 */ /* 0x000fea0003800000 */
.L_x_9334:
[----:B------:R-:W-:-:S04]  /*7000*/  LOP3.LUT R4, R23, 0x80000000, RZ, 0xc0, !PT ;  /* 0x8000000017047812 */ /* 0x000fc800078ec0ff */
[----:B------:R-:W-:-:S04]  /*7010*/  SHF.R.U32.HI R5, RZ, 0x18, R4 ;  /* 0x00000018ff057819 */ /* 0x000fc80000011604 */
[----:B------:R-:W-:-:S05]  /*7020*/  LOP3.LUT R5, R0, R5, RZ, 0xfc, !PT ;  /* 0x0000000500057212 */ /* 0x000fca00078efcff */
[----:B------:R0:W-:Y:S01]  /*7030*/  STG.E.U8 desc[UR36][R2.64], R5 ;  /* 0x0000000502007986 */ /* 0x0001e2000c101124 */
[----:B------:R-:W-:Y:S05]  /*7040*/  BRA `(.L_x_9320) ;  /* 0x0000000400b87947 */ /* 0x000fea0003800000 */
.L_x_9330:
[----:B------:R-:W-:-:S05]  /*7050*/  HADD2.F32 R0, -RZ, R23.H0_H0 ;  /* 0x20000017ff007230 */ /* 0x000fca0000004100 */
[----:B------:R-:W-:-:S05]  /*7060*/  F2FP.BF16.F32.PACK_AB R0, RZ, R0 ;  /* 0x00000000ff00723e */ /* 0x000fca00000010ff */
[----:B------:R0:W-:Y:S01]  /*7070*/  STG.E.U16 desc[UR36][R2.64], R0 ;  /* 0x0000000002007986 */ /* 0x0001e2000c101524 */
[----:B------:R-:W-:Y:S05]  /*7080*/  BRA `(.L_x_9320) ;  /* 0x0000000400a87947 */ /* 0x000fea0003800000 */
.L_x_9327:
        /* <DEDUP_REMOVED lines=12> */
.L_x_9339:
        /* <DEDUP_REMOVED lines=17> */
.L_x_9342:
[----:B------:R-:W-:-:S04]  /*7260*/  LOP3.LUT R0, R23, 0x80000000, RZ, 0xc0, !PT ;  /* 0x8000000017007812 */ /* 0x000fc800078ec0ff */
[----:B------:R-:W-:-:S04]  /*7270*/  SHF.R.U32.HI R5, RZ, 0x18, R0 ;  /* 0x00000018ff057819 */ /* 0x000fc80000011600 */
[----:B------:R-:W-:-:S04]  /*7280*/  LOP3.LUT R4, R4, R5, RZ, 0xfc, !PT ;  /* 0x0000000504047212 */ /* 0x000fc800078efcff */
[----:B------:R-:W-:-:S07]  /*7290*/  PRMT R0, R4, 0x7610, R0 ;  /* 0x0000761004007816 */ /* 0x000fce0000000000 */
.L_x_9341:
[----:B------:R-:W-:Y:S05]  /*72a0*/  BSYNC B0 ;  /* 0x0000000000007941 */ /* 0x000fea0003800000 */
.L_x_9340:
[----:B------:R0:W-:Y:S01]  /*72b0*/  STG.E.U8 desc[UR36][R2.64], R0 ;  /* 0x0000000002007986 */ /* 0x0001e2000c101124 */
[----:B------:R-:W-:Y:S05]  /*72c0*/  BRA `(.L_x_9320) ;  /* 0x0000000400187947 */ /* 0x000fea0003800000 */
.L_x_9338:
        /* <DEDUP_REMOVED lines=17> */
.L_x_9345:
[----:B------:R-:W-:-:S04]  /*73e0*/  LOP3.LUT R0, R23, 0x80000000, RZ, 0xc0, !PT ;  /* 0x8000000017007812 */ /* 0x000fc800078ec0ff */
[----:B------:R-:W-:-:S04]  /*73f0*/  SHF.R.U32.HI R5, RZ, 0x18, R0 ;  /* 0x00000018ff057819 */ /* 0x000fc80000011600 */
[----:B------:R-:W-:-:S04]  /*7400*/  LOP3.LUT R4, R4, R5, RZ, 0xfc, !PT ;  /* 0x0000000504047212 */ /* 0x000fc800078efcff */
[----:B------:R-:W-:-:S07]  /*7410*/  PRMT R0, R4, 0x7610, R0 ;  /* 0x0000761004007816 */ /* 0x000fce0000000000 */
.L_x_9344:
[----:B------:R-:W-:Y:S05]  /*7420*/  BSYNC B0 ;  /* 0x0000000000007941 */ /* 0x000fea0003800000 */
.L_x_9343:
[----:B------:R0:W-:Y:S01]  /*7430*/  STG.E.U8 desc[UR36][R2.64], R0 ;  /* 0x0000000002007986 */ /* 0x0001e2000c101124 */
[----:B------:R-:W-:Y:S05]  /*7440*/  BRA `(.L_x_9320) ;  /* 0x0000000000b87947 */ /* 0x000fea0003800000 */
.L_x_9337:
        /* <DEDUP_REMOVED lines=22> */
.L_x_9319:
        /* <DEDUP_REMOVED lines=16> */
.L_x_9348:
[----:B------:R-:W-:Y:S05]  /*76b0*/  BRA `(.L_x_9320) ;  /* 0x00000000001c7947 */ /* 0x000fea0003800000 */
.L_x_9347:
[----:B------:R-:W-:-:S06]  /*76c0*/  HADD2.F32 R4, -RZ, R23.H0_H0 ;  /* 0x20000017ff047230 */ /* 0x000fcc0000004100 */
[----:B------:R-:W0:Y:S02]  /*76d0*/  F2I.U64.TRUNC R4, R4 ;  /* 0x0000000400047311 */ /* 0x000e24000020d800 */
[----:B0-----:R0:W-:Y:S01]  /*76e0*/  STG.E.64 desc[UR36][R2.64], R4 ;  /* 0x0000000402007986 */ /* 0x0011e2000c101b24 */
[----:B------:R-:W-:Y:S05]  /*76f0*/  BRA `(.L_x_9320) ;  /* 0x00000000000c7947 */ /* 0x000fea0003800000 */
.L_x_9346:
[----:B------:R-:W-:-:S06]  /*7700*/  HADD2.F32 R23, -RZ, R23.H0_H0 ;  /* 0x20000017ff177230 */ /* 0x000fcc0000004100 */
[----:B------:R-:W0:Y:S02]  /*7710*/  F2I.FTZ.U32.TRUNC.NTZ R23, R23 ;  /* 0x0000001700177305 */ /* 0x000e24000021f000 */
[----:B0-----:R0:W-:Y:S02]  /*7720*/  STG.E desc[UR36][R2.64], R23 ;  /* 0x0000001702007986 */ /* 0x0011e4000c101924 */
.L_x_9320:
[----:B------:R-:W-:-:S07]  /*7730*/  VIADD R17, R17, 0x80 ;  /* 0x0000008011117836 */ /* 0x000fce0000000000 */
.L_x_9280:
[----:B------:R-:W-:Y:S05]  /*7740*/  BSYNC B6 ;  /* 0x0000000000067941 */ /* 0x000fea0003800000 */
.L_x_9279:
        /* <DEDUP_REMOVED lines=23> */
.L_x_9352:
[----:B------:R-:W-:-:S06]  /*78c0*/  HADD2.F32 R5, -RZ, R22.H0_H0 ;  /* 0x20000016ff057230 */ /* 0x000fcc0000004100 */
[----:B------:R-:W0:Y:S02]  /*78d0*/  F2I.S64.TRUNC R4, R5 ;  /* 0x0000000500047311 */ /* 0x000e24000020d900 */
[----:B0-----:R-:W-:Y:S01]  /*78e0*/  STG.E.U8 desc[UR36][R2.64], R4 ;  /* 0x0000000402007986 */ /* 0x001fe2000c101124 */
[----:B------:R-:W-:Y:S05]  /*78f0*/  EXIT ;  /* 0x000000000000794d */ /* 0x000fea0003800000 */
.L_x_9351:
        /* <DEDUP_REMOVED lines=10> */
.L_x_9355:
[----:B------:R-:W-:-:S04]  /*79a0*/  HADD2.F32 R22, -RZ, R22.H0_H0 ;  /* 0x20000016ff167230 */ /* 0x000fc80000004100 */
[----:B------:R-:W0:Y:S02]  /*79b0*/  F2I.FTZ.TRUNC.NTZ R5, R22 ;  /* 0x0000001600057305 */ /* 0x000e24000021f100 */
[----:B0-----:R-:W-:Y:S01]  /*79c0*/  STG.E desc[UR36][R2.64], R5 ;  /* 0x0000000502007986 */ /* 0x001fe2000c101924 */
[----:B------:R-:W-:Y:S05]  /*79d0*/  EXIT ;  /* 0x000000000000794d */ /* 0x000fea0003800000 */
.L_x_9354:
[----:B------:R-:W-:-:S04]  /*79e0*/  HADD2.F32 R22, -RZ, R22.H0_H0 ;  /* 0x20000016ff167230 */ /* 0x000fc80000004100 */
[----:B------:R-:W0:Y:S02]  /*79f0*/  F2I.FTZ.TRUNC.NTZ R5, R22 ;  /* 0x0000001600057305 */ /* 0x000e24000021f100 */
[----:B0-----:R-:W-:Y:S01]  /*7a00*/  STG.E.U16 desc[UR36][R2.64], R5 ;  /* 0x0000000502007986 */ /* 0x001fe2000c101524 */
[----:B------:R-:W-:Y:S05]  /*7a10*/  EXIT ;  /* 0x000000000000794d */ /* 0x000fea0003800000 */
.L_x_9350:
        /* <DEDUP_REMOVED lines=9> */
.L_x_9357:
[----:B------:R-:W-:Y:S01]  /*7ab0*/  STG.E.U16 desc[UR36][R2.64], R22 ;  /* 0x0000001602007986 */ /* 0x000fe2000c101524 */
[----:B------:R-:W-:Y:S05]  /*7ac0*/  EXIT ;  /* 0x000000000000794d */ /* 0x000fea0003800000 */
.L_x_9356:
        /* <DEDUP_REMOVED lines=10> */
.L_x_9359:
[----:B------:R-:W-:-:S05]  /*7b70*/  HADD2.F32 R0, -RZ, R22.H0_H0 ;  /* 0x20000016ff007230 */ /* 0x000fca0000004100 */
[----:B------:R-:W-:-:S04]  /*7b80*/  F2FP.F16.F32.PACK_AB R0, RZ, R0 ;  /* 0x00000000ff00723e */ /* 0x000fc800000000ff */
[----:B------:R-:W-:-:S05]  /*7b90*/  PRMT R0, R0, 0x5410, RZ ;  /* 0x0000541000007816 */ /* 0x000fca00000000ff */
[----:B------:R-:W-:Y:S01]  /*7ba0*/  STG.E desc[UR36][R2.64], R0 ;  /* 0x0000000002007986 */ /* 0x000fe2000c101924 */
[----:B------:R-:W-:Y:S05]  /*7bb0*/  EXIT ;  /* 0x000000000000794d */ /* 0x000fea0003800000 */
.L_x_9358:
[----:B------:R-:W-:-:S05]  /*7bc0*/  HADD2.F32 R4, -RZ, R22.H0_H0 ;  /* 0x20000016ff047230 */ /* 0x000fca0000004100 */
[----:B------:R-:W-:-:S06]  /*7bd0*/  FMUL.FTZ R4, R4, 1 ;  /* 0x3f80000004047820 */ /* 0x000fcc0000410000 */
[----:B------:R-:W0:Y:S02]  /*7be0*/  F2F.F64.F32 R4, R4 ;  /* 0x0000000400047310 */ /* 0x000e240000201800 */
[----:B0-----:R-:W-:Y:S01]  /*7bf0*/  STG.E.64 desc[UR36][R2.64], R4 ;  /* 0x0000000402007986 */ /* 0x001fe2000c101b24 */
[----:B------:R-:W-:Y:S05]  /*7c00*/  EXIT ;  /* 0x000000000000794d */ /* 0x000fea0003800000 */
.L_x_9349:
        /* <DEDUP_REMOVED lines=13> */
.L_x_9362:
[----:B------:R-:W-:Y:S01]  /*7ce0*/  HADD2.F32 R22, -RZ, R22.H0_H0 ;  /* 0x20000016ff167230 */ /* 0x000fe20000004100 */
[----:B------:R-:W-:-:S04]  /*7cf0*/  CS2R R6, SRZ ;  /* 0x0000000000067805 */ /* 0x000fc8000001ff00 */
[----:B------:R-:W-:-:S06]  /*7d00*/  FMUL.FTZ R4, R22, 1 ;  /* 0x3f80000016047820 */ /* 0x000fcc0000410000 */
[----:B------:R-:W0:Y:S02]  /*7d10*/  F2F.F64.F32 R4, R4 ;  /* 0x0000000400047310 */ /* 0x000e240000201800 */
[----:B0-----:R-:W-:Y:S01]  /*7d20*/  STG.E.128 desc[UR36][R2.64], R4 ;  /* 0x0000000402007986 */ /* 0x001fe2000c101d24 */
[----:B------:R-:W-:Y:S05]  /*7d30*/  EXIT ;  /* 0x000000000000794d */ /* 0x000fea0003800000 */
.L_x_9361:
        /* <DEDUP_REMOVED lines=21> */
.L_x_9366:
[----:B------:R-:W-:Y:S05]  /*7e90*/  BSYNC B0 ;  /* 0x0000000000007941 */ /* 0x000fea0003800000 */
.L_x_9365:
[----:B------:R-:W-:-:S05]  /*7ea0*/  LOP3.LUT R5, R0, R5, RZ, 0xfc, !PT ;  /* 0x0000000500057212 */ /* 0x000fca00078efcff */
[----:B------:R-:W-:Y:S01]  /*7eb0*/  STG.E.U8 desc[UR36][R2.64], R5 ;  /* 0x0000000502007986 */ /* 0x000fe2000c101124 */
[----:B------:R-:W-:Y:S05]  /*7ec0*/  EXIT ;  /* 0x000000000000794d */ /* 0x000fea0003800000 */
.L_x_9364:
        /* <DEDUP_REMOVED lines=13> */
.L_x_9368:
[----:B------:R-:W-:Y:S01]  /*7fa0*/  IMAD.MOV.U32 R0, RZ, RZ, 0x7f ;  /* 0x0000007fff007424 */ /* 0x000fe200078e00ff */
[----:B------:R-:W-:-:S04]  /*7fb0*/  ISETP.GT.U32.AND P0, PT, R4, 0x7f800000, PT ;  /* 0x7f8000000400780c */ /* 0x000fc80003f04070 */
[----:B------:R-:W-:-:S09]  /*7fc0*/  SEL R0, R0, 0x7c, P0 ;  /* 0x0000007c00007807 */ /* 0x000fd20000000000 */
.L_x_9369:
[----:B------:R-:W-:Y:S05]  /*7fd0*/  BSYNC B0 ;  /* 0x0000000000007941 */ /* 0x000fea0003800000 */
.L_x_9367:
[----:B------:R-:W-:-:S04]  /*7fe0*/  LOP3.LUT R4, R5, 0x80000000, RZ, 0xc0, !PT ;  /* 0x8000000005047812 */ /* 0x000fc800078ec0ff */
[----:B------:R-:W-:-:S04]  /*7ff0*/  SHF.R.U32.HI R5, RZ, 0x18, R4 ;  /* 0x00000018ff057819 */ /* 0x000fc80000011604 */
[----:B------:R-:W-:-:S05]  /*8000*/  LOP3.LUT R5, R0, R5, RZ, 0xfc, !PT ;  /* 0x0000000500057212 */ /* 0x000fca00078efcff */
[----:B------:R-:W-:Y:S01]  /*8010*/  STG.E.U8 desc[UR36][R2.64], R5 ;  /* 0x0000000502007986 */ /* 0x000fe2000c101124 */
[----:B------:R-:W-:Y:S05]  /*8020*/  EXIT ;  /* 0x000000000000794d */ /* 0x000fea0003800000 */
.L_x_9363:
[----:B------:R-:W-:-:S05]  /*8030*/  HADD2.F32 R0, -RZ, R22.H0_H0 ;  /* 0x20000016ff007230 */ /* 0x000fca0000004100 */
[----:B------:R-:W-:-:S05]  /*8040*/  F2FP.BF16.F32.PACK_AB R0, RZ, R0 ;  /* 0x00000000ff00723e */ /* 0x000fca00000010ff */
[----:B------:R-:W-:Y:S01]  /*8050*/  STG.E.U16 desc[UR36][R2.64], R0 ;  /* 0x0000000002007986 */ /* 0x000fe2000c101524 */
[----:B------:R-:W-:Y:S05]  /*8060*/  EXIT ;  /* 0x000000000000794d */ /* 0x000fea0003800000 */
.L_x_9360:
        /* <DEDUP_REMOVED lines=12> */
.L_x_9372:
        /* <DEDUP_REMOVED lines=17> */
.L_x_9375:
[----:B------:R-:W-:-:S04]  /*8240*/  LOP3.LUT R0, R7, 0x80000000, RZ, 0xc0, !PT ;  /* 0x8000000007007812 */ /* 0x000fc800078ec0ff */
[----:B------:R-:W-:-:S04]  /*8250*/  SHF.R.U32.HI R5, RZ, 0x18, R0 ;  /* 0x00000018ff057819 */ /* 0x000fc80000011600 */
[----:B------:R-:W-:-:S04]  /*8260*/  LOP3.LUT R4, R4, R5, RZ, 0xfc, !PT ;  /* 0x0000000504047212 */ /* 0x000fc800078efcff */
[----:B------:R-:W-:-:S07]  /*8270*/  PRMT R0, R4, 0x7610, R0 ;  /* 0x0000761004007816 */ /* 0x000fce0000000000 */
.L_x_9374:
[----:B------:R-:W-:Y:S05]  /*8280*/  BSYNC B0 ;  /* 0x0000000000007941 */ /* 0x000fea0003800000 */
.L_x_9373:
[----:B------:R-:W-:Y:S01]  /*8290*/  STG.E.U8 desc[UR36][R2.64], R0 ;  /* 0x0000000002007986 */ /* 0x000fe2000c101124 */
[----:B------:R-:W-:Y:S05]  /*82a0*/  EXIT ;  /* 0x000000000000794d */ /* 0x000fea0003800000 */
.L_x_9371:
        /* <DEDUP_REMOVED lines=17> */
.L_x_9378:
[----:B------:R-:W-:-:S04]  /*83c0*/  LOP3.LUT R0, R7, 0x80000000, RZ, 0xc0, !PT ;  /* 0x8000000007007812 */ /* 0x000fc800078ec0ff */
[----:B------:R-:W-:-:S04]  /*83d0*/  SHF.R.U32.HI R5, RZ, 0x18, R0 ;  /* 0x00000018ff057819 */ /* 0x000fc80000011600 */
[----:B------:R-:W-:-:S04]  /*83e0*/  LOP3.LUT R4, R4, R5, RZ, 0xfc, !PT ;  /* 0x0000000504047212 */ /* 0x000fc800078efcff */
[----:B------:R-:W-:-:S07]  /*83f0*/  PRMT R0, R4, 0x7610, R0 ;  /* 0x0000761004007816 */ /* 0x000fce0000000000 */
.L_x_9377:
[----:B------:R-:W-:Y:S05]  /*8400*/  BSYNC B0 ;  /* 0x0000000000007941 */ /* 0x000fea0003800000 */
.L_x_9376:
[----:B------:R-:W-:Y:S01]  /*8410*/  STG.E.U8 desc[UR36][R2.64], R0 ;  /* 0x0000000002007986 */ /* 0x000fe2000c101124 */
[----:B------:R-:W-:Y:S05]  /*8420*/  EXIT ;  /* 0x000000000000794d */ /* 0x000fea0003800000 */
.L_x_9370:
        /* <DEDUP_REMOVED lines=22> */
.L_x_9353:
        /* <DEDUP_REMOVED lines=16> */
.L_x_9381:
[----:B------:R-:W-:Y:S05]  /*8690*/  EXIT ;  /* 0x000000000000794d */ /* 0x000fea0003800000 */
.L_x_9380:
[----:B------:R-:W-:-:S06]  /*86a0*/  HADD2.F32 R4, -RZ, R22.H0_H0 ;  /* 0x20000016ff047230 */ /* 0x000fcc0000004100 */
[----:B------:R-:W0:Y:S02]  /*86b0*/  F2I.U64.TRUNC R4, R4 ;  /* 0x0000000400047311 */ /* 0x000e24000020d800 */
[----:B0-----:R-:W-:Y:S01]  /*86c0*/  STG.E.64 desc[UR36][R2.64], R4 ;  /* 0x0000000402007986 */ /* 0x001fe2000c101b24 */
[----:B------:R-:W-:Y:S05]  /*86d0*/  EXIT ;  /* 0x000000000000794d */ /* 0x000fea0003800000 */
.L_x_9379:
[----:B------:R-:W-:-:S04]  /*86e0*/  HADD2.F32 R22, -RZ, R22.H0_H0 ;  /* 0x20000016ff167230 */ /* 0x000fc80000004100 */
[----:B------:R-:W0:Y:S02]  /*86f0*/  F2I.FTZ.U32.TRUNC.NTZ R5, R22 ;  /* 0x0000001600057305 */ /* 0x000e24000021f000 */
[----:B0-----:R-:W-:Y:S01]  /*8700*/  STG.E desc[UR36][R2.64], R5 ;  /* 0x0000000502007986 */ /* 0x001fe2000c101924 */
[----:B------:R-:W-:Y:S05]  /*8710*/  EXIT ;  /* 0x000000000000794d */ /* 0x000fea0003800000 */
.L_x_9382:
        /* <DEDUP_REMOVED lines=14> */
.L_x_13329:


//--------------------- .text._ZN2at6native18elementwise_kernelILi128ELi4EZNS0_22gpu_kernel_impl_nocastIZZZNS0_17log10_kernel_cudaERNS_18TensorIteratorBaseEENKUlvE0_clEvENKUlvE1_clEvEUlN3c104HalfEE_EEvS4_RKT_EUliE_EEviT1_ --------------------------
	.section	.text._ZN2at6native18elementwise_kernelILi128ELi4EZNS0_22gpu_kernel_impl_nocastIZZZNS0_17log10_kernel_cudaERNS_18TensorIteratorBaseEENKUlvE0_clEvENKUlvE1_clEvEUlN3c104HalfEE_EEvS4_RKT_EUliE_EEviT1_,"ax",@progbits
	.align	128
        .global         _ZN2at6native18elementwise_kernelILi128ELi4EZNS0_22gpu_kernel_impl_nocastIZZZNS0_17log10_kernel_cudaERNS_18TensorIteratorBaseEENKUlvE0_clEvENKUlvE1_clEvEUlN3c104HalfEE_EEvS4_RKT_EUliE_EEviT1_
        .type           _ZN2at6native18elementwise_kernelILi128ELi4EZNS0_22gpu_kernel_impl_nocastIZZZNS0_17log10_kernel_cudaERNS_18TensorIteratorBaseEENKUlvE0_clEvENKUlvE1_clEvEUlN3c104HalfEE_EEvS4_RKT_EUliE_EEviT1_,@function
        .size           _ZN2at6native18elementwise_kernelILi128ELi4EZNS0_22gpu_kernel_impl_nocastIZZZNS0_17log10_kernel_cudaERNS_18TensorIteratorBaseEENKUlvE0_clEvENKUlvE1_clEvEUlN3c104HalfEE_EEvS4_RKT_EUliE_EEviT1_,(.L_x_13330 - _ZN2at6native18elementwise_kernelILi128ELi4EZNS0_22gpu_kernel_impl_nocastIZZZNS0_17log10_kernel_cudaERNS_18TensorIteratorBaseEENKUlvE0_clEvENKUlvE1_clEvEUlN3c104HalfEE_EEvS4_RKT_EUliE_EEviT1_)
        .other          _ZN2at6native18elementwise_kernelILi128ELi4EZNS0_22gpu_kernel_impl_nocastIZZZNS0_17log10_kernel_cudaERNS_18TensorIteratorBaseEENKUlvE0_clEvENKUlvE1_clEvEUlN3c104HalfEE_EEvS4_RKT_EUliE_EEviT1_,@"STO_CUDA_ENTRY STV_DEFAULT"
_ZN2at6native18elementwise_kernelILi128ELi4EZNS0_22gpu_kernel_impl_nocastIZZZNS0_17log10_kernel_cudaERNS_18TensorIteratorBaseEENKUlvE0_clEvENKUlvE1_clEvEUlN3c104HalfEE_EEvS4_RKT_EUliE_EEviT1_:
.text._ZN2at6native18elementwise_kernelILi128ELi4EZNS0_22gpu_kernel_impl_nocastIZZZNS0_17log10_kernel_cudaERNS_18TensorIteratorBaseEENKUlvE0_clEvENKUlvE1_clEvEUlN3c104HalfEE_EEvS4_RKT_EUliE_EEviT1_:
        /* <DEDUP_REMOVED lines=311> */
.L_x_9385:
        /* <DEDUP_REMOVED lines=10> */
[----:B0-----:R-:W-:-:S05]  /*1410*/  FMUL.FTZ R7, R6, 0.30103000998497009277 ;  /* 0x3e9a209b06077820 */ /* 0x001fca0000410000 */
[----:B------:R-:W-:-:S05]  /*1420*/  F2FP.F16.F32.PACK_AB R7, RZ, R7 ;  /* 0x00000007ff07723e */ /* 0x000fca00000000ff */
[----:B------:R0:W-:Y:S02]  /*1430*/  STG.E.U16 desc[UR4][R2.64], R7 ;  /* 0x0000000702007986 */ /* 0x0001e4000c101504 */
.L_x_9384:
[----:B------:R-:W-:Y:S05]  /*1440*/  BSYNC B0 ;  /* 0x0000000000007941 */ /* 0x000fea0003800000 */
.L_x_9383:
        /* <DEDUP_REMOVED lines=8> */
[----:B------:R-:W-:Y:S01]  /*14d0*/  IMAD.MOV.U32 R3, RZ, RZ, R0 ;  /* 0x000000ffff037224 */ /* 0x000fe200078e0000 */
        /* <DEDUP_REMOVED lines=296> */
.L_x_9388:
        /* <DEDUP_REMOVED lines=11> */
[----:B0-----:R-:W-:-:S05]  /*2810*/  FMUL.FTZ R7, R6, 0.30103000998497009277 ;  /* 0x3e9a209b06077820 */ /* 0x001fca0000410000 */
[----:B------:R-:W-:-:S05]  /*2820*/  F2FP.F16.F32.PACK_AB R7, RZ, R7 ;  /* 0x00000007ff07723e */ /* 0x000fca00000000ff */
[----:B------:R1:W-:Y:S01]  /*2830*/  STG.E.U16 desc[UR4][R2.64], R7 ;  /* 0x0000000702007986 */ /* 0x0003e2000c101504 */
[----:B------:R-:W-:Y:S05]  /*2840*/  @P0 BRA `(.L_x_9387) ;  /* 0x0000001000ec0947 */ /* 0x000fea0003800000 */
[----:B------:R-:W0:Y:S01]  /*2850*/  LDC R8, c[0x0][0x218] ;  /* 0x00008600ff087b82 */ /* 0x000e220000000800 */
[----:B-1----:R-:W-:Y:S02]  /*2860*/  CS2R R2, SRZ ;  /* 0x0000000000027805 */ /* 0x002fe4000001ff00 */
[----:B0-----:R-:W-:-:S13]  /*2870*/  ISETP.NE.AND P0, PT, R8, RZ, PT ;  /* 0x000000ff0800720c */ /* 0x001fda0003f05270 */
        /* <DEDUP_REMOVED lines=299> */
.L_x_9389:
        /* <DEDUP_REMOVED lines=13> */
.L_x_9387:
[----:B------:R-:W-:Y:S05]  /*3c00*/  BSYNC B0 ;  /* 0x0000000000007941 */ /* 0x000fea0003800000 */
.L_x_9386:
        /* <DEDUP_REMOVED lines=304> */
.L_x_9390:
        /* <DEDUP_REMOVED lines=9> */
[----:B0-----:R-:W-:-:S05]  /*4fa0*/  FMUL.FTZ R6, R0, 0.30103000998497009277 ;  /* 0x3e9a209b00067820 */ /* 0x001fca0000410000 */
[----:B------:R-:W-:-:S05]  /*4fb0*/  F2FP.F16.F32.PACK_AB R6, RZ, R6 ;  /* 0x00000006ff06723e */ /* 0x000fca00000000ff */
[----:B------:R-:W-:Y:S01]  /*4fc0*/  STG.E.U16 desc[UR4][R2.64], R6 ;  /* 0x0000000602007986 */ /* 0x000fe2000c101504 */
[----:B------:R-:W-:Y:S05]  /*4fd0*/  EXIT ;  /* 0x000000000000794d */ /* 0x000fea0003800000 */
.L_x_9391:
        /* <DEDUP_REMOVED lines=10> */
.L_x_13330:


//--------------------- .text._ZN2at6native27unrolled_elementwise_kernelIZZZNS0_17log10_kernel_cudaERNS_18TensorIteratorBaseEENKUlvE0_clEvENKUlvE1_clEvEUlN3c104HalfEE_St5arrayIPcLm2EELi4E23TrivialOffsetCalculatorILi1EjESD_NS0_6memory15LoadWithoutCastENSE_16StoreWithoutCastEEEviT_T0_T2_T3_T4_T5_ --------------------------
	.section	.text._ZN2at6native27unrolled_elementwise_kernelIZZZNS0_17log10_kernel_cudaERNS_18TensorIteratorBaseEENKUlvE0_clEvENKUlvE1_clEvEUlN3c104HalfEE_St5arrayIPcLm2EELi4E23TrivialOffsetCalculatorILi1EjESD_NS0_6memory15LoadWithoutCastENSE_16StoreWithoutCastEEEviT_T0_T2_T3_T4_T5_,"ax",@progbits
	.align	128
        .global         _ZN2at6native27unrolled_elementwise_kernelIZZZNS0_17log10_kernel_cudaERNS_18TensorIteratorBaseEENKUlvE0_clEvENKUlvE1_clEvEUlN3c104HalfEE_St5arrayIPcLm2EELi4E23TrivialOffsetCalculatorILi1EjESD_NS0_6memory15LoadWithoutCastENSE_16StoreWithoutCastEEEviT_T0_T2_T3_T4_T5_
        .type           _ZN2at6native27unrolled_elementwise_kernelIZZZNS0_17log10_kernel_cudaERNS_18TensorIteratorBaseEENKUlvE0_clEvENKUlvE1_clEvEUlN3c104HalfEE_St5arrayIPcLm2EELi4E23TrivialOffsetCalculatorILi1EjESD_NS0_6memory15LoadWithoutCastENSE_16StoreWithoutCastEEEviT_T0_T2_T3_T4_T5_,@function
        .size           _ZN2at6native27unrolled_elementwise_kernelIZZZNS0_17log10_kernel_cudaERNS_18TensorIteratorBaseEENKUlvE0_clEvENKUlvE1_clEvEUlN3c104HalfEE_St5arrayIPcLm2EELi4E23TrivialOffsetCalculatorILi1EjESD_NS0_6memory15LoadWithoutCastENSE_16StoreWithoutCastEEEviT_T0_T2_T3_T4_T5_,(.L_x_13331 - _ZN2at6native27unrolled_elementwise_kernelIZZZNS0_17log10_kernel_cudaERNS_18TensorIteratorBaseEENKUlvE0_clEvENKUlvE1_clEvEUlN3c104HalfEE_St5arrayIPcLm2EELi4E23TrivialOffsetCalculatorILi1EjESD_NS0_6memory15LoadWithoutCastENSE_16StoreWithoutCastEEEviT_T0_T2_T3_T4_T5_)
        .other          _ZN2at6native27unrolled_elementwise_kernelIZZZNS0_17log10_kernel_cudaERNS_18TensorIteratorBaseEENKUlvE0_clEvENKUlvE1_clEvEUlN3c104HalfEE_St5arrayIPcLm2EELi4E23TrivialOffsetCalculatorILi1EjESD_NS0_6memory15LoadWithoutCastENSE_16StoreWithoutCastEEEviT_T0_T2_T3_T4_T5_,@"STO_CUDA_ENTRY STV_DEFAULT"
_ZN2at6native27unrolled_elementwise_kernelIZZZNS0_17log10_kernel_cudaERNS_18TensorIteratorBaseEENKUlvE0_clEvENKUlvE1_clEvEUlN3c104HalfEE_St5arrayIPcLm2EELi4E23TrivialOffsetCalculatorILi1EjESD_NS0_6memory15LoadWithoutCastENSE_16StoreWithoutCastEEEviT_T0_T2_T3_T4_T5_:
.text._ZN2at6native27unrolled_elementwise_kernelIZZZNS0_17log10_kernel_cudaERNS_18TensorIteratorBaseEENKUlvE0_clEvENKUlvE1_clEvEUlN3c104HalfEE_St5arrayIPcLm2EELi4E23TrivialOffsetCalculatorILi1EjESD_NS0_6memory15LoadWithoutCastENSE_16StoreWithoutCastEEEviT_T0_T2_T3_T4_T5_:
        /* <DEDUP_REMOVED lines=11> */
[----:B------:R-:W-:-:S03]  /*00b0*/  @!P0 LEA R11, R0, R9, 0x9 ;  /* 0x00000009000b8211 */ /* 0x000fc600078e48ff */
        /* <DEDUP_REMOVED lines=8> */
[----:B------:R-:W-:Y:S02]  /*0140*/  PRMT R11, RZ, 0x7610, R11 ;  /* 0x00007610ff0b7816 */ /* 0x000fe4000000000b */
[----:B------:R-:W-:Y:S01]  /*0150*/  PRMT R18, RZ, 0x7610, R18 ;  /* 0x00007610ff127816 */ /* 0x000fe20000000012 */
[----:B-1----:R-:W-:-:S04]  /*0160*/  @!P1 IMAD.WIDE.U32 R14, R17, 0x2, R14 ;  /* 0x00000002110e9825 */ /* 0x002fc800078e000e */
[----:B------:R-:W-:Y:S01]  /*0170*/  @!P2 IMAD R17, R0, 0x200, R19 ;  /* 0x000002000011a824 */ /* 0x000fe200078e0213 */
[----:B------:R1:W3:Y:S03]  /*0180*/  @!P1 LDG.E.U16 R11, desc[UR4][R14.64] ;  /* 0x000000040e0b9981 */ /* 0x0002e6000c1e1500 */
[----:B0-----:R-:W-:-:S05]  /*0190*/  @!P2 IMAD.WIDE.U32 R6, R17, 0x2, R6 ;  /* 0x000000021106a825 */ /* 0x001fca00078e0006 */
[----:B------:R0:W4:Y:S01]  /*01a0*/  @!P2 LDG.E.U16 R18, desc[UR4][R6.64] ;  /* 0x000000040612a981 */ /* 0x000122000c1e1500 */
[----:B------:R-:W-:-:S04]  /*01b0*/  @!P2 IADD3 R19, R19, 0x80, RZ ;  /* 0x000000801313a810 */ /* 0x000fc80007ffe0ff */
        /* <DEDUP_REMOVED lines=18> */
[----:B--2---:R-:W-:-:S06]  /*02e0*/  @!P0 HADD2.F32 R10, -RZ, R10.H0_H0 ;  /* 0x2000000aff0a8230 */ /* 0x004fcc0000004100 */
[----:B------:R-:W0:Y:S01]  /*02f0*/  @!P0 MUFU.LG2 R10, R10 ;  /* 0x0000000a000a8308 */ /* 0x000e220000000c00 */
[----:B---3--:R-:W-:Y:S02]  /*0300*/  @!P2 HADD2.F32 R14, -RZ, R11.H0_H0 ;  /* 0x2000000bff0ea230 */ /* 0x008fe40000004100 */
[----:B0-----:R-:W-:-:S05]  /*0310*/  @!P0 FMUL.FTZ R11, R10, 0.30103000998497009277 ;  /* 0x3e9a209b0a0b8820 */ /* 0x001fca0000410000 */
[----:B------:R-:W0:Y:S01]  /*0320*/  @!P2 MUFU.LG2 R14, R14 ;  /* 0x0000000e000ea308 */ /* 0x000e220000000c00 */
[----:B------:R-:W-:Y:S01]  /*0330*/  @!P0 F2FP.F16.F32.PACK_AB R5, RZ, R11 ;  /* 0x0000000bff05823e */ /* 0x000fe200000000ff */
[----:B----4-:R-:W-:-:S04]  /*0340*/  @!P3 HADD2.F32 R18, -RZ, R18.H0_H0 ;  /* 0x20000012ff12b230 */ /* 0x010fc80000004100 */
[----:B------:R1:W-:Y:S02]  /*0350*/  @!P0 STG.E.U16 desc[UR4][R6.64], R5 ;  /* 0x0000000506008986 */ /* 0x0003e4000c101504 */
[----:B------:R-:W2:Y:S01]  /*0360*/  @!P3 MUFU.LG2 R18, R18 ;  /* 0x000000120012b308 */ /* 0x000ea20000000c00 */
[----:B0-----:R-:W-:-:S05]  /*0370*/  @!P2 FMUL.FTZ R14, R14, 0.30103000998497009277 ;  /* 0x3e9a209b0e0ea820 */ /* 0x001fca0000410000 */
[----:B------:R-:W-:Y:S01]  /*0380*/  @!P2 F2FP.F16.F32.PACK_AB R4, RZ, R14 ;  /* 0x0000000eff04a23e */ /* 0x000fe200000000ff */
[----:B--2---:R-:W-:-:S05]  /*0390*/  @!P3 FMUL.FTZ R18, R18, 0.30103000998497009277 ;  /* 0x3e9a209b1212b820 */ /* 0x004fca0000410000 */
[----:B------:R-:W-:Y:S01]  /*03a0*/  @!P3 F2FP.F16.F32.PACK_AB R3, RZ, R18 ;  /* 0x00000012ff03b23e */ /* 0x000fe200000000ff */
        /* <DEDUP_REMOVED lines=12> */
.L_x_9393:
[----:B------:R-:W-:Y:S05]  /*0470*/  BSYNC B0 ;  /* 0x0000000000007941 */ /* 0x000fea0003800000 */
.L_x_9392:
[----:B-----5:R-:W-:Y:S01]  /*0480*/  @!P1 HADD2.F32 R8, -RZ, R8.H0_H0 ;  /* 0x20000008ff089230 */ /* 0x020fe20000004100 */
[----:B------:R-:W-:-:S05]  /*0490*/  ISETP.GE.AND P0, PT, R9, R2, PT ;  /* 0x000000020900720c */ /* 0x000fca0003f06270 */
[----:B------:R-:W1:Y:S08]  /*04a0*/  @!P1 MUFU.LG2 R8, R8 ;  /* 0x0000000800089308 */ /* 0x000e700000000c00 */
[----:B------:R-:W-:Y:S05]  /*04b0*/  @P0 EXIT ;  /* 0x000000000000094d */ /* 0x000fea0003800000 */
[----:B0-----:R-:W0:Y:S01]  /*04c0*/  LDC.64 R2, c[0x0][0x218] ;  /* 0x00008600ff027b82 */ /* 0x001e220000000a00 */
[----:B-1----:R-:W-:Y:S01]  /*04d0*/  @!P1 FMUL.FTZ R8, R8, 0.30103000998497009277 ;  /* 0x3e9a209b08089820 */ /* 0x002fe20000410000 */
[----:B------:R-:W-:-:S04]  /*04e0*/  IMAD R9, R0, 0x200, R9 ;  /* 0x0000020000097824 */ /* 0x000fc800078e0209 */
[----:B------:R-:W-:Y:S01]  /*04f0*/  @!P1 F2FP.F16.F32.PACK_AB R4, RZ, R8 ;  /* 0x00000008ff04923e */ /* 0x000fe200000000ff */
[----:B0-----:R-:W-:-:S05]  /*0500*/  IMAD.WIDE.U32 R2, R9, 0x2, R2 ;  /* 0x0000000209027825 */ /* 0x001fca00078e0002 */
[----:B------:R-:W-:Y:S01]  /*0510*/  STG.E.U16 desc[UR4][R2.64], R4 ;  /* 0x0000000402007986 */ /* 0x000fe2000c101504 */
[----:B------:R-:W-:Y:S05]  /*0520*/  EXIT ;  /* 0x000000000000794d */ /* 0x000fea0003800000 */
.L_x_9394:
        /* <DEDUP_REMOVED lines=13> */
.L_x_13331:


//--------------------- .text._ZN2at6native29vectorized_elementwise_kernelILi2EZZZNS0_17log10_kernel_cudaERNS_18TensorIteratorBaseEENKUlvE0_clEvENKUlvE1_clEvEUlN3c104HalfEE_St5arrayIPcLm2EEEEviT0_T1_ --------------------------
	.section	.text._ZN2at6native29vectorized_elementwise_kernelILi2EZZZNS0_17log10_kernel_cudaERNS_18TensorIteratorBaseEENKUlvE0_clEvENKUlvE1_clEvEUlN3c104HalfEE_St5arrayIPcLm2EEEEviT0_T1_,"ax",@progbits
	.align	128
        .global         _ZN2at6native29vectorized_elementwise_kernelILi2EZZZNS0_17log10_kernel_cudaERNS_18TensorIteratorBaseEENKUlvE0_clEvENKUlvE1_clEvEUlN3c104HalfEE_St5arrayIPcLm2EEEEviT0_T1_
        .type           _ZN2at6native29vectorized_elementwise_kernelILi2EZZZNS0_17log10_kernel_cudaERNS_18TensorIteratorBaseEENKUlvE0_clEvENKUlvE1_clEvEUlN3c104HalfEE_St5arrayIPcLm2EEEEviT0_T1_,@function
        .size           _ZN2at6native29vectorized_elementwise_kernelILi2EZZZNS0_17log10_kernel_cudaERNS_18TensorIteratorBaseEENKUlvE0_clEvENKUlvE1_clEvEUlN3c104HalfEE_St5arrayIPcLm2EEEEviT0_T1_,(.L_x_13332 - _ZN2at6native29vectorized_elementwise_kernelILi2EZZZNS0_17log10_kernel_cudaERNS_18TensorIteratorBaseEENKUlvE0_clEvENKUlvE1_clEvEUlN3c104HalfEE_St5arrayIPcLm2EEEEviT0_T1_)
        .other          _ZN2at6native29vectorized_elementwise_kernelILi2EZZZNS0_17log10_kernel_cudaERNS_18TensorIteratorBaseEENKUlvE0_clEvENKUlvE1_clEvEUlN3c104HalfEE_St5arrayIPcLm2EEEEviT0_T1_,@"STO_CUDA_ENTRY STV_DEFAULT"
_ZN2at6native29vectorized_elementwise_kernelILi2EZZZNS0_17log10_kernel_cudaERNS_18TensorIteratorBaseEENKUlvE0_clEvENKUlvE1_clEvEUlN3c104HalfEE_St5arrayIPcLm2EEEEviT0_T1_:
.text._ZN2at6native29vectorized_elementwise_kernelILi2EZZZNS0_17log10_kernel_cudaERNS_18TensorIteratorBaseEENKUlvE0_clEvENKUlvE1_clEvEUlN3c104HalfEE_St5arrayIPcLm2EEEEviT0_T1_:
        /* <DEDUP_REMOVED lines=23> */
[----:B------:R-:W0:Y:S01]  /*0170*/  MUFU.LG2 R3, R3 ;  /* 0x0000000300037308 */ /* 0x000e220000000c00 */
[--C-:B----4-:R-:W-:Y:S02]  /*0180*/  HADD2.F32 R9, -RZ, R10.reuse.H0_H0 ;  /* 0x2000000aff097230 */ /* 0x110fe40000004100 */
[----:B------:R-:W-:-:S02]  /*0190*/  HADD2.F32 R10, -RZ, R10.H1_H1 ;  /* 0x3000000aff0a7230 */ /* 0x000fc40000004100 */
[--C-:B-----5:R-:W-:Y:S02]  /*01a0*/  HADD2.F32 R11, -RZ, R12.reuse.H0_H0 ;  /* 0x2000000cff0b7230 */ /* 0x120fe40000004100 */
[----:B------:R-:W-:Y:S01]  /*01b0*/  HADD2.F32 R12, -RZ, R12.H1_H1 ;  /* 0x3000000cff0c7230 */ /* 0x000fe20000004100 */
[----:B------:R-:W1:Y:S08]  /*01c0*/  MUFU.LG2 R6, R6 ;  /* 0x0000000600067308 */ /* 0x000e700000000c00 */
[----:B------:R-:W2:Y:S01]  /*01d0*/  MUFU.LG2 R11, R11 ;  /* 0x0000000b000b7308 */ /* 0x000ea20000000c00 */
[----:B0-----:R-:W-:-:S07]  /*01e0*/  FMUL.FTZ R3, R3, 0.30103000998497009277 ;  /* 0x3e9a209b03037820 */ /* 0x001fce0000410000 */
[----:B------:R-:W0:Y:S01]  /*01f0*/  MUFU.LG2 R7, R7 ;  /* 0x0000000700077308 */ /* 0x000e220000000c00 */
[----:B-1----:R-:W-:-:S05]  /*0200*/  FMUL.FTZ R6, R6, 0.30103000998497009277 ;  /* 0x3e9a209b06067820 */ /* 0x002fca0000410000 */
[----:B------:R-:W-:Y:S02]  /*0210*/  F2FP.F16.F32.PACK_AB R3, R6, R3 ;  /* 0x000000030603723e */ /* 0x000fe400000000ff */
[----:B------:R-:W1:Y:S01]  /*0220*/  MUFU.LG2 R8, R8 ;  /* 0x0000000800087308 */ /* 0x000e620000000c00 */
[----:B--2---:R-:W-:Y:S02]  /*0230*/  FMUL.FTZ R0, R11, 0.30103000998497009277 ;  /* 0x3e9a209b0b007820 */ /* 0x004fe40000410000 */
[----:B------:R-:W-:Y:S05]  /*0240*/  STG.E desc[UR4][R4.64], R3 ;  /* 0x0000000304007986 */ /* 0x000fea000c101904 */
[----:B------:R-:W2:Y:S01]  /*0250*/  MUFU.LG2 R9, R9 ;  /* 0x0000000900097308 */ /* 0x000ea20000000c00 */
[----:B0-----:R-:W-:-:S07]  /*0260*/  FMUL.FTZ R7, R7, 0.30103000998497009277 ;  /* 0x3e9a209b07077820 */ /* 0x001fce0000410000 */
[----:B------:R-:W0:Y:S01]  /*0270*/  MUFU.LG2 R10, R10 ;  /* 0x0000000a000a7308 */ /* 0x000e220000000c00 */
[----:B-1----:R-:W-:-:S05]  /*0280*/  FMUL.FTZ R8, R8, 0.30103000998497009277 ;  /* 0x3e9a209b08087820 */ /* 0x002fca0000410000 */
[----:B------:R-:W-:Y:S02]  /*0290*/  F2FP.F16.F32.PACK_AB R7, R8, R7 ;  /* 0x000000070807723e */ /* 0x000fe400000000ff */
[----:B------:R-:W1:Y:S01]  /*02a0*/  MUFU.LG2 R12, R12 ;  /* 0x0000000c000c7308 */ /* 0x000e620000000c00 */
[----:B--2---:R-:W-:Y:S02]  /*02b0*/  FMUL.FTZ R9, R9, 0.30103000998497009277 ;  /* 0x3e9a209b09097820 */ /* 0x004fe40000410000 */
[----:B------:R-:W-:Y:S01]  /*02c0*/  STG.E desc[UR4][R4.64+0x200], R7 ;  /* 0x0002000704007986 */ /* 0x000fe2000c101904 */
[----:B0-----:R-:W-:-:S05]  /*02d0*/  FMUL.FTZ R10, R10, 0.30103000998497009277 ;  /* 0x3e9a209b0a0a7820 */ /* 0x001fca0000410000 */
[----:B------:R-:W-:Y:S01]  /*02e0*/  F2FP.F16.F32.PACK_AB R9, R10, R9 ;  /* 0x000000090a09723e */ /* 0x000fe200000000ff */
[----:B-1----:R-:W-:-:S04]  /*02f0*/  FMUL.FTZ R11, R12, 0.30103000998497009277 ;  /* 0x3e9a209b0c0b7820 */ /* 0x002fc80000410000 */
[----:B------:R-:W-:Y:S01]  /*0300*/  STG.E desc[UR4][R4.64+0x400], R9 ;  /* 0x0004000904007986 */ /* 0x000fe2000c101904 */
[----:B------:R-:W-:-:S05]  /*0310*/  F2FP.F16.F32.PACK_AB R11, R11, R0 ;  /* 0x000000000b0b723e */ /* 0x000fca00000000ff */
[----:B------:R-:W-:Y:S01]  /*0320*/  STG.E desc[UR4][R4.64+0x600], R11 ;  /* 0x0006000b04007986 */ /* 0x000fe2000c101904 */
[----:B------:R-:W-:Y:S05]  /*0330*/  EXIT ;  /* 0x000000000000794d */ /* 0x000fea0003800000 */
.L_x_9395:
[----:B------:R-:W0:Y:S01]  /*0340*/  S2R R21, SR_TID.X ;  /* 0x0000000000157919 */ /* 0x000e220000002100 */
[----:B------:R-:W-:Y:S02]  /*0350*/  PRMT R20, RZ, 0x7610, R20 ;  /* 0x00007610ff147816 */ /* 0x000fe40000000014 */
        /* <DEDUP_REMOVED lines=20> */
[----:B------:R-:W-:Y:S01]  /*04a0*/  @!P4 IADD3 R23, R23, 0x80, RZ ;  /* 0x000000801717c810 */ /* 0x000fe20007ffe0ff */
[----:B------:R-:W4:Y:S03]  /*04b0*/  @!P4 LDC.64 R28, c[0x0][0x220] ;  /* 0x00008800ff1ccb82 */ /* 0x000f260000000a00 */
[----:B------:R-:W-:-:S13]  /*04c0*/  ISETP.GE.AND P3, PT, R23, R2, PT ;  /* 0x000000021700720c */ /* 0x000fda0003f66270 */
[----:B------:R-:W-:Y:S01]  /*04d0*/  @!P3 IMAD.IADD R26, R0, 0x1, R23 ;  /* 0x00000001001ab824 */ /* 0x000fe200078e0217 */
[----:B------:R-:W-:Y:S01]  /*04e0*/  @!P3 IADD3 R23, R23, 0x80, RZ ;  /* 0x000000801717b810 */ /* 0x000fe20007ffe0ff */
[----:B0-----:R-:W-:Y:S01]  /*04f0*/  @!P5 IMAD.WIDE.U32 R12, R14, 0x2, R12 ;  /* 0x000000020e0cd825 */ /* 0x001fe200078e000c */
[----:B------:R-:W-:Y:S01]  /*0500*/  PRMT R22, RZ, 0x7610, R22 ;  /* 0x00007610ff167816 */ /* 0x000fe20000000016 */
[----:B------:R-:W0:Y:S01]  /*0510*/  @!P3 LDC.64 R18, c[0x0][0x220] ;  /* 0x00008800ff12bb82 */ /* 0x000e220000000a00 */
[----:B------:R-:W-:Y:S01]  /*0520*/  ISETP.GE.AND P2, PT, R23, R2, PT ;  /* 0x000000021700720c */ /* 0x000fe20003f46270 */
[----:B----4-:R-:W-:-:S03]  /*0530*/  @!P4 IMAD.WIDE.U32 R28, R15, 0x2, R28 ;  /* 0x000000020f1cc825 */ /* 0x010fc600078e001c */
[----:B------:R4:W5:Y:S09]  /*0540*/  @!P5 LDG.E.U16 R22, desc[UR4][R12.64] ;  /* 0x000000040c16d981 */ /* 0x000972000c1e1500 */
[----:B------:R-:W-:Y:S01]  /*0550*/  @!P2 IMAD.IADD R27, R0, 0x1, R23 ;  /* 0x00000001001ba824 */ /* 0x000fe200078e0217 */
[----:B------:R-:W-:Y:S01]  /*0560*/  @!P2 IADD3 R23, R23, 0x80, RZ ;  /* 0x000000801717a810 */ /* 0x000fe20007ffe0ff */
[----:B-1----:R-:W1:Y:S03]  /*0570*/  @!P2 LDC.64 R16, c[0x0][0x220] ;  /* 0x00008800ff10ab82 */ /* 0x002e660000000a00 */
[----:B------:R-:W-:-:S13]  /*0580*/  ISETP.GE.AND P1, PT, R23, R2, PT ;  /* 0x000000021700720c */ /* 0x000fda0003f26270 */
[----:B------:R-:W-:Y:S01]  /*0590*/  @!P1 IADD3 R25, R0, R23, RZ ;  /* 0x0000001700199210 */ /* 0x000fe20007ffe0ff */
[----:B------:R-:W-:Y:S01]  /*05a0*/  @!P1 VIADD R23, R23, 0x80 ;  /* 0x0000008017179836 */ /* 0x000fe20000000000 */
[----:B----4-:R-:W4:Y:S04]  /*05b0*/  @!P1 LDC.64 R12, c[0x0][0x220] ;  /* 0x00008800ff0c9b82 */ /* 0x010f280000000a00 */
[----:B------:R-:W-:-:S13]  /*05c0*/  ISETP.GE.AND P6, PT, R23, R2, PT ;  /* 0x000000021700720c */ /* 0x000fda0003fc6270 */
[----:B------:R-:W4:Y:S01]  /*05d0*/  @!P6 LDC.64 R14, c[0x0][0x220] ;  /* 0x00008800ff0eeb82 */ /* 0x000f220000000a00 */
[----:B------:R-:W-:Y:S01]  /*05e0*/  @!P6 IADD3 R23, R0, R23, RZ ;  /* 0x000000170017e210 */ /* 0x000fe20007ffe0ff */
[----:B0-----:R-:W-:Y:S01]  /*05f0*/  @!P3 IMAD.WIDE.U32 R18, R26, 0x2, R18 ;  /* 0x000000021a12b825 */ /* 0x001fe200078e0012 */
[----:B------:R-:W-:Y:S02]  /*0600*/  PRMT R24, RZ, 0x7610, R24 ;  /* 0x00007610ff187816 */ /* 0x000fe40000000018 */
[----:B------:R-:W-:Y:S01]  /*0610*/  PRMT R26, RZ, 0x7610, R26 ;  /* 0x00007610ff1a7816 */ /* 0x000fe2000000001a */
[----:B-1----:R-:W-:Y:S01]  /*0620*/  @!P2 IMAD.WIDE.U32 R16, R27, 0x2, R16 ;  /* 0x000000021b10a825 */ /* 0x002fe200078e0010 */
[----:B------:R-:W-:Y:S02]  /*0630*/  PRMT R27, RZ, 0x7610, R27 ;  /* 0x00007610ff1b7816 */ /* 0x000fe4000000001b */
[----:B------:R-:W5:Y:S01]  /*0640*/  @!P4 LDG.E.U16 R24, desc[UR4][R28.64] ;  /* 0x000000041c18c981 */ /* 0x000f62000c1e1500 */
[----:B----4-:R-:W-:Y:S01]  /*0650*/  @!P1 IMAD.WIDE.U32 R12, R25, 0x2, R12 ;  /* 0x00000002190c9825 */ /* 0x010fe200078e000c */
[----:B------:R-:W-:-:S02]  /*0660*/  PRMT R25, RZ, 0x7610, R25 ;  /* 0x00007610ff197816 */ /* 0x000fc40000000019 */
[----:B------:R0:W4:Y:S04]  /*0670*/  @!P3 LDG.E.U16 R26, desc[UR4][R18.64] ;  /* 0x00000004121ab981 */ /* 0x000128000c1e1500 */
[----:B------:R-:W4:Y:S04]  /*0680*/  @!P2 LDG.E.U16 R27, desc[UR4][R16.64] ;  /* 0x00000004101ba981 */ /* 0x000f28000c1e1500 */
[----:B------:R1:W4:Y:S01]  /*0690*/  @!P1 LDG.E.U16 R25, desc[UR4][R12.64] ;  /* 0x000000040c199981 */ /* 0x000322000c1e1500 */
[----:B------:R-:W-:Y:S01]  /*06a0*/  @!P6 IMAD.WIDE.U32 R14, R23, 0x2, R14 ;  /* 0x00000002170ee825 */ /* 0x000fe200078e000e */
[----:B------:R-:W-:-:S06]  /*06b0*/  PRMT R23, RZ, 0x7610, R23 ;  /* 0x00007610ff177816 */ /* 0x000fcc0000000017 */
[----:B------:R3:W4:Y:S01]  /*06c0*/  @!P6 LDG.E.U16 R23, desc[UR4][R14.64] ;  /* 0x000000040e17e981 */ /* 0x000722000c1e1500 */
[----:B0-----:R-:W-:-:S04]  /*06d0*/  IADD3 R19, R21, 0x80, RZ ;  /* 0x0000008015137810 */ /* 0x001fc80007ffe0ff */
[----:B------:R-:W-:Y:S02]  /*06e0*/  ISETP.GE.AND P6, PT, R19, R2, PT ;  /* 0x000000021300720c */ /* 0x000fe40003fc6270 */
[C---:B-1----:R-:W-:Y:S01]  /*06f0*/  IADD3 R13, R21.reuse, 0x180, RZ ;  /* 0x00000180150d7810 */ /* 0x042fe20007ffe0ff */
[----:B------:R-:W-:-:S03]  /*0700*/  VIADD R17, R21, 0x100 ;  /* 0x0000010015117836 */ /* 0x000fc60000000000 */
[-C--:B------:R-:W-:Y:S02]  /*0710*/  ISETP.GE.AND P2, PT, R13, R2.reuse, PT ;  /* 0x000000020d00720c */ /* 0x080fe40003f46270 */
[----:B------:R-:W-:Y:S02]  /*0720*/  IADD3 R13, R21, 0x200, RZ ;  /* 0x00000200150d7810 */ /* 0x000fe40007ffe0ff */
[-C--:B------:R-:W-:Y:S02]  /*0730*/  ISETP.GE.AND P1, PT, R17, R2.reuse, PT ;  /* 0x000000021100720c */ /* 0x080fe40003f26270 */
[----:B------:R-:W-:Y:S01]  /*0740*/  ISETP.GE.AND P3, PT, R13, R2, PT ;  /* 0x000000020d00720c */ /* 0x000fe20003f66270 */
[C---:B------:R-:W-:Y:S01]  /*0750*/  VIADD R13, R21.reuse, 0x280 ;  /* 0x00000280150d7836 */ /* 0x040fe20000000000 */
[----:B------:R-:W-:-:S04]  /*0760*/  IADD3 R17, R21, 0x300, RZ ;  /* 0x0000030015117810 */ /* 0x000fc80007ffe0ff */
[-C--:B------:R-:W-:Y:S02]  /*0770*/  ISETP.GE.AND P5, PT, R17, R2.reuse, PT ;  /* 0x000000021100720c */ /* 0x080fe40003fa6270 */
[----:B------:R-:W-:Y:S02]  /*0780*/  ISETP.GE.AND P4, PT, R13, R2, PT ;  /* 0x000000020d00720c */ /* 0x000fe40003f86270 */
[----:B------:R-:W-:Y:S01]  /*0790*/  IADD3 R29, R21, 0x380, RZ ;  /* 0x00000380151d7810 */ /* 0x000fe20007ffe0ff */
[----:B------:R-:W-:Y:S04]  /*07a0*/  BSSY B0, `(.L_x_9396) ;  /* 0x0000053000007945 */ /* 0x000fe80003800000 */
[----:B------:R-:W-:Y:S01]  /*07b0*/  BSSY B1, `(.L_x_9397) ;  /* 0x000004b000017945 */ /* 0x000fe20003800000 */
[----:B---3--:R-:W-:-:S04]  /*07c0*/  @!P6 HADD2.F32 R12, -RZ, R3.H0_H0 ;  /* 0x20000003ff0ce230 */ /* 0x008fc80000004100 */
[----:B------:R0:W1:Y:S01]  /*07d0*/  @!P6 MUFU.LG2 R15, R12 ;  /* 0x0000000c000fe308 */ /* 0x0000620000000c00 */
[----:B--2---:R-:W-:Y:S01]  /*07e0*/  @!P0 HADD2.F32 R16, -RZ, R20.H0_H0 ;  /* 0x20000014ff108230 */ /* 0x004fe20000004100 */
[----:B0-----:R-:W0:Y:S06]  /*07f0*/  @!P0 LDC.64 R12, c[0x0][0x218] ;  /* 0x00008600ff0c8b82 */ /* 0x001e2c0000000a00 */
[----:B------:R-:W2:Y:S01]  /*0800*/  @!P0 MUFU.LG2 R16, R16 ;  /* 0x0000001000108308 */ /* 0x000ea20000000c00 */
[----:B-1----:R-:W-:-:S05]  /*0810*/  @!P6 FMUL.FTZ R17, R15, 0.30103000998497009277 ;  /* 0x3e9a209b0f11e820 */ /* 0x002fca0000410000 */
[----:B------:R-:W-:Y:S02]  /*0820*/  @!P6 F2FP.F16.F32.PACK_AB R4, RZ, R17 ;  /* 0x00000011ff04e23e */ /* 0x000fe400000000ff */
[----:B------:R-:W-:Y:S01]  /*0830*/  ISETP.GE.AND P6, PT, R29, R2, PT ;  /* 0x000000021d00720c */ /* 0x000fe20003fc6270 */
[----:B-----5:R-:W-:Y:S02]  /*0840*/  @!P1 HADD2.F32 R3, -RZ, R22.H0_H0 ;  /* 0x20000016ff039230 */ /* 0x020fe40000004100 */
[----:B--2---:R-:W-:-:S04]  /*0850*/  @!P0 FMUL.FTZ R18, R16, 0.30103000998497009277 ;  /* 0x3e9a209b10128820 */ /* 0x004fc80000410000 */
[----:B------:R-:W1:Y:S01]  /*0860*/  @!P1 MUFU.LG2 R3, R3 ;  /* 0x0000000300039308 */ /* 0x000e620000000c00 */
[----:B------:R-:W-:Y:S01]  /*0870*/  @!P0 F2FP.F16.F32.PACK_AB R11, RZ, R18 ;  /* 0x00000012ff0b823e */ /* 0x000fe200000000ff */
[----:B-1----:R-:W-:-:S05]  /*0880*/  @!P1 FMUL.FTZ R3, R3, 0.30103000998497009277 ;  /* 0x3e9a209b03039820 */ /* 0x002fca0000410000 */
[----:B------:R-:W-:Y:S01]  /*0890*/  @!P1 F2FP.F16.F32.PACK_AB R5, RZ, R3 ;  /* 0x00000003ff05923e */ /* 0x000fe200000000ff */
[----:B------:R-:W-:Y:S02]  /*08a0*/  @!P2 HADD2.F32 R14, -RZ, R24.H0_H0 ;  /* 0x20000018ff0ea230 */ /* 0x000fe40000004100 */
[----:B----4-:R-:W-:Y:S02]  /*08b0*/  @!P3 HADD2.F32 R15, -RZ, R26.H0_H0 ;  /* 0x2000001aff0fb230 */ /* 0x010fe40000004100 */
[----:B------:R-:W-:Y:S02]  /*08c0*/  @!P4 HADD2.F32 R17, -RZ, R27.H0_H0 ;  /* 0x2000001bff11c230 */ /* 0x000fe40000004100 */
[----:B------:R-:W-:Y:S02]  /*08d0*/  @!P0 IMAD.IADD R27, R0, 0x1, R21 ;  /* 0x00000001001b8824 */ /* 0x000fe400078e0215 */
[----:B------:R-:W-:Y:S01]  /*08e0*/  @!P5 HADD2.F32 R25, -RZ, R25.H0_H0 ;  /* 0x20000019ff19d230 */ /* 0x000fe20000004100 */
[----:B------:R-:W1:Y:S01]  /*08f0*/  @!P2 MUFU.LG2 R14, R14 ;  /* 0x0000000e000ea308 */ /* 0x000e620000000c00 */
[----:B0-----:R-:W-:-:S04]  /*0900*/  @!P0 IMAD.WIDE.U32 R12, R27, 0x2, R12 ;  /* 0x000000021b0c8825 */ /* 0x001fc800078e000c */
[----:B------:R-:W-:-:S03]  /*0910*/  @!P6 HADD2.F32 R23, -RZ, R23.H0_H0 ;  /* 0x20000017ff17e230 */ /* 0x000fc60000004100 */
[----:B------:R-:W0:Y:S01]  /*0920*/  @!P3 MUFU.LG2 R15, R15 ;  /* 0x0000000f000fb308 */ /* 0x000e220000000c00 */
[----:B------:R-:W-:Y:S01]  /*0930*/  @!P0 MOV R21, R19 ;  /* 0x0000001300158202 */ /* 0x000fe20000000f00 */
        /* <DEDUP_REMOVED lines=9> */
[----:B------:R-:W-:Y:S02]  /*09d0*/  @!P2 F2FP.F16.F32.PACK_AB R6, RZ, R14 ;  /* 0x0000000eff06a23e */ /* 0x000fe400000000ff */
[----:B------:R-:W-:Y:S01]  /*09e0*/  @!P3 F2FP.F16.F32.PACK_AB R7, RZ, R15 ;  /* 0x0000000fff07b23e */ /* 0x000fe200000000ff */
[----:B-----5:R-:W-:Y:S01]  /*09f0*/  @!P6 FMUL.FTZ R3, R23, 0.30103000998497009277 ;  /* 0x3e9a209b1703e820 */ /* 0x020fe20000410000 */
[----:B------:R-:W-:Y:S02]  /*0a00*/  @!P4 F2FP.F16.F32.PACK_AB R8, RZ, R17 ;  /* 0x00000011ff08c23e */ /* 0x000fe400000000ff */
[----:B------:R-:W-:Y:S02]  /*0a10*/  @!P5 F2FP.F16.F32.PACK_AB R9, RZ, R16 ;  /* 0x00000010ff09d23e */ /* 0x000fe400000000ff */
[----:B------:R-:W-:Y:S01]  /*0a20*/  @!P6 F2FP.F16.F32.PACK_AB R10, RZ, R3 ;  /* 0x00000003ff0ae23e */ /* 0x000fe200000000ff */
        /* <DEDUP_REMOVED lines=13> */
.L_x_9398:
[----:B------:R-:W-:-:S13]  /*0b00*/  ISETP.GE.AND P0, PT, R21, R2, PT ;  /* 0x000000021500720c */ /* 0x000fda0003f06270 */
[----:B------:R-:W-:Y:S05]  /*0b10*/  @P0 BRA `(.L_x_9400) ;  /* 0x0000000000300947 */ /* 0x000fea0003800000 */
[----:B0-----:R-:W0:Y:S01]  /*0b20*/  LDC.64 R4, c[0x0][0x218] ;  /* 0x00008600ff047b82 */ /* 0x001e220000000a00 */
[----:B------:R-:W-:Y:S01]  /*0b30*/  IMAD.IADD R3, R0, 0x1, R21 ;  /* 0x0000000100037824 */ /* 0x000fe200078e0215 */
[----:B------:R-:W-:-:S03]  /*0b40*/  IADD3 R21, R21, 0x80, RZ ;  /* 0x0000008015157810 */ /* 0x000fc60007ffe0ff */
[----:B0-----:R-:W-:-:S05]  /*0b50*/  IMAD.WIDE.U32 R4, R3, 0x2, R4 ;  /* 0x0000000203047825 */ /* 0x001fca00078e0004 */
[----:B------:R1:W-:Y:S02]  /*0b60*/  STG.E.U16 desc[UR4][R4.64], R6 ;  /* 0x0000000604007986 */ /* 0x0003e4000c101504 */
.L_x_9399:
[----:B------:R-:W-:-:S13]  /*0b70*/  ISETP.GE.AND P0, PT, R21, R2, PT ;  /* 0x000000021500720c */ /* 0x000fda0003f06270 */
[----:B------:R-:W-:Y:S05]  /*0b80*/  @P0 BRA `(.L_x_9401) ;  /* 0x0000000000340947 */ /* 0x000fea0003800000 */
[----:B01----:R-:W0:Y:S01]  /*0b90*/  LDC.64 R4, c[0x0][0x218] ;  /* 0x00008600ff047b82 */ /* 0x003e220000000a00 */
[----:B------:R-:W-:Y:S01]  /*0ba0*/  IADD3 R3, R0, R21, RZ ;  /* 0x0000001500037210 */ /* 0x000fe20007ffe0ff */
[----:B------:R-:W-:-:S04]  /*0bb0*/  VIADD R21, R21, 0x80 ;  /* 0x0000008015157836 */ /* 0x000fc80000000000 */
[----:B0-----:R-:W-:-:S05]  /*0bc0*/  IMAD.WIDE.U32 R4, R3, 0x2, R4 ;  /* 0x0000000203047825 */ /* 0x001fca00078e0004 */
[----:B------:R1:W-:Y:S02]  /*0bd0*/  STG.E.U16 desc[UR4][R4.64], R7 ;  /* 0x0000000704007986 */ /* 0x0003e4000c101504 */
.L_x_9400:
        /* <DEDUP_REMOVED lines=8> */
.L_x_9401:
[----:B------:R-:W-:Y:S05]  /*0c60*/  BSYNC B1 ;  /* 0x0000000000017941 */ /* 0x000fea0003800000 */
.L_x_9397:
[----:B------:R-:W-:-:S13]  /*0c70*/  ISETP.GE.AND P0, PT, R21, R2, PT ;  /* 0x000000021500720c */ /* 0x000fda0003f06270 */
[----:B012---:R-:W0:Y:S01]  /*0c80*/  @!P0 LDC.64 R4, c[0x0][0x218] ;  /* 0x00008600ff048b82 */ /* 0x007e220000000a00 */
[----:B------:R-:W-:Y:S01]  /*0c90*/  @!P0 IMAD.IADD R3, R0, 0x1, R21 ;  /* 0x0000000100038824 */ /* 0x000fe200078e0215 */
[----:B------:R-:W-:-:S03]  /*0ca0*/  @!P0 IADD3 R21, R21, 0x80, RZ ;  /* 0x0000008015158810 */ /* 0x000fc60007ffe0ff */
[----:B0-----:R-:W-:-:S05]  /*0cb0*/  @!P0 IMAD.WIDE.U32 R4, R3, 0x2, R4 ;  /* 0x0000000203048825 */ /* 0x001fca00078e0004 */
[----:B------:R2:W-:Y:S02]  /*0cc0*/  @!P0 STG.E.U16 desc[UR4][R4.64], R9 ;  /* 0x0000000904008986 */ /* 0x0005e4000c101504 */
.L_x_9402:
[----:B------:R-:W-:Y:S05]  /*0cd0*/  BSYNC B0 ;  /* 0x0000000000007941 */ /* 0x000fea0003800000 */
.L_x_9396:
        /* <DEDUP_REMOVED lines=8> */
.L_x_9403:
        /* <DEDUP_REMOVED lines=10> */
.L_x_13332:


//--------------------- .text._ZN2at6native29vectorized_elementwise_kernelILi4EZZZNS0_17log10_kernel_cudaERNS_18TensorIteratorBaseEENKUlvE0_clEvENKUlvE1_clEvEUlN3c104HalfEE_St5arrayIPcLm2EEEEviT0_T1_ --------------------------
	.section	.text._ZN2at6native29vectorized_elementwise_kernelILi4EZZZNS0_17log10_kernel_cudaERNS_18TensorIteratorBaseEENKUlvE0_clEvENKUlvE1_clEvEUlN3c104HalfEE_St5arrayIPcLm2EEEEviT0_T1_,"ax",@progbits
	.align	128
        .global         _ZN2at6native29vectorized_elementwise_kernelILi4EZZZNS0_17log10_kernel_cudaERNS_18TensorIteratorBaseEENKUlvE0_clEvENKUlvE1_clEvEUlN3c104HalfEE_St5arrayIPcLm2EEEEviT0_T1_
        .type           _ZN2at6native29vectorized_elementwise_kernelILi4EZZZNS0_17log10_kernel_cudaERNS_18TensorIteratorBaseEENKUlvE0_clEvENKUlvE1_clEvEUlN3c104HalfEE_St5arrayIPcLm2EEEEviT0_T1_,@function
        .size           _ZN2at6native29vectorized_elementwise_kernelILi4EZZZNS0_17log10_kernel_cudaERNS_18TensorIteratorBaseEENKUlvE0_clEvENKUlvE1_clEvEUlN3c104HalfEE_St5arrayIPcLm2EEEEviT0_T1_,(.L_x_13333 - _ZN2at6native29vectorized_elementwise_kernelILi4EZZZNS0_17log10_kernel_cudaERNS_18TensorIteratorBaseEENKUlvE0_clEvENKUlvE1_clEvEUlN3c104HalfEE_St5arrayIPcLm2EEEEviT0_T1_)
        .other          _ZN2at6native29vectorized_elementwise_kernelILi4EZZZNS0_17log10_kernel_cudaERNS_18TensorIteratorBaseEENKUlvE0_clEvENKUlvE1_clEvEUlN3c104HalfEE_St5arrayIPcLm2EEEEviT0_T1_,@"STO_CUDA_ENTRY STV_DEFAULT"
_ZN2at6native29vectorized_elementwise_kernelILi4EZZZNS0_17log10_kernel_cudaERNS_18TensorIteratorBaseEENKUlvE0_clEvENKUlvE1_clEvEUlN3c104HalfEE_St5arrayIPcLm2EEEEviT0_T1_:
.text._ZN2at6native29vectorized_elementwise_kernelILi4EZZZNS0_17log10_kernel_cudaERNS_18TensorIteratorBaseEENKUlvE0_clEvENKUlvE1_clEvEUlN3c104HalfEE_St5arrayIPcLm2EEEEviT0_T1_:
        /* <DEDUP_REMOVED lines=14> */
[----:B0-----:R-:W0:Y:S01]  /*00e0*/  LDC.64 R6, c[0x0][0x218] ;  /* 0x00008600ff067b82 */ /* 0x001e220000000a00 */
[--C-:B--2---:R-:W-:Y:S02]  /*00f0*/  HADD2.F32 R5, -RZ, R10.reuse.H0_H0 ;  /* 0x2000000aff057230 */ /* 0x104fe40000004100 */
[----:B------:R-:W-:Y:S02]  /*0100*/  HADD2.F32 R8, -RZ, R10.H1_H1 ;  /* 0x3000000aff087230 */ /* 0x000fe40000004100 */
[----:B------:R-:W-:-:S02]  /*0110*/  HADD2.F32 R9, -RZ, R11.H0_H0 ;  /* 0x2000000bff097230 */ /* 0x000fc40000004100 */
[----:B------:R-:W-:Y:S01]  /*0120*/  HADD2.F32 R10, -RZ, R11.H1_H1 ;  /* 0x3000000bff0a7230 */ /* 0x000fe20000004100 */
[----:B------:R-:W1:Y:S01]  /*0130*/  MUFU.LG2 R5, R5 ;  /* 0x0000000500057308 */ /* 0x000e620000000c00 */
[--C-:B---3--:R-:W-:Y:S02]  /*0140*/  HADD2.F32 R11, -RZ, R2.reuse.H0_H0 ;  /* 0x20000002ff0b7230 */ /* 0x108fe40000004100 */
[----:B------:R-:W-:Y:S02]  /*0150*/  HADD2.F32 R12, -RZ, R2.H1_H1 ;  /* 0x30000002ff0c7230 */ /* 0x000fe40000004100 */
[--C-:B------:R-:W-:Y:S02]  /*0160*/  HADD2.F32 R13, -RZ, R3.reuse.H0_H0 ;  /* 0x20000003ff0d7230 */ /* 0x100fe40000004100 */
[----:B------:R-:W-:Y:S01]  /*0170*/  HADD2.F32 R14, -RZ, R3.H1_H1 ;  /* 0x30000003ff0e7230 */ /* 0x000fe20000004100 */
[----:B------:R-:W2:Y:S01]  /*0180*/  MUFU.LG2 R8, R8 ;  /* 0x0000000800087308 */ /* 0x000ea20000000c00 */
[----:B0-----:R-:W-:-:S04]  /*0190*/  IMAD.WIDE.U32 R2, R0, 0x2, R6 ;  /* 0x0000000200027825 */ /* 0x001fc800078e0006 */
[----:B------:R-:W-:-:S03]  /*01a0*/  IMAD.WIDE R2, R4, 0x8, R2 ;  /* 0x0000000804027825 */ /* 0x000fc600078e0202 */
[----:B------:R-:W0:Y:S01]  /*01b0*/  MUFU.LG2 R9, R9 ;  /* 0x0000000900097308 */ /* 0x000e220000000c00 */
[----:B-1----:R-:W-:-:S07]  /*01c0*/  FMUL.FTZ R5, R5, 0.30103000998497009277 ;  /* 0x3e9a209b05057820 */ /* 0x002fce0000410000 */
[----:B------:R-:W1:Y:S01]  /*01d0*/  MUFU.LG2 R10, R10 ;  /* 0x0000000a000a7308 */ /* 0x000e620000000c00 */
[----:B--2---:R-:W-:-:S05]  /*01e0*/  FMUL.FTZ R8, R8, 0.30103000998497009277 ;  /* 0x3e9a209b08087820 */ /* 0x004fca0000410000 */
[----:B------:R-:W-:Y:S02]  /*01f0*/  F2FP.F16.F32.PACK_AB R8, R8, R5 ;  /* 0x000000050808723e */ /* 0x000fe400000000ff */
[----:B------:R-:W2:Y:S01]  /*0200*/  MUFU.LG2 R11, R11 ;  /* 0x0000000b000b7308 */ /* 0x000ea20000000c00 */
[----:B0-----:R-:W-:-:S07]  /*0210*/  FMUL.FTZ R9, R9, 0.30103000998497009277 ;  /* 0x3e9a209b09097820 */ /* 0x001fce0000410000 */
[----:B------:R-:W0:Y:S01]  /*0220*/  MUFU.LG2 R12, R12 ;  /* 0x0000000c000c7308 */ /* 0x000e220000000c00 */
[----:B-1----:R-:W-:-:S05]  /*0230*/  FMUL.FTZ R10, R10, 0.30103000998497009277 ;  /* 0x3e9a209b0a0a7820 */ /* 0x002fca0000410000 */
[----:B------:R-:W-:Y:S02]  /*0240*/  F2FP.F16.F32.PACK_AB R9, R10, R9 ;  /* 0x000000090a09723e */ /* 0x000fe400000000ff */
[----:B------:R-:W1:Y:S01]  /*0250*/  MUFU.LG2 R13, R13 ;  /* 0x0000000d000d7308 */ /* 0x000e620000000c00 */
[----:B--2---:R-:W-:Y:S02]  /*0260*/  FMUL.FTZ R11, R11, 0.30103000998497009277 ;  /* 0x3e9a209b0b0b7820 */ /* 0x004fe40000410000 */
[----:B------:R-:W-:Y:S05]  /*0270*/  STG.E.64 desc[UR4][R2.64], R8 ;  /* 0x0000000802007986 */ /* 0x000fea000c101b04 */
[----:B------:R-:W2:Y:S01]  /*0280*/  MUFU.LG2 R14, R14 ;  /* 0x0000000e000e7308 */ /* 0x000ea20000000c00 */
[----:B0-----:R-:W-:-:S05]  /*0290*/  FMUL.FTZ R12, R12, 0.30103000998497009277 ;  /* 0x3e9a209b0c0c7820 */ /* 0x001fca0000410000 */
[----:B------:R-:W-:Y:S01]  /*02a0*/  F2FP.F16.F32.PACK_AB R6, R12, R11 ;  /* 0x0000000b0c06723e */ /* 0x000fe200000000ff */
[----:B-1----:R-:W-:Y:S01]  /*02b0*/  FMUL.FTZ R0, R13, 0.30103000998497009277 ;  /* 0x3e9a209b0d007820 */ /* 0x002fe20000410000 */
[----:B--2---:R-:W-:-:S05]  /*02c0*/  FMUL.FTZ R7, R14, 0.30103000998497009277 ;  /* 0x3e9a209b0e077820 */ /* 0x004fca0000410000 */
[----:B------:R-:W-:-:S05]  /*02d0*/  F2FP.F16.F32.PACK_AB R7, R7, R0 ;  /* 0x000000000707723e */ /* 0x000fca00000000ff */
[----:B------:R-:W-:Y:S01]  /*02e0*/  STG.E.64 desc[UR4][R2.64+0x400], R6 ;  /* 0x0004000602007986 */ /* 0x000fe2000c101b04 */
[----:B------:R-:W-:Y:S05]  /*02f0*/  EXIT ;  /* 0x000000000000794d */ /* 0x000fea0003800000 */
.L_x_9404:
        /* <DEDUP_REMOVED lines=124> */
.L_x_9407:
[----:B------:R-:W-:-:S13]  /*0ac0*/  ISETP.GE.AND P0, PT, R21, R2, PT ;  /* 0x000000021500720c */ /* 0x000fda0003f06270 */
[----:B------:R-:W-:Y:S05]  /*0ad0*/  @P0 BRA `(.L_x_9409) ;  /* 0x0000000000300947 */ /* 0x000fea0003800000 */
[----:B0-----:R-:W0:Y:S01]  /*0ae0*/  LDC.64 R4, c[0x0][0x218] ;  /* 0x00008600ff047b82 */ /* 0x001e220000000a00 */
[----:B------:R-:W-:Y:S01]  /*0af0*/  IMAD.IADD R3, R0, 0x1, R21 ;  /* 0x0000000100037824 */ /* 0x000fe200078e0215 */
[----:B------:R-:W-:-:S03]  /*0b00*/  IADD3 R21, R21, 0x80, RZ ;  /* 0x0000008015157810 */ /* 0x000fc60007ffe0ff */
[----:B0-----:R-:W-:-:S05]  /*0b10*/  IMAD.WIDE.U32 R4, R3, 0x2, R4 ;  /* 0x0000000203047825 */ /* 0x001fca00078e0004 */
[----:B------:R1:W-:Y:S02]  /*0b20*/  STG.E.U16 desc[UR4][R4.64], R6 ;  /* 0x0000000604007986 */ /* 0x0003e4000c101504 */
.L_x_9408:
[----:B------:R-:W-:-:S13]  /*0b30*/  ISETP.GE.AND P0, PT, R21, R2, PT ;  /* 0x000000021500720c */ /* 0x000fda0003f06270 */
[----:B------:R-:W-:Y:S05]  /*0b40*/  @P0 BRA `(.L_x_9410) ;  /* 0x0000000000340947 */ /* 0x000fea0003800000 */
[----:B01----:R-:W0:Y:S01]  /*0b50*/  LDC.64 R4, c[0x0][0x218] ;  /* 0x00008600ff047b82 */ /* 0x003e220000000a00 */
[----:B------:R-:W-:Y:S01]  /*0b60*/  IADD3 R3, R0, R21, RZ ;  /* 0x0000001500037210 */ /* 0x000fe20007ffe0ff */
[----:B------:R-:W-:-:S04]  /*0b70*/  VIADD R21, R21, 0x80 ;  /* 0x0000008015157836 */ /* 0x000fc80000000000 */
[----:B0-----:R-:W-:-:S05]  /*0b80*/  IMAD.WIDE.U32 R4, R3, 0x2, R4 ;  /* 0x0000000203047825 */ /* 0x001fca00078e0004 */
[----:B------:R1:W-:Y:S02]  /*0b90*/  STG.E.U16 desc[UR4][R4.64], R7 ;  /* 0x0000000704007986 */ /* 0x0003e4000c101504 */
.L_x_9409:
        /* <DEDUP_REMOVED lines=8> */
.L_x_9410:
[----:B------:R-:W-:Y:S05]  /*0c20*/  BSYNC B1 ;  /* 0x0000000000017941 */ /* 0x000fea0003800000 */
.L_x_9406:
[----:B------:R-:W-:-:S13]  /*0c30*/  ISETP.GE.AND P0, PT, R21, R2, PT ;  /* 0x000000021500720c */ /* 0x000fda0003f06270 */
[----:B012---:R-:W0:Y:S01]  /*0c40*/  @!P0 LDC.64 R4, c[0x0][0x218] ;  /* 0x00008600ff048b82 */ /* 0x007e220000000a00 */
[----:B------:R-:W-:Y:S01]  /*0c50*/  @!P0 IMAD.IADD R3, R0, 0x1, R21 ;  /* 0x0000000100038824 */ /* 0x000fe200078e0215 */
[----:B------:R-:W-:-:S03]  /*0c60*/  @!P0 IADD3 R21, R21, 0x80, RZ ;  /* 0x0000008015158810 */ /* 0x000fc60007ffe0ff */
[----:B0-----:R-:W-:-:S05]  /*0c70*/  @!P0 IMAD.WIDE.U32 R4, R3, 0x2, R4 ;  /* 0x0000000203048825 */ /* 0x001fca00078e0004 */
[----:B------:R2:W-:Y:S02]  /*0c80*/  @!P0 STG.E.U16 desc[UR4][R4.64], R9 ;  /* 0x0000000904008986 */ /* 0x0005e4000c101504 */
.L_x_9411:
[----:B------:R-:W-:Y:S05]  /*0c90*/  BSYNC B0 ;  /* 0x0000000000007941 */ /* 0x000fea0003800000 */
.L_x_9405:
        /* <DEDUP_REMOVED lines=8> */
.L_x_9412:
        /* <DEDUP_REMOVED lines=14> */
.L_x_13333:


//--------------------- .text._ZN2at6native29vectorized_elementwise_kernelILi8EZZZNS0_17log10_kernel_cudaERNS_18TensorIteratorBaseEENKUlvE0_clEvENKUlvE1_clEvEUlN3c104HalfEE_St5arrayIPcLm2EEEEviT0_T1_ --------------------------
	.section	.text._ZN2at6native29vectorized_elementwise_kernelILi8EZZZNS0_17log10_kernel_cudaERNS_18TensorIteratorBaseEENKUlvE0_clEvENKUlvE1_clEvEUlN3c104HalfEE_St5arrayIPcLm2EEEEviT0_T1_,"ax",@progbits
	.align	128
        .global         _ZN2at6native29vectorized_elementwise_kernelILi8EZZZNS0_17log10_kernel_cudaERNS_18TensorIteratorBaseEENKUlvE0_clEvENKUlvE1_clEvEUlN3c104HalfEE_St5arrayIPcLm2EEEEviT0_T1_
        .type           _ZN2at6native29vectorized_elementwise_kernelILi8EZZZNS0_17log10_kernel_cudaERNS_18TensorIteratorBaseEENKUlvE0_clEvENKUlvE1_clEvEUlN3c104HalfEE_St5arrayIPcLm2EEEEviT0_T1_,@function
        .size           _ZN2at6native29vectorized_elementwise_kernelILi8EZZZNS0_17log10_kernel_cudaERNS_18TensorIteratorBaseEENKUlvE0_clEvENKUlvE1_clEvEUlN3c104HalfEE_St5arrayIPcLm2EEEEviT0_T1_,(.L_x_13334 - _ZN2at6native29vectorized_elementwise_kernelILi8EZZZNS0_17log10_kernel_cudaERNS_18TensorIteratorBaseEENKUlvE0_clEvENKUlvE1_clEvEUlN3c104HalfEE_St5arrayIPcLm2EEEEviT0_T1_)
        .other          _ZN2at6native29vectorized_elementwise_kernelILi8EZZZNS0_17log10_kernel_cudaERNS_18TensorIteratorBaseEENKUlvE0_clEvENKUlvE1_clEvEUlN3c104HalfEE_St5arrayIPcLm2EEEEviT0_T1_,@"STO_CUDA_ENTRY STV_DEFAULT"
_ZN2at6native29vectorized_elementwise_kernelILi8EZZZNS0_17log10_kernel_cudaERNS_18TensorIteratorBaseEENKUlvE0_clEvENKUlvE1_clEvEUlN3c104HalfEE_St5arrayIPcLm2EEEEviT0_T1_:
.text._ZN2at6native29vectorized_elementwise_kernelILi8EZZZNS0_17log10_kernel_cudaERNS_18TensorIteratorBaseEENKUlvE0_clEvENKUlvE1_clEvEUlN3c104HalfEE_St5arrayIPcLm2EEEEviT0_T1_:
        /* <DEDUP_REMOVED lines=15> */
[--C-:B------:R-:W-:Y:S02]  /*00f0*/  HADD2.F32 R9, -RZ, R5.reuse.H0_H0 ;  /* 0x20000005ff097230 */ /* 0x100fe40000004100 */
[----:B------:R-:W-:Y:S01]  /*0100*/  HADD2.F32 R10, -RZ, R5.H1_H1 ;  /* 0x30000005ff0a7230 */ /* 0x000fe20000004100 */
[----:B------:R-:W-:Y:S01]  /*0110*/  MUFU.LG2 R3, R3 ;  /* 0x0000000300037308 */ /* 0x000fe20000000c00 */
[----:B------:R-:W0:Y:S01]  /*0120*/  LDC.64 R4, c[0x0][0x218] ;  /* 0x00008600ff047b82 */ /* 0x000e220000000a00 */
[----:B------:R-:W-:-:S02]  /*0130*/  HADD2.F32 R11, -RZ, R6.H0_H0 ;  /* 0x20000006ff0b7230 */ /* 0x000fc40000004100 */
[--C-:B------:R-:W-:Y:S02]  /*0140*/  HADD2.F32 R13, -RZ, R7.reuse.H0_H0 ;  /* 0x20000007ff0d7230 */ /* 0x100fe40000004100 */
[----:B------:R-:W-:Y:S02]  /*0150*/  HADD2.F32 R12, -RZ, R6.H1_H1 ;  /* 0x30000006ff0c7230 */ /* 0x000fe40000004100 */
[----:B------:R-:W-:Y:S01]  /*0160*/  HADD2.F32 R14, -RZ, R7.H1_H1 ;  /* 0x30000007ff0e7230 */ /* 0x000fe20000004100 */
[----:B------:R-:W1:Y:S08]  /*0170*/  MUFU.LG2 R8, R8 ;  /* 0x0000000800087308 */ /* 0x000e700000000c00 */
[----:B------:R-:W2:Y:S08]  /*0180*/  MUFU.LG2 R11, R11 ;  /* 0x0000000b000b7308 */ /* 0x000eb00000000c00 */
[----:B------:R-:W3:Y:S01]  /*0190*/  MUFU.LG2 R13, R13 ;  /* 0x0000000d000d7308 */ /* 0x000ee20000000c00 */
[----:B0-----:R-:W-:-:S04]  /*01a0*/  IMAD.WIDE.U32 R4, R0, 0x2, R4 ;  /* 0x0000000200047825 */ /* 0x001fc800078e0004 */
[----:B-1----:R-:W-:Y:S01]  /*01b0*/  FMUL.FTZ R7, R8, 0.30103000998497009277 ;  /* 0x3e9a209b08077820 */ /* 0x002fe20000410000 */
[----:B------:R-:W-:Y:S01]  /*01c0*/  FMUL.FTZ R0, R3, 0.30103000998497009277 ;  /* 0x3e9a209b03007820 */ /* 0x000fe20000410000 */
[----:B------:R-:W-:Y:S01]  /*01d0*/  IMAD.WIDE R2, R2, 0x10, R4 ;  /* 0x0000001002027825 */ /* 0x000fe200078e0204 */
[----:B------:R-:W0:Y:S03]  /*01e0*/  MUFU.LG2 R9, R9 ;  /* 0x0000000900097308 */ /* 0x000e260000000c00 */
[----:B--2---:R-:W-:Y:S01]  /*01f0*/  FMUL.FTZ R6, R11, 0.30103000998497009277 ;  /* 0x3e9a209b0b067820 */ /* 0x004fe20000410000 */
[----:B------:R-:W-:-:S04]  /*0200*/  F2FP.F16.F32.PACK_AB R4, R7, R0 ;  /* 0x000000000704723e */ /* 0x000fc800000000ff */
[----:B------:R-:W1:Y:S01]  /*0210*/  MUFU.LG2 R10, R10 ;  /* 0x0000000a000a7308 */ /* 0x000e620000000c00 */
[----:B---3--:R-:W-:-:S07]  /*0220*/  FMUL.FTZ R8, R13, 0.30103000998497009277 ;  /* 0x3e9a209b0d087820 */ /* 0x008fce0000410000 */
[----:B------:R-:W2:Y:S01]  /*0230*/  MUFU.LG2 R12, R12 ;  /* 0x0000000c000c7308 */ /* 0x000ea20000000c00 */
[----:B0-----:R-:W-:-:S07]  /*0240*/  FMUL.FTZ R9, R9, 0.30103000998497009277 ;  /* 0x3e9a209b09097820 */ /* 0x001fce0000410000 */
[----:B------:R-:W0:Y:S01]  /*0250*/  MUFU.LG2 R14, R14 ;  /* 0x0000000e000e7308 */ /* 0x000e220000000c00 */
[----:B-1----:R-:W-:-:S05]  /*0260*/  FMUL.FTZ R10, R10, 0.30103000998497009277 ;  /* 0x3e9a209b0a0a7820 */ /* 0x002fca0000410000 */
[----:B------:R-:W-:Y:S01]  /*0270*/  F2FP.F16.F32.PACK_AB R5, R10, R9 ;  /* 0x000000090a05723e */ /* 0x000fe200000000ff */
[----:B--2---:R-:W-:-:S05]  /*0280*/  FMUL.FTZ R11, R12, 0.30103000998497009277 ;  /* 0x3e9a209b0c0b7820 */ /* 0x004fca0000410000 */
[----:B------:R-:W-:Y:S01]  /*0290*/  F2FP.F16.F32.PACK_AB R6, R11, R6 ;  /* 0x000000060b06723e */ /* 0x000fe200000000ff */
[----:B0-----:R-:W-:-:S05]  /*02a0*/  FMUL.FTZ R13, R14, 0.30103000998497009277 ;  /* 0x3e9a209b0e0d7820 */ /* 0x001fca0000410000 */
[----:B------:R-:W-:-:S05]  /*02b0*/  F2FP.F16.F32.PACK_AB R7, R13, R8 ;  /* 0x000000080d07723e */ /* 0x000fca00000000ff */
[----:B------:R-:W-:Y:S01]  /*02c0*/  STG.E.128 desc[UR4][R2.64], R4 ;  /* 0x0000000402007986 */ /* 0x000fe2000c101d04 */
[----:B------:R-:W-:Y:S05]  /*02d0*/  EXIT ;  /* 0x000000000000794d */ /* 0x000fea0003800000 */
.L_x_9413:
        /* <DEDUP_REMOVED lines=124> */
.L_x_9416:
[----:B------:R-:W-:-:S13]  /*0aa0*/  ISETP.GE.AND P0, PT, R21, R2, PT ;  /* 0x000000021500720c */ /* 0x000fda0003f06270 */
[----:B------:R-:W-:Y:S05]  /*0ab0*/  @P0 BRA `(.L_x_9418) ;  /* 0x0000000000300947 */ /* 0x000fea0003800000 */
[----:B0-----:R-:W0:Y:S01]  /*0ac0*/  LDC.64 R4, c[0x0][0x218] ;  /* 0x00008600ff047b82 */ /* 0x001e220000000a00 */
[----:B------:R-:W-:Y:S01]  /*0ad0*/  IMAD.IADD R3, R0, 0x1, R21 ;  /* 0x0000000100037824 */ /* 0x000fe200078e0215 */
[----:B------:R-:W-:-:S03]  /*0ae0*/  IADD3 R21, R21, 0x80, RZ ;  /* 0x0000008015157810 */ /* 0x000fc60007ffe0ff */
[----:B0-----:R-:W-:-:S05]  /*0af0*/  IMAD.WIDE.U32 R4, R3, 0x2, R4 ;  /* 0x0000000203047825 */ /* 0x001fca00078e0004 */
[----:B------:R1:W-:Y:S02]  /*0b00*/  STG.E.U16 desc[UR4][R4.64], R6 ;  /* 0x0000000604007986 */ /* 0x0003e4000c101504 */
.L_x_9417:
[----:B------:R-:W-:-:S13]  /*0b10*/  ISETP.GE.AND P0, PT, R21, R2, PT ;  /* 0x000000021500720c */ /* 0x000fda0003f06270 */
[----:B------:R-:W-:Y:S05]  /*0b20*/  @P0 BRA `(.L_x_9419) ;  /* 0x0000000000340947 */ /* 0x000fea0003800000 */
[----:B01----:R-:W0:Y:S01]  /*0b30*/  LDC.64 R4, c[0x0][0x218] ;  /* 0x00008600ff047b82 */ /* 0x003e220000000a00 */
[----:B------:R-:W-:Y:S01]  /*0b40*/  IADD3 R3, R0, R21, RZ ;  /* 0x0000001500037210 */ /* 0x000fe20007ffe0ff */
[----:B------:R-:W-:-:S04]  /*0b50*/  VIADD R21, R21, 0x80 ;  /* 0x0000008015157836 */ /* 0x000fc80000000000 */
[----:B0-----:R-:W-:-:S05]  /*0b60*/  IMAD.WIDE.U32 R4, R3, 0x2, R4 ;  /* 0x0000000203047825 */ /* 0x001fca00078e0004 */
[----:B------:R1:W-:Y:S02]  /*0b70*/  STG.E.U16 desc[UR4][R4.64], R7 ;  /* 0x0000000704007986 */ /* 0x0003e4000c101504 */
.L_x_9418:
        /* <DEDUP_REMOVED lines=8> */
.L_x_9419:
[----:B------:R-:W-:Y:S05]  /*0c00*/  BSYNC B1 ;  /* 0x0000000000017941 */ /* 0x000fea0003800000 */
.L_x_9415:
[----:B------:R-:W-:-:S13]  /*0c10*/  ISETP.GE.AND P0, PT, R21, R2, PT ;  /* 0x000000021500720c */ /* 0x000fda0003f06270 */
[----:B012---:R-:W0:Y:S01]  /*0c20*/  @!P0 LDC.64 R4, c[0x0][0x218] ;  /* 0x00008600ff048b82 */ /* 0x007e220000000a00 */
[----:B------:R-:W-:Y:S01]  /*0c30*/  @!P0 IMAD.IADD R3, R0, 0x1, R21 ;  /* 0x0000000100038824 */ /* 0x000fe200078e0215 */
[----:B------:R-:W-:-:S03]  /*0c40*/  @!P0 IADD3 R21, R21, 0x80, RZ ;  /* 0x0000008015158810 */ /* 0x000fc60007ffe0ff */
[----:B0-----:R-:W-:-:S05]  /*0c50*/  @!P0 IMAD.WIDE.U32 R4, R3, 0x2, R4 ;  /* 0x0000000203048825 */ /* 0x001fca00078e0004 */
[----:B------:R2:W-:Y:S02]  /*0c60*/  @!P0 STG.E.U16 desc[UR4][R4.64], R9 ;  /* 0x0000000904008986 */ /* 0x0005e4000c101504 */
.L_x_9420:
[----:B------:R-:W-:Y:S05]  /*0c70*/  BSYNC B0 ;  /* 0x0000000000007941 */ /* 0x000fea0003800000 */
.L_x_9414:
        /* <DEDUP_REMOVED lines=8> */
.L_x_9421:
        /* <DEDUP_REMOVED lines=16> */
.L_x_13334:


//--------------------- .text._ZN2at6native18elementwise_kernelILi128ELi4EZNS0_15gpu_kernel_implIZZZNS0_17log10_kernel_cudaERNS_18TensorIteratorBaseEENKUlvE0_clEvENKUlvE0_clEvEUlfE_EEvS4_RKT_EUliE_EEviT1_ --------------------------
	.section	.text._ZN2at6native18elementwise_kernelILi128ELi4EZNS0_15gpu_kernel_implIZZZNS0_17log10_kernel_cudaERNS_18TensorIteratorBaseEENKUlvE0_clEvENKUlvE0_clEvEUlfE_EEvS4_RKT_EUliE_EEviT1_,"ax",@progbits
	.align	128
        .global         _ZN2at6native18elementwise_kernelILi128ELi4EZNS0_15gpu_kernel_implIZZZNS0_17log10_kernel_cudaERNS_18TensorIteratorBaseEENKUlvE0_clEvENKUlvE0_clEvEUlfE_EEvS4_RKT_EUliE_EEviT1_
        .type           _ZN2at6native18elementwise_kernelILi128ELi4EZNS0_15gpu_kernel_implIZZZNS0_17log10_kernel_cudaERNS_18TensorIteratorBaseEENKUlvE0_clEvENKUlvE0_clEvEUlfE_EEvS4_RKT_EUliE_EEviT1_,@function
        .size           _ZN2at6native18elementwise_kernelILi128ELi4EZNS0_15gpu_kernel_implIZZZNS0_17log10_kernel_cudaERNS_18TensorIteratorBaseEENKUlvE0_clEvENKUlvE0_clEvEUlfE_EEvS4_RKT_EUliE_EEviT1_,(.L_x_13335 - _ZN2at6native18elementwise_kernelILi128ELi4EZNS0_15gpu_kernel_implIZZZNS0_17log10_kernel_cudaERNS_18TensorIteratorBaseEENKUlvE0_clEvENKUlvE0_clEvEUlfE_EEvS4_RKT_EUliE_EEviT1_)
        .other          _ZN2at6native18elementwise_kernelILi128ELi4EZNS0_15gpu_kernel_implIZZZNS0_17log10_kernel_cudaERNS_18TensorIteratorBaseEENKUlvE0_clEvENKUlvE0_clEvEUlfE_EEvS4_RKT_EUliE_EEviT1_,@"STO_CUDA_ENTRY STV_DEFAULT"
_ZN2at6native18elementwise_kernelILi128ELi4EZNS0_15gpu_kernel_implIZZZNS0_17log10_kernel_cudaERNS_18TensorIteratorBaseEENKUlvE0_clEvENKUlvE0_clEvEUlfE_EEvS4_RKT_EUliE_EEviT1_:
.text._ZN2at6native18elementwise_kernelILi128ELi4EZNS0_15gpu_kernel_implIZZZNS0_17log10_kernel_cudaERNS_18TensorIteratorBaseEENKUlvE0_clEvENKUlvE0_clEvEUlfE_EEvS4_RKT_EUliE_EEviT1_:
        /* <DEDUP_REMOVED lines=313> */
.L_x_9424:
        /* <DEDUP_REMOVED lines=22> */
.L_x_9429:
[----:B------:R-:W2:Y:S02]  /*14f0*/  LDG.E.U8 R0, desc[UR36][R2.64] ;  /* 0x0000002402007981 */ /* 0x000ea4000c1e1100 */
[----:B--2---:R-:W-:Y:S01]  /*1500*/  I2FP.F32.U32 R0, R0 ;  /* 0x0000000000007245 */ /* 0x004fe20000201000 */
[----:B------:R-:W-:Y:S06]  /*1510*/  BRA `(.L_x_9431) ;  /* 0x0000000c002c7947 */ /* 0x000fec0003800000 */
.L_x_9428:
        /* <DEDUP_REMOVED lines=9> */
.L_x_9433:
[----:B------:R-:W2:Y:S02]  /*15b0*/  LDG.E R0, desc[UR36][R2.64] ;  /* 0x0000002402007981 */ /* 0x000ea4000c1e1900 */
[----:B--2---:R-:W-:Y:S01]  /*15c0*/  I2FP.F32.S32 R0, R0 ;  /* 0x0000000000007245 */ /* 0x004fe20000201400 */
[----:B------:R-:W-:Y:S06]  /*15d0*/  BRA `(.L_x_9431) ;  /* 0x0000000800fc7947 */ /* 0x000fec0003800000 */
.L_x_9432:
[----:B------:R-:W2:Y:S02]  /*15e0*/  LDG.E.U16 R0, desc[UR36][R2.64] ;  /* 0x0000002402007981 */ /* 0x000ea4000c1e1500 */
[----:B--2---:R-:W0:Y:S01]  /*15f0*/  I2F.S16 R0, R0 ;  /* 0x0000000000007306 */ /* 0x004e220000101400 */
[----:B------:R-:W-:Y:S05]  /*1600*/  BRA `(.L_x_9431) ;  /* 0x0000000800f07947 */ /* 0x000fea0003800000 */
.L_x_9427:
        /* <DEDUP_REMOVED lines=8> */
.L_x_9435:
[----:B------:R-:W2:Y:S02]  /*1690*/  LDG.E.U16 R0, desc[UR36][R2.64] ;  /* 0x0000002402007981 */ /* 0x000ea4000c1e1500 */
[----:B--2---:R-:W-:Y:S01]  /*16a0*/  HADD2.F32 R0, -RZ, R0.H0_H0 ;  /* 0x20000000ff007230 */ /* 0x004fe20000004100 */
[----:B------:R-:W-:Y:S06]  /*16b0*/  BRA `(.L_x_9431) ;  /* 0x0000000800c47947 */ /* 0x000fec0003800000 */
.L_x_9434:
        /* <DEDUP_REMOVED lines=8> */
.L_x_9437:
[----:B------:R-:W2:Y:S02]  /*1740*/  LDG.E.U16 R0, desc[UR36][R2.64] ;  /* 0x0000002402007981 */ /* 0x000ea4000c1e1500 */
[----:B--2---:R-:W-:Y:S01]  /*1750*/  HADD2.F32 R0, -RZ, R0.H0_H0 ;  /* 0x20000000ff007230 */ /* 0x004fe20000004100 */
[----:B------:R-:W-:Y:S06]  /*1760*/  BRA `(.L_x_9431) ;  /* 0x0000000800987947 */ /* 0x000fec0003800000 */
.L_x_9436:
[----:B------:R-:W2:Y:S01]  /*1770*/  LDG.E.64 R2, desc[UR36][R2.64] ;  /* 0x0000002402027981 */ /* 0x000ea2000c1e1b00 */
[----:B------:R-:W-:Y:S01]  /*1780*/  UMOV UR4, 0xf0000000 ;  /* 0xf000000000047882 */ /* 0x000fe20000000000 */
[----:B------:R-:W-:Y:S01]  /*1790*/  UMOV UR5, 0x380fffff ;  /* 0x380fffff00057882 */ /* 0x000fe20000000000 */
[----:B--2---:R-:W0:Y:S01]  /*17a0*/  F2F.F32.F64 R0, R2 ;  /* 0x0000000200007310 */ /* 0x004e220000301000 */
[----:B------:R-:W-:-:S14]  /*17b0*/  DSETP.GEU.AND P0, PT, |R2|, UR4, PT ;  /* 0x0000000402007e2a */ /* 0x000fdc000bf0e200 */
[----:B0-----:R-:W-:Y:S01]  /*17c0*/  @!P0 FMUL R0, R0, 1.175494350822287508e-38 ;  /* 0x0080000000008820 */ /* 0x001fe20000400000 */
[----:B------:R-:W-:Y:S06]  /*17d0*/  BRA `(.L_x_9431) ;  /* 0x00000008007c7947 */ /* 0x000fec0003800000 */
.L_x_9426:
        /* <DEDUP_REMOVED lines=12> */
.L_x_9440:
[----:B------:R-:W2:Y:S01]  /*18a0*/  LDG.E.64 R2, desc[UR36][R2.64] ;  /* 0x0000002402027981 */ /* 0x000ea2000c1e1b00 */
[----:B------:R-:W-:Y:S01]  /*18b0*/  UMOV UR4, 0xf0000000 ;  /* 0xf000000000047882 */ /* 0x000fe20000000000 */
[----:B------:R-:W-:Y:S01]  /*18c0*/  UMOV UR5, 0x380fffff ;  /* 0x380fffff00057882 */ /* 0x000fe20000000000 */
[----:B--2---:R-:W0:Y:S01]  /*18d0*/  F2F.F32.F64 R0, R2 ;  /* 0x0000000200007310 */ /* 0x004e220000301000 */
[----:B------:R-:W-:-:S14]  /*18e0*/  DSETP.GEU.AND P0, PT, |R2|, UR4, PT ;  /* 0x0000000402007e2a */ /* 0x000fdc000bf0e200 */
[----:B0-----:R-:W-:Y:S01]  /*18f0*/  @!P0 FMUL R0, R0, 1.175494350822287508e-38 ;  /* 0x0080000000008820 */ /* 0x001fe20000400000 */
[----:B------:R-:W-:Y:S06]  /*1900*/  BRA `(.L_x_9431) ;  /* 0x0000000800307947 */ /* 0x000fec0003800000 */
.L_x_9439:
        /* <DEDUP_REMOVED lines=26> */
.L_x_9442:
        /* <DEDUP_REMOVED lines=13> */
.L_x_9441:
[----:B------:R-:W2:Y:S02]  /*1b80*/  LDG.E.U16 R0, desc[UR36][R2.64] ;  /* 0x0000002402007981 */ /* 0x000ea4000c1e1500 */
[----:B--2---:R-:W-:Y:S01]  /*1b90*/  IMAD.U32 R0, R0, 0x10000, RZ ;  /* 0x0001000000007824 */ /* 0x004fe200078e00ff */
[----:B------:R-:W-:Y:S06]  /*1ba0*/  BRA `(.L_x_9431) ;  /* 0x0000000400887947 */ /* 0x000fec0003800000 */
.L_x_9438:
        /* <DEDUP_REMOVED lines=11> */
.L_x_9445:
        /* <DEDUP_REMOVED lines=20> */
.L_x_9447:
[----:B------:R-:W-:Y:S05]  /*1da0*/  BSYNC B0 ;  /* 0x0000000000007941 */ /* 0x000fea0003800000 */
.L_x_9446:
[----:B------:R-:W-:Y:S01]  /*1db0*/  LEA R3, R0, 0x3b800000, 0x17 ;  /* 0x3b80000000037811 */ /* 0x000fe200078eb8ff */
[----:B------:R-:W-:-:S05]  /*1dc0*/  IMAD.SHL.U32 R0, R2, 0x100000, RZ ;  /* 0x0010000002007824 */ /* 0x000fca00078e00ff */
[----:B------:R-:W-:Y:S01]  /*1dd0*/  LOP3.LUT R0, R3, R0, R4, 0xfe, !PT ;  /* 0x0000000003007212 */ /* 0x000fe200078efe04 */
[----:B------:R-:W-:Y:S06]  /*1de0*/  BRA `(.L_x_9431) ;  /* 0x0000000000f87947 */ /* 0x000fec0003800000 */
.L_x_9444:
        /* <DEDUP_REMOVED lines=20> */
.L_x_9449:
[----:B------:R-:W-:Y:S05]  /*1f30*/  BSYNC B0 ;  /* 0x0000000000007941 */ /* 0x000fea0003800000 */
.L_x_9448:
[----:B------:R-:W-:Y:S01]  /*1f40*/  LEA R3, R0, 0x37800000, 0x17 ;  /* 0x3780000000037811 */ /* 0x000fe200078eb8ff */
[----:B------:R-:W-:-:S05]  /*1f50*/  IMAD.SHL.U32 R0, R2, 0x200000, RZ ;  /* 0x0020000002007824 */ /* 0x000fca00078e00ff */
[----:B------:R-:W-:Y:S01]  /*1f60*/  LOP3.LUT R0, R3, R0, R4, 0xfe, !PT ;  /* 0x0000000003007212 */ /* 0x000fe200078efe04 */
[----:B------:R-:W-:Y:S06]  /*1f70*/  BRA `(.L_x_9431) ;  /* 0x0000000000947947 */ /* 0x000fec0003800000 */
.L_x_9443:
        /* <DEDUP_REMOVED lines=14> */
.L_x_9430:
        /* <DEDUP_REMOVED lines=16> */
.L_x_9452:
[----:B------:R-:W-:Y:S01]  /*2160*/  IMAD.MOV.U32 R0, RZ, RZ, RZ ;  /* 0x000000ffff007224 */ /* 0x000fe200078e00ff */
[----:B------:R-:W-:Y:S06]  /*2170*/  BRA `(.L_x_9431) ;  /* 0x0000000000147947 */ /* 0x000fec0003800000 */
.L_x_9451:
[----:B------:R-:W2:Y:S02]  /*2180*/  LDG.E.64 R2, desc[UR36][R2.64] ;  /* 0x0000002402027981 */ /* 0x000ea4000c1e1b00 */
[----:B--2---:R0:W1:Y:S01]  /*2190*/  I2F.U64 R0, R2 ;  /* 0x0000000200007312 */ /* 0x0040620000301000 */
[----:B------:R-:W-:Y:S05]  /*21a0*/  BRA `(.L_x_9431) ;  /* 0x0000000000087947 */ /* 0x000fea0003800000 */
.L_x_9450:
[----:B------:R-:W2:Y:S02]  /*21b0*/  LDG.E R0, desc[UR36][R2.64] ;  /* 0x0000002402007981 */ /* 0x000ea4000c1e1900 */
[----:B--2---:R-:W-:-:S07]  /*21c0*/  I2FP.F32.U32 R0, R0 ;  /* 0x0000000000007245 */ /* 0x004fce0000201000 */
.L_x_9431:
[----:B------:R-:W-:Y:S05]  /*21d0*/  BSYNC B6 ;  /* 0x0000000000067941 */ /* 0x000fea0003800000 */
.L_x_9425:
[----:B------:R-:W0:Y:S02]  /*21e0*/  LDC.U8 R4, c[0x0][0x421] ;  /* 0x00010840ff047b82 */ /* 0x000e240000000000 */
[----:B012345:R-:W0:Y:S02]  /*21f0*/  MUFU.LG2 R2, R0 ;  /* 0x0000000000027308 */ /* 0x03fe240000000c00 */
[----:B0-----:R-:W-:Y:S01]  /*2200*/  FMUL.FTZ R2, R2, 0.30103000998497009277 ;  /* 0x3e9a209b02027820 */ /* 0x001fe20000410000 */
[----:B------:R-:W-:-:S04]  /*2210*/  PRMT R3, R4, 0x9910, RZ ;  /* 0x0000991004037816 */ /* 0x000fc800000000ff */
        /* <DEDUP_REMOVED lines=13> */
.L_x_9456:
[----:B------:R-:W0:Y:S02]  /*22f0*/  F2I.S64.TRUNC R2, R2 ;  /* 0x0000000200027311 */ /* 0x000e24000020d900 */
[----:B0-----:R-:W-:-:S05]  /*2300*/  IMAD.MOV.U32 R5, RZ, RZ, R2 ;  /* 0x000000ffff057224 */ /* 0x001fca00078e0002 */
[----:B------:R0:W-:Y:S01]  /*2310*/  STG.E.U8 desc[UR36][R16.64], R5 ;  /* 0x0000000510007986 */ /* 0x0001e2000c101124 */
[----:B------:R-:W-:Y:S05]  /*2320*/  BRA `(.L_x_9458) ;  /* 0x0000000c00407947 */ /* 0x000fea0003800000 */
.L_x_9455:
        /* <DEDUP_REMOVED lines=9> */
.L_x_9460:
[----:B------:R-:W0:Y:S02]  /*23c0*/  F2I.FTZ.TRUNC.NTZ R3, R2 ;  /* 0x0000000200037305 */ /* 0x000e24000021f100 */
[----:B0-----:R0:W-:Y:S01]  /*23d0*/  STG.E desc[UR36][R16.64], R3 ;  /* 0x0000000310007986 */ /* 0x0011e2000c101924 */
[----:B------:R-:W-:Y:S05]  /*23e0*/  BRA `(.L_x_9458) ;  /* 0x0000000c00107947 */ /* 0x000fea0003800000 */
.L_x_9459:
[----:B------:R-:W0:Y:S02]  /*23f0*/  F2I.FTZ.TRUNC.NTZ R3, R2 ;  /* 0x0000000200037305 */ /* 0x000e24000021f100 */
[----:B0-----:R0:W-:Y:S01]  /*2400*/  STG.E.U16 desc[UR36][R16.64], R3 ;  /* 0x0000000310007986 */ /* 0x0011e2000c101524 */
[----:B------:R-:W-:Y:S05]  /*2410*/  BRA `(.L_x_9458) ;  /* 0x0000000c00047947 */ /* 0x000fea0003800000 */
.L_x_9454:
        /* <DEDUP_REMOVED lines=8> */
.L_x_9462:
[----:B------:R-:W-:-:S05]  /*24a0*/  F2FP.F16.F32.PACK_AB R2, RZ, R2 ;  /* 0x00000002ff02723e */ /* 0x000fca00000000ff */
[----:B------:R0:W-:Y:S01]  /*24b0*/  STG.E.U16 desc[UR36][R16.64], R2 ;  /* 0x0000000210007986 */ /* 0x0001e2000c101524 */
[----:B------:R-:W-:Y:S05]  /*24c0*/  BRA `(.L_x_9458) ;  /* 0x0000000800d87947 */ /* 0x000fea0003800000 */
.L_x_9461:
        /* <DEDUP_REMOVED lines=9> */
.L_x_9464:
[----:B------:R-:W-:-:S04]  /*2560*/  F2FP.F16.F32.PACK_AB R3, RZ, R2 ;  /* 0x00000002ff03723e */ /* 0x000fc800000000ff */
[----:B------:R-:W-:-:S05]  /*2570*/  PRMT R3, R3, 0x5410, RZ ;  /* 0x0000541003037816 */ /* 0x000fca00000000ff */
[----:B------:R0:W-:Y:S01]  /*2580*/  STG.E desc[UR36][R16.64], R3 ;  /* 0x0000000310007986 */ /* 0x0001e2000c101924 */
[----:B------:R-:W-:Y:S05]  /*2590*/  BRA `(.L_x_9458) ;  /* 0x0000000800a47947 */ /* 0x000fea0003800000 */
.L_x_9463:
[----:B------:R-:W-:-:S06]  /*25a0*/  FMUL.FTZ R2, R2, 1 ;  /* 0x3f80000002027820 */ /* 0x000fcc0000410000 */
[----:B------:R-:W0:Y:S02]  /*25b0*/  F2F.F64.F32 R2, R2 ;  /* 0x0000000200027310 */ /* 0x000e240000201800 */
[----:B0-----:R0:W-:Y:S01]  /*25c0*/  STG.E.64 desc[UR36][R16.64], R2 ;  /* 0x0000000210007986 */ /* 0x0011e2000c101b24 */
[----:B------:R-:W-:Y:S05]  /*25d0*/  BRA `(.L_x_9458) ;  /* 0x0000000800947947 */ /* 0x000fea0003800000 */
.L_x_9453:
        /* <DEDUP_REMOVED lines=12> */
.L_x_9467:
[----:B------:R-:W-:Y:S01]  /*26a0*/  FMUL.FTZ R4, R2, 1 ;  /* 0x3f80000002047820 */ /* 0x000fe20000410000 */
[----:B------:R-:W-:-:S05]  /*26b0*/  CS2R R6, SRZ ;  /* 0x0000000000067805 */ /* 0x000fca000001ff00 */
[----:B------:R-:W0:Y:S02]  /*26c0*/  F2F.F64.F32 R4, R4 ;  /* 0x0000000400047310 */ /* 0x000e240000201800 */
[----:B0-----:R0:W-:Y:S01]  /*26d0*/  STG.E.128 desc[UR36][R16.64], R4 ;  /* 0x0000000410007986 */ /* 0x0011e2000c101d24 */
[----:B------:R-:W-:Y:S05]  /*26e0*/  BRA `(.L_x_9458) ;  /* 0x0000000800507947 */ /* 0x000fea0003800000 */
.L_x_9466:
        /* <DEDUP_REMOVED lines=20> */
.L_x_9471:
[----:B------:R-:W-:Y:S05]  /*2830*/  BSYNC B0 ;  /* 0x0000000000007941 */ /* 0x000fea0003800000 */
.L_x_9470:
[----:B------:R-:W-:-:S05]  /*2840*/  LOP3.LUT R5, R0, R5, RZ, 0xfc, !PT ;  /* 0x0000000500057212 */ /* 0x000fca00078efcff */
[----:B------:R0:W-:Y:S01]  /*2850*/  STG.E.U8 desc[UR36][R16.64], R5 ;  /* 0x0000000510007986 */ /* 0x0001e2000c101124 */
[----:B------:R-:W-:Y:S05]  /*2860*/  BRA `(.L_x_9458) ;  /* 0x0000000400f07947 */ /* 0x000fea0003800000 */
.L_x_9469:
        /* <DEDUP_REMOVED lines=12> */
.L_x_9473:
[----:B------:R-:W-:Y:S01]  /*2930*/  IMAD.MOV.U32 R0, RZ, RZ, 0x7f ;  /* 0x0000007fff007424 */ /* 0x000fe200078e00ff */
[----:B------:R-:W-:-:S04]  /*2940*/  ISETP.GT.U32.AND P0, PT, R4, 0x7f800000, PT ;  /* 0x7f8000000400780c */ /* 0x000fc80003f04070 */
[----:B------:R-:W-:-:S09]  /*2950*/  SEL R0, R0, 0x7c, P0 ;  /* 0x0000007c00007807 */ /* 0x000fd20000000000 */
.L_x_9474:
[----:B------:R-:W-:Y:S05]  /*2960*/  BSYNC B0 ;  /* 0x0000000000007941 */ /* 0x000fea0003800000 */
.L_x_9472:
[----:B------:R-:W-:-:S04]  /*2970*/  LOP3.LUT R2, R2, 0x80000000, RZ, 0xc0, !PT ;  /* 0x8000000002027812 */ /* 0x000fc800078ec0ff */
[----:B------:R-:W-:-:S04]  /*2980*/  SHF.R.U32.HI R3, RZ, 0x18, R2 ;  /* 0x00000018ff037819 */ /* 0x000fc80000011602 */
[----:B------:R-:W-:-:S05]  /*2990*/  LOP3.LUT R3, R0, R3, RZ, 0xfc, !PT ;  /* 0x0000000300037212 */ /* 0x000fca00078efcff */
[----:B------:R0:W-:Y:S01]  /*29a0*/  STG.E.U8 desc[UR36][R16.64], R3 ;  /* 0x0000000310007986 */ /* 0x0001e2000c101124 */
[----:B------:R-:W-:Y:S05]  /*29b0*/  BRA `(.L_x_9458) ;  /* 0x00000004009c7947 */ /* 0x000fea0003800000 */
.L_x_9468:
[----:B------:R-:W-:-:S05]  /*29c0*/  F2FP.BF16.F32.PACK_AB R2, RZ, R2 ;  /* 0x00000002ff02723e */ /* 0x000fca00000010ff */
[----:B------:R0:W-:Y:S01]  /*29d0*/  STG.E.U16 desc[UR36][R16.64], R2 ;  /* 0x0000000210007986 */ /* 0x0001e2000c101524 */
[----:B------:R-:W-:Y:S05]  /*29e0*/  BRA `(.L_x_9458) ;  /* 0x0000000400907947 */ /* 0x000fea0003800000 */
.L_x_9465:
        /* <DEDUP_REMOVED lines=11> */
.L_x_9477:
        /* <DEDUP_REMOVED lines=16> */
.L_x_9480:
[----:B------:R-:W-:-:S04]  /*2ba0*/  LOP3.LUT R2, R2, 0x80000000, RZ, 0xc0, !PT ;  /* 0x8000000002027812 */ /* 0x000fc800078ec0ff */
[----:B------:R-:W-:-:S04]  /*2bb0*/  SHF.R.U32.HI R3, RZ, 0x18, R2 ;  /* 0x00000018ff037819 */ /* 0x000fc80000011602 */
[----:B------:R-:W-:-:S04]  /*2bc0*/  LOP3.LUT R0, R0, R3, RZ, 0xfc, !PT ;  /* 0x0000000300007212 */ /* 0x000fc800078efcff */
[----:B------:R-:W-:-:S07]  /*2bd0*/  PRMT R8, R0, 0x7610, R8 ;  /* 0x0000761000087816 */ /* 0x000fce0000000008 */
.L_x_9479:
[----:B------:R-:W-:Y:S05]  /*2be0*/  BSYNC B0 ;  /* 0x0000000000007941 */ /* 0x000fea0003800000 */
.L_x_9478:
[----:B------:R0:W-:Y:S01]  /*2bf0*/  STG.E.U8 desc[UR36][R16.64], R8 ;  /* 0x0000000810007986 */ /* 0x0001e2000c101124 */
[----:B------:R-:W-:Y:S05]  /*2c00*/  BRA `(.L_x_9458) ;  /* 0x0000000400087947 */ /* 0x000fea0003800000 */
.L_x_9476:
        /* <DEDUP_REMOVED lines=16> */
.L_x_9483:
[----:B------:R-:W-:-:S04]  /*2d10*/  LOP3.LUT R2, R2, 0x80000000, RZ, 0xc0, !PT ;  /* 0x8000000002027812 */ /* 0x000fc800078ec0ff */
[----:B------:R-:W-:-:S04]  /*2d20*/  SHF.R.U32.HI R3, RZ, 0x18, R2 ;  /* 0x00000018ff037819 */ /* 0x000fc80000011602 */
[----:B------:R-:W-:-:S04]  /*2d30*/  LOP3.LUT R0, R0, R3, RZ, 0xfc, !PT ;  /* 0x0000000300007212 */ /* 0x000fc800078efcff */
[----:B------:R-:W-:-:S07]  /*2d40*/  PRMT R8, R0, 0x7610, R8 ;  /* 0x0000761000087816 */ /* 0x000fce0000000008 */
.L_x_9482:
[----:B------:R-:W-:Y:S05]  /*2d50*/  BSYNC B0 ;  /* 0x0000000000007941 */ /* 0x000fea0003800000 */
.L_x_9481:
[----:B------:R3:W-:Y:S01]  /*2d60*/  STG.E.U8 desc[UR36][R16.64], R8 ;  /* 0x0000000810007986 */ /* 0x0007e2000c101124 */
[----:B------:R-:W-:Y:S05]  /*2d70*/  BRA `(.L_x_9458) ;  /* 0x0000000000ac7947 */ /* 0x000fea0003800000 */
.L_x_9475:
        /* <DEDUP_REMOVED lines=21> */
.L_x_9457:
        /* <DEDUP_REMOVED lines=16> */
.L_x_9486:
[----:B------:R-:W-:Y:S05]  /*2fd0*/  BRA `(.L_x_9458) ;  /* 0x0000000000147947 */ /* 0x000fea0003800000 */
.L_x_9485:
[----:B------:R-:W0:Y:S02]  /*2fe0*/  F2I.U64.TRUNC R2, R2 ;  /* 0x0000000200027311 */ /* 0x000e24000020d800 */
[----:B0-----:R2:W-:Y:S01]  /*2ff0*/  STG.E.64 desc[UR36][R16.64], R2 ;  /* 0x0000000210007986 */ /* 0x0015e2000c101b24 */
[----:B------:R-:W-:Y:S05]  /*3000*/  BRA `(.L_x_9458) ;  /* 0x0000000000087947 */ /* 0x000fea0003800000 */
.L_x_9484:
[----:B------:R-:W0:Y:S02]  /*3010*/  F2I.FTZ.U32.TRUNC.NTZ R3, R2 ;  /* 0x0000000200037305 */ /* 0x000e24000021f000 */
[----:B0-----:R0:W-:Y:S02]  /*3020*/  STG.E desc[UR36][R16.64], R3 ;  /* 0x0000000310007986 */ /* 0x0011e4000c101924 */
.L_x_9458:
[----:B------:R-:W-:-:S04]  /*3030*/  IMAD R18, R23, 0x200, R18 ;  /* 0x0000020017127824 */ /* 0x000fc800078e0212 */
[----:B------:R-:W-:-:S07]  /*3040*/  VIADD R19, R18, 0x80 ;  /* 0x0000008012137836 */ /* 0x000fce0000000000 */
.L_x_9423:
[----:B------:R-:W-:Y:S05]  /*3050*/  BSYNC B7 ;  /* 0x0000000000077941 */ /* 0x000fea0003800000 */
.L_x_9422:
        /* <DEDUP_REMOVED lines=307> */
.L_x_9489:
        /* <DEDUP_REMOVED lines=22> */
.L_x_9494:
[----:B------:R-:W2:Y:S02]  /*44f0*/  LDG.E.U8 R0, desc[UR36][R2.64] ;  /* 0x0000002402007981 */ /* 0x000ea4000c1e1100 */
[----:B--2---:R-:W-:Y:S01]  /*4500*/  I2FP.F32.U32 R0, R0 ;  /* 0x0000000000007245 */ /* 0x004fe20000201000 */
[----:B------:R-:W-:Y:S06]  /*4510*/  BRA `(.L_x_9496) ;  /* 0x0000000c002c7947 */ /* 0x000fec0003800000 */
.L_x_9493:
        /* <DEDUP_REMOVED lines=9> */
.L_x_9498:
[----:B------:R-:W2:Y:S02]  /*45b0*/  LDG.E R0, desc[UR36][R2.64] ;  /* 0x0000002402007981 */ /* 0x000ea4000c1e1900 */
[----:B--2---:R-:W-:Y:S01]  /*45c0*/  I2FP.F32.S32 R0, R0 ;  /* 0x0000000000007245 */ /* 0x004fe20000201400 */
[----:B------:R-:W-:Y:S06]  /*45d0*/  BRA `(.L_x_9496) ;  /* 0x0000000800fc7947 */ /* 0x000fec0003800000 */
.L_x_9497:
[----:B------:R-:W2:Y:S02]  /*45e0*/  LDG.E.U16 R0, desc[UR36][R2.64] ;  /* 0x0000002402007981 */ /* 0x000ea4000c1e1500 */
[----:B--2---:R-:W1:Y:S01]  /*45f0*/  I2F.S16 R0, R0 ;  /* 0x0000000000007306 */ /* 0x004e620000101400 */
[----:B------:R-:W-:Y:S05]  /*4600*/  BRA `(.L_x_9496) ;  /* 0x0000000800f07947 */ /* 0x000fea0003800000 */
.L_x_9492:
        /* <DEDUP_REMOVED lines=8> */
.L_x_9500:
[----:B------:R-:W2:Y:S02]  /*4690*/  LDG.E.U16 R0, desc[UR36][R2.64] ;  /* 0x0000002402007981 */ /* 0x000ea4000c1e1500 */
[----:B--2---:R-:W-:Y:S01]  /*46a0*/  HADD2.F32 R0, -RZ, R0.H0_H0 ;  /* 0x20000000ff007230 */ /* 0x004fe20000004100 */
[----:B------:R-:W-:Y:S06]  /*46b0*/  BRA `(.L_x_9496) ;  /* 0x0000000800c47947 */ /* 0x000fec0003800000 */
.L_x_9499:
        /* <DEDUP_REMOVED lines=8> */
.L_x_9502:
[----:B------:R-:W2:Y:S02]  /*4740*/  LDG.E.U16 R0, desc[UR36][R2.64] ;  /* 0x0000002402007981 */ /* 0x000ea4000c1e1500 */
[----:B--2---:R-:W-:Y:S01]  /*4750*/  HADD2.F32 R0, -RZ, R0.H0_H0 ;  /* 0x20000000ff007230 */ /* 0x004fe20000004100 */
[----:B------:R-:W-:Y:S06]  /*4760*/  BRA `(.L_x_9496) ;  /* 0x0000000800987947 */ /* 0x000fec0003800000 */
.L_x_9501:
[----:B------:R-:W2:Y:S01]  /*4770*/  LDG.E.64 R2, desc[UR36][R2.64] ;  /* 0x0000002402027981 */ /* 0x000ea2000c1e1b00 */
[----:B------:R-:W-:Y:S01]  /*4780*/  UMOV UR4, 0xf0000000 ;  /* 0xf000000000047882 */ /* 0x000fe20000000000 */
[----:B------:R-:W-:Y:S01]  /*4790*/  UMOV UR5, 0x380fffff ;  /* 0x380fffff00057882 */ /* 0x000fe20000000000 */
[----:B--2---:R-:W0:Y:S01]  /*47a0*/  F2F.F32.F64 R0, R2 ;  /* 0x0000000200007310 */ /* 0x004e220000301000 */
[----:B------:R-:W-:-:S14]  /*47b0*/  DSETP.GEU.AND P0, PT, |R2|, UR4, PT ;  /* 0x0000000402007e2a */ /* 0x000fdc000bf0e200 */
[----:B0-----:R-:W-:Y:S01]  /*47c0*/  @!P0 FMUL R0, R0, 1.175494350822287508e-38 ;  /* 0x0080000000008820 */ /* 0x001fe20000400000 */
[----:B------:R-:W-:Y:S06]  /*47d0*/  BRA `(.L_x_9496) ;  /* 0x00000008007c7947 */ /* 0x000fec0003800000 */
.L_x_9491:
        /* <DEDUP_REMOVED lines=12> */
.L_x_9505:
[----:B------:R-:W2:Y:S01]  /*48a0*/  LDG.E.64 R2, desc[UR36][R2.64] ;  /* 0x0000002402027981 */ /* 0x000ea2000c1e1b00 */
[----:B------:R-:W-:Y:S01]  /*48b0*/  UMOV UR4, 0xf0000000 ;  /* 0xf000000000047882 */ /* 0x000fe20000000000 */
[----:B------:R-:W-:Y:S01]  /*48c0*/  UMOV UR5, 0x380fffff ;  /* 0x380fffff00057882 */ /* 0x000fe20000000000 */
[----:B--2---:R-:W0:Y:S01]  /*48d0*/  F2F.F32.F64 R0, R2 ;  /* 0x0000000200007310 */ /* 0x004e220000301000 */
[----:B------:R-:W-:-:S14]  /*48e0*/  DSETP.GEU.AND P0, PT, |R2|, UR4, PT ;  /* 0x0000000402007e2a */ /* 0x000fdc000bf0e200 */
[----:B0-----:R-:W-:Y:S01]  /*48f0*/  @!P0 FMUL R0, R0, 1.175494350822287508e-38 ;  /* 0x0080000000008820 */ /* 0x001fe20000400000 */
[----:B------:R-:W-:Y:S06]  /*4900*/  BRA `(.L_x_9496) ;  /* 0x0000000800307947 */ /* 0x000fec0003800000 */
.L_x_9504:
        /* <DEDUP_REMOVED lines=26> */
.L_x_9507:
        /* <DEDUP_REMOVED lines=13> */
.L_x_9506:
[----:B------:R-:W2:Y:S02]  /*4b80*/  LDG.E.U16 R0, desc[UR36][R2.64] ;  /* 0x0000002402007981 */ /* 0x000ea4000c1e1500 */
[----:B--2---:R-:W-:Y:S01]  /*4b90*/  IMAD.U32 R0, R0, 0x10000, RZ ;  /* 0x0001000000007824 */ /* 0x004fe200078e00ff */
[----:B------:R-:W-:Y:S06]  /*4ba0*/  BRA `(.L_x_9496) ;  /* 0x0000000400887947 */ /* 0x000fec0003800000 */
.L_x_9503:
        /* <DEDUP_REMOVED lines=11> */
.L_x_9510:
        /* <DEDUP_REMOVED lines=20> */
.L_x_9512:
[----:B------:R-:W-:Y:S05]  /*4da0*/  BSYNC B0 ;  /* 0x0000000000007941 */ /* 0x000fea0003800000 */
.L_x_9511:
[----:B------:R-:W-:Y:S01]  /*4db0*/  LEA R3, R0, 0x3b800000, 0x17 ;  /* 0x3b80000000037811 */ /* 0x000fe200078eb8ff */
[----:B------:R-:W-:-:S05]  /*4dc0*/  IMAD.SHL.U32 R0, R2, 0x100000, RZ ;  /* 0x0010000002007824 */ /* 0x000fca00078e00ff */
[----:B------:R-:W-:Y:S01]  /*4dd0*/  LOP3.LUT R0, R3, R0, R4, 0xfe, !PT ;  /* 0x0000000003007212 */ /* 0x000fe200078efe04 */
[----:B------:R-:W-:Y:S06]  /*4de0*/  BRA `(.L_x_9496) ;  /* 0x0000000000f87947 */ /* 0x000fec0003800000 */
.L_x_9509:
        /* <DEDUP_REMOVED lines=20> */
.L_x_9514:
[----:B------:R-:W-:Y:S05]  /*4f30*/  BSYNC B0 ;  /* 0x0000000000007941 */ /* 0x000fea0003800000 */
.L_x_9513:
[----:B------:R-:W-:Y:S01]  /*4f40*/  LEA R3, R0, 0x37800000, 0x17 ;  /* 0x3780000000037811 */ /* 0x000fe200078eb8ff */
[----:B------:R-:W-:-:S05]  /*4f50*/  IMAD.SHL.U32 R0, R2, 0x200000, RZ ;  /* 0x0020000002007824 */ /* 0x000fca00078e00ff */
[----:B------:R-:W-:Y:S01]  /*4f60*/  LOP3.LUT R0, R3, R0, R4, 0xfe, !PT ;  /* 0x0000000003007212 */ /* 0x000fe200078efe04 */
[----:B------:R-:W-:Y:S06]  /*4f70*/  BRA `(.L_x_9496) ;  /* 0x0000000000947947 */ /* 0x000fec0003800000 */
.L_x_9508:
        /* <DEDUP_REMOVED lines=14> */
.L_x_9495:
        /* <DEDUP_REMOVED lines=16> */
.L_x_9517:
[----:B------:R-:W-:Y:S01]  /*5160*/  IMAD.MOV.U32 R0, RZ, RZ, RZ ;  /* 0x000000ffff007224 */ /* 0x000fe200078e00ff */
[----:B------:R-:W-:Y:S06]  /*5170*/  BRA `(.L_x_9496) ;  /* 0x0000000000147947 */ /* 0x000fec0003800000 */
.L_x_9516:
[----:B------:R-:W2:Y:S02]  /*5180*/  LDG.E.64 R2, desc[UR36][R2.64] ;  /* 0x0000002402027981 */ /* 0x000ea4000c1e1b00 */
[----:B--2---:R0:W1:Y:S01]  /*5190*/  I2F.U64 R0, R2 ;  /* 0x0000000200007312 */ /* 0x0040620000301000 */
[----:B------:R-:W-:Y:S05]  /*51a0*/  BRA `(.L_x_9496) ;  /* 0x0000000000087947 */ /* 0x000fea0003800000 */
.L_x_9515:
[----:B------:R-:W2:Y:S02]  /*51b0*/  LDG.E R0, desc[UR36][R2.64] ;  /* 0x0000002402007981 */ /* 0x000ea4000c1e1900 */
[----:B--2---:R-:W-:-:S07]  /*51c0*/  I2FP.F32.U32 R0, R0 ;  /* 0x0000000000007245 */ /* 0x004fce0000201000 */
.L_x_9496:
[----:B------:R-:W-:Y:S05]  /*51d0*/  BSYNC B6 ;  /* 0x0000000000067941 */ /* 0x000fea0003800000 */
.L_x_9490:
        /* <DEDUP_REMOVED lines=17> */
.L_x_9521:
[----:B------:R-:W0:Y:S02]  /*52f0*/  F2I.S64.TRUNC R2, R2 ;  /* 0x0000000200027311 */ /* 0x000e24000020d900 */
[----:B0-----:R-:W-:-:S05]  /*5300*/  IMAD.MOV.U32 R5, RZ, RZ, R2 ;  /* 0x000000ffff057224 */ /* 0x001fca00078e0002 */
[----:B------:R4:W-:Y:S01]  /*5310*/  STG.E.U8 desc[UR36][R16.64], R5 ;  /* 0x0000000510007986 */ /* 0x0009e2000c101124 */
[----:B------:R-:W-:Y:S05]  /*5320*/  BRA `(.L_x_9523) ;  /* 0x0000000c00407947 */ /* 0x000fea0003800000 */
.L_x_9520:
        /* <DEDUP_REMOVED lines=9> */
.L_x_9525:
[----:B------:R-:W0:Y:S02]  /*53c0*/  F2I.FTZ.TRUNC.NTZ R3, R2 ;  /* 0x0000000200037305 */ /* 0x000e24000021f100 */
[----:B0-----:R2:W-:Y:S01]  /*53d0*/  STG.E desc[UR36][R16.64], R3 ;  /* 0x0000000310007986 */ /* 0x0015e2000c101924 */
[----:B------:R-:W-:Y:S05]  /*53e0*/  BRA `(.L_x_9523) ;  /* 0x0000000c00107947 */ /* 0x000fea0003800000 */
.L_x_9524:
[----:B------:R-:W0:Y:S02]  /*53f0*/  F2I.FTZ.TRUNC.NTZ R3, R2 ;  /* 0x0000000200037305 */ /* 0x000e24000021f100 */
[----:B0-----:R0:W-:Y:S01]  /*5400*/  STG.E.U16 desc[UR36][R16.64], R3 ;  /* 0x0000000310007986 */ /* 0x0011e2000c101524 */
[----:B------:R-:W-:Y:S05]  /*5410*/  BRA `(.L_x_9523) ;  /* 0x0000000c00047947 */ /* 0x000fea0003800000 */
.L_x_9519:
        /* <DEDUP_REMOVED lines=8> */
.L_x_9527:
[----:B------:R-:W-:-:S05]  /*54a0*/  F2FP.F16.F32.PACK_AB R2, RZ, R2 ;  /* 0x00000002ff02723e */ /* 0x000fca00000000ff */
[----:B------:R0:W-:Y:S01]  /*54b0*/  STG.E.U16 desc[UR36][R16.64], R2 ;  /* 0x0000000210007986 */ /* 0x0001e2000c101524 */
[----:B------:R-:W-:Y:S05]  /*54c0*/  BRA `(.L_x_9523) ;  /* 0x0000000800d87947 */ /* 0x000fea0003800000 */
.L_x_9526:
        /* <DEDUP_REMOVED lines=9> */
.L_x_9529:
[----:B------:R-:W-:-:S04]  /*5560*/  F2FP.F16.F32.PACK_AB R3, RZ, R2 ;  /* 0x00000002ff03723e */ /* 0x000fc800000000ff */
[----:B------:R-:W-:-:S05]  /*5570*/  PRMT R3, R3, 0x5410, RZ ;  /* 0x0000541003037816 */ /* 0x000fca00000000ff */
[----:B------:R0:W-:Y:S01]  /*5580*/  STG.E desc[UR36][R16.64], R3 ;  /* 0x0000000310007986 */ /* 0x0001e2000c101924 */
[----:B------:R-:W-:Y:S05]  /*5590*/  BRA `(.L_x_9523) ;  /* 0x0000000800a47947 */ /* 0x000fea0003800000 */
.L_x_9528:
[----:B------:R-:W-:-:S06]  /*55a0*/  FMUL.FTZ R2, R2, 1 ;  /* 0x3f80000002027820 */ /* 0x000fcc0000410000 */
[----:B------:R-:W0:Y:S02]  /*55b0*/  F2F.F64.F32 R2, R2 ;  /* 0x0000000200027310 */ /* 0x000e240000201800 */
[----:B0-----:R0:W-:Y:S01]  /*55c0*/  STG.E.64 desc[UR36][R16.64], R2 ;  /* 0x0000000210007986 */ /* 0x0011e2000c101b24 */
[----:B------:R-:W-:Y:S05]  /*55d0*/  BRA `(.L_x_9523) ;  /* 0x0000000800947947 */ /* 0x000fea0003800000 */
.L_x_9518:
        /* <DEDUP_REMOVED lines=12> */
.L_x_9532:
[----:B------:R-:W-:Y:S01]  /*56a0*/  FMUL.FTZ R4, R2, 1 ;  /* 0x3f80000002047820 */ /* 0x000fe20000410000 */
[----:B------:R-:W-:-:S05]  /*56b0*/  CS2R R6, SRZ ;  /* 0x0000000000067805 */ /* 0x000fca000001ff00 */
[----:B------:R-:W0:Y:S02]  /*56c0*/  F2F.F64.F32 R4, R4 ;  /* 0x0000000400047310 */ /* 0x000e240000201800 */
[----:B0-----:R0:W-:Y:S01]  /*56d0*/  STG.E.128 desc[UR36][R16.64], R4 ;  /* 0x0000000410007986 */ /* 0x0011e2000c101d24 */
[----:B------:R-:W-:Y:S05]  /*56e0*/  BRA `(.L_x_9523) ;  /* 0x0000000800507947 */ /* 0x000fea0003800000 */
.L_x_9531:
        /* <DEDUP_REMOVED lines=20> */
.L_x_9536:
[----:B------:R-:W-:Y:S05]  /*5830*/  BSYNC B0 ;  /* 0x0000000000007941 */ /* 0x000fea0003800000 */
.L_x_9535:
[----:B------:R-:W-:-:S05]  /*5840*/  LOP3.LUT R5, R0, R5, RZ, 0xfc, !PT ;  /* 0x0000000500057212 */ /* 0x000fca00078efcff */
[----:B------:R0:W-:Y:S01]  /*5850*/  STG.E.U8 desc[UR36][R16.64], R5 ;  /* 0x0000000510007986 */ /* 0x0001e2000c101124 */
[----:B------:R-:W-:Y:S05]  /*5860*/  BRA `(.L_x_9523) ;  /* 0x0000000400f07947 */ /* 0x000fea0003800000 */
.L_x_9534:
        /* <DEDUP_REMOVED lines=12> */
.L_x_9538:
[----:B------:R-:W-:Y:S01]  /*5930*/  IMAD.MOV.U32 R0, RZ, RZ, 0x7f ;  /* 0x0000007fff007424 */ /* 0x000fe200078e00ff */
[----:B------:R-:W-:-:S04]  /*5940*/  ISETP.GT.U32.AND P0, PT, R4, 0x7f800000, PT ;  /* 0x7f8000000400780c */ /* 0x000fc80003f04070 */
[----:B------:R-:W-:-:S09]  /*5950*/  SEL R0, R0, 0x7c, P0 ;  /* 0x0000007c00007807 */ /* 0x000fd20000000000 */
.L_x_9539:
[----:B------:R-:W-:Y:S05]  /*5960*/  BSYNC B0 ;  /* 0x0000000000007941 */ /* 0x000fea0003800000 */
.L_x_9537:
[----:B------:R-:W-:-:S04]  /*5970*/  LOP3.LUT R2, R2, 0x80000000, RZ, 0xc0, !PT ;  /* 0x8000000002027812 */ /* 0x000fc800078ec0ff */
[----:B------:R-:W-:-:S04]  /*5980*/  SHF.R.U32.HI R3, RZ, 0x18, R2 ;  /* 0x00000018ff037819 */ /* 0x000fc80000011602 */
[----:B------:R-:W-:-:S05]  /*5990*/  LOP3.LUT R3, R0, R3, RZ, 0xfc, !PT ;  /* 0x0000000300037212 */ /* 0x000fca00078efcff */
[----:B------:R0:W-:Y:S01]  /*59a0*/  STG.E.U8 desc[UR36][R16.64], R3 ;  /* 0x0000000310007986 */ /* 0x0001e2000c101124 */
[----:B------:R-:W-:Y:S05]  /*59b0*/  BRA `(.L_x_9523) ;  /* 0x00000004009c7947 */ /* 0x000fea0003800000 */
.L_x_9533:
[----:B------:R-:W-:-:S05]  /*59c0*/  F2FP.BF16.F32.PACK_AB R2, RZ, R2 ;  /* 0x00000002ff02723e */ /* 0x000fca00000010ff */
[----:B------:R0:W-:Y:S01]  /*59d0*/  STG.E.U16 desc[UR36][R16.64], R2 ;  /* 0x0000000210007986 */ /* 0x0001e2000c101524 */
[----:B------:R-:W-:Y:S05]  /*59e0*/  BRA `(.L_x_9523) ;  /* 0x0000000400907947 */ /* 0x000fea0003800000 */
.L_x_9530:
        /* <DEDUP_REMOVED lines=11> */
.L_x_9542:
        /* <DEDUP_REMOVED lines=16> */
.L_x_9545:
[----:B------:R-:W-:-:S04]  /*5ba0*/  LOP3.LUT R2, R2, 0x80000000, RZ, 0xc0, !PT ;  /* 0x8000000002027812 */ /* 0x000fc800078ec0ff */
[----:B------:R-:W-:-:S04]  /*5bb0*/  SHF.R.U32.HI R3, RZ, 0x18, R2 ;  /* 0x00000018ff037819 */ /* 0x000fc80000011602 */
[----:B------:R-:W-:-:S04]  /*5bc0*/  LOP3.LUT R0, R0, R3, RZ, 0xfc, !PT ;  /* 0x0000000300007212 */ /* 0x000fc800078efcff */
[----:B------:R-:W-:-:S07]  /*5bd0*/  PRMT R8, R0, 0x7610, R8 ;  /* 0x0000761000087816 */ /* 0x000fce0000000008 */
.L_x_9544:
[----:B------:R-:W-:Y:S05]  /*5be0*/  BSYNC B0 ;  /* 0x0000000000007941 */ /* 0x000fea0003800000 */
.L_x_9543:
[----:B------:R0:W-:Y:S01]  /*5bf0*/  STG.E.U8 desc[UR36][R16.64], R8 ;  /* 0x0000000810007986 */ /* 0x0001e2000c101124 */
[----:B------:R-:W-:Y:S05]  /*5c00*/  BRA `(.L_x_9523) ;  /* 0x0000000400087947 */ /* 0x000fea0003800000 */
.L_x_9541:
        /* <DEDUP_REMOVED lines=16> */
.L_x_9548:
[----:B------:R-:W-:-:S04]  /*5d10*/  LOP3.LUT R2, R2, 0x80000000, RZ, 0xc0, !PT ;  /* 0x8000000002027812 */ /* 0x000fc800078ec0ff */
[----:B------:R-:W-:-:S04]  /*5d20*/  SHF.R.U32.HI R3, RZ, 0x18, R2 ;  /* 0x00000018ff037819 */ /* 0x000fc80000011602 */
[----:B------:R-:W-:-:S04]  /*5d30*/  LOP3.LUT R0, R0, R3, RZ, 0xfc, !PT ;  /* 0x0000000300007212 */ /* 0x000fc800078efcff */
[----:B------:R-:W-:-:S07]  /*5d40*/  PRMT R8, R0, 0x7610, R8 ;  /* 0x0000761000087816 */ /* 0x000fce0000000008 */
.L_x_9547:
[----:B------:R-:W-:Y:S05]  /*5d50*/  BSYNC B0 ;  /* 0x0000000000007941 */ /* 0x000fea0003800000 */
.L_x_9546:
[----:B------:R0:W-:Y:S01]  /*5d60*/  STG.E.U8 desc[UR36][R16.64], R8 ;  /* 0x0000000810007986 */ /* 0x0001e2000c101124 */
[----:B------:R-:W-:Y:S05]  /*5d70*/  BRA `(.L_x_9523) ;  /* 0x0000000000ac7947 */ /* 0x000fea0003800000 */
.L_x_9540:
        /* <DEDUP_REMOVED lines=21> */
.L_x_9522:
        /* <DEDUP_REMOVED lines=16> */
.L_x_9551:
[----:B------:R-:W-:Y:S05]  /*5fd0*/  BRA `(.L_x_9523) ;  /* 0x0000000000147947 */ /* 0x000fea0003800000 */
.L_x_9550:
[----:B------:R-:W0:Y:S02]  /*5fe0*/  F2I.U64.TRUNC R2, R2 ;  /* 0x0000000200027311 */ /* 0x000e24000020d800 */
[----:B0-----:R0:W-:Y:S01]  /*5ff0*/  STG.E.64 desc[UR36][R16.64], R2 ;  /* 0x0000000210007986 */ /* 0x0011e2000c101b24 */
[----:B------:R-:W-:Y:S05]  /*6000*/  BRA `(.L_x_9523) ;  /* 0x0000000000087947 */ /* 0x000fea0003800000 */
.L_x_9549:
[----:B------:R-:W0:Y:S02]  /*6010*/  F2I.FTZ.U32.TRUNC.NTZ R3, R2 ;  /* 0x0000000200037305 */ /* 0x000e24000021f000 */
[----:B0-----:R0:W-:Y:S02]  /*6020*/  STG.E desc[UR36][R16.64], R3 ;  /* 0x0000000310007986 */ /* 0x0011e4000c101924 */
.L_x_9523:
[----:B------:R-:W-:-:S07]  /*6030*/  VIADD R19, R19, 0x80 ;  /* 0x0000008013137836 */ /* 0x000fce0000000000 */
.L_x_9488:
[----:B------:R-:W-:Y:S05]  /*6040*/  BSYNC B7 ;  /* 0x0000000000077941 */ /* 0x000fea0003800000 */
.L_x_9487:
        /* <DEDUP_REMOVED lines=307> */
.L_x_9554:
        /* <DEDUP_REMOVED lines=22> */
.L_x_9559:
[----:B------:R-:W2:Y:S02]  /*74e0*/  LDG.E.U8 R0, desc[UR36][R2.64] ;  /* 0x0000002402007981 */ /* 0x000ea4000c1e1100 */
[----:B--2---:R-:W-:Y:S01]  /*74f0*/  I2FP.F32.U32 R0, R0 ;  /* 0x0000000000007245 */ /* 0x004fe20000201000 */
[----:B------:R-:W-:Y:S06]  /*7500*/  BRA `(.L_x_9561) ;  /* 0x0000000c002c7947 */ /* 0x000fec0003800000 */
.L_x_9558:
        /* <DEDUP_REMOVED lines=9> */
.L_x_9563:
[----:B------:R-:W2:Y:S02]  /*75a0*/  LDG.E R0, desc[UR36][R2.64] ;  /* 0x0000002402007981 */ /* 0x000ea4000c1e1900 */
[----:B--2---:R-:W-:Y:S01]  /*75b0*/  I2FP.F32.S32 R0, R0 ;  /* 0x0000000000007245 */ /* 0x004fe20000201400 */
[----:B------:R-:W-:Y:S06]  /*75c0*/  BRA `(.L_x_9561) ;  /* 0x0000000800fc7947 */ /* 0x000fec0003800000 */
.L_x_9562:
[----:B------:R-:W2:Y:S02]  /*75d0*/  LDG.E.U16 R0, desc[UR36][R2.64] ;  /* 0x0000002402007981 */ /* 0x000ea4000c1e1500 */
[----:B--2---:R-:W0:Y:S01]  /*75e0*/  I2F.S16 R0, R0 ;  /* 0x0000000000007306 */ /* 0x004e220000101400 */
[----:B------:R-:W-:Y:S05]  /*75f0*/  BRA `(.L_x_9561) ;  /* 0x0000000800f07947 */ /* 0x000fea0003800000 */
.L_x_9557:
        /* <DEDUP_REMOVED lines=8> */
.L_x_9565:
[----:B------:R-:W2:Y:S02]  /*7680*/  LDG.E.U16 R0, desc[UR36][R2.64] ;  /* 0x0000002402007981 */ /* 0x000ea4000c1e1500 */
[----:B--2---:R-:W-:Y:S01]  /*7690*/  HADD2.F32 R0, -RZ, R0.H0_H0 ;  /* 0x20000000ff007230 */ /* 0x004fe20000004100 */
[----:B------:R-:W-:Y:S06]  /*76a0*/  BRA `(.L_x_9561) ;  /* 0x0000000800c47947 */ /* 0x000fec0003800000 */
.L_x_9564:
        /* <DEDUP_REMOVED lines=8> */
.L_x_9567:
[----:B------:R-:W2:Y:S02]  /*7730*/  LDG.E.U16 R0, desc[UR36][R2.64] ;  /* 0x0000002402007981 */ /* 0x000ea4000c1e1500 */
[----:B--2---:R-:W-:Y:S01]  /*7740*/  HADD2.F32 R0, -RZ, R0.H0_H0 ;  /* 0x20000000ff007230 */ /* 0x004fe20000004100 */
[----:B------:R-:W-:Y:S06]  /*7750*/  BRA `(.L_x_9561) ;  /* 0x0000000800987947 */ /* 0x000fec0003800000 */
.L_x_9566:
[----:B------:R-:W2:Y:S01]  /*7760*/  LDG.E.64 R2, desc[UR36][R2.64] ;  /* 0x0000002402027981 */ /* 0x000ea2000c1e1b00 */
[----:B------:R-:W-:Y:S01]  /*7770*/  UMOV UR4, 0xf0000000 ;  /* 0xf000000000047882 */ /* 0x000fe20000000000 */
[----:B------:R-:W-:Y:S01]  /*7780*/  UMOV UR5, 0x380fffff ;  /* 0x380fffff00057882 */ /* 0x000fe20000000000 */
[----:B--2---:R-:W0:Y:S01]  /*7790*/  F2F.F32.F64 R0, R2 ;  /* 0x0000000200007310 */ /* 0x004e220000301000 */
[----:B------:R-:W-:-:S14]  /*77a0*/  DSETP.GEU.AND P0, PT, |R2|, UR4, PT ;  /* 0x0000000402007e2a */ /* 0x000fdc000bf0e200 */
[----:B0-----:R-:W-:Y:S01]  /*77b0*/  @!P0 FMUL R0, R0, 1.175494350822287508e-38 ;  /* 0x0080000000008820 */ /* 0x001fe20000400000 */
[----:B------:R-:W-:Y:S06]  /*77c0*/  BRA `(.L_x_9561) ;  /* 0x00000008007c7947 */ /* 0x000fec0003800000 */
.L_x_9556:
        /* <DEDUP_REMOVED lines=12> */
.L_x_9570:
[----:B------:R-:W2:Y:S01]  /*7890*/  LDG.E.64 R2, desc[UR36][R2.64] ;  /* 0x0000002402027981 */ /* 0x000ea2000c1e1b00 */
[----:B------:R-:W-:Y:S01]  /*78a0*/  UMOV UR4, 0xf0000000 ;  /* 0xf000000000047882 */ /* 0x000fe20000000000 */
[----:B------:R-:W-:Y:S01]  /*78b0*/  UMOV UR5, 0x380fffff ;  /* 0x380fffff00057882 */ /* 0x000fe20000000000 */
[----:B--2---:R-:W0:Y:S01]  /*78c0*/  F2F.F32.F64 R0, R2 ;  /* 0x0000000200007310 */ /* 0x004e220000301000 */
[----:B------:R-:W-:-:S14]  /*78d0*/  DSETP.GEU.AND P0, PT, |R2|, UR4, PT ;  /* 0x0000000402007e2a */ /* 0x000fdc000bf0e200 */
[----:B0-----:R-:W-:Y:S01]  /*78e0*/  @!P0 FMUL R0, R0, 1.175494350822287508e-38 ;  /* 0x0080000000008820 */ /* 0x001fe20000400000 */
[----:B------:R-:W-:Y:S06]  /*78f0*/  BRA `(.L_x_9561) ;  /* 0x0000000800307947 */ /* 0x000fec0003800000 */
.L_x_9569:
        /* <DEDUP_REMOVED lines=26> */
.L_x_9572:
        /* <DEDUP_REMOVED lines=13> */
.L_x_9571:
[----:B------:R-:W2:Y:S02]  /*7b70*/  LDG.E.U16 R0, desc[UR36][R2.64] ;  /* 0x0000002402007981 */ /* 0x000ea4000c1e1500 */
[----:B--2---:R-:W-:Y:S01]  /*7b80*/  IMAD.U32 R0, R0, 0x10000, RZ ;  /* 0x0001000000007824 */ /* 0x004fe200078e00ff */
[----:B------:R-:W-:Y:S06]  /*7b90*/  BRA `(.L_x_9561) ;  /* 0x0000000400887947 */ /* 0x000fec0003800000 */
.L_x_9568:
        /* <DEDUP_REMOVED lines=11> */
.L_x_9575:
        /* <DEDUP_REMOVED lines=20> */
.L_x_9577:
[----:B------:R-:W-:Y:S05]  /*7d90*/  BSYNC B0 ;  /* 0x0000000000007941 */ /* 0x000fea0003800000 */
.L_x_9576:
[----:B------:R-:W-:Y:S01]  /*7da0*/  LEA R3, R0, 0x3b800000, 0x17 ;  /* 0x3b80000000037811 */ /* 0x000fe200078eb8ff */
[----:B------:R-:W-:-:S05]  /*7db0*/  IMAD.SHL.U32 R0, R2, 0x100000, RZ ;  /* 0x0010000002007824 */ /* 0x000fca00078e00ff */
[----:B------:R-:W-:Y:S01]  /*7dc0*/  LOP3.LUT R0, R3, R0, R4, 0xfe, !PT ;  /* 0x0000000003007212 */ /* 0x000fe200078efe04 */
[----:B------:R-:W-:Y:S06]  /*7dd0*/  BRA `(.L_x_9561) ;  /* 0x0000000000f87947 */ /* 0x000fec0003800000 */
.L_x_9574:
        /* <DEDUP_REMOVED lines=20> */
.L_x_9579:
[----:B------:R-:W-:Y:S05]  /*7f20*/  BSYNC B0 ;  /* 0x0000000000007941 */ /* 0x000fea0003800000 */
.L_x_9578:
[----:B------:R-:W-:Y:S01]  /*7f30*/  LEA R3, R0, 0x37800000, 0x17 ;  /* 0x3780000000037811 */ /* 0x000fe200078eb8ff */
[----:B------:R-:W-:-:S05]  /*7f40*/  IMAD.SHL.U32 R0, R2, 0x200000, RZ ;  /* 0x0020000002007824 */ /* 0x000fca00078e00ff */
[----:B------:R-:W-:Y:S01]  /*7f50*/  LOP3.LUT R0, R3, R0, R4, 0xfe, !PT ;  /* 0x0000000003007212 */ /* 0x000fe200078efe04 */
[----:B------:R-:W-:Y:S06]  /*7f60*/  BRA `(.L_x_9561) ;  /* 0x0000000000947947 */ /* 0x000fec0003800000 */
.L_x_9573:
        /* <DEDUP_REMOVED lines=14> */
.L_x_9560:
        /* <DEDUP_REMOVED lines=16> */
.L_x_9582:
[----:B------:R-:W-:Y:S01]  /*8150*/  IMAD.MOV.U32 R0, RZ, RZ, RZ ;  /* 0x000000ffff007224 */ /* 0x000fe200078e00ff */
[----:B------:R-:W-:Y:S06]  /*8160*/  BRA `(.L_x_9561) ;  /* 0x0000000000147947 */ /* 0x000fec0003800000 */
.L_x_9581:
[----:B------:R-:W2:Y:S02]  /*8170*/  LDG.E.64 R2, desc[UR36][R2.64] ;  /* 0x0000002402027981 */ /* 0x000ea4000c1e1b00 */
[----:B--2---:R0:W1:Y:S01]  /*8180*/  I2F.U64 R0, R2 ;  /* 0x0000000200007312 */ /* 0x0040620000301000 */
[----:B------:R-:W-:Y:S05]  /*8190*/  BRA `(.L_x_9561) ;  /* 0x0000000000087947 */ /* 0x000fea0003800000 */
.L_x_9580:
[----:B------:R-:W2:Y:S02]  /*81a0*/  LDG.E R0, desc[UR36][R2.64] ;  /* 0x0000002402007981 */ /* 0x000ea4000c1e1900 */
[----:B--2---:R-:W-:-:S07]  /*81b0*/  I2FP.F32.U32 R0, R0 ;  /* 0x0000000000007245 */ /* 0x004fce0000201000 */
.L_x_9561:
[----:B------:R-:W-:Y:S05]  /*81c0*/  BSYNC B6 ;  /* 0x0000000000067941 */ /* 0x000fea0003800000 */
.L_x_9555:
        /* <DEDUP_REMOVED lines=17> */
.L_x_9586:
[----:B------:R-:W0:Y:S02]  /*82e0*/  F2I.S64.TRUNC R2, R2 ;  /* 0x0000000200027311 */ /* 0x000e24000020d900 */
[----:B0-----:R-:W-:-:S05]  /*82f0*/  IMAD.MOV.U32 R5, RZ, RZ, R2 ;  /* 0x000000ffff057224 */ /* 0x001fca00078e0002 */
[----:B------:R0:W-:Y:S01]  /*8300*/  STG.E.U8 desc[UR36][R16.64], R5 ;  /* 0x0000000510007986 */ /* 0x0001e2000c101124 */
[----:B------:R-:W-:Y:S05]  /*8310*/  BRA `(.L_x_9588) ;  /* 0x0000000c00407947 */ /* 0x000fea0003800000 */
.L_x_9585:
        /* <DEDUP_REMOVED lines=9> */
.L_x_9590:
[----:B------:R-:W0:Y:S02]  /*83b0*/  F2I.FTZ.TRUNC.NTZ R3, R2 ;  /* 0x0000000200037305 */ /* 0x000e24000021f100 */
[----:B0-----:R0:W-:Y:S01]  /*83c0*/  STG.E desc[UR36][R16.64], R3 ;  /* 0x0000000310007986 */ /* 0x0011e2000c101924 */
[----:B------:R-:W-:Y:S05]  /*83d0*/  BRA `(.L_x_9588) ;  /* 0x0000000c00107947 */ /* 0x000fea0003800000 */
.L_x_9589:
[----:B------:R-:W0:Y:S02]  /*83e0*/  F2I.FTZ.TRUNC.NTZ R3, R2 ;  /* 0x0000000200037305 */ /* 0x000e24000021f100 */
[----:B0-----:R0:W-:Y:S01]  /*83f0*/  STG.E.U16 desc[UR36][R16.64], R3 ;  /* 0x0000000310007986 */ /* 0x0011e2000c101524 */
[----:B------:R-:W-:Y:S05]  /*8400*/  BRA `(.L_x_9588) ;  /* 0x0000000c00047947 */ /* 0x000fea0003800000 */
.L_x_9584:
        /* <DEDUP_REMOVED lines=8> */
.L_x_9592:
[----:B------:R-:W-:-:S05]  /*8490*/  F2FP.F16.F32.PACK_AB R2, RZ, R2 ;  /* 0x00000002ff02723e */ /* 0x000fca00000000ff */
[----:B------:R0:W-:Y:S01]  /*84a0*/  STG.E.U16 desc[UR36][R16.64], R2 ;  /* 0x0000000210007986 */ /* 0x0001e2000c101524 */
[----:B------:R-:W-:Y:S05]  /*84b0*/  BRA `(.L_x_9588) ;  /* 0x0000000800d87947 */ /* 0x000fea0003800000 */
.L_x_9591:
        /* <DEDUP_REMOVED lines=9> */
.L_x_9594:
[----:B------:R-:W-:-:S04]  /*8550*/  F2FP.F16.F32.PACK_AB R3, RZ, R2 ;  /* 0x00000002ff03723e */ /* 0x000fc800000000ff */
[----:B------:R-:W-:-:S05]  /*8560*/  PRMT R3, R3, 0x5410, RZ ;  /* 0x0000541003037816 */ /* 0x000fca00000000ff */
[----:B------:R0:W-:Y:S01]  /*8570*/  STG.E desc[UR36][R16.64], R3 ;  /* 0x0000000310007986 */ /* 0x0001e2000c101924 */
[----:B------:R-:W-:Y:S05]  /*8580*/  BRA `(.L_x_9588) ;  /* 0x0000000800a47947 */ /* 0x000fea0003800000 */
.L_x_9593:
[----:B------:R-:W-:-:S06]  /*8590*/  FMUL.FTZ R2, R2, 1 ;  /* 0x3f80000002027820 */ /* 0x000fcc0000410000 */
[----:B------:R-:W0:Y:S02]  /*85a0*/  F2F.F64.F32 R2, R2 ;  /* 0x0000000200027310 */ /* 0x000e240000201800 */
[----:B0-----:R0:W-:Y:S01]  /*85b0*/  STG.E.64 desc[UR36][R16.64], R2 ;  /* 0x0000000210007986 */ /* 0x0011e2000c101b24 */
[----:B------:R-:W-:Y:S05]  /*85c0*/  BRA `(.L_x_9588) ;  /* 0x0000000800947947 */ /* 0x000fea0003800000 */
.L_x_9583:
        /* <DEDUP_REMOVED lines=12> */
.L_x_9597:
[----:B------:R-:W-:Y:S01]  /*8690*/  FMUL.FTZ R4, R2, 1 ;  /* 0x3f80000002047820 */ /* 0x000fe20000410000 */
[----:B------:R-:W-:-:S05]  /*86a0*/  CS2R R6, SRZ ;  /* 0x0000000000067805 */ /* 0x000fca000001ff00 */
[----:B------:R-:W0:Y:S02]  /*86b0*/  F2F.F64.F32 R4, R4 ;  /* 0x0000000400047310 */ /* 0x000e240000201800 */
[----:B0-----:R0:W-:Y:S01]  /*86c0*/  STG.E.128 desc[UR36][R16.64], R4 ;  /* 0x0000000410007986 */ /* 0x0011e2000c101d24 */
[----:B------:R-:W-:Y:S05]  /*86d0*/  BRA `(.L_x_9588) ;  /* 0x0000000800507947 */ /* 0x000fea0003800000 */
.L_x_9596:
        /* <DEDUP_REMOVED lines=20> */
.L_x_9601:
[----:B------:R-:W-:Y:S05]  /*8820*/  BSYNC B0 ;  /* 0x0000000000007941 */ /* 0x000fea0003800000 */
.L_x_9600:
[----:B------:R-:W-:-:S05]  /*8830*/  LOP3.LUT R5, R0, R5, RZ, 0xfc, !PT ;  /* 0x0000000500057212 */ /* 0x000fca00078efcff */
[----:B------:R0:W-:Y:S01]  /*8840*/  STG.E.U8 desc[UR36][R16.64], R5 ;  /* 0x0000000510007986 */ /* 0x0001e2000c101124 */
[----:B------:R-:W-:Y:S05]  /*8850*/  BRA `(.L_x_9588) ;  /* 0x0000000400f07947 */ /* 0x000fea0003800000 */
.L_x_9599:
        /* <DEDUP_REMOVED lines=12> */
.L_x_9603:
[----:B------:R-:W-:Y:S01]  /*8920*/  IMAD.MOV.U32 R0, RZ, RZ, 0x7f ;  /* 0x0000007fff007424 */ /* 0x000fe200078e00ff */
[----:B------:R-:W-:-:S04]  /*8930*/  ISETP.GT.U32.AND P0, PT, R4, 0x7f800000, PT ;  /* 0x7f8000000400780c */ /* 0x000fc80003f04070 */
[----:B------:R-:W-:-:S09]  /*8940*/  SEL R0, R0, 0x7c, P0 ;  /* 0x0000007c00007807 */ /* 0x000fd20000000000 */
.L_x_9604:
[----:B------:R-:W-:Y:S05]  /*8950*/  BSYNC B0 ;  /* 0x0000000000007941 */ /* 0x000fea0003800000 */
.L_x_9602:
[----:B------:R-:W-:-:S04]  /*8960*/  LOP3.LUT R2, R2, 0x80000000, RZ, 0xc0, !PT ;  /* 0x8000000002027812 */ /* 0x000fc800078ec0ff */
[----:B------:R-:W-:-:S04]  /*8970*/  SHF.R.U32.HI R3, RZ, 0x18, R2 ;  /* 0x00000018ff037819 */ /* 0x000fc80000011602 */
[----:B------:R-:W-:-:S05]  /*8980*/  LOP3.LUT R3, R0, R3, RZ, 0xfc, !PT ;  /* 0x0000000300037212 */ /* 0x000fca00078efcff */
[----:B------:R0:W-:Y:S01]  /*8990*/  STG.E.U8 desc[UR36][R16.64], R3 ;  /* 0x0000000310007986 */ /* 0x0001e2000c101124 */
[----:B------:R-:W-:Y:S05]  /*89a0*/  BRA `(.L_x_9588) ;  /* 0x00000004009c7947 */ /* 0x000fea0003800000 */
.L_x_9598:
[----:B------:R-:W-:-:S05]  /*89b0*/  F2FP.BF16.F32.PACK_AB R2, RZ, R2 ;  /* 0x00000002ff02723e */ /* 0x000fca00000010ff */
[----:B------:R0:W-:Y:S01]  /*89c0*/  STG.E.U16 desc[UR36][R16.64], R2 ;  /* 0x0000000210007986 */ /* 0x0001e2000c101524 */
[----:B------:R-:W-:Y:S05]  /*89d0*/  BRA `(.L_x_9588) ;  /* 0x0000000400907947 */ /* 0x000fea0003800000 */
.L_x_9595:
        /* <DEDUP_REMOVED lines=11> */
.L_x_9607:
        /* <DEDUP_REMOVED lines=16> */
.L_x_9610:
[----:B------:R-:W-:-:S04]  /*8b90*/  LOP3.LUT R2, R2, 0x80000000, RZ, 0xc0, !PT ;  /* 0x8000000002027812 */ /* 0x000fc800078ec0ff */
[----:B------:R-:W-:-:S04]  /*8ba0*/  SHF.R.U32.HI R3, RZ, 0x18, R2 ;  /* 0x00000018ff037819 */ /* 0x000fc80000011602 */
[----:B------:R-:W-:-:S04]  /*8bb0*/  LOP3.LUT R0, R0, R3, RZ, 0xfc, !PT ;  /* 0x0000000300007212 */ /* 0x000fc800078efcff */
[----:B------:R-:W-:-:S07]  /*8bc0*/  PRMT R8, R0, 0x7610, R8 ;  /* 0x0000761000087816 */ /* 0x000fce0000000008 */
.L_x_9609:
[----:B------:R-:W-:Y:S05]  /*8bd0*/  BSYNC B0 ;  /* 0x0000000000007941 */ /* 0x000fea0003800000 */
.L_x_9608:
[----:B------:R3:W-:Y:S01]  /*8be0*/  STG.E.U8 desc[UR36][R16.64], R8 ;  /* 0x0000000810007986 */ /* 0x0007e2000c101124 */
[----:B------:R-:W-:Y:S05]  /*8bf0*/  BRA `(.L_x_9588) ;  /* 0x0000000400087947 */ /* 0x000fea0003800000 */
.L_x_9606:
        /* <DEDUP_REMOVED lines=16> */
.L_x_9613:
[----:B------:R-:W-:-:S04]  /*8d00*/  LOP3.LUT R2, R2, 0x80000000, RZ, 0xc0, !PT ;  /* 0x8000000002027812 */ /* 0x000fc800078ec0ff */
[----:B------:R-:W-:-:S04]  /*8d10*/  SHF.R.U32.HI R3, RZ, 0x18, R2 ;  /* 0x00000018ff037819 */ /* 0x000fc80000011602 */
[----:B------:R-:W-:-:S04]  /*8d20*/  LOP3.LUT R0, R0, R3, RZ, 0xfc, !PT ;  /* 0x0000000300007212 */ /* 0x000fc800078efcff */
[----:B------:R-:W-:-:S07]  /*8d30*/  PRMT R8, R0, 0x7610, R8 ;  /* 0x0000761000087816 */ /* 0x000fce0000000008 */
.L_x_9612:
[----:B------:R-:W-:Y:S05]  /*8d40*/  BSYNC B0 ;  /* 0x0000000000007941 */ /* 0x000fea0003800000 */
.L_x_9611:
[----:B------:R0:W-:Y:S01]  /*8d50*/  STG.E.U8 desc[UR36][R16.64], R8 ;  /* 0x0000000810007986 */ /* 0x0001e2000c101124 */
[----:B------:R-:W-:Y:S05]  /*8d60*/  BRA `(.L_x_9588) ;  /* 0x0000000000ac7947 */ /* 0x000fea0003800000 */
.L_x_9605:
        /* <DEDUP_REMOVED lines=21> */
.L_x_9587:
        /* <DEDUP_REMOVED lines=16> */
.L_x_9616:
[----:B------:R-:W-:Y:S05]  /*8fc0*/  BRA `(.L_x_9588) ;  /* 0x0000000000147947 */ /* 0x000fea0003800000 */
.L_x_9615:
[----:B------:R-:W0:Y:S02]  /*8fd0*/  F2I.U64.TRUNC R2, R2 ;  /* 0x0000000200027311 */ /* 0x000e24000020d800 */
[----:B0-----:R2:W-:Y:S01]  /*8fe0*/  STG.E.64 desc[UR36][R16.64], R2 ;  /* 0x0000000210007986 */ /* 0x0015e2000c101b24 */
[----:B------:R-:W-:Y:S05]  /*8ff0*/  BRA `(.L_x_9588) ;  /* 0x0000000000087947 */ /* 0x000fea0003800000 */
.L_x_9614:
[----:B------:R-:W0:Y:S02]  /*9000*/  F2I.FTZ.U32.TRUNC.NTZ R3, R2 ;  /* 0x0000000200037305 */ /* 0x000e24000021f000 */
[----:B0-----:R0:W-:Y:S02]  /*9010*/  STG.E desc[UR36][R16.64], R3 ;  /* 0x0000000310007986 */ /* 0x0011e4000c101924 */
.L_x_9588:
[----:B------:R-:W-:-:S07]  /*9020*/  VIADD R19, R19, 0x80 ;  /* 0x0000008013137836 */ /* 0x000fce0000000000 */
.L_x_9553:
[----:B------:R-:W-:Y:S05]  /*9030*/  BSYNC B7 ;  /* 0x0000000000077941 */ /* 0x000fea0003800000 */
.L_x_9552:
        /* <DEDUP_REMOVED lines=306> */
.L_x_9617:
        /* <DEDUP_REMOVED lines=22> */
.L_x_9622:
[----:B------:R-:W2:Y:S02]  /*a4c0*/  LDG.E.U8 R0, desc[UR36][R2.64] ;  /* 0x0000002402007981 */ /* 0x000ea4000c1e1100 */
[----:B--2---:R-:W-:Y:S01]  /*a4d0*/  I2FP.F32.U32 R0, R0 ;  /* 0x0000000000007245 */ /* 0x004fe20000201000 */
[----:B------:R-:W-:Y:S06]  /*a4e0*/  BRA `(.L_x_9624) ;  /* 0x0000000c002c7947 */ /* 0x000fec0003800000 */
.L_x_9621:
        /* <DEDUP_REMOVED lines=9> */
.L_x_9626:
[----:B------:R-:W2:Y:S02]  /*a580*/  LDG.E R0, desc[UR36][R2.64] ;  /* 0x0000002402007981 */ /* 0x000ea4000c1e1900 */
[----:B--2---:R-:W-:Y:S01]  /*a590*/  I2FP.F32.S32 R0, R0 ;  /* 0x0000000000007245 */ /* 0x004fe20000201400 */
[----:B------:R-:W-:Y:S06]  /*a5a0*/  BRA `(.L_x_9624) ;  /* 0x0000000800fc7947 */ /* 0x000fec0003800000 */
.L_x_9625:
[----:B------:R-:W2:Y:S02]  /*a5b0*/  LDG.E.U16 R0, desc[UR36][R2.64] ;  /* 0x0000002402007981 */ /* 0x000ea4000c1e1500 */
[----:B--2---:R-:W0:Y:S01]  /*a5c0*/  I2F.S16 R0, R0 ;  /* 0x0000000000007306 */ /* 0x004e220000101400 */
[----:B------:R-:W-:Y:S05]  /*a5d0*/  BRA `(.L_x_9624) ;  /* 0x0000000800f07947 */ /* 0x000fea0003800000 */
.L_x_9620:
        /* <DEDUP_REMOVED lines=8> */
.L_x_9628:
[----:B------:R-:W2:Y:S02]  /*a660*/  LDG.E.U16 R0, desc[UR36][R2.64] ;  /* 0x0000002402007981 */ /* 0x000ea4000c1e1500 */
[----:B--2---:R-:W-:Y:S01]  /*a670*/  HADD2.F32 R0, -RZ, R0.H0_H0 ;  /* 0x20000000ff007230 */ /* 0x004fe20000004100 */
[----:B------:R-:W-:Y:S06]  /*a680*/  BRA `(.L_x_9624) ;  /* 0x0000000800c47947 */ /* 0x000fec0003800000 */
.L_x_9627:
        /* <DEDUP_REMOVED lines=8> */
.L_x_9630:
[----:B------:R-:W2:Y:S02]  /*a710*/  LDG.E.U16 R0, desc[UR36][R2.64] ;  /* 0x0000002402007981 */ /* 0x000ea4000c1e1500 */
[----:B--2---:R-:W-:Y:S01]  /*a720*/  HADD2.F32 R0, -RZ, R0.H0_H0 ;  /* 0x20000000ff007230 */ /* 0x004fe20000004100 */
[----:B------:R-:W-:Y:S06]  /*a730*/  BRA `(.L_x_9624) ;  /* 0x0000000800987947 */ /* 0x000fec0003800000 */
.L_x_9629:
[----:B------:R-:W2:Y:S01]  /*a740*/  LDG.E.64 R2, desc[UR36][R2.64] ;  /* 0x0000002402027981 */ /* 0x000ea2000c1e1b00 */
[----:B------:R-:W-:Y:S01]  /*a750*/  UMOV UR4, 0xf0000000 ;  /* 0xf000000000047882 */ /* 0x000fe20000000000 */
[----:B------:R-:W-:Y:S01]  /*a760*/  UMOV UR5, 0x380fffff ;  /* 0x380fffff00057882 */ /* 0x000fe20000000000 */
[----:B--2---:R-:W0:Y:S01]  /*a770*/  F2F.F32.F64 R0, R2 ;  /* 0x0000000200007310 */ /* 0x004e220000301000 */
[----:B------:R-:W-:-:S14]  /*a780*/  DSETP.GEU.AND P0, PT, |R2|, UR4, PT ;  /* 0x0000000402007e2a */ /* 0x000fdc000bf0e200 */
[----:B0-----:R-:W-:Y:S01]  /*a790*/  @!P0 FMUL R0, R0, 1.175494350822287508e-38 ;  /* 0x0080000000008820 */ /* 0x001fe20000400000 */
[----:B------:R-:W-:Y:S06]  /*a7a0*/  BRA `(.L_x_9624) ;  /* 0x00000008007c7947 */ /* 0x000fec0003800000 */
.L_x_9619:
        /* <DEDUP_REMOVED lines=12> */
.L_x_9633:
[----:B------:R-:W2:Y:S01]  /*a870*/  LDG.E.64 R2, desc[UR36][R2.64] ;  /* 0x0000002402027981 */ /* 0x000ea2000c1e1b00 */
[----:B------:R-:W-:Y:S01]  /*a880*/  UMOV UR4, 0xf0000000 ;  /* 0xf000000000047882 */ /* 0x000fe20000000000 */
[----:B------:R-:W-:Y:S01]  /*a890*/  UMOV UR5, 0x380fffff ;  /* 0x380fffff00057882 */ /* 0x000fe20000000000 */
[----:B--2---:R-:W0:Y:S01]  /*a8a0*/  F2F.F32.F64 R0, R2 ;  /* 0x0000000200007310 */ /* 0x004e220000301000 */
[----:B------:R-:W-:-:S14]  /*a8b0*/  DSETP.GEU.AND P0, PT, |R2|, UR4, PT ;  /* 0x0000000402007e2a */ /* 0x000fdc000bf0e200 */
[----:B0-----:R-:W-:Y:S01]  /*a8c0*/  @!P0 FMUL R0, R0, 1.175494350822287508e-38 ;  /* 0x0080000000008820 */ /* 0x001fe20000400000 */
[----:B------:R-:W-:Y:S06]  /*a8d0*/  BRA `(.L_x_9624) ;  /* 0x0000000800307947 */ /* 0x000fec0003800000 */
.L_x_9632:
        /* <DEDUP_REMOVED lines=26> */
.L_x_9635:
        /* <DEDUP_REMOVED lines=13> */
.L_x_9634:
[----:B------:R-:W2:Y:S02]  /*ab50*/  LDG.E.U16 R0, desc[UR36][R2.64] ;  /* 0x0000002402007981 */ /* 0x000ea4000c1e1500 */
[----:B--2---:R-:W-:Y:S01]  /*ab60*/  IMAD.U32 R0, R0, 0x10000, RZ ;  /* 0x0001000000007824 */ /* 0x004fe200078e00ff */
[----:B------:R-:W-:Y:S06]  /*ab70*/  BRA `(.L_x_9624) ;  /* 0x0000000400887947 */ /* 0x000fec0003800000 */
.L_x_9631:
        /* <DEDUP_REMOVED lines=11> */
.L_x_9638:
        /* <DEDUP_REMOVED lines=20> */
.L_x_9640:
[----:B------:R-:W-:Y:S05]  /*ad70*/  BSYNC B0 ;  /* 0x0000000000007941 */ /* 0x000fea0003800000 */
.L_x_9639:
[----:B------:R-:W-:Y:S01]  /*ad80*/  LEA R3, R0, 0x3b800000, 0x17 ;  /* 0x3b80000000037811 */ /* 0x000fe200078eb8ff */
[----:B------:R-:W-:-:S05]  /*ad90*/  IMAD.SHL.U32 R0, R2, 0x100000, RZ ;  /* 0x0010000002007824 */ /* 0x000fca00078e00ff */
[----:B------:R-:W-:Y:S01]  /*ada0*/  LOP3.LUT R0, R3, R0, R4, 0xfe, !PT ;  /* 0x0000000003007212 */ /* 0x000fe200078efe04 */
[----:B------:R-:W-:Y:S06]  /*adb0*/  BRA `(.L_x_9624) ;  /* 0x0000000000f87947 */ /* 0x000fec0003800000 */
.L_x_9637:
        /* <DEDUP_REMOVED lines=20> */
.L_x_9642:
[----:B------:R-:W-:Y:S05]  /*af00*/  BSYNC B0 ;  /* 0x0000000000007941 */ /* 0x000fea0003800000 */
.L_x_9641:
[----:B------:R-:W-:Y:S01]  /*af10*/  LEA R3, R0, 0x37800000, 0x17 ;  /* 0x3780000000037811 */ /* 0x000fe200078eb8ff */
[----:B------:R-:W-:-:S05]  /*af20*/  IMAD.SHL.U32 R0, R2, 0x200000, RZ ;  /* 0x0020000002007824 */ /* 0x000fca00078e00ff */
[----:B------:R-:W-:Y:S01]  /*af30*/  LOP3.LUT R0, R3, R0, R4, 0xfe, !PT ;  /* 0x0000000003007212 */ /* 0x000fe200078efe04 */
[----:B------:R-:W-:Y:S06]  /*af40*/  BRA `(.L_x_9624) ;  /* 0x0000000000947947 */ /* 0x000fec0003800000 */
.L_x_9636:
        /* <DEDUP_REMOVED lines=14> */
.L_x_9623:
        /* <DEDUP_REMOVED lines=16> */
.L_x_9645:
[----:B------:R-:W-:Y:S01]  /*b130*/  IMAD.MOV.U32 R0, RZ, RZ, RZ ;  /* 0x000000ffff007224 */ /* 0x000fe200078e00ff */
[----:B------:R-:W-:Y:S06]  /*b140*/  BRA `(.L_x_9624) ;  /* 0x0000000000147947 */ /* 0x000fec0003800000 */
.L_x_9644:
[----:B------:R-:W2:Y:S02]  /*b150*/  LDG.E.64 R2, desc[UR36][R2.64] ;  /* 0x0000002402027981 */ /* 0x000ea4000c1e1b00 */
[----:B--2---:R0:W1:Y:S01]  /*b160*/  I2F.U64 R0, R2 ;  /* 0x0000000200007312 */ /* 0x0040620000301000 */
[----:B------:R-:W-:Y:S05]  /*b170*/  BRA `(.L_x_9624) ;  /* 0x0000000000087947 */ /* 0x000fea0003800000 */
.L_x_9643:
[----:B------:R-:W2:Y:S02]  /*b180*/  LDG.E R0, desc[UR36][R2.64] ;  /* 0x0000002402007981 */ /* 0x000ea4000c1e1900 */
[----:B--2---:R-:W-:-:S07]  /*b190*/  I2FP.F32.U32 R0, R0 ;  /* 0x0000000000007245 */ /* 0x004fce0000201000 */
.L_x_9624:
[----:B------:R-:W-:Y:S05]  /*b1a0*/  BSYNC B6 ;  /* 0x0000000000067941 */ /* 0x000fea0003800000 */
.L_x_9618:
        /* <DEDUP_REMOVED lines=17> */
.L_x_9649:
[----:B------:R-:W0:Y:S02]  /*b2c0*/  F2I.S64.TRUNC R2, R2 ;  /* 0x0000000200027311 */ /* 0x000e24000020d900 */
[----:B0-----:R-:W-:-:S05]  /*b2d0*/  IMAD.MOV.U32 R5, RZ, RZ, R2 ;  /* 0x000000ffff057224 */ /* 0x001fca00078e0002 */
[----:B------:R-:W-:Y:S01]  /*b2e0*/  STG.E.U8 desc[UR36][R16.64], R5 ;  /* 0x0000000510007986 */ /* 0x000fe2000c101124 */
[----:B------:R-:W-:Y:S05]  /*b2f0*/  EXIT ;  /* 0x000000000000794d */ /* 0x000fea0003800000 */
.L_x_9648:
        /* <DEDUP_REMOVED lines=9> */
.L_x_9652:
[----:B------:R-:W0:Y:S02]  /*b390*/  F2I.FTZ.TRUNC.NTZ R3, R2 ;  /* 0x0000000200037305 */ /* 0x000e24000021f100 */
[----:B0-----:R-:W-:Y:S01]  /*b3a0*/  STG.E desc[UR36][R16.64], R3 ;  /* 0x0000000310007986 */ /* 0x001fe2000c101924 */
[----:B------:R-:W-:Y:S05]  /*b3b0*/  EXIT ;  /* 0x000000000000794d */ /* 0x000fea0003800000 */
.L_x_9651:
[----:B------:R-:W0:Y:S02]  /*b3c0*/  F2I.FTZ.TRUNC.NTZ R3, R2 ;  /* 0x0000000200037305 */ /* 0x000e24000021f100 */
[----:B0-----:R-:W-:Y:S01]  /*b3d0*/  STG.E.U16 desc[UR36][R16.64], R3 ;  /* 0x0000000310007986 */ /* 0x001fe2000c101524 */
[----:B------:R-:W-:Y:S05]  /*b3e0*/  EXIT ;  /* 0x000000000000794d */ /* 0x000fea0003800000 */
.L_x_9647:
        /* <DEDUP_REMOVED lines=8> */
.L_x_9654:
[----:B------:R-:W-:-:S05]  /*b470*/  F2FP.F16.F32.PACK_AB R2, RZ, R2 ;  /* 0x00000002ff02723e */ /* 0x000fca00000000ff */
[----:B------:R-:W-:Y:S01]  /*b480*/  STG.E.U16 desc[UR36][R16.64], R2 ;  /* 0x0000000210007986 */ /* 0x000fe2000c101524 */
[----:B------:R-:W-:Y:S05]  /*b490*/  EXIT ;  /* 0x000000000000794d */ /* 0x000fea0003800000 */
.L_x_9653:
        /* <DEDUP_REMOVED lines=9> */
.L_x_9656:
[----:B------:R-:W-:-:S04]  /*b530*/  F2FP.F16.F32.PACK_AB R3, RZ, R2 ;  /* 0x00000002ff03723e */ /* 0x000fc800000000ff */
[----:B------:R-:W-:-:S05]  /*b540*/  PRMT R3, R3, 0x5410, RZ ;  /* 0x0000541003037816 */ /* 0x000fca00000000ff */
[----:B------:R-:W-:Y:S01]  /*b550*/  STG.E desc[UR36][R16.64], R3 ;  /* 0x0000000310007986 */ /* 0x000fe2000c101924 */
[----:B------:R-:W-:Y:S05]  /*b560*/  EXIT ;  /* 0x000000000000794d */ /* 0x000fea0003800000 */
.L_x_9655:
[----:B------:R-:W-:-:S06]  /*b570*/  FMUL.FTZ R2, R2, 1 ;  /* 0x3f80000002027820 */ /* 0x000fcc0000410000 */
[----:B------:R-:W0:Y:S02]  /*b580*/  F2F.F64.F32 R2, R2 ;  /* 0x0000000200027310 */ /* 0x000e240000201800 */
[----:B0-----:R-:W-:Y:S01]  /*b590*/  STG.E.64 desc[UR36][R16.64], R2 ;  /* 0x0000000210007986 */ /* 0x001fe2000c101b24 */
[----:B------:R-:W-:Y:S05]  /*b5a0*/  EXIT ;  /* 0x000000000000794d */ /* 0x000fea0003800000 */
.L_x_9646:
        /* <DEDUP_REMOVED lines=12> */
.L_x_9659:
[----:B------:R-:W-:Y:S01]  /*b670*/  FMUL.FTZ R4, R2, 1 ;  /* 0x3f80000002047820 */ /* 0x000fe20000410000 */
[----:B------:R-:W-:-:S05]  /*b680*/  CS2R R6, SRZ ;  /* 0x0000000000067805 */ /* 0x000fca000001ff00 */
[----:B------:R-:W0:Y:S02]  /*b690*/  F2F.F64.F32 R4, R4 ;  /* 0x0000000400047310 */ /* 0x000e240000201800 */
[----:B0-----:R-:W-:Y:S01]  /*b6a0*/  STG.E.128 desc[UR36][R16.64], R4 ;  /* 0x0000000410007986 */ /* 0x001fe2000c101d24 */
[----:B------:R-:W-:Y:S05]  /*b6b0*/  EXIT ;  /* 0x000000000000794d */ /* 0x000fea0003800000 */
.L_x_9658:
        /* <DEDUP_REMOVED lines=20> */
.L_x_9663:
[----:B------:R-:W-:Y:S05]  /*b800*/  BSYNC B0 ;  /* 0x0000000000007941 */ /* 0x000fea0003800000 */
.L_x_9662:
[----:B------:R-:W-:-:S05]  /*b810*/  LOP3.LUT R5, R0, R5, RZ, 0xfc, !PT ;  /* 0x0000000500057212 */ /* 0x000fca00078efcff */
[----:B------:R-:W-:Y:S01]  /*b820*/  STG.E.U8 desc[UR36][R16.64], R5 ;  /* 0x0000000510007986 */ /* 0x000fe2000c101124 */
[----:B------:R-:W-:Y:S05]  /*b830*/  EXIT ;  /* 0x000000000000794d */ /* 0x000fea0003800000 */
.L_x_9661:
        /* <DEDUP_REMOVED lines=12> */
.L_x_9665:
[----:B------:R-:W-:Y:S01]  /*b900*/  IMAD.MOV.U32 R0, RZ, RZ, 0x7f ;  /* 0x0000007fff007424 */ /* 0x000fe200078e00ff */
[----:B------:R-:W-:-:S04]  /*b910*/  ISETP.GT.U32.AND P0, PT, R4, 0x7f800000, PT ;  /* 0x7f8000000400780c */ /* 0x000fc80003f04070 */
[----:B------:R-:W-:-:S09]  /*b920*/  SEL R0, R0, 0x7c, P0 ;  /* 0x0000007c00007807 */ /* 0x000fd20000000000 */
.L_x_9666:
[----:B------:R-:W-:Y:S05]  /*b930*/  BSYNC B0 ;  /* 0x0000000000007941 */ /* 0x000fea0003800000 */
.L_x_9664:
[----:B------:R-:W-:-:S04]  /*b940*/  LOP3.LUT R2, R2, 0x80000000, RZ, 0xc0, !PT ;  /* 0x8000000002027812 */ /* 0x000fc800078ec0ff */
[----:B------:R-:W-:-:S04]  /*b950*/  SHF.R.U32.HI R3, RZ, 0x18, R2 ;  /* 0x00000018ff037819 */ /* 0x000fc80000011602 */
[----:B------:R-:W-:-:S05]  /*b960*/  LOP3.LUT R3, R0, R3, RZ, 0xfc, !PT ;  /* 0x0000000300037212 */ /* 0x000fca00078efcff */
[----:B------:R-:W-:Y:S01]  /*b970*/  STG.E.U8 desc[UR36][R16.64], R3 ;  /* 0x0000000310007986 */ /* 0x000fe2000c101124 */
[----:B------:R-:W-:Y:S05]  /*b980*/  EXIT ;  /* 0x000000000000794d */ /* 0x000fea0003800000 */
.L_x_9660:
[----:B------:R-:W-:-:S05]  /*b990*/  F2FP.BF16.F32.PACK_AB R2, RZ, R2 ;  /* 0x00000002ff02723e */ /* 0x000fca00000010ff */
[----:B------:R-:W-:Y:S01]  /*b9a0*/  STG.E.U16 desc[UR36][R16.64], R2 ;  /* 0x0000000210007986 */ /* 0x000fe2000c101524 */
[----:B------:R-:W-:Y:S05]  /*b9b0*/  EXIT ;  /* 0x000000000000794d */ /* 0x000fea0003800000 */
.L_x_9657:
        /* <DEDUP_REMOVED lines=11> */
.L_x_9669:
        /* <DEDUP_REMOVED lines=16> */
.L_x_9672:
[----:B------:R-:W-:-:S04]  /*bb70*/  LOP3.LUT R2, R2, 0x80000000, RZ, 0xc0, !PT ;  /* 0x8000000002027812 */ /* 0x000fc800078ec0ff */
[----:B------:R-:W-:-:S04]  /*bb80*/  SHF.R.U32.HI R3, RZ, 0x18, R2 ;  /* 0x00000018ff037819 */ /* 0x000fc80000011602 */
[----:B------:R-:W-:-:S04]  /*bb90*/  LOP3.LUT R0, R0, R3, RZ, 0xfc, !PT ;  /* 0x0000000300007212 */ /* 0x000fc800078efcff */
[----:B------:R-:W-:-:S07]  /*bba0*/  PRMT R8, R0, 0x7610, R8 ;  /* 0x0000761000087816 */ /* 0x000fce0000000008 */
.L_x_9671:
[----:B------:R-:W-:Y:S05]  /*bbb0*/  BSYNC B0 ;  /* 0x0000000000007941 */ /* 0x000fea0003800000 */
.L_x_9670:
[----:B------:R-:W-:Y:S01]  /*bbc0*/  STG.E.U8 desc[UR36][R16.64], R8 ;  /* 0x0000000810007986 */ /* 0x000fe2000c101124 */
[----:B------:R-:W-:Y:S05]  /*bbd0*/  EXIT ;  /* 0x000000000000794d */ /* 0x000fea0003800000 */
.L_x_9668:
        /* <DEDUP_REMOVED lines=16> */
.L_x_9675:
[----:B------:R-:W-:-:S04]  /*bce0*/  LOP3.LUT R2, R2, 0x80000000, RZ, 0xc0, !PT ;  /* 0x8000000002027812 */ /* 0x000fc800078ec0ff */
[----:B------:R-:W-:-:S04]  /*bcf0*/  SHF.R.U32.HI R3, RZ, 0x18, R2 ;  /* 0x00000018ff037819 */ /* 0x000fc80000011602 */
[----:B------:R-:W-:-:S04]  /*bd00*/  LOP3.LUT R0, R0, R3, RZ, 0xfc, !PT ;  /* 0x0000000300007212 */ /* 0x000fc800078efcff */
[----:B------:R-:W-:-:S07]  /*bd10*/  PRMT R8, R0, 0x7610, R8 ;  /* 0x0000761000087816 */ /* 0x000fce0000000008 */
.L_x_9674:
[----:B------:R-:W-:Y:S05]  /*bd20*/  BSYNC B0 ;  /* 0x0000000000007941 */ /* 0x000fea0003800000 */
.L_x_9673:
[----:B------:R-:W-:Y:S01]  /*bd30*/  STG.E.U8 desc[UR36][R16.64], R8 ;  /* 0x0000000810007986 */ /* 0x000fe2000c101124 */
[----:B------:R-:W-:Y:S05]  /*bd40*/  EXIT ;  /* 0x000000000000794d */ /* 0x000fea0003800000 */
.L_x_9667:
        /* <DEDUP_REMOVED lines=21> */
.L_x_9650:
        /* <DEDUP_REMOVED lines=16> */
.L_x_9678:
[----:B------:R-:W-:Y:S05]  /*bfa0*/  EXIT ;  /* 0x000000000000794d */ /* 0x000fea0003800000 */
.L_x_9677:
[----:B------:R-:W0:Y:S02]  /*bfb0*/  F2I.U64.TRUNC R2, R2 ;  /* 0x0000000200027311 */ /* 0x000e24000020d800 */
[----:B0-----:R-:W-:Y:S01]  /*bfc0*/  STG.E.64 desc[UR36][R16.64], R2 ;  /* 0x0000000210007986 */ /* 0x001fe2000c101b24 */
[----:B------:R-:W-:Y:S05]  /*bfd0*/  EXIT ;  /* 0x000000000000794d */ /* 0x000fea0003800000 */
.L_x_9676:
[----:B------:R-:W0:Y:S02]  /*bfe0*/  F2I.FTZ.U32.TRUNC.NTZ R3, R2 ;  /* 0x0000000200037305 */ /* 0x000e24000021f000 */
[----:B0-----:R-:W-:Y:S01]  /*bff0*/  STG.E desc[UR36][R16.64], R3 ;  /* 0x0000000310007986 */ /* 0x001fe2000c101924 */
[----:B------:R-:W-:Y:S05]  /*c000*/  EXIT ;  /* 0x000000000000794d */ /* 0x000fea0003800000 */
.L_x_9679:
        /* <DEDUP_REMOVED lines=15> */
.L_x_13335:


//--------------------- .text._ZN2at6native27unrolled_elementwise_kernelIZZZNS0_17log10_kernel_cudaERNS_18TensorIteratorBaseEENKUlvE0_clEvENKUlvE0_clEvEUlfE_St5arrayIPcLm2EELi4E23TrivialOffsetCalculatorILi1EjESB_NS0_6memory12LoadWithCastILi1EEENSC_13StoreWithCastILi1EEEEEviT_T0_T2_T3_T4_T5_ --------------------------
	.section	.text._ZN2at6native27unrolled_elementwise_kernelIZZZNS0_17log10_kernel_cudaERNS_18TensorIteratorBaseEENKUlvE0_clEvENKUlvE0_clEvEUlfE_St5arrayIPcLm2EELi4E23TrivialOffsetCalculatorILi1EjESB_NS0_6memory12LoadWithCastILi1EEENSC_13StoreWithCastILi1EEEEEviT_T0_T2_T3_T4_T5_,"ax",@progbits
	.align	128
        .global         _ZN2at6native27unrolled_elementwise_kernelIZZZNS0_17log10_kernel_cudaERNS_18TensorIteratorBaseEENKUlvE0_clEvENKUlvE0_clEvEUlfE_St5arrayIPcLm2EELi4E23TrivialOffsetCalculatorILi1EjESB_NS0_6memory12LoadWithCastILi1EEENSC_13StoreWithCastILi1EEEEEviT_T0_T2_T3_T4_T5_
        .type           _ZN2at6native27unrolled_elementwise_kernelIZZZNS0_17log10_kernel_cudaERNS_18TensorIteratorBaseEENKUlvE0_clEvENKUlvE0_clEvEUlfE_St5arrayIPcLm2EELi4E23TrivialOffsetCalculatorILi1EjESB_NS0_6memory12LoadWithCastILi1EEENSC_13StoreWithCastILi1EEEEEviT_T0_T2_T3_T4_T5_,@function
        .size           _ZN2at6native27unrolled_elementwise_kernelIZZZNS0_17log10_kernel_cudaERNS_18TensorIteratorBaseEENKUlvE0_clEvENKUlvE0_clEvEUlfE_St5arrayIPcLm2EELi4E23TrivialOffsetCalculatorILi1EjESB_NS0_6memory12LoadWithCastILi1EEENSC_13StoreWithCastILi1EEEEEviT_T0_T2_T3_T4_T5_,(.L_x_13336 - _ZN2at6native27unrolled_elementwise_kernelIZZZNS0_17log10_kernel_cudaERNS_18TensorIteratorBaseEENKUlvE0_clEvENKUlvE0_clEvEUlfE_St5arrayIPcLm2EELi4E23TrivialOffsetCalculatorILi1EjESB_NS0_6memory12LoadWithCastILi1EEENSC_13StoreWithCastILi1EEEEEviT_T0_T2_T3_T4_T5_)
        .other          _ZN2at6native27unrolled_elementwise_kernelIZZZNS0_17log10_kernel_cudaERNS_18TensorIteratorBaseEENKUlvE0_clEvENKUlvE0_clEvEUlfE_St5arrayIPcLm2EELi4E23TrivialOffsetCalculatorILi1EjESB_NS0_6memory12LoadWithCastILi1EEENSC_13StoreWithCastILi1EEEEEviT_T0_T2_T3_T4_T5_,@"STO_CUDA_ENTRY STV_DEFAULT"
_ZN2at6native27unrolled_elementwise_kernelIZZZNS0_17log10_kernel_cudaERNS_18TensorIteratorBaseEENKUlvE0_clEvENKUlvE0_clEvEUlfE_St5arrayIPcLm2EELi4E23TrivialOffsetCalculatorILi1EjESB_NS0_6memory12LoadWithCastILi1EEENSC_13StoreWithCastILi1EEEEEviT_T0_T2_T3_T4_T5_:
.text._ZN2at6native27unrolled_elementwise_kernelIZZZNS0_17log10_kernel_cudaERNS_18TensorIteratorBaseEENKUlvE0_clEvENKUlvE0_clEvEUlfE_St5arrayIPcLm2EELi4E23TrivialOffsetCalculatorILi1EjESB_NS0_6memory12LoadWithCastILi1EEENSC_13StoreWithCastILi1EEEEEviT_T0_T2_T3_T4_T5_:
        /* <DEDUP_REMOVED lines=33> */
.L_x_9686:
[----:B------:R-:W2:Y:S02]  /*0210*/  LDG.E.U8 R4, desc[UR36][R4.64] ;  /* 0x0000002404047981 */ /* 0x000ea4000c1e1100 */
[----:B--2---:R-:W-:Y:S01]  /*0220*/  I2FP.F32.U32 R27, R4 ;  /* 0x00000004001b7245 */ /* 0x004fe20000201000 */
[----:B------:R-:W-:Y:S06]  /*0230*/  BRA `(.L_x_9688) ;  /* 0x0000000c00307947 */ /* 0x000fec0003800000 */
.L_x_9685:
        /* <DEDUP_REMOVED lines=9> */
.L_x_9690:
[----:B------:R-:W2:Y:S02]  /*02d0*/  LDG.E R4, desc[UR36][R4.64] ;  /* 0x0000002404047981 */ /* 0x000ea4000c1e1900 */
[----:B--2---:R-:W-:Y:S01]  /*02e0*/  I2FP.F32.S32 R27, R4 ;  /* 0x00000004001b7245 */ /* 0x004fe20000201400 */
[----:B------:R-:W-:Y:S06]  /*02f0*/  BRA `(.L_x_9688) ;  /* 0x0000000c00007947 */ /* 0x000fec0003800000 */
.L_x_9689:
[----:B------:R-:W2:Y:S02]  /*0300*/  LDG.E.U16 R4, desc[UR36][R4.64] ;  /* 0x0000002404047981 */ /* 0x000ea4000c1e1500 */
[----:B--2---:R2:W3:Y:S01]  /*0310*/  I2F.S16 R27, R4 ;  /* 0x00000004001b7306 */ /* 0x0044e20000101400 */
[----:B------:R-:W-:Y:S05]  /*0320*/  BRA `(.L_x_9688) ;  /* 0x0000000800f47947 */ /* 0x000fea0003800000 */
.L_x_9684:
        /* <DEDUP_REMOVED lines=8> */
.L_x_9692:
[----:B------:R-:W2:Y:S02]  /*03b0*/  LDG.E.U16 R4, desc[UR36][R4.64] ;  /* 0x0000002404047981 */ /* 0x000ea4000c1e1500 */
[----:B--2---:R-:W-:Y:S01]  /*03c0*/  HADD2.F32 R27, -RZ, R4.H0_H0 ;  /* 0x20000004ff1b7230 */ /* 0x004fe20000004100 */
[----:B------:R-:W-:Y:S06]  /*03d0*/  BRA `(.L_x_9688) ;  /* 0x0000000800c87947 */ /* 0x000fec0003800000 */
.L_x_9691:
        /* <DEDUP_REMOVED lines=8> */
.L_x_9694:
[----:B------:R-:W2:Y:S02]  /*0460*/  LDG.E.U16 R4, desc[UR36][R4.64] ;  /* 0x0000002404047981 */ /* 0x000ea4000c1e1500 */
[----:B--2---:R-:W-:Y:S01]  /*0470*/  HADD2.F32 R27, -RZ, R4.H0_H0 ;  /* 0x20000004ff1b7230 */ /* 0x004fe20000004100 */
[----:B------:R-:W-:Y:S06]  /*0480*/  BRA `(.L_x_9688) ;  /* 0x00000008009c7947 */ /* 0x000fec0003800000 */
.L_x_9693:
[----:B------:R-:W2:Y:S01]  /*0490*/  LDG.E.64 R4, desc[UR36][R4.64] ;  /* 0x0000002404047981 */ /* 0x000ea2000c1e1b00 */
[----:B------:R-:W-:Y:S01]  /*04a0*/  UMOV UR4, 0xf0000000 ;  /* 0xf000000000047882 */ /* 0x000fe20000000000 */
[----:B------:R-:W-:Y:S01]  /*04b0*/  UMOV UR5, 0x380fffff ;  /* 0x380fffff00057882 */ /* 0x000fe20000000000 */
[----:B--2---:R-:W0:Y:S01]  /*04c0*/  F2F.F32.F64 R27, R4 ;  /* 0x00000004001b7310 */ /* 0x004e220000301000 */
[----:B------:R-:W-:-:S14]  /*04d0*/  DSETP.GEU.AND P0, PT, |R4|, UR4, PT ;  /* 0x0000000404007e2a */ /* 0x000fdc000bf0e200 */
[----:B0-----:R-:W-:Y:S01]  /*04e0*/  @!P0 FMUL R27, R27, 1.175494350822287508e-38 ;  /* 0x008000001b1b8820 */ /* 0x001fe20000400000 */
[----:B------:R-:W-:Y:S06]  /*04f0*/  BRA `(.L_x_9688) ;  /* 0x0000000800807947 */ /* 0x000fec0003800000 */
.L_x_9683:
        /* <DEDUP_REMOVED lines=12> */
.L_x_9697:
[----:B------:R-:W2:Y:S01]  /*05c0*/  LDG.E.64 R4, desc[UR36][R4.64] ;  /* 0x0000002404047981 */ /* 0x000ea2000c1e1b00 */
[----:B------:R-:W-:Y:S01]  /*05d0*/  UMOV UR4, 0xf0000000 ;  /* 0xf000000000047882 */ /* 0x000fe20000000000 */
[----:B------:R-:W-:Y:S01]  /*05e0*/  UMOV UR5, 0x380fffff ;  /* 0x380fffff00057882 */ /* 0x000fe20000000000 */
[----:B--2---:R-:W0:Y:S01]  /*05f0*/  F2F.F32.F64 R27, R4 ;  /* 0x00000004001b7310 */ /* 0x004e220000301000 */
[----:B------:R-:W-:-:S14]  /*0600*/  DSETP.GEU.AND P0, PT, |R4|, UR4, PT ;  /* 0x0000000404007e2a */ /* 0x000fdc000bf0e200 */
[----:B0-----:R-:W-:Y:S01]  /*0610*/  @!P0 FMUL R27, R27, 1.175494350822287508e-38 ;  /* 0x008000001b1b8820 */ /* 0x001fe20000400000 */
[----:B------:R-:W-:Y:S06]  /*0620*/  BRA `(.L_x_9688) ;  /* 0x0000000800347947 */ /* 0x000fec0003800000 */
.L_x_9696:
        /* <DEDUP_REMOVED lines=26> */
.L_x_9699:
        /* <DEDUP_REMOVED lines=14> */
.L_x_9698:
[----:B------:R-:W2:Y:S02]  /*08b0*/  LDG.E.U16 R4, desc[UR36][R4.64] ;  /* 0x0000002404047981 */ /* 0x000ea4000c1e1500 */
[----:B--2---:R-:W-:Y:S01]  /*08c0*/  IMAD.U32 R27, R4, 0x10000, RZ ;  /* 0x00010000041b7824 */ /* 0x004fe200078e00ff */
[----:B------:R-:W-:Y:S06]  /*08d0*/  BRA `(.L_x_9688) ;  /* 0x0000000400887947 */ /* 0x000fec0003800000 */
.L_x_9695:
        /* <DEDUP_REMOVED lines=11> */
.L_x_9702:
        /* <DEDUP_REMOVED lines=20> */
.L_x_9704:
[----:B------:R-:W-:Y:S05]  /*0ad0*/  BSYNC B0 ;  /* 0x0000000000007941 */ /* 0x000fea0003800000 */
.L_x_9703:
[----:B------:R-:W-:Y:S01]  /*0ae0*/  IMAD.SHL.U32 R3, R3, 0x100000, RZ ;  /* 0x0010000003037824 */ /* 0x000fe200078e00ff */
[----:B------:R-:W-:-:S04]  /*0af0*/  LEA R0, R0, 0x3b800000, 0x17 ;  /* 0x3b80000000007811 */ /* 0x000fc800078eb8ff */
[----:B------:R-:W-:Y:S01]  /*0b00*/  LOP3.LUT R27, R0, R3, R27, 0xfe, !PT ;  /* 0x00000003001b7212 */ /* 0x000fe200078efe1b */
[----:B------:R-:W-:Y:S06]  /*0b10*/  BRA `(.L_x_9688) ;  /* 0x0000000000f87947 */ /* 0x000fec0003800000 */
.L_x_9701:
        /* <DEDUP_REMOVED lines=20> */
.L_x_9706:
[----:B------:R-:W-:Y:S05]  /*0c60*/  BSYNC B0 ;  /* 0x0000000000007941 */ /* 0x000fea0003800000 */
.L_x_9705:
[----:B------:R-:W-:Y:S01]  /*0c70*/  IMAD.SHL.U32 R3, R3, 0x200000, RZ ;  /* 0x0020000003037824 */ /* 0x000fe200078e00ff */
[----:B------:R-:W-:-:S04]  /*0c80*/  LEA R0, R0, 0x37800000, 0x17 ;  /* 0x3780000000007811 */ /* 0x000fc800078eb8ff */
[----:B------:R-:W-:Y:S01]  /*0c90*/  LOP3.LUT R27, R0, R3, R27, 0xfe, !PT ;  /* 0x00000003001b7212 */ /* 0x000fe200078efe1b */
[----:B------:R-:W-:Y:S06]  /*0ca0*/  BRA `(.L_x_9688) ;  /* 0x0000000000947947 */ /* 0x000fec0003800000 */
.L_x_9700:
        /* <DEDUP_REMOVED lines=14> */
.L_x_9687:
        /* <DEDUP_REMOVED lines=16> */
.L_x_9709:
[----:B------:R-:W-:Y:S01]  /*0e90*/  IMAD.MOV.U32 R27, RZ, RZ, RZ ;  /* 0x000000ffff1b7224 */ /* 0x000fe200078e00ff */
[----:B------:R-:W-:Y:S06]  /*0ea0*/  BRA `(.L_x_9688) ;  /* 0x0000000000147947 */ /* 0x000fec0003800000 */
.L_x_9708:
[----:B------:R-:W2:Y:S02]  /*0eb0*/  LDG.E.64 R4, desc[UR36][R4.64] ;  /* 0x0000002404047981 */ /* 0x000ea4000c1e1b00 */
[----:B--2---:R0:W1:Y:S01]  /*0ec0*/  I2F.U64 R27, R4 ;  /* 0x00000004001b7312 */ /* 0x0040620000301000 */
[----:B------:R-:W-:Y:S05]  /*0ed0*/  BRA `(.L_x_9688) ;  /* 0x0000000000087947 */ /* 0x000fea0003800000 */
.L_x_9707:
[----:B------:R-:W2:Y:S02]  /*0ee0*/  LDG.E R4, desc[UR36][R4.64] ;  /* 0x0000002404047981 */ /* 0x000ea4000c1e1900 */
[----:B--2---:R-:W-:-:S07]  /*0ef0*/  I2FP.F32.U32 R27, R4 ;  /* 0x00000004001b7245 */ /* 0x004fce0000201000 */
.L_x_9688:
[----:B------:R-:W-:Y:S05]  /*0f00*/  BSYNC B6 ;  /* 0x0000000000067941 */ /* 0x000fea0003800000 */
.L_x_9682:
[----:B------:R-:W2:Y:S02]  /*0f10*/  S2R R16, SR_TID.X ;  /* 0x0000000000107919 */ /* 0x000ea40000002100 */
[----:B--2---:R-:W-:-:S07]  /*0f20*/  VIADD R16, R16, 0x80 ;  /* 0x0000008010107836 */ /* 0x004fce0000000000 */
.L_x_9681:
[----:B------:R-:W-:Y:S05]  /*0f30*/  BSYNC B7 ;  /* 0x0000000000077941 */ /* 0x000fea0003800000 */
.L_x_9680:
        /* <DEDUP_REMOVED lines=25> */
.L_x_9716:
[----:B------:R-:W2:Y:S02]  /*10d0*/  LDG.E.U8 R4, desc[UR36][R4.64] ;  /* 0x0000002404047981 */ /* 0x000ea4000c1e1100 */
[----:B--2---:R-:W-:Y:S01]  /*10e0*/  I2FP.F32.U32 R19, R4 ;  /* 0x0000000400137245 */ /* 0x004fe20000201000 */
[----:B------:R-:W-:Y:S06]  /*10f0*/  BRA `(.L_x_9718) ;  /* 0x0000000c002c7947 */ /* 0x000fec0003800000 */
.L_x_9715:
        /* <DEDUP_REMOVED lines=9> */
.L_x_9720:
[----:B------:R-:W2:Y:S02]  /*1190*/  LDG.E R4, desc[UR36][R4.64] ;  /* 0x0000002404047981 */ /* 0x000ea4000c1e1900 */
[----:B--2---:R-:W-:Y:S01]  /*11a0*/  I2FP.F32.S32 R19, R4 ;  /* 0x0000000400137245 */ /* 0x004fe20000201400 */
[----:B------:R-:W-:Y:S06]  /*11b0*/  BRA `(.L_x_9718) ;  /* 0x0000000800fc7947 */ /* 0x000fec0003800000 */
.L_x_9719:
[----:B------:R-:W2:Y:S02]  /*11c0*/  LDG.E.U16 R4, desc[UR36][R4.64] ;  /* 0x0000002404047981 */ /* 0x000ea4000c1e1500 */
[----:B--2---:R0:W2:Y:S01]  /*11d0*/  I2F.S16 R19, R4 ;  /* 0x0000000400137306 */ /* 0x0040a20000101400 */
[----:B------:R-:W-:Y:S05]  /*11e0*/  BRA `(.L_x_9718) ;  /* 0x0000000800f07947 */ /* 0x000fea0003800000 */
.L_x_9714:
        /* <DEDUP_REMOVED lines=8> */
.L_x_9722:
[----:B------:R-:W2:Y:S02]  /*1270*/  LDG.E.U16 R4, desc[UR36][R4.64] ;  /* 0x0000002404047981 */ /* 0x000ea4000c1e1500 */
[----:B--2---:R-:W-:Y:S01]  /*1280*/  HADD2.F32 R19, -RZ, R4.H0_H0 ;  /* 0x20000004ff137230 */ /* 0x004fe20000004100 */
[----:B------:R-:W-:Y:S06]  /*1290*/  BRA `(.L_x_9718) ;  /* 0x0000000800c47947 */ /* 0x000fec0003800000 */
.L_x_9721:
        /* <DEDUP_REMOVED lines=8> */
.L_x_9724:
[----:B------:R-:W2:Y:S02]  /*1320*/  LDG.E.U16 R4, desc[UR36][R4.64] ;  /* 0x0000002404047981 */ /* 0x000ea4000c1e1500 */
[----:B--2---:R-:W-:Y:S01]  /*1330*/  HADD2.F32 R19, -RZ, R4.H0_H0 ;  /* 0x20000004ff137230 */ /* 0x004fe20000004100 */
[----:B------:R-:W-:Y:S06]  /*1340*/  BRA `(.L_x_9718) ;  /* 0x0000000800987947 */ /* 0x000fec0003800000 */
.L_x_9723:
[----:B------:R-:W2:Y:S01]  /*1350*/  LDG.E.64 R4, desc[UR36][R4.64] ;  /* 0x0000002404047981 */ /* 0x000ea2000c1e1b00 */
[----:B------:R-:W-:Y:S01]  /*1360*/  UMOV UR4, 0xf0000000 ;  /* 0xf000000000047882 */ /* 0x000fe20000000000 */
[----:B------:R-:W-:Y:S01]  /*1370*/  UMOV UR5, 0x380fffff ;  /* 0x380fffff00057882 */ /* 0x000fe20000000000 */
[----:B--2---:R-:W0:Y:S01]  /*1380*/  F2F.F32.F64 R19, R4 ;  /* 0x0000000400137310 */ /* 0x004e220000301000 */
[----:B------:R-:W-:-:S14]  /*1390*/  DSETP.GEU.AND P0, PT, |R4|, UR4, PT ;  /* 0x0000000404007e2a */ /* 0x000fdc000bf0e200 */
[----:B0-----:R-:W-:Y:S01]  /*13a0*/  @!P0 FMUL R19, R19, 1.175494350822287508e-38 ;  /* 0x0080000013138820 */ /* 0x001fe20000400000 */
[----:B------:R-:W-:Y:S06]  /*13b0*/  BRA `(.L_x_9718) ;  /* 0x00000008007c7947 */ /* 0x000fec0003800000 */
.L_x_9713:
        /* <DEDUP_REMOVED lines=12> */
.L_x_9727:
[----:B------:R-:W2:Y:S01]  /*1480*/  LDG.E.64 R4, desc[UR36][R4.64] ;  /* 0x0000002404047981 */ /* 0x000ea2000c1e1b00 */
[----:B------:R-:W-:Y:S01]  /*1490*/  UMOV UR4, 0xf0000000 ;  /* 0xf000000000047882 */ /* 0x000fe20000000000 */
[----:B------:R-:W-:Y:S01]  /*14a0*/  UMOV UR5, 0x380fffff ;  /* 0x380fffff00057882 */ /* 0x000fe20000000000 */
[----:B--2---:R-:W0:Y:S01]  /*14b0*/  F2F.F32.F64 R19, R4 ;  /* 0x0000000400137310 */ /* 0x004e220000301000 */
[----:B------:R-:W-:-:S14]  /*14c0*/  DSETP.GEU.AND P0, PT, |R4|, UR4, PT ;  /* 0x0000000404007e2a */ /* 0x000fdc000bf0e200 */
[----:B0-----:R-:W-:Y:S01]  /*14d0*/  @!P0 FMUL R19, R19, 1.175494350822287508e-38 ;  /* 0x0080000013138820 */ /* 0x001fe20000400000 */
[----:B------:R-:W-:Y:S06]  /*14e0*/  BRA `(.L_x_9718) ;  /* 0x0000000800307947 */ /* 0x000fec0003800000 */
.L_x_9726:
        /* <DEDUP_REMOVED lines=26> */
.L_x_9729:
        /* <DEDUP_REMOVED lines=13> */
.L_x_9728:
[----:B------:R-:W2:Y:S02]  /*1760*/  LDG.E.U16 R4, desc[UR36][R4.64] ;  /* 0x0000002404047981 */ /* 0x000ea4000c1e1500 */
[----:B--2---:R-:W-:Y:S01]  /*1770*/  IMAD.U32 R19, R4, 0x10000, RZ ;  /* 0x0001000004137824 */ /* 0x004fe200078e00ff */
[----:B------:R-:W-:Y:S06]  /*1780*/  BRA `(.L_x_9718) ;  /* 0x0000000400887947 */ /* 0x000fec0003800000 */
.L_x_9725:
        /* <DEDUP_REMOVED lines=11> */
.L_x_9732:
        /* <DEDUP_REMOVED lines=20> */
.L_x_9734:
[----:B------:R-:W-:Y:S05]  /*1980*/  BSYNC B0 ;  /* 0x0000000000007941 */ /* 0x000fea0003800000 */
.L_x_9733:
[----:B------:R-:W-:Y:S01]  /*1990*/  IMAD.SHL.U32 R3, R3, 0x100000, RZ ;  /* 0x0010000003037824 */ /* 0x000fe200078e00ff */
[----:B------:R-:W-:-:S04]  /*19a0*/  LEA R0, R0, 0x3b800000, 0x17 ;  /* 0x3b80000000007811 */ /* 0x000fc800078eb8ff */
[----:B------:R-:W-:Y:S01]  /*19b0*/  LOP3.LUT R19, R0, R3, R19, 0xfe, !PT ;  /* 0x0000000300137212 */ /* 0x000fe200078efe13 */
[----:B------:R-:W-:Y:S06]  /*19c0*/  BRA `(.L_x_9718) ;  /* 0x0000000000f87947 */ /* 0x000fec0003800000 */
.L_x_9731:
        /* <DEDUP_REMOVED lines=20> */
.L_x_9736:
[----:B------:R-:W-:Y:S05]  /*1b10*/  BSYNC B0 ;  /* 0x0000000000007941 */ /* 0x000fea0003800000 */
.L_x_9735:
[----:B------:R-:W-:Y:S01]  /*1b20*/  IMAD.SHL.U32 R3, R3, 0x200000, RZ ;  /* 0x0020000003037824 */ /* 0x000fe200078e00ff */
[----:B------:R-:W-:-:S04]  /*1b30*/  LEA R0, R0, 0x37800000, 0x17 ;  /* 0x3780000000007811 */ /* 0x000fc800078eb8ff */
[----:B------:R-:W-:Y:S01]  /*1b40*/  LOP3.LUT R19, R0, R3, R19, 0xfe, !PT ;  /* 0x0000000300137212 */ /* 0x000fe200078efe13 */
[----:B------:R-:W-:Y:S06]  /*1b50*/  BRA `(.L_x_9718) ;  /* 0x0000000000947947 */ /* 0x000fec0003800000 */
.L_x_9730:
        /* <DEDUP_REMOVED lines=14> */
.L_x_9717:
        /* <DEDUP_REMOVED lines=16> */
.L_x_9739:
[----:B------:R-:W-:Y:S01]  /*1d40*/  IMAD.MOV.U32 R19, RZ, RZ, RZ ;  /* 0x000000ffff137224 */ /* 0x000fe200078e00ff */
[----:B------:R-:W-:Y:S06]  /*1d50*/  BRA `(.L_x_9718) ;  /* 0x0000000000147947 */ /* 0x000fec0003800000 */
.L_x_9738:
[----:B------:R-:W2:Y:S02]  /*1d60*/  LDG.E.64 R4, desc[UR36][R4.64] ;  /* 0x0000002404047981 */ /* 0x000ea4000c1e1b00 */
[----:B--2---:R0:W2:Y:S01]  /*1d70*/  I2F.U64 R19, R4 ;  /* 0x0000000400137312 */ /* 0x0040a20000301000 */
[----:B------:R-:W-:Y:S05]  /*1d80*/  BRA `(.L_x_9718) ;  /* 0x0000000000087947 */ /* 0x000fea0003800000 */
.L_x_9737:
[----:B------:R-:W2:Y:S02]  /*1d90*/  LDG.E R4, desc[UR36][R4.64] ;  /* 0x0000002404047981 */ /* 0x000ea4000c1e1900 */
[----:B--2---:R-:W-:-:S07]  /*1da0*/  I2FP.F32.U32 R19, R4 ;  /* 0x0000000400137245 */ /* 0x004fce0000201000 */
.L_x_9718:
[----:B------:R-:W-:Y:S05]  /*1db0*/  BSYNC B6 ;  /* 0x0000000000067941 */ /* 0x000fea0003800000 */
.L_x_9712:
[----:B------:R-:W-:-:S07]  /*1dc0*/  VIADD R16, R16, 0x80 ;  /* 0x0000008010107836 */ /* 0x000fce0000000000 */
.L_x_9711:
[----:B------:R-:W-:Y:S05]  /*1dd0*/  BSYNC B7 ;  /* 0x0000000000077941 */ /* 0x000fea0003800000 */
.L_x_9710:
[----:B------:R-:W-:Y:S01]  /*1de0*/  ISETP.GE.AND P0, PT, R16, R17, PT ;  /* 0x000000111000720c */ /* 0x000fe20003f06270 */
[----:B------:R-:W-:Y:S01]  /*1df0*/  BSSY B7, `(.L_x_9740) ;  /* 0x00000ea000077945 */ /* 0x000fe20003800000 */
[----:B------:R-:W-:Y:S02]  /*1e00*/  IMAD.MOV.U32 R23, RZ, RZ, RZ ;  /* 0x000000ffff177224 */ /* 0x000fe400078e00ff */
[----:B------:R-:W-:-:S09]  /*1e10*/  IMAD.MOV.U32 R28, RZ, RZ, RZ ;  /* 0x000000ffff1c7224 */ /* 0x000fd200078e00ff */
        /* <DEDUP_REMOVED lines=23> */
.L_x_9746:
[----:B------:R-:W2:Y:S02]  /*1f90*/  LDG.E.U8 R4, desc[UR36][R4.64] ;  /* 0x0000002404047981 */ /* 0x000ea4000c1e1100 */
[----:B--2---:R-:W-:Y:S01]  /*1fa0*/  I2FP.F32.U32 R28, R4 ;  /* 0x00000004001c7245 */ /* 0x004fe20000201000 */
[----:B------:R-:W-:Y:S06]  /*1fb0*/  BRA `(.L_x_9748) ;  /* 0x0000000c002c7947 */ /* 0x000fec0003800000 */
.L_x_9745:
        /* <DEDUP_REMOVED lines=9> */
.L_x_9750:
[----:B------:R-:W2:Y:S02]  /*2050*/  LDG.E R4, desc[UR36][R4.64] ;  /* 0x0000002404047981 */ /* 0x000ea4000c1e1900 */
[----:B--2---:R-:W-:Y:S01]  /*2060*/  I2FP.F32.S32 R28, R4 ;  /* 0x00000004001c7245 */ /* 0x004fe20000201400 */
[----:B------:R-:W-:Y:S06]  /*2070*/  BRA `(.L_x_9748) ;  /* 0x0000000800fc7947 */ /* 0x000fec0003800000 */
.L_x_9749:
[----:B------:R-:W2:Y:S02]  /*2080*/  LDG.E.U16 R4, desc[UR36][R4.64] ;  /* 0x0000002404047981 */ /* 0x000ea4000c1e1500 */
[----:B--2---:R4:W0:Y:S01]  /*2090*/  I2F.S16 R28, R4 ;  /* 0x00000004001c7306 */ /* 0x0048220000101400 */
[----:B------:R-:W-:Y:S05]  /*20a0*/  BRA `(.L_x_9748) ;  /* 0x0000000800f07947 */ /* 0x000fea0003800000 */
.L_x_9744:
        /* <DEDUP_REMOVED lines=8> */
.L_x_9752:
[----:B------:R-:W2:Y:S02]  /*2130*/  LDG.E.U16 R4, desc[UR36][R4.64] ;  /* 0x0000002404047981 */ /* 0x000ea4000c1e1500 */
[----:B--2---:R-:W-:Y:S01]  /*2140*/  HADD2.F32 R28, -RZ, R4.H0_H0 ;  /* 0x20000004ff1c7230 */ /* 0x004fe20000004100 */
[----:B------:R-:W-:Y:S06]  /*2150*/  BRA `(.L_x_9748) ;  /* 0x0000000800c47947 */ /* 0x000fec0003800000 */
.L_x_9751:
        /* <DEDUP_REMOVED lines=8> */
.L_x_9754:
[----:B------:R-:W2:Y:S02]  /*21e0*/  LDG.E.U16 R4, desc[UR36][R4.64] ;  /* 0x0000002404047981 */ /* 0x000ea4000c1e1500 */
[----:B--2---:R-:W-:Y:S01]  /*21f0*/  HADD2.F32 R28, -RZ, R4.H0_H0 ;  /* 0x20000004ff1c7230 */ /* 0x004fe20000004100 */
[----:B------:R-:W-:Y:S06]  /*2200*/  BRA `(.L_x_9748) ;  /* 0x0000000800987947 */ /* 0x000fec0003800000 */
.L_x_9753:
[----:B------:R-:W2:Y:S01]  /*2210*/  LDG.E.64 R4, desc[UR36][R4.64] ;  /* 0x0000002404047981 */ /* 0x000ea2000c1e1b00 */
[----:B------:R-:W-:Y:S01]  /*2220*/  UMOV UR4, 0xf0000000 ;  /* 0xf000000000047882 */ /* 0x000fe20000000000 */
[----:B------:R-:W-:Y:S01]  /*2230*/  UMOV UR5, 0x380fffff ;  /* 0x380fffff00057882 */ /* 0x000fe20000000000 */
[----:B--2---:R-:W0:Y:S01]  /*2240*/  F2F.F32.F64 R28, R4 ;  /* 0x00000004001c7310 */ /* 0x004e220000301000 */
[----:B------:R-:W-:-:S14]  /*2250*/  DSETP.GEU.AND P0, PT, |R4|, UR4, PT ;  /* 0x0000000404007e2a */ /* 0x000fdc000bf0e200 */
[----:B0-----:R-:W-:Y:S01]  /*2260*/  @!P0 FMUL R28, R28, 1.175494350822287508e-38 ;  /* 0x008000001c1c8820 */ /* 0x001fe20000400000 */
[----:B------:R-:W-:Y:S06]  /*2270*/  BRA `(.L_x_9748) ;  /* 0x00000008007c7947 */ /* 0x000fec0003800000 */
.L_x_9743:
        /* <DEDUP_REMOVED lines=12> */
.L_x_9757:
[----:B------:R-:W2:Y:S01]  /*2340*/  LDG.E.64 R4, desc[UR36][R4.64] ;  /* 0x0000002404047981 */ /* 0x000ea2000c1e1b00 */
[----:B------:R-:W-:Y:S01]  /*2350*/  UMOV UR4, 0xf0000000 ;  /* 0xf000000000047882 */ /* 0x000fe20000000000 */
[----:B------:R-:W-:Y:S01]  /*2360*/  UMOV UR5, 0x380fffff ;  /* 0x380fffff00057882 */ /* 0x000fe20000000000 */
[----:B--2---:R-:W0:Y:S01]  /*2370*/  F2F.F32.F64 R28, R4 ;  /* 0x00000004001c7310 */ /* 0x004e220000301000 */
[----:B------:R-:W-:-:S14]  /*2380*/  DSETP.GEU.AND P0, PT, |R4|, UR4, PT ;  /* 0x0000000404007e2a */ /* 0x000fdc000bf0e200 */
[----:B0-----:R-:W-:Y:S01]  /*2390*/  @!P0 FMUL R28, R28, 1.175494350822287508e-38 ;  /* 0x008000001c1c8820 */ /* 0x001fe20000400000 */
[----:B------:R-:W-:Y:S06]  /*23a0*/  BRA `(.L_x_9748) ;  /* 0x0000000800307947 */ /* 0x000fec0003800000 */
.L_x_9756:
        /* <DEDUP_REMOVED lines=26> */
.L_x_9759:
        /* <DEDUP_REMOVED lines=13> */
.L_x_9758:
[----:B------:R-:W2:Y:S02]  /*2620*/  LDG.E.U16 R4, desc[UR36][R4.64] ;  /* 0x0000002404047981 */ /* 0x000ea4000c1e1500 */
[----:B--2---:R-:W-:Y:S01]  /*2630*/  IMAD.U32 R28, R4, 0x10000, RZ ;  /* 0x00010000041c7824 */ /* 0x004fe200078e00ff */
[----:B------:R-:W-:Y:S06]  /*2640*/  BRA `(.L_x_9748) ;  /* 0x0000000400887947 */ /* 0x000fec0003800000 */
.L_x_9755:
        /* <DEDUP_REMOVED lines=11> */
.L_x_9762:
        /* <DEDUP_REMOVED lines=20> */
.L_x_9764:
[----:B------:R-:W-:Y:S05]  /*2840*/  BSYNC B0 ;  /* 0x0000000000007941 */ /* 0x000fea0003800000 */
.L_x_9763:
[----:B------:R-:W-:Y:S01]  /*2850*/  IMAD.SHL.U32 R3, R3, 0x100000, RZ ;  /* 0x0010000003037824 */ /* 0x000fe200078e00ff */
[----:B------:R-:W-:-:S04]  /*2860*/  LEA R5, R0, 0x3b800000, 0x17 ;  /* 0x3b80000000057811 */ /* 0x000fc800078eb8ff */
[----:B------:R-:W-:Y:S01]  /*2870*/  LOP3.LUT R28, R5, R3, R28, 0xfe, !PT ;  /* 0x00000003051c7212 */ /* 0x000fe200078efe1c */
[----:B------:R-:W-:Y:S06]  /*2880*/  BRA `(.L_x_9748) ;  /* 0x0000000000f87947 */ /* 0x000fec0003800000 */
.L_x_9761:
        /* <DEDUP_REMOVED lines=20> */
.L_x_9766:
[----:B------:R-:W-:Y:S05]  /*29d0*/  BSYNC B0 ;  /* 0x0000000000007941 */ /* 0x000fea0003800000 */
.L_x_9765:
[----:B------:R-:W-:Y:S01]  /*29e0*/  IMAD.SHL.U32 R3, R3, 0x200000, RZ ;  /* 0x0020000003037824 */ /* 0x000fe200078e00ff */
[----:B------:R-:W-:-:S04]  /*29f0*/  LEA R5, R0, 0x37800000, 0x17 ;  /* 0x3780000000057811 */ /* 0x000fc800078eb8ff */
[----:B------:R-:W-:Y:S01]  /*2a00*/  LOP3.LUT R28, R5, R3, R28, 0xfe, !PT ;  /* 0x00000003051c7212 */ /* 0x000fe200078efe1c */
[----:B------:R-:W-:Y:S06]  /*2a10*/  BRA `(.L_x_9748) ;  /* 0x0000000000947947 */ /* 0x000fec0003800000 */
.L_x_9760:
        /* <DEDUP_REMOVED lines=14> */
.L_x_9747:
        /* <DEDUP_REMOVED lines=16> */
.L_x_9769:
[----:B------:R-:W-:Y:S01]  /*2c00*/  IMAD.MOV.U32 R28, RZ, RZ, RZ ;  /* 0x000000ffff1c7224 */ /* 0x000fe200078e00ff */
[----:B------:R-:W-:Y:S06]  /*2c10*/  BRA `(.L_x_9748) ;  /* 0x0000000000147947 */ /* 0x000fec0003800000 */
.L_x_9768:
[----:B------:R-:W2:Y:S02]  /*2c20*/  LDG.E.64 R28, desc[UR36][R4.64] ;  /* 0x00000024041c7981 */ /* 0x000ea4000c1e1b00 */
[----:B--2---:R0:W2:Y:S01]  /*2c30*/  I2F.U64 R28, R28 ;  /* 0x0000001c001c7312 */ /* 0x0040a20000301000 */
[----:B------:R-:W-:Y:S05]  /*2c40*/  BRA `(.L_x_9748) ;  /* 0x0000000000087947 */ /* 0x000fea0003800000 */
.L_x_9767:
[----:B------:R-:W2:Y:S02]  /*2c50*/  LDG.E R4, desc[UR36][R4.64] ;  /* 0x0000002404047981 */ /* 0x000ea4000c1e1900 */
[----:B--2---:R-:W-:-:S07]  /*2c60*/  I2FP.F32.U32 R28, R4 ;  /* 0x00000004001c7245 */ /* 0x004fce0000201000 */
.L_x_9748:
[----:B------:R-:W-:Y:S05]  /*2c70*/  BSYNC B6 ;  /* 0x0000000000067941 */ /* 0x000fea0003800000 */
.L_x_9742:
[----:B------:R-:W-:-:S07]  /*2c80*/  VIADD R16, R16, 0x80 ;  /* 0x0000008010107836 */ /* 0x000fce0000000000 */
.L_x_9741:
[----:B------:R-:W-:Y:S05]  /*2c90*/  BSYNC B7 ;  /* 0x0000000000077941 */ /* 0x000fea0003800000 */
.L_x_9740:
        /* <DEDUP_REMOVED lines=23> */
.L_x_9775:
[----:B------:R-:W2:Y:S02]  /*2e10*/  LDG.E.U8 R4, desc[UR36][R4.64] ;  /* 0x0000002404047981 */ /* 0x000ea4000c1e1100 */
[----:B--2---:R-:W-:Y:S01]  /*2e20*/  I2FP.F32.U32 R23, R4 ;  /* 0x0000000400177245 */ /* 0x004fe20000201000 */
[----:B------:R-:W-:Y:S06]  /*2e30*/  BRA `(.L_x_9771) ;  /* 0x0000000c00207947 */ /* 0x000fec0003800000 */
.L_x_9774:
        /* <DEDUP_REMOVED lines=9> */
.L_x_9778:
[----:B------:R-:W2:Y:S02]  /*2ed0*/  LDG.E R4, desc[UR36][R4.64] ;  /* 0x0000002404047981 */ /* 0x000ea4000c1e1900 */
[----:B--2---:R-:W-:Y:S01]  /*2ee0*/  I2FP.F32.S32 R23, R4 ;  /* 0x0000000400177245 */ /* 0x004fe20000201400 */
[----:B------:R-:W-:Y:S06]  /*2ef0*/  BRA `(.L_x_9771) ;  /* 0x0000000800f07947 */ /* 0x000fec0003800000 */
.L_x_9777:
[----:B------:R-:W2:Y:S02]  /*2f00*/  LDG.E.U16 R4, desc[UR36][R4.64] ;  /* 0x0000002404047981 */ /* 0x000ea4000c1e1500 */
[----:B--2---:R0:W2:Y:S01]  /*2f10*/  I2F.S16 R23, R4 ;  /* 0x0000000400177306 */ /* 0x0040a20000101400 */
[----:B------:R-:W-:Y:S05]  /*2f20*/  BRA `(.L_x_9771) ;  /* 0x0000000800e47947 */ /* 0x000fea0003800000 */
.L_x_9773:
        /* <DEDUP_REMOVED lines=8> */
.L_x_9780:
[----:B------:R-:W2:Y:S02]  /*2fb0*/  LDG.E.U16 R4, desc[UR36][R4.64] ;  /* 0x0000002404047981 */ /* 0x000ea4000c1e1500 */
[----:B--2---:R-:W-:Y:S01]  /*2fc0*/  HADD2.F32 R23, -RZ, R4.H0_H0 ;  /* 0x20000004ff177230 */ /* 0x004fe20000004100 */
[----:B------:R-:W-:Y:S06]  /*2fd0*/  BRA `(.L_x_9771) ;  /* 0x0000000800b87947 */ /* 0x000fec0003800000 */
.L_x_9779:
        /* <DEDUP_REMOVED lines=8> */
.L_x_9782:
[----:B------:R-:W2:Y:S02]  /*3060*/  LDG.E.U16 R4, desc[UR36][R4.64] ;  /* 0x0000002404047981 */ /* 0x000ea4000c1e1500 */
[----:B--2---:R-:W-:Y:S01]  /*3070*/  HADD2.F32 R23, -RZ, R4.H0_H0 ;  /* 0x20000004ff177230 */ /* 0x004fe20000004100 */
[----:B------:R-:W-:Y:S06]  /*3080*/  BRA `(.L_x_9771) ;  /* 0x00000008008c7947 */ /* 0x000fec0003800000 */
.L_x_9781:
[----:B------:R-:W2:Y:S01]  /*3090*/  LDG.E.64 R4, desc[UR36][R4.64] ;  /* 0x0000002404047981 */ /* 0x000ea2000c1e1b00 */
[----:B------:R-:W-:Y:S01]  /*30a0*/  UMOV UR4, 0xf0000000 ;  /* 0xf000000000047882 */ /* 0x000fe20000000000 */
[----:B------:R-:W-:Y:S01]  /*30b0*/  UMOV UR5, 0x380fffff ;  /* 0x380fffff00057882 */ /* 0x000fe20000000000 */
[----:B--2---:R-:W0:Y:S01]  /*30c0*/  F2F.F32.F64 R23, R4 ;  /* 0x0000000400177310 */ /* 0x004e220000301000 */
[----:B------:R-:W-:-:S14]  /*30d0*/  DSETP.GEU.AND P0, PT, |R4|, UR4, PT ;  /* 0x0000000404007e2a */ /* 0x000fdc000bf0e200 */
[----:B0-----:R-:W-:Y:S01]  /*30e0*/  @!P0 FMUL R23, R23, 1.175494350822287508e-38 ;  /* 0x0080000017178820 */ /* 0x001fe20000400000 */
[----:B------:R-:W-:Y:S06]  /*30f0*/  BRA `(.L_x_9771) ;  /* 0x0000000800707947 */ /* 0x000fec0003800000 */
.L_x_9772:
        /* <DEDUP_REMOVED lines=12> */
.L_x_9785:
[----:B------:R-:W2:Y:S01]  /*31c0*/  LDG.E.64 R4, desc[UR36][R4.64] ;  /* 0x0000002404047981 */ /* 0x000ea2000c1e1b00 */
[----:B------:R-:W-:Y:S01]  /*31d0*/  UMOV UR4, 0xf0000000 ;  /* 0xf000000000047882 */ /* 0x000fe20000000000 */
[----:B------:R-:W-:Y:S01]  /*31e0*/  UMOV UR5, 0x380fffff ;  /* 0x380fffff00057882 */ /* 0x000fe20000000000 */
[----:B--2---:R-:W0:Y:S01]  /*31f0*/  F2F.F32.F64 R23, R4 ;  /* 0x0000000400177310 */ /* 0x004e220000301000 */
[----:B------:R-:W-:-:S14]  /*3200*/  DSETP.GEU.AND P0, PT, |R4|, UR4, PT ;  /* 0x0000000404007e2a */ /* 0x000fdc000bf0e200 */
[----:B0-----:R-:W-:Y:S01]  /*3210*/  @!P0 FMUL R23, R23, 1.175494350822287508e-38 ;  /* 0x0080000017178820 */ /* 0x001fe20000400000 */
[----:B------:R-:W-:Y:S06]  /*3220*/  BRA `(.L_x_9771) ;  /* 0x0000000800247947 */ /* 0x000fec0003800000 */
.L_x_9784:
        /* <DEDUP_REMOVED lines=26> */
.L_x_9787:
        /* <DEDUP_REMOVED lines=13> */
.L_x_9786:
[----:B------:R-:W2:Y:S02]  /*34a0*/  LDG.E.U16 R4, desc[UR36][R4.64] ;  /* 0x0000002404047981 */ /* 0x000ea4000c1e1500 */
[----:B--2---:R-:W-:Y:S01]  /*34b0*/  IMAD.U32 R23, R4, 0x10000, RZ ;  /* 0x0001000004177824 */ /* 0x004fe200078e00ff */
[----:B------:R-:W-:Y:S06]  /*34c0*/  BRA `(.L_x_9771) ;  /* 0x00000004007c7947 */ /* 0x000fec0003800000 */
.L_x_9783:
        /* <DEDUP_REMOVED lines=11> */
.L_x_9790:
        /* <DEDUP_REMOVED lines=19> */
.L_x_9792:
[----:B------:R-:W-:Y:S05]  /*36b0*/  BSYNC B0 ;  /* 0x0000000000007941 */ /* 0x000fea0003800000 */
.L_x_9791:
[----:B------:R-:W-:Y:S01]  /*36c0*/  IMAD.SHL.U32 R3, R3, 0x100000, RZ ;  /* 0x0010000003037824 */ /* 0x000fe200078e00ff */
[----:B------:R-:W-:-:S04]  /*36d0*/  LEA R0, R0, 0x3b800000, 0x17 ;  /* 0x3b80000000007811 */ /* 0x000fc800078eb8ff */
[----:B------:R-:W-:Y:S01]  /*36e0*/  LOP3.LUT R23, R0, R3, R23, 0xfe, !PT ;  /* 0x0000000300177212 */ /* 0x000fe200078efe17 */
[----:B------:R-:W-:Y:S06]  /*36f0*/  BRA `(.L_x_9771) ;  /* 0x0000000000f07947 */ /* 0x000fec0003800000 */
.L_x_9789:
        /* <DEDUP_REMOVED lines=19> */
.L_x_9794:
[----:B------:R-:W-:Y:S05]  /*3830*/  BSYNC B0 ;  /* 0x0000000000007941 */ /* 0x000fea0003800000 */
.L_x_9793:
[----:B------:R-:W-:Y:S01]  /*3840*/  IMAD.SHL.U32 R3, R3, 0x200000, RZ ;  /* 0x0020000003037824 */ /* 0x000fe200078e00ff */
[----:B------:R-:W-:-:S04]  /*3850*/  LEA R0, R0, 0x37800000, 0x17 ;  /* 0x3780000000007811 */ /* 0x000fc800078eb8ff */
[----:B------:R-:W-:Y:S01]  /*3860*/  LOP3.LUT R23, R0, R3, R23, 0xfe, !PT ;  /* 0x0000000300177212 */ /* 0x000fe200078efe17 */
[----:B------:R-:W-:Y:S06]  /*3870*/  BRA `(.L_x_9771) ;  /* 0x0000000000907947 */ /* 0x000fec0003800000 */
.L_x_9788:
        /* <DEDUP_REMOVED lines=14> */
.L_x_9776:
        /* <DEDUP_REMOVED lines=16> */
.L_x_9797:
[----:B------:R-:W-:Y:S05]  /*3a60*/  BRA `(.L_x_9771) ;  /* 0x0000000000147947 */ /* 0x000fea0003800000 */
.L_x_9796:
[----:B------:R-:W2:Y:S02]  /*3a70*/  LDG.E.64 R4, desc[UR36][R4.64] ;  /* 0x0000002404047981 */ /* 0x000ea4000c1e1b00 */
[----:B--2---:R0:W2:Y:S01]  /*3a80*/  I2F.U64 R23, R4 ;  /* 0x0000000400177312 */ /* 0x0040a20000301000 */
[----:B------:R-:W-:Y:S05]  /*3a90*/  BRA `(.L_x_9771) ;  /* 0x0000000000087947 */ /* 0x000fea0003800000 */
.L_x_9795:
[----:B------:R-:W2:Y:S02]  /*3aa0*/  LDG.E R4, desc[UR36][R4.64] ;  /* 0x0000002404047981 */ /* 0x000ea4000c1e1900 */
[----:B--2---:R-:W-:-:S07]  /*3ab0*/  I2FP.F32.U32 R23, R4 ;  /* 0x0000000400177245 */ /* 0x004fce0000201000 */
.L_x_9771:
[----:B------:R-:W-:Y:S05]  /*3ac0*/  BSYNC B6 ;  /* 0x0000000000067941 */ /* 0x000fea0003800000 */
.L_x_9770:
[----:B------:R-:W0:Y:S01]  /*3ad0*/  S2R R25, SR_TID.X ;  /* 0x0000000000197919 */ /* 0x000e220000002100 */
[----:B------:R-:W2:Y:S01]  /*3ae0*/  LDC.U8 R16, c[0x0][0x234] ;  /* 0x00008d00ff107b82 */ /* 0x000ea20000000000 */
[----:B------:R-:W-:Y:S01]  /*3af0*/  BSSY B6, `(.L_x_9798) ;  /* 0x0000110000067945 */ /* 0x000fe20003800000 */
[C---:B0-----:R-:W-:Y:S01]  /*3b00*/  VIADD R0, R25.reuse, 0x100 ;  /* 0x0000010019007836 */ /* 0x041fe20000000000 */
[CC--:B------:R-:W-:Y:S01]  /*3b10*/  ISETP.GE.AND P3, PT, R25.reuse, R17.reuse, PT ;  /* 0x000000111900720c */ /* 0x0c0fe20003f66270 */
[C---:B------:R-:W-:Y:S02]  /*3b20*/  VIADD R6, R25.reuse, 0x180 ;  /* 0x0000018019067836 */ /* 0x040fe40000000000 */
[----:B------:R-:W-:Y:S01]  /*3b30*/  VIADD R26, R25, 0x80 ;  /* 0x00000080191a7836 */ /* 0x000fe20000000000 */
[-C--:B------:R-:W-:Y:S02]  /*3b40*/  ISETP.GE.AND P1, PT, R0, R17.reuse, PT ;  /* 0x000000110000720c */ /* 0x080fe40003f26270 */
[----:B------:R-:W-:-:S02]  /*3b50*/  ISETP.GE.AND P2, PT, R6, R17, PT ;  /* 0x000000110600720c */ /* 0x000fc40003f46270 */
[----:B------:R-:W-:-:S05]  /*3b60*/  ISETP.GE.AND P0, PT, R26, R17, PT ;  /* 0x000000111a00720c */ /* 0x000fca0003f06270 */
[----:B-1-3-5:R-:W4:Y:S08]  /*3b70*/  @!P3 MUFU.LG2 R27, R27 ;  /* 0x0000001b001bb308 */ /* 0x02af300000000c00 */
[----:B--2---:R-:W0:Y:S08]  /*3b80*/  @!P1 MUFU.LG2 R28, R28 ;  /* 0x0000001c001c9308 */ /* 0x004e300000000c00 */
[----:B------:R-:W1:Y:S01]  /*3b90*/  @!P2 MUFU.LG2 R23, R23 ;  /* 0x000000170017a308 */ /* 0x000e620000000c00 */
[----:B----4-:R-:W-:-:S07]  /*3ba0*/  @!P3 FMUL.FTZ R4, R27, 0.30103000998497009277 ;  /* 0x3e9a209b1b04b820 */ /* 0x010fce0000410000 */
[----:B------:R-:W2:Y:S01]  /*3bb0*/  @!P0 MUFU.LG2 R19, R19 ;  /* 0x0000001300138308 */ /* 0x000ea20000000c00 */
[----:B0-----:R-:W-:Y:S01]  /*3bc0*/  @!P1 FMUL.FTZ R22, R28, 0.30103000998497009277 ;  /* 0x3e9a209b1c169820 */ /* 0x001fe20000410000 */
[----:B-1----:R-:W-:Y:S01]  /*3bd0*/  @!P2 FMUL.FTZ R24, R23, 0.30103000998497009277 ;  /* 0x3e9a209b1718a820 */ /* 0x002fe20000410000 */
[----:B--2---:R-:W-:Y:S01]  /*3be0*/  @!P0 FMUL.FTZ R18, R19, 0.30103000998497009277 ;  /* 0x3e9a209b13128820 */ /* 0x004fe20000410000 */
[----:B------:R-:W-:Y:S06]  /*3bf0*/  @P3 BRA `(.L_x_9799) ;  /* 0x0000000c00fc3947 */ /* 0x000fec0003800000 */
        /* <DEDUP_REMOVED lines=22> */
.L_x_9803:
[----:B------:R-:W0:Y:S01]  /*3d60*/  F2I.S64.TRUNC R4, R4 ;  /* 0x0000000400047311 */ /* 0x000e22000020d900 */
[----:B------:R-:W-:Y:S02]  /*3d70*/  IMAD.MOV.U32 R25, RZ, RZ, R26 ;  /* 0x000000ffff197224 */ /* 0x000fe400078e001a */
[----:B0-----:R-:W-:-:S05]  /*3d80*/  IMAD.MOV.U32 R3, RZ, RZ, R4 ;  /* 0x000000ffff037224 */ /* 0x001fca00078e0004 */
[----:B------:R0:W-:Y:S01]  /*3d90*/  STG.E.U8 desc[UR36][R8.64], R3 ;  /* 0x0000000308007986 */ /* 0x0001e2000c101124 */
[----:B------:R-:W-:Y:S05]  /*3da0*/  BRA `(.L_x_9799) ;  /* 0x0000000c00907947 */ /* 0x000fea0003800000 */
.L_x_9802:
        /* <DEDUP_REMOVED lines=10> */
.L_x_9806:
[----:B------:R-:W0:Y:S01]  /*3e50*/  F2I.FTZ.TRUNC.NTZ R3, R4 ;  /* 0x0000000400037305 */ /* 0x000e22000021f100 */
[----:B------:R-:W-:Y:S01]  /*3e60*/  IMAD.MOV.U32 R25, RZ, RZ, R26 ;  /* 0x000000ffff197224 */ /* 0x000fe200078e001a */
[----:B0-----:R0:W-:Y:S01]  /*3e70*/  STG.E desc[UR36][R8.64], R3 ;  /* 0x0000000308007986 */ /* 0x0011e2000c101924 */
[----:B------:R-:W-:Y:S05]  /*3e80*/  BRA `(.L_x_9799) ;  /* 0x0000000c00587947 */ /* 0x000fea0003800000 */
.L_x_9805:
[----:B------:R-:W0:Y:S01]  /*3e90*/  F2I.FTZ.TRUNC.NTZ R3, R4 ;  /* 0x0000000400037305 */ /* 0x000e22000021f100 */
[----:B------:R-:W-:Y:S01]  /*3ea0*/  IMAD.MOV.U32 R25, RZ, RZ, R26 ;  /* 0x000000ffff197224 */ /* 0x000fe200078e001a */
[----:B0-----:R0:W-:Y:S01]  /*3eb0*/  STG.E.U16 desc[UR36][R8.64], R3 ;  /* 0x0000000308007986 */ /* 0x0011e2000c101524 */
[----:B------:R-:W-:Y:S05]  /*3ec0*/  BRA `(.L_x_9799) ;  /* 0x0000000c00487947 */ /* 0x000fea0003800000 */
.L_x_9801:
        /* <DEDUP_REMOVED lines=9> */
.L_x_9808:
[----:B------:R-:W-:Y:S01]  /*3f60*/  F2FP.F16.F32.PACK_AB R4, RZ, R4 ;  /* 0x00000004ff04723e */ /* 0x000fe200000000ff */
[----:B------:R-:W-:-:S04]  /*3f70*/  IMAD.MOV.U32 R25, RZ, RZ, R26 ;  /* 0x000000ffff197224 */ /* 0x000fc800078e001a */
[----:B------:R0:W-:Y:S01]  /*3f80*/  STG.E.U16 desc[UR36][R8.64], R4 ;  /* 0x0000000408007986 */ /* 0x0001e2000c101524 */
[----:B------:R-:W-:Y:S05]  /*3f90*/  BRA `(.L_x_9799) ;  /* 0x0000000c00147947 */ /* 0x000fea0003800000 */
.L_x_9807:
        /* <DEDUP_REMOVED lines=10> */
.L_x_9810:
[----:B------:R-:W-:Y:S01]  /*4040*/  F2FP.F16.F32.PACK_AB R3, RZ, R4 ;  /* 0x00000004ff03723e */ /* 0x000fe200000000ff */
[----:B------:R-:W-:-:S03]  /*4050*/  IMAD.MOV.U32 R25, RZ, RZ, R26 ;  /* 0x000000ffff197224 */ /* 0x000fc600078e001a */
[----:B------:R-:W-:-:S05]  /*4060*/  PRMT R3, R3, 0x5410, RZ ;  /* 0x0000541003037816 */ /* 0x000fca00000000ff */
[----:B------:R0:W-:Y:S01]  /*4070*/  STG.E desc[UR36][R8.64], R3 ;  /* 0x0000000308007986 */ /* 0x0001e2000c101924 */
[----:B------:R-:W-:Y:S05]  /*4080*/  BRA `(.L_x_9799) ;  /* 0x0000000800d87947 */ /* 0x000fea0003800000 */
.L_x_9809:
[----:B------:R-:W-:Y:S01]  /*4090*/  FMUL.FTZ R4, R4, 1 ;  /* 0x3f80000004047820 */ /* 0x000fe20000410000 */
[----:B------:R-:W-:-:S05]  /*40a0*/  IMAD.MOV.U32 R25, RZ, RZ, R26 ;  /* 0x000000ffff197224 */ /* 0x000fca00078e001a */
[----:B------:R-:W0:Y:S02]  /*40b0*/  F2F.F64.F32 R4, R4 ;  /* 0x0000000400047310 */ /* 0x000e240000201800 */
[----:B0-----:R0:W-:Y:S01]  /*40c0*/  STG.E.64 desc[UR36][R8.64], R4 ;  /* 0x0000000408007986 */ /* 0x0011e2000c101b24 */
[----:B------:R-:W-:Y:S05]  /*40d0*/  BRA `(.L_x_9799) ;  /* 0x0000000800c47947 */ /* 0x000fea0003800000 */
.L_x_9800:
        /* <DEDUP_REMOVED lines=13> */
.L_x_9813:
[----:B------:R-:W-:Y:S01]  /*41b0*/  FMUL.FTZ R4, R4, 1 ;  /* 0x3f80000004047820 */ /* 0x000fe20000410000 */
[----:B------:R-:W-:Y:S01]  /*41c0*/  CS2R R6, SRZ ;  /* 0x0000000000067805 */ /* 0x000fe2000001ff00 */
[----:B------:R-:W-:-:S04]  /*41d0*/  IMAD.MOV.U32 R25, RZ, RZ, R26 ;  /* 0x000000ffff197224 */ /* 0x000fc800078e001a */
[----:B------:R-:W0:Y:S02]  /*41e0*/  F2F.F64.F32 R4, R4 ;  /* 0x0000000400047310 */ /* 0x000e240000201800 */
[----:B0-----:R0:W-:Y:S01]  /*41f0*/  STG.E.128 desc[UR36][R8.64], R4 ;  /* 0x0000000408007986 */ /* 0x0011e2000c101d24 */
[----:B------:R-:W-:Y:S05]  /*4200*/  BRA `(.L_x_9799) ;  /* 0x0000000800787947 */ /* 0x000fea0003800000 */
.L_x_9812:
        /* <DEDUP_REMOVED lines=20> */
.L_x_9817:
[----:B------:R-:W-:Y:S05]  /*4350*/  BSYNC B0 ;  /* 0x0000000000007941 */ /* 0x000fea0003800000 */
.L_x_9816:
[----:B------:R-:W-:Y:S01]  /*4360*/  LOP3.LUT R5, R0, R5, RZ, 0xfc, !PT ;  /* 0x0000000500057212 */ /* 0x000fe200078efcff */
[----:B------:R-:W-:-:S04]  /*4370*/  IMAD.MOV.U32 R25, RZ, RZ, R26 ;  /* 0x000000ffff197224 */ /* 0x000fc800078e001a */
[----:B------:R0:W-:Y:S01]  /*4380*/  STG.E.U8 desc[UR36][R8.64], R5 ;  /* 0x0000000508007986 */ /* 0x0001e2000c101124 */
[----:B------:R-:W-:Y:S05]  /*4390*/  BRA `(.L_x_9799) ;  /* 0x0000000800147947 */ /* 0x000fea0003800000 */
.L_x_9815:
        /* <DEDUP_REMOVED lines=12> */
.L_x_9819:
[----:B------:R-:W-:Y:S01]  /*4460*/  IMAD.MOV.U32 R0, RZ, RZ, 0x7f ;  /* 0x0000007fff007424 */ /* 0x000fe200078e00ff */
[----:B------:R-:W-:-:S04]  /*4470*/  ISETP.GT.U32.AND P0, PT, R5, 0x7f800000, PT ;  /* 0x7f8000000500780c */ /* 0x000fc80003f04070 */
[----:B------:R-:W-:-:S09]  /*4480*/  SEL R0, R0, 0x7c, P0 ;  /* 0x0000007c00007807 */ /* 0x000fd20000000000 */
.L_x_9820:
[----:B------:R-:W-:Y:S05]  /*4490*/  BSYNC B0 ;  /* 0x0000000000007941 */ /* 0x000fea0003800000 */
.L_x_9818:
[----:B------:R-:W-:Y:S01]  /*44a0*/  LOP3.LUT R4, R4, 0x80000000, RZ, 0xc0, !PT ;  /* 0x8000000004047812 */ /* 0x000fe200078ec0ff */
[----:B------:R-:W-:-:S03]  /*44b0*/  IMAD.MOV.U32 R25, RZ, RZ, R26 ;  /* 0x000000ffff197224 */ /* 0x000fc600078e001a */
[----:B------:R-:W-:-:S04]  /*44c0*/  SHF.R.U32.HI R3, RZ, 0x18, R4 ;  /* 0x00000018ff037819 */ /* 0x000fc80000011604 */
[----:B------:R-:W-:-:S05]  /*44d0*/  LOP3.LUT R3, R0, R3, RZ, 0xfc, !PT ;  /* 0x0000000300037212 */ /* 0x000fca00078efcff */
[----:B------:R0:W-:Y:S01]  /*44e0*/  STG.E.U8 desc[UR36][R8.64], R3 ;  /* 0x0000000308007986 */ /* 0x0001e2000c101124 */
[----:B------:R-:W-:Y:S05]  /*44f0*/  BRA `(.L_x_9799) ;  /* 0x0000000400bc7947 */ /* 0x000fea0003800000 */
.L_x_9814:
[----:B------:R-:W-:Y:S01]  /*4500*/  F2FP.BF16.F32.PACK_AB R4, RZ, R4 ;  /* 0x00000004ff04723e */ /* 0x000fe200000010ff */
[----:B------:R-:W-:-:S04]  /*4510*/  IMAD.MOV.U32 R25, RZ, RZ, R26 ;  /* 0x000000ffff197224 */ /* 0x000fc800078e001a */
[----:B------:R0:W-:Y:S01]  /*4520*/  STG.E.U16 desc[UR36][R8.64], R4 ;  /* 0x0000000408007986 */ /* 0x0001e2000c101524 */
[----:B------:R-:W-:Y:S05]  /*4530*/  BRA `(.L_x_9799) ;  /* 0x0000000400ac7947 */ /* 0x000fea0003800000 */
.L_x_9811:
        /* <DEDUP_REMOVED lines=12> */
.L_x_9823:
        /* <DEDUP_REMOVED lines=16> */
.L_x_9826:
[----:B------:R-:W-:-:S04]  /*4700*/  LOP3.LUT R4, R4, 0x80000000, RZ, 0xc0, !PT ;  /* 0x8000000004047812 */ /* 0x000fc800078ec0ff */
[----:B------:R-:W-:-:S04]  /*4710*/  SHF.R.U32.HI R4, RZ, 0x18, R4 ;  /* 0x00000018ff047819 */ /* 0x000fc80000011604 */
[----:B------:R-:W-:-:S04]  /*4720*/  LOP3.LUT R3, R3, R4, RZ, 0xfc, !PT ;  /* 0x0000000403037212 */ /* 0x000fc800078efcff */
[----:B------:R-:W-:-:S07]  /*4730*/  PRMT R0, R3, 0x7610, R0 ;  /* 0x0000761003007816 */ /* 0x000fce0000000000 */
.L_x_9825:
[----:B------:R-:W-:Y:S05]  /*4740*/  BSYNC B0 ;  /* 0x0000000000007941 */ /* 0x000fea0003800000 */
.L_x_9824:
[----:B------:R3:W-:Y:S01]  /*4750*/  STG.E.U8 desc[UR36][R8.64], R0 ;  /* 0x0000000008007986 */ /* 0x0007e2000c101124 */
[----:B------:R-:W-:Y:S01]  /*4760*/  IMAD.MOV.U32 R25, RZ, RZ, R26 ;  /* 0x000000ffff197224 */ /* 0x000fe200078e001a */
[----:B------:R-:W-:Y:S06]  /*4770*/  BRA `(.L_x_9799) ;  /* 0x00000004001c7947 */ /* 0x000fec0003800000 */
.L_x_9822:
        /* <DEDUP_REMOVED lines=16> */
.L_x_9829:
[----:B------:R-:W-:-:S04]  /*4880*/  LOP3.LUT R4, R4, 0x80000000, RZ, 0xc0, !PT ;  /* 0x8000000004047812 */ /* 0x000fc800078ec0ff */
[----:B------:R-:W-:-:S04]  /*4890*/  SHF.R.U32.HI R4, RZ, 0x18, R4 ;  /* 0x00000018ff047819 */ /* 0x000fc80000011604 */
[----:B------:R-:W-:-:S04]  /*48a0*/  LOP3.LUT R3, R3, R4, RZ, 0xfc, !PT ;  /* 0x0000000403037212 */ /* 0x000fc800078efcff */
[----:B------:R-:W-:-:S07]  /*48b0*/  PRMT R0, R3, 0x7610, R0 ;  /* 0x0000761003007816 */ /* 0x000fce0000000000 */
.L_x_9828:
[----:B------:R-:W-:Y:S05]  /*48c0*/  BSYNC B0 ;  /* 0x0000000000007941 */ /* 0x000fea0003800000 */
.L_x_9827:
[----:B------:R0:W-:Y:S01]  /*48d0*/  STG.E.U8 desc[UR36][R8.64], R0 ;  /* 0x0000000008007986 */ /* 0x0001e2000c101124 */
[----:B------:R-:W-:Y:S01]  /*48e0*/  IMAD.MOV.U32 R25, RZ, RZ, R26 ;  /* 0x000000ffff197224 */ /* 0x000fe200078e001a */
[----:B------:R-:W-:Y:S06]  /*48f0*/  BRA `(.L_x_9799) ;  /* 0x0000000000bc7947 */ /* 0x000fec0003800000 */
.L_x_9821:
        /* <DEDUP_REMOVED lines=22> */
.L_x_9804:
        /* <DEDUP_REMOVED lines=16> */
.L_x_9832:
[----:B------:R-:W-:Y:S01]  /*4b60*/  IMAD.MOV.U32 R25, RZ, RZ, R26 ;  /* 0x000000ffff197224 */ /* 0x000fe200078e001a */
[----:B------:R-:W-:Y:S06]  /*4b70*/  BRA `(.L_x_9799) ;  /* 0x00000000001c7947 */ /* 0x000fec0003800000 */
.L_x_9831:
[----:B------:R-:W0:Y:S01]  /*4b80*/  F2I.U64.TRUNC R4, R4 ;  /* 0x0000000400047311 */ /* 0x000e22000020d800 */
[----:B------:R-:W-:Y:S01]  /*4b90*/  IMAD.MOV.U32 R25, RZ, RZ, R26 ;  /* 0x000000ffff197224 */ /* 0x000fe200078e001a */
[----:B0-----:R2:W-:Y:S01]  /*4ba0*/  STG.E.64 desc[UR36][R8.64], R4 ;  /* 0x0000000408007986 */ /* 0x0015e2000c101b24 */
[----:B------:R-:W-:Y:S05]  /*4bb0*/  BRA `(.L_x_9799) ;  /* 0x00000000000c7947 */ /* 0x000fea0003800000 */
.L_x_9830:
[----:B------:R-:W0:Y:S01]  /*4bc0*/  F2I.FTZ.U32.TRUNC.NTZ R3, R4 ;  /* 0x0000000400037305 */ /* 0x000e22000021f000 */
[----:B------:R-:W-:Y:S01]  /*4bd0*/  IMAD.MOV.U32 R25, RZ, RZ, R26 ;  /* 0x000000ffff197224 */ /* 0x000fe200078e001a */
[----:B0-----:R0:W-:Y:S06]  /*4be0*/  STG.E desc[UR36][R8.64], R3 ;  /* 0x0000000308007986 */ /* 0x0011ec000c101924 */
.L_x_9799:
[----:B------:R-:W-:Y:S05]  /*4bf0*/  BSYNC B6 ;  /* 0x0000000000067941 */ /* 0x000fea0003800000 */
.L_x_9798:
        /* <DEDUP_REMOVED lines=24> */
.L_x_9838:
[----:B------:R-:W0:Y:S02]  /*4d80*/  F2I.S64.TRUNC R18, R18 ;  /* 0x0000001200127311 */ /* 0x000e24000020d900 */
[----:B0-----:R-:W-:-:S05]  /*4d90*/  IMAD.MOV.U32 R3, RZ, RZ, R18 ;  /* 0x000000ffff037224 */ /* 0x001fca00078e0012 */
[----:B------:R0:W-:Y:S01]  /*4da0*/  STG.E.U8 desc[UR36][R8.64], R3 ;  /* 0x0000000308007986 */ /* 0x0001e2000c101124 */
[----:B------:R-:W-:Y:S05]  /*4db0*/  BRA `(.L_x_9840) ;  /* 0x0000000c00407947 */ /* 0x000fea0003800000 */
.L_x_9837:
        /* <DEDUP_REMOVED lines=9> */
.L_x_9842:
[----:B------:R-:W0:Y:S02]  /*4e50*/  F2I.FTZ.TRUNC.NTZ R3, R18 ;  /* 0x0000001200037305 */ /* 0x000e24000021f100 */
[----:B0-----:R0:W-:Y:S01]  /*4e60*/  STG.E desc[UR36][R8.64], R3 ;  /* 0x0000000308007986 */ /* 0x0011e2000c101924 */
[----:B------:R-:W-:Y:S05]  /*4e70*/  BRA `(.L_x_9840) ;  /* 0x0000000c00107947 */ /* 0x000fea0003800000 */
.L_x_9841:
[----:B------:R-:W0:Y:S02]  /*4e80*/  F2I.FTZ.TRUNC.NTZ R3, R18 ;  /* 0x0000001200037305 */ /* 0x000e24000021f100 */
[----:B0-----:R0:W-:Y:S01]  /*4e90*/  STG.E.U16 desc[UR36][R8.64], R3 ;  /* 0x0000000308007986 */ /* 0x0011e2000c101524 */
[----:B------:R-:W-:Y:S05]  /*4ea0*/  BRA `(.L_x_9840) ;  /* 0x0000000c00047947 */ /* 0x000fea0003800000 */
.L_x_9836:
        /* <DEDUP_REMOVED lines=8> */
.L_x_9844:
[----:B------:R-:W-:-:S05]  /*4f30*/  F2FP.F16.F32.PACK_AB R18, RZ, R18 ;  /* 0x00000012ff12723e */ /* 0x000fca00000000ff */
[----:B------:R0:W-:Y:S01]  /*4f40*/  STG.E.U16 desc[UR36][R8.64], R18 ;  /* 0x0000001208007986 */ /* 0x0001e2000c101524 */
[----:B------:R-:W-:Y:S05]  /*4f50*/  BRA `(.L_x_9840) ;  /* 0x0000000800d87947 */ /* 0x000fea0003800000 */
.L_x_9843:
        /* <DEDUP_REMOVED lines=9> */
.L_x_9846:
[----:B------:R-:W-:-:S04]  /*4ff0*/  F2FP.F16.F32.PACK_AB R3, RZ, R18 ;  /* 0x00000012ff03723e */ /* 0x000fc800000000ff */
[----:B------:R-:W-:-:S05]  /*5000*/  PRMT R3, R3, 0x5410, RZ ;  /* 0x0000541003037816 */ /* 0x000fca00000000ff */
[----:B------:R0:W-:Y:S01]  /*5010*/  STG.E desc[UR36][R8.64], R3 ;  /* 0x0000000308007986 */ /* 0x0001e2000c101924 */
[----:B------:R-:W-:Y:S05]  /*5020*/  BRA `(.L_x_9840) ;  /* 0x0000000800a47947 */ /* 0x000fea0003800000 */
.L_x_9845:
[----:B------:R-:W-:-:S06]  /*5030*/  FMUL.FTZ R4, R18, 1 ;  /* 0x3f80000012047820 */ /* 0x000fcc0000410000 */
[----:B------:R-:W0:Y:S02]  /*5040*/  F2F.F64.F32 R4, R4 ;  /* 0x0000000400047310 */ /* 0x000e240000201800 */
[----:B0-----:R0:W-:Y:S01]  /*5050*/  STG.E.64 desc[UR36][R8.64], R4 ;  /* 0x0000000408007986 */ /* 0x0011e2000c101b24 */
[----:B------:R-:W-:Y:S05]  /*5060*/  BRA `(.L_x_9840) ;  /* 0x0000000800947947 */ /* 0x000fea0003800000 */
.L_x_9835:
        /* <DEDUP_REMOVED lines=12> */
.L_x_9849:
[----:B------:R-:W-:Y:S01]  /*5130*/  FMUL.FTZ R4, R18, 1 ;  /* 0x3f80000012047820 */ /* 0x000fe20000410000 */
[----:B------:R-:W-:-:S05]  /*5140*/  CS2R R6, SRZ ;  /* 0x0000000000067805 */ /* 0x000fca000001ff00 */
[----:B------:R-:W0:Y:S02]  /*5150*/  F2F.F64.F32 R4, R4 ;  /* 0x0000000400047310 */ /* 0x000e240000201800 */
[----:B0-----:R0:W-:Y:S01]  /*5160*/  STG.E.128 desc[UR36][R8.64], R4 ;  /* 0x0000000408007986 */ /* 0x0011e2000c101d24 */
[----:B------:R-:W-:Y:S05]  /*5170*/  BRA `(.L_x_9840) ;  /* 0x0000000800507947 */ /* 0x000fea0003800000 */
.L_x_9848:
        /* <DEDUP_REMOVED lines=20> */
.L_x_9853:
[----:B------:R-:W-:Y:S05]  /*52c0*/  BSYNC B0 ;  /* 0x0000000000007941 */ /* 0x000fea0003800000 */
.L_x_9852:
[----:B------:R-:W-:-:S05]  /*52d0*/  LOP3.LUT R5, R0, R5, RZ, 0xfc, !PT ;  /* 0x0000000500057212 */ /* 0x000fca00078efcff */
[----:B------:R0:W-:Y:S01]  /*52e0*/  STG.E.U8 desc[UR36][R8.64], R5 ;  /* 0x0000000508007986 */ /* 0x0001e2000c101124 */
[----:B------:R-:W-:Y:S05]  /*52f0*/  BRA `(.L_x_9840) ;  /* 0x0000000400f07947 */ /* 0x000fea0003800000 */
.L_x_9851:
        /* <DEDUP_REMOVED lines=12> */
.L_x_9855:
[----:B------:R-:W-:Y:S01]  /*53c0*/  IMAD.MOV.U32 R0, RZ, RZ, 0x7f ;  /* 0x0000007fff007424 */ /* 0x000fe200078e00ff */
[----:B------:R-:W-:-:S04]  /*53d0*/  ISETP.GT.U32.AND P0, PT, R4, 0x7f800000, PT ;  /* 0x7f8000000400780c */ /* 0x000fc80003f04070 */
[----:B------:R-:W-:-:S09]  /*53e0*/  SEL R0, R0, 0x7c, P0 ;  /* 0x0000007c00007807 */ /* 0x000fd20000000000 */
.L_x_9856:
[----:B------:R-:W-:Y:S05]  /*53f0*/  BSYNC B0 ;  /* 0x0000000000007941 */ /* 0x000fea0003800000 */
.L_x_9854:
[----:B------:R-:W-:-:S04]  /*5400*/  LOP3.LUT R18, R18, 0x80000000, RZ, 0xc0, !PT ;  /* 0x8000000012127812 */ /* 0x000fc800078ec0ff */
[----:B------:R-:W-:-:S04]  /*5410*/  SHF.R.U32.HI R3, RZ, 0x18, R18 ;  /* 0x00000018ff037819 */ /* 0x000fc80000011612 */
[----:B------:R-:W-:-:S05]  /*5420*/  LOP3.LUT R3, R0, R3, RZ, 0xfc, !PT ;  /* 0x0000000300037212 */ /* 0x000fca00078efcff */
[----:B------:R0:W-:Y:S01]  /*5430*/  STG.E.U8 desc[UR36][R8.64], R3 ;  /* 0x0000000308007986 */ /* 0x0001e2000c101124 */
[----:B------:R-:W-:Y:S05]  /*5440*/  BRA `(.L_x_9840) ;  /* 0x00000004009c7947 */ /* 0x000fea0003800000 */
.L_x_9850:
[----:B------:R-:W-:-:S05]  /*5450*/  F2FP.BF16.F32.PACK_AB R18, RZ, R18 ;  /* 0x00000012ff12723e */ /* 0x000fca00000010ff */
[----:B------:R0:W-:Y:S01]  /*5460*/  STG.E.U16 desc[UR36][R8.64], R18 ;  /* 0x0000001208007986 */ /* 0x0001e2000c101524 */
[----:B------:R-:W-:Y:S05]  /*5470*/  BRA `(.L_x_9840) ;  /* 0x0000000400907947 */ /* 0x000fea0003800000 */
.L_x_9847:
        /* <DEDUP_REMOVED lines=11> */
.L_x_9859:
        /* <DEDUP_REMOVED lines=16> */
.L_x_9862:
[----:B------:R-:W-:-:S04]  /*5630*/  LOP3.LUT R18, R18, 0x80000000, RZ, 0xc0, !PT ;  /* 0x8000000012127812 */ /* 0x000fc800078ec0ff */
[----:B------:R-:W-:-:S04]  /*5640*/  SHF.R.U32.HI R3, RZ, 0x18, R18 ;  /* 0x00000018ff037819 */ /* 0x000fc80000011612 */
[----:B------:R-:W-:-:S04]  /*5650*/  LOP3.LUT R0, R0, R3, RZ, 0xfc, !PT ;  /* 0x0000000300007212 */ /* 0x000fc800078efcff */
[----:B------:R-:W-:-:S07]  /*5660*/  PRMT R4, R0, 0x7610, R4 ;  /* 0x0000761000047816 */ /* 0x000fce0000000004 */
.L_x_9861:
[----:B------:R-:W-:Y:S05]  /*5670*/  BSYNC B0 ;  /* 0x0000000000007941 */ /* 0x000fea0003800000 */
.L_x_9860:
[----:B------:R3:W-:Y:S01]  /*5680*/  STG.E.U8 desc[UR36][R8.64], R4 ;  /* 0x0000000408007986 */ /* 0x0007e2000c101124 */
[----:B------:R-:W-:Y:S05]  /*5690*/  BRA `(.L_x_9840) ;  /* 0x0000000400087947 */ /* 0x000fea0003800000 */
.L_x_9858:
        /* <DEDUP_REMOVED lines=16> */
.L_x_9865:
[----:B------:R-:W-:-:S04]  /*57a0*/  LOP3.LUT R18, R18, 0x80000000, RZ, 0xc0, !PT ;  /* 0x8000000012127812 */ /* 0x000fc800078ec0ff */
[----:B------:R-:W-:-:S04]  /*57b0*/  SHF.R.U32.HI R3, RZ, 0x18, R18 ;  /* 0x00000018ff037819 */ /* 0x000fc80000011612 */
[----:B------:R-:W-:-:S04]  /*57c0*/  LOP3.LUT R0, R0, R3, RZ, 0xfc, !PT ;  /* 0x0000000300007212 */ /* 0x000fc800078efcff */
[----:B------:R-:W-:-:S07]  /*57d0*/  PRMT R4, R0, 0x7610, R4 ;  /* 0x0000761000047816 */ /* 0x000fce0000000004 */
.L_x_9864:
[----:B------:R-:W-:Y:S05]  /*57e0*/  BSYNC B0 ;  /* 0x0000000000007941 */ /* 0x000fea0003800000 */
.L_x_9863:
[----:B------:R0:W-:Y:S01]  /*57f0*/  STG.E.U8 desc[UR36][R8.64], R4 ;  /* 0x0000000408007986 */ /* 0x0001e2000c101124 */
[----:B------:R-:W-:Y:S05]  /*5800*/  BRA `(.L_x_9840) ;  /* 0x0000000000ac7947 */ /* 0x000fea0003800000 */
.L_x_9857:
        /* <DEDUP_REMOVED lines=21> */
.L_x_9839:
        /* <DEDUP_REMOVED lines=16> */
.L_x_9868:
[----:B------:R-:W-:Y:S05]  /*5a60*/  BRA `(.L_x_9840) ;  /* 0x0000000000147947 */ /* 0x000fea0003800000 */
.L_x_9867:
[----:B------:R-:W0:Y:S02]  /*5a70*/  F2I.U64.TRUNC R18, R18 ;  /* 0x0000001200127311 */ /* 0x000e24000020d800 */
[----:B0-----:R2:W-:Y:S01]  /*5a80*/  STG.E.64 desc[UR36][R8.64], R18 ;  /* 0x0000001208007986 */ /* 0x0015e2000c101b24 */
[----:B------:R-:W-:Y:S05]  /*5a90*/  BRA `(.L_x_9840) ;  /* 0x0000000000087947 */ /* 0x000fea0003800000 */
.L_x_9866:
[----:B------:R-:W0:Y:S02]  /*5aa0*/  F2I.FTZ.U32.TRUNC.NTZ R3, R18 ;  /* 0x0000001200037305 */ /* 0x000e24000021f000 */
[----:B0-----:R0:W-:Y:S02]  /*5ab0*/  STG.E desc[UR36][R8.64], R3 ;  /* 0x0000000308007986 */ /* 0x0011e4000c101924 */
.L_x_9840:
        /* <DEDUP_REMOVED lines=24> */
.L_x_9872:
[----:B------:R-:W0:Y:S02]  /*5c40*/  F2I.S64.TRUNC R22, R22 ;  /* 0x0000001600167311 */ /* 0x000e24000020d900 */
[----:B0-----:R-:W-:-:S05]  /*5c50*/  IMAD.MOV.U32 R3, RZ, RZ, R22 ;  /* 0x000000ffff037224 */ /* 0x001fca00078e0016 */
[----:B------:R0:W-:Y:S01]  /*5c60*/  STG.E.U8 desc[UR36][R8.64], R3 ;  /* 0x0000000308007986 */ /* 0x0001e2000c101124 */
[----:B------:R-:W-:Y:S05]  /*5c70*/  BRA `(.L_x_9874) ;  /* 0x0000000c00407947 */ /* 0x000fea0003800000 */
.L_x_9871:
        /* <DEDUP_REMOVED lines=9> */
.L_x_9876:
[----:B------:R-:W0:Y:S02]  /*5d10*/  F2I.FTZ.TRUNC.NTZ R3, R22 ;  /* 0x0000001600037305 */ /* 0x000e24000021f100 */
[----:B0-----:R3:W-:Y:S01]  /*5d20*/  STG.E desc[UR36][R8.64], R3 ;  /* 0x0000000308007986 */ /* 0x0017e2000c101924 */
[----:B------:R-:W-:Y:S05]  /*5d30*/  BRA `(.L_x_9874) ;  /* 0x0000000c00107947 */ /* 0x000fea0003800000 */
.L_x_9875:
[----:B------:R-:W0:Y:S02]  /*5d40*/  F2I.FTZ.TRUNC.NTZ R3, R22 ;  /* 0x0000001600037305 */ /* 0x000e24000021f100 */
[----:B0-----:R2:W-:Y:S01]  /*5d50*/  STG.E.U16 desc[UR36][R8.64], R3 ;  /* 0x0000000308007986 */ /* 0x0015e2000c101524 */
[----:B------:R-:W-:Y:S05]  /*5d60*/  BRA `(.L_x_9874) ;  /* 0x0000000c00047947 */ /* 0x000fea0003800000 */
.L_x_9870:
        /* <DEDUP_REMOVED lines=8> */
.L_x_9878:
[----:B------:R-:W-:-:S05]  /*5df0*/  F2FP.F16.F32.PACK_AB R22, RZ, R22 ;  /* 0x00000016ff16723e */ /* 0x000fca00000000ff */
[----:B------:R0:W-:Y:S01]  /*5e00*/  STG.E.U16 desc[UR36][R8.64], R22 ;  /* 0x0000001608007986 */ /* 0x0001e2000c101524 */
[----:B------:R-:W-:Y:S05]  /*5e10*/  BRA `(.L_x_9874) ;  /* 0x0000000800d87947 */ /* 0x000fea0003800000 */
.L_x_9877:
        /* <DEDUP_REMOVED lines=9> */
.L_x_9880:
[----:B------:R-:W-:-:S04]  /*5eb0*/  F2FP.F16.F32.PACK_AB R3, RZ, R22 ;  /* 0x00000016ff03723e */ /* 0x000fc800000000ff */
[----:B------:R-:W-:-:S05]  /*5ec0*/  PRMT R3, R3, 0x5410, RZ ;  /* 0x0000541003037816 */ /* 0x000fca00000000ff */
[----:B------:R0:W-:Y:S01]  /*5ed0*/  STG.E desc[UR36][R8.64], R3 ;  /* 0x0000000308007986 */ /* 0x0001e2000c101924 */
[----:B------:R-:W-:Y:S05]  /*5ee0*/  BRA `(.L_x_9874) ;  /* 0x0000000800a47947 */ /* 0x000fea0003800000 */
.L_x_9879:
[----:B------:R-:W-:-:S06]  /*5ef0*/  FMUL.FTZ R4, R22, 1 ;  /* 0x3f80000016047820 */ /* 0x000fcc0000410000 */
[----:B------:R-:W0:Y:S02]  /*5f00*/  F2F.F64.F32 R4, R4 ;  /* 0x0000000400047310 */ /* 0x000e240000201800 */
[----:B0-----:R0:W-:Y:S01]  /*5f10*/  STG.E.64 desc[UR36][R8.64], R4 ;  /* 0x0000000408007986 */ /* 0x0011e2000c101b24 */
[----:B------:R-:W-:Y:S05]  /*5f20*/  BRA `(.L_x_9874) ;  /* 0x0000000800947947 */ /* 0x000fea0003800000 */
.L_x_9869:
        /* <DEDUP_REMOVED lines=12> */
.L_x_9883:
[----:B------:R-:W-:Y:S01]  /*5ff0*/  FMUL.FTZ R4, R22, 1 ;  /* 0x3f80000016047820 */ /* 0x000fe20000410000 */
[----:B------:R-:W-:-:S05]  /*6000*/  CS2R R6, SRZ ;  /* 0x0000000000067805 */ /* 0x000fca000001ff00 */
[----:B------:R-:W0:Y:S02]  /*6010*/  F2F.F64.F32 R4, R4 ;  /* 0x0000000400047310 */ /* 0x000e240000201800 */
[----:B0-----:R0:W-:Y:S01]  /*6020*/  STG.E.128 desc[UR36][R8.64], R4 ;  /* 0x0000000408007986 */ /* 0x0011e2000c101d24 */
[----:B------:R-:W-:Y:S05]  /*6030*/  BRA `(.L_x_9874) ;  /* 0x0000000800507947 */ /* 0x000fea0003800000 */
.L_x_9882:
        /* <DEDUP_REMOVED lines=20> */
.L_x_9887:
[----:B------:R-:W-:Y:S05]  /*6180*/  BSYNC B0 ;  /* 0x0000000000007941 */ /* 0x000fea0003800000 */
.L_x_9886:
[----:B------:R-:W-:-:S05]  /*6190*/  LOP3.LUT R5, R0, R5, RZ, 0xfc, !PT ;  /* 0x0000000500057212 */ /* 0x000fca00078efcff */
[----:B------:R0:W-:Y:S01]  /*61a0*/  STG.E.U8 desc[UR36][R8.64], R5 ;  /* 0x0000000508007986 */ /* 0x0001e2000c101124 */
[----:B------:R-:W-:Y:S05]  /*61b0*/  BRA `(.L_x_9874) ;  /* 0x0000000400f07947 */ /* 0x000fea0003800000 */
.L_x_9885:
        /* <DEDUP_REMOVED lines=12> */
.L_x_9889:
[----:B------:R-:W-:Y:S01]  /*6280*/  IMAD.MOV.U32 R0, RZ, RZ, 0x7f ;  /* 0x0000007fff007424 */ /* 0x000fe200078e00ff */
[----:B------:R-:W-:-:S04]  /*6290*/  ISETP.GT.U32.AND P0, PT, R4, 0x7f800000, PT ;  /* 0x7f8000000400780c */ /* 0x000fc80003f04070 */
[----:B------:R-:W-:-:S09]  /*62a0*/  SEL R0, R0, 0x7c, P0 ;  /* 0x0000007c00007807 */ /* 0x000fd20000000000 */
.L_x_9890:
[----:B------:R-:W-:Y:S05]  /*62b0*/  BSYNC B0 ;  /* 0x0000000000007941 */ /* 0x000fea0003800000 */
.L_x_9888:
[----:B------:R-:W-:-:S04]  /*62c0*/  LOP3.LUT R22, R22, 0x80000000, RZ, 0xc0, !PT ;  /* 0x8000000016167812 */ /* 0x000fc800078ec0ff */
[----:B------:R-:W-:-:S04]  /*62d0*/  SHF.R.U32.HI R3, RZ, 0x18, R22 ;  /* 0x00000018ff037819 */ /* 0x000fc80000011616 */
[----:B------:R-:W-:-:S05]  /*62e0*/  LOP3.LUT R3, R0, R3, RZ, 0xfc, !PT ;  /* 0x0000000300037212 */ /* 0x000fca00078efcff */
[----:B------:R0:W-:Y:S01]  /*62f0*/  STG.E.U8 desc[UR36][R8.64], R3 ;  /* 0x0000000308007986 */ /* 0x0001e2000c101124 */
[----:B------:R-:W-:Y:S05]  /*6300*/  BRA `(.L_x_9874) ;  /* 0x00000004009c7947 */ /* 0x000fea0003800000 */
.L_x_9884:
[----:B------:R-:W-:-:S05]  /*6310*/  F2FP.BF16.F32.PACK_AB R22, RZ, R22 ;  /* 0x00000016ff16723e */ /* 0x000fca00000010ff */
[----:B------:R0:W-:Y:S01]  /*6320*/  STG.E.U16 desc[UR36][R8.64], R22 ;  /* 0x0000001608007986 */ /* 0x0001e2000c101524 */
[----:B------:R-:W-:Y:S05]  /*6330*/  BRA `(.L_x_9874) ;  /* 0x0000000400907947 */ /* 0x000fea0003800000 */
.L_x_9881:
        /* <DEDUP_REMOVED lines=11> */
.L_x_9893:
        /* <DEDUP_REMOVED lines=16> */
.L_x_9896:
[----:B------:R-:W-:-:S04]  /*64f0*/  LOP3.LUT R22, R22, 0x80000000, RZ, 0xc0, !PT ;  /* 0x8000000016167812 */ /* 0x000fc800078ec0ff */
[----:B------:R-:W-:-:S04]  /*6500*/  SHF.R.U32.HI R3, RZ, 0x18, R22 ;  /* 0x00000018ff037819 */ /* 0x000fc80000011616 */
[----:B------:R-:W-:-:S04]  /*6510*/  LOP3.LUT R0, R0, R3, RZ, 0xfc, !PT ;  /* 0x0000000300007212 */ /* 0x000fc800078efcff */
[----:B------:R-:W-:-:S07]  /*6520*/  PRMT R4, R0, 0x7610, R4 ;  /* 0x0000761000047816 */ /* 0x000fce0000000004 */
.L_x_9895:
[----:B------:R-:W-:Y:S05]  /*6530*/  BSYNC B0 ;  /* 0x0000000000007941 */ /* 0x000fea0003800000 */
.L_x_9894:
[----:B------:R0:W-:Y:S01]  /*6540*/  STG.E.U8 desc[UR36][R8.64], R4 ;  /* 0x0000000408007986 */ /* 0x0001e2000c101124 */
[----:B------:R-:W-:Y:S05]  /*6550*/  BRA `(.L_x_9874) ;  /* 0x0000000400087947 */ /* 0x000fea0003800000 */
.L_x_9892:
        /* <DEDUP_REMOVED lines=16> */
.L_x_9899:
[----:B------:R-:W-:-:S04]  /*6660*/  LOP3.LUT R22, R22, 0x80000000, RZ, 0xc0, !PT ;  /* 0x8000000016167812 */ /* 0x000fc800078ec0ff */
[----:B------:R-:W-:-:S04]  /*6670*/  SHF.R.U32.HI R3, RZ, 0x18, R22 ;  /* 0x00000018ff037819 */ /* 0x000fc80000011616 */
[----:B------:R-:W-:-:S04]  /*6680*/  LOP3.LUT R0, R0, R3, RZ, 0xfc, !PT ;  /* 0x0000000300007212 */ /* 0x000fc800078efcff */
[----:B------:R-:W-:-:S07]  /*6690*/  PRMT R4, R0, 0x7610, R4 ;  /* 0x0000761000047816 */ /* 0x000fce0000000004 */
.L_x_9898:
[----:B------:R-:W-:Y:S05]  /*66a0*/  BSYNC B0 ;  /* 0x0000000000007941 */ /* 0x000fea0003800000 */
.L_x_9897:
[----:B------:R0:W-:Y:S01]  /*66b0*/  STG.E.U8 desc[UR36][R8.64], R4 ;  /* 0x0000000408007986 */ /* 0x0001e2000c101124 */
[----:B------:R-:W-:Y:S05]  /*66c0*/  BRA `(.L_x_9874) ;  /* 0x0000000000ac7947 */ /* 0x000fea0003800000 */
.L_x_9891:
        /* <DEDUP_REMOVED lines=21> */
.L_x_9873:
        /* <DEDUP_REMOVED lines=16> */
.L_x_9902:
[----:B------:R-:W-:Y:S05]  /*6920*/  BRA `(.L_x_9874) ;  /* 0x0000000000147947 */ /* 0x000fea0003800000 */
.L_x_9901:
[----:B------:R-:W0:Y:S02]  /*6930*/  F2I.U64.TRUNC R22, R22 ;  /* 0x0000001600167311 */ /* 0x000e24000020d800 */
[----:B0-----:R0:W-:Y:S01]  /*6940*/  STG.E.64 desc[UR36][R8.64], R22 ;  /* 0x0000001608007986 */ /* 0x0011e2000c101b24 */
[----:B------:R-:W-:Y:S05]  /*6950*/  BRA `(.L_x_9874) ;  /* 0x0000000000087947 */ /* 0x000fea0003800000 */
.L_x_9900:
[----:B------:R-:W0:Y:S02]  /*6960*/  F2I.FTZ.U32.TRUNC.NTZ R3, R22 ;  /* 0x0000001600037305 */ /* 0x000e24000021f000 */
[----:B0-----:R0:W-:Y:S02]  /*6970*/  STG.E desc[UR36][R8.64], R3 ;  /* 0x0000000308007986 */ /* 0x0011e4000c101924 */
.L_x_9874:
[----:B------:R-:W-:-:S07]  /*6980*/  VIADD R25, R25, 0x80 ;  /* 0x0000008019197836 */ /* 0x000fce0000000000 */
.L_x_9834:
[----:B------:R-:W-:Y:S05]  /*6990*/  BSYNC B6 ;  /* 0x0000000000067941 */ /* 0x000fea0003800000 */
.L_x_9833:
[----:B------:R-:W-:-:S13]  /*69a0*/  ISETP.GE.AND P0, PT, R25, R17, PT ;  /* 0x000000111900720c */ /* 0x000fda0003f06270 */
[----:B------:R-:W-:Y:S05]  /*69b0*/  @P0 EXIT ;  /* 0x000000000000094d */ /* 0x000fea0003800000 */
[----:B0-23--:R-:W0:Y:S01]  /*69c0*/  LDC.64 R4, c[0x0][0x218] ;  /* 0x00008600ff047b82 */ /* 0x00de220000000a00 */
[----:B------:R-:W-:Y:S01]  /*69d0*/  PRMT R0, R16, 0x9910, RZ ;  /* 0x0000991010007816 */ /* 0x000fe200000000ff */
[----:B------:R-:W-:Y:S01]  /*69e0*/  IMAD R2, R2, 0x200, R25 ;  /* 0x0000020002027824 */ /* 0x000fe200078e0219 */
[----:B------:R-:W-:Y:S02]  /*69f0*/  ULDC UR4, c[0x0][0x238] ;  /* 0x00008e0000047ab9 */ /* 0x000fe40000000800 */
[----:B------:R-:W-:Y:S01]  /*6a00*/  ISETP.GT.AND P1, PT, R0, 0x9, PT ;  /* 0x000000090000780c */ /* 0x000fe20003f24270 */
[----:B-1--4-:R-:W-:-:S05]  /*6a10*/  IMAD R3, R2, UR4, RZ ;  /* 0x0000000402037c24 */ /* 0x012fca000f8e02ff */
        /* <DEDUP_REMOVED lines=14> */
.L_x_9906:
[----:B------:R-:W0:Y:S02]  /*6b00*/  F2I.S64.TRUNC R24, R24 ;  /* 0x0000001800187311 */ /* 0x000e24000020d900 */
[----:B0-----:R-:W-:-:S05]  /*6b10*/  IMAD.MOV.U32 R5, RZ, RZ, R24 ;  /* 0x000000ffff057224 */ /* 0x001fca00078e0018 */
[----:B------:R-:W-:Y:S01]  /*6b20*/  STG.E.U8 desc[UR36][R2.64], R5 ;  /* 0x0000000502007986 */ /* 0x000fe2000c101124 */
[----:B------:R-:W-:Y:S05]  /*6b30*/  EXIT ;  /* 0x000000000000794d */ /* 0x000fea0003800000 */
.L_x_9905:
        /* <DEDUP_REMOVED lines=9> */
.L_x_9909:
[----:B------:R-:W0:Y:S02]  /*6bd0*/  F2I.FTZ.TRUNC.NTZ R5, R24 ;  /* 0x0000001800057305 */ /* 0x000e24000021f100 */
[----:B0-----:R-:W-:Y:S01]  /*6be0*/  STG.E desc[UR36][R2.64], R5 ;  /* 0x0000000502007986 */ /* 0x001fe2000c101924 */
[----:B------:R-:W-:Y:S05]  /*6bf0*/  EXIT ;  /* 0x000000000000794d */ /* 0x000fea0003800000 */
.L_x_9908:
[----:B------:R-:W0:Y:S02]  /*6c00*/  F2I.FTZ.TRUNC.NTZ R5, R24 ;  /* 0x0000001800057305 */ /* 0x000e24000021f100 */
[----:B0-----:R-:W-:Y:S01]  /*6c10*/  STG.E.U16 desc[UR36][R2.64], R5 ;  /* 0x0000000502007986 */ /* 0x001fe2000c101524 */
[----:B------:R-:W-:Y:S05]  /*6c20*/  EXIT ;  /* 0x000000000000794d */ /* 0x000fea0003800000 */
.L_x_9904:
        /* <DEDUP_REMOVED lines=8> */
.L_x_9911:
[----:B------:R-:W-:-:S05]  /*6cb0*/  F2FP.F16.F32.PACK_AB R24, RZ, R24 ;  /* 0x00000018ff18723e */ /* 0x000fca00000000ff */
[----:B------:R-:W-:Y:S01]  /*6cc0*/  STG.E.U16 desc[UR36][R2.64], R24 ;  /* 0x0000001802007986 */ /* 0x000fe2000c101524 */
[----:B------:R-:W-:Y:S05]  /*6cd0*/  EXIT ;  /* 0x000000000000794d */ /* 0x000fea0003800000 */
.L_x_9910:
        /* <DEDUP_REMOVED lines=9> */
.L_x_9913:
[----:B------:R-:W-:-:S04]  /*6d70*/  F2FP.F16.F32.PACK_AB R5, RZ, R24 ;  /* 0x00000018ff05723e */ /* 0x000fc800000000ff */
[----:B------:R-:W-:-:S05]  /*6d80*/  PRMT R5, R5, 0x5410, RZ ;  /* 0x0000541005057816 */ /* 0x000fca00000000ff */
[----:B------:R-:W-:Y:S01]  /*6d90*/  STG.E desc[UR36][R2.64], R5 ;  /* 0x0000000502007986 */ /* 0x000fe2000c101924 */
[----:B------:R-:W-:Y:S05]  /*6da0*/  EXIT ;  /* 0x000000000000794d */ /* 0x000fea0003800000 */
.L_x_9912:
[----:B------:R-:W-:-:S06]  /*6db0*/  FMUL.FTZ R4, R24, 1 ;  /* 0x3f80000018047820 */ /* 0x000fcc0000410000 */
[----:B------:R-:W0:Y:S02]  /*6dc0*/  F2F.F64.F32 R4, R4 ;  /* 0x0000000400047310 */ /* 0x000e240000201800 */
[----:B0-----:R-:W-:Y:S01]  /*6dd0*/  STG.E.64 desc[UR36][R2.64], R4 ;  /* 0x0000000402007986 */ /* 0x001fe2000c101b24 */
[----:B------:R-:W-:Y:S05]  /*6de0*/  EXIT ;  /* 0x000000000000794d */ /* 0x000fea0003800000 */
.L_x_9903:
        /* <DEDUP_REMOVED lines=12> */
.L_x_9916:
[----:B------:R-:W-:Y:S01]  /*6eb0*/  FMUL.FTZ R4, R24, 1 ;  /* 0x3f80000018047820 */ /* 0x000fe20000410000 */
[----:B------:R-:W-:-:S05]  /*6ec0*/  CS2R R6, SRZ ;  /* 0x0000000000067805 */ /* 0x000fca000001ff00 */
[----:B------:R-:W0:Y:S02]  /*6ed0*/  F2F.F64.F32 R4, R4 ;  /* 0x0000000400047310 */ /* 0x000e240000201800 */
[----:B0-----:R-:W-:Y:S01]  /*6ee0*/  STG.E.128 desc[UR36][R2.64], R4 ;  /* 0x0000000402007986 */ /* 0x001fe2000c101d24 */
[----:B------:R-:W-:Y:S05]  /*6ef0*/  EXIT ;  /* 0x000000000000794d */ /* 0x000fea0003800000 */
.L_x_9915:
        /* <DEDUP_REMOVED lines=20> */
.L_x_9920:
[----:B------:R-:W-:Y:S05]  /*7040*/  BSYNC B0 ;  /* 0x0000000000007941 */ /* 0x000fea0003800000 */
.L_x_9919:
[----:B------:R-:W-:-:S05]  /*7050*/  LOP3.LUT R7, R0, R7, RZ, 0xfc, !PT ;  /* 0x0000000700077212 */ /* 0x000fca00078efcff */
[----:B------:R-:W-:Y:S01]  /*7060*/  STG.E.U8 desc[UR36][R2.64], R7 ;  /* 0x0000000702007986 */ /* 0x000fe2000c101124 */
[----:B------:R-:W-:Y:S05]  /*7070*/  EXIT ;  /* 0x000000000000794d */ /* 0x000fea0003800000 */
.L_x_9918:
        /* <DEDUP_REMOVED lines=12> */
.L_x_9922:
[----:B------:R-:W-:Y:S01]  /*7140*/  IMAD.MOV.U32 R0, RZ, RZ, 0x7f ;  /* 0x0000007fff007424 */ /* 0x000fe200078e00ff */
[----:B------:R-:W-:-:S04]  /*7150*/  ISETP.GT.U32.AND P0, PT, R4, 0x7f800000, PT ;  /* 0x7f8000000400780c */ /* 0x000fc80003f04070 */
[----:B------:R-:W-:-:S09]  /*7160*/  SEL R0, R0, 0x7c, P0 ;  /* 0x0000007c00007807 */ /* 0x000fd20000000000 */
.L_x_9923:
[----:B------:R-:W-:Y:S05]  /*7170*/  BSYNC B0 ;  /* 0x0000000000007941 */ /* 0x000fea0003800000 */
.L_x_9921:
[----:B------:R-:W-:-:S04]  /*7180*/  LOP3.LUT R24, R24, 0x80000000, RZ, 0xc0, !PT ;  /* 0x8000000018187812 */ /* 0x000fc800078ec0ff */
[----:B------:R-:W-:-:S04]  /*7190*/  SHF.R.U32.HI R5, RZ, 0x18, R24 ;  /* 0x00000018ff057819 */ /* 0x000fc80000011618 */
[----:B------:R-:W-:-:S05]  /*71a0*/  LOP3.LUT R5, R0, R5, RZ, 0xfc, !PT ;  /* 0x0000000500057212 */ /* 0x000fca00078efcff */
[----:B------:R-:W-:Y:S01]  /*71b0*/  STG.E.U8 desc[UR36][R2.64], R5 ;  /* 0x0000000502007986 */ /* 0x000fe2000c101124 */
[----:B------:R-:W-:Y:S05]  /*71c0*/  EXIT ;  /* 0x000000000000794d */ /* 0x000fea0003800000 */
.L_x_9917:
[----:B------:R-:W-:-:S05]  /*71d0*/  F2FP.BF16.F32.PACK_AB R24, RZ, R24 ;  /* 0x00000018ff18723e */ /* 0x000fca00000010ff */
[----:B------:R-:W-:Y:S01]  /*71e0*/  STG.E.U16 desc[UR36][R2.64], R24 ;  /* 0x0000001802007986 */ /* 0x000fe2000c101524 */
[----:B------:R-:W-:Y:S05]  /*71f0*/  EXIT ;  /* 0x000000000000794d */ /* 0x000fea0003800000 */
.L_x_9914:
        /* <DEDUP_REMOVED lines=11> */
.L_x_9926:
        /* <DEDUP_REMOVED lines=16> */
.L_x_9929:
[----:B------:R-:W-:-:S04]  /*73b0*/  LOP3.LUT R24, R24, 0x80000000, RZ, 0xc0, !PT ;  /* 0x8000000018187812 */ /* 0x000fc800078ec0ff */
[----:B------:R-:W-:-:S04]  /*73c0*/  SHF.R.U32.HI R5, RZ, 0x18, R24 ;  /* 0x00000018ff057819 */ /* 0x000fc80000011618 */
[----:B------:R-:W-:-:S04]  /*73d0*/  LOP3.LUT R4, R4, R5, RZ, 0xfc, !PT ;  /* 0x0000000504047212 */ /* 0x000fc800078efcff */
[----:B------:R-:W-:-:S07]  /*73e0*/  PRMT R0, R4, 0x7610, R0 ;  /* 0x0000761004007816 */ /* 0x000fce0000000000 */
.L_x_9928:
[----:B------:R-:W-:Y:S05]  /*73f0*/  BSYNC B0 ;  /* 0x0000000000007941 */ /* 0x000fea0003800000 */
.L_x_9927:
[----:B------:R-:W-:Y:S01]  /*7400*/  STG.E.U8 desc[UR36][R2.64], R0 ;  /* 0x0000000002007986 */ /* 0x000fe2000c101124 */
[----:B------:R-:W-:Y:S05]  /*7410*/  EXIT ;  /* 0x000000000000794d */ /* 0x000fea0003800000 */
.L_x_9925:
        /* <DEDUP_REMOVED lines=16> */
.L_x_9932:
[----:B------:R-:W-:-:S04]  /*7520*/  LOP3.LUT R24, R24, 0x80000000, RZ, 0xc0, !PT ;  /* 0x8000000018187812 */ /* 0x000fc800078ec0ff */
[----:B------:R-:W-:-:S04]  /*7530*/  SHF.R.U32.HI R5, RZ, 0x18, R24 ;  /* 0x00000018ff057819 */ /* 0x000fc80000011618 */
[----:B------:R-:W-:-:S04]  /*7540*/  LOP3.LUT R4, R4, R5, RZ, 0xfc, !PT ;  /* 0x0000000504047212 */ /* 0x000fc800078efcff */
[----:B------:R-:W-:-:S07]  /*7550*/  PRMT R0, R4, 0x7610, R0 ;  /* 0x0000761004007816 */ /* 0x000fce0000000000 */
.L_x_9931:
[----:B------:R-:W-:Y:S05]  /*7560*/  BSYNC B0 ;  /* 0x0000000000007941 */ /* 0x000fea0003800000 */
.L_x_9930:
[----:B------:R-:W-:Y:S01]  /*7570*/  STG.E.U8 desc[UR36][R2.64], R0 ;  /* 0x0000000002007986 */ /* 0x000fe2000c101124 */
[----:B------:R-:W-:Y:S05]  /*7580*/  EXIT ;  /* 0x000000000000794d */ /* 0x000fea0003800000 */
.L_x_9924:
        /* <DEDUP_REMOVED lines=21> */
.L_x_9907:
        /* <DEDUP_REMOVED lines=16> */
.L_x_9935:
[----:B------:R-:W-:Y:S05]  /*77e0*/  EXIT ;  /* 0x000000000000794d */ /* 0x000fea0003800000 */
.L_x_9934:
[----:B------:R-:W0:Y:S02]  /*77f0*/  F2I.U64.TRUNC R24, R24 ;  /* 0x0000001800187311 */ /* 0x000e24000020d800 */
[----:B0-----:R-:W-:Y:S01]  /*7800*/  STG.E.64 desc[UR36][R2.64], R24 ;  /* 0x0000001802007986 */ /* 0x001fe2000c101b24 */
[----:B------:R-:W-:Y:S05]  /*7810*/  EXIT ;  /* 0x000000000000794d */ /* 0x000fea0003800000 */
.L_x_9933:
[----:B------:R-:W0:Y:S02]  /*7820*/  F2I.FTZ.U32.TRUNC.NTZ R5, R24 ;  /* 0x0000001800057305 */ /* 0x000e24000021f000 */
[----:B0-----:R-:W-:Y:S01]  /*7830*/  STG.E desc[UR36][R2.64], R5 ;  /* 0x0000000502007986 */ /* 0x001fe2000c101924 */
[----:B------:R-:W-:Y:S05]  /*7840*/  EXIT ;  /* 0x000000000000794d */ /* 0x000fea0003800000 */
.L_x_9936:
        /* <DEDUP_REMOVED lines=11> */
.L_x_13336:


//--------------------- .text._ZN2at6native18elementwise_kernelILi128ELi2EZNS0_22gpu_kernel_impl_nocastIZZZNS0_17log10_kernel_cudaERNS_18TensorIteratorBaseEENKUlvE0_clEvENKUlvE0_clEvEUlfE_EEvS4_RKT_EUliE_EEviT1_ --------------------------
	.section	.text._ZN2at6native18elementwise_kernelILi128ELi2EZNS0_22gpu_kernel_impl_nocastIZZZNS0_17log10_kernel_cudaERNS_18TensorIteratorBaseEENKUlvE0_clEvENKUlvE0_clEvEUlfE_EEvS4_RKT_EUliE_EEviT1_,"ax",@progbits
	.align	128
        .global         _ZN2at6native18elementwise_kernelILi128ELi2EZNS0_22gpu_kernel_impl_nocastIZZZNS0_17log10_kernel_cudaERNS_18TensorIteratorBaseEENKUlvE0_clEvENKUlvE0_clEvEUlfE_EEvS4_RKT_EUliE_EEviT1_
        .type           _ZN2at6native18elementwise_kernelILi128ELi2EZNS0_22gpu_kernel_impl_nocastIZZZNS0_17log10_kernel_cudaERNS_18TensorIteratorBaseEENKUlvE0_clEvENKUlvE0_clEvEUlfE_EEvS4_RKT_EUliE_EEviT1_,@function
        .size           _ZN2at6native18elementwise_kernelILi128ELi2EZNS0_22gpu_kernel_impl_nocastIZZZNS0_17log10_kernel_cudaERNS_18TensorIteratorBaseEENKUlvE0_clEvENKUlvE0_clEvEUlfE_EEvS4_RKT_EUliE_EEviT1_,(.L_x_13337 - _ZN2at6native18elementwise_kernelILi128ELi2EZNS0_22gpu_kernel_impl_nocastIZZZNS0_17log10_kernel_cudaERNS_18TensorIteratorBaseEENKUlvE0_clEvENKUlvE0_clEvEUlfE_EEvS4_RKT_EUliE_EEviT1_)
        .other          _ZN2at6native18elementwise_kernelILi128ELi2EZNS0_22gpu_kernel_impl_nocastIZZZNS0_17log10_kernel_cudaERNS_18TensorIteratorBaseEENKUlvE0_clEvENKUlvE0_clEvEUlfE_EEvS4_RKT_EUliE_EEviT1_,@"STO_CUDA_ENTRY STV_DEFAULT"
_ZN2at6native18elementwise_kernelILi128ELi2EZNS0_22gpu_kernel_impl_nocastIZZZNS0_17log10_kernel_cudaERNS_18TensorIteratorBaseEENKUlvE0_clEvENKUlvE0_clEvEUlfE_EEvS4_RKT_EUliE_EEviT1_:
.text._ZN2at6native18elementwise_kernelILi128ELi2EZNS0_22gpu_kernel_impl_nocastIZZZNS0_17log10_kernel_cudaERNS_18TensorIteratorBaseEENKUlvE0_clEvENKUlvE0_clEvEUlfE_EEvS4_RKT_EUliE_EEviT1_:
        /* <DEDUP_REMOVED lines=312> */
.L_x_9939:
[----:B------:R-:W-:Y:S02]  /*1380*/  ULDC.64 UR8, c[0x0][0x418] ;  /* 0x0001060000087ab9 */ /* 0x000fe40000000a00 */
[----:B------:R-:W-:-:S04]  /*1390*/  IADD3 R4, P0, R2, UR8, RZ ;  /* 0x0000000802047c10 */ /* 0x000fc8000ff1e0ff */
[----:B------:R-:W-:Y:S01]  /*13a0*/  IADD3.X R5, RZ, UR9, RZ, P0, !PT ;  /* 0x00000009ff057c10 */ /* 0x000fe200087fe4ff */
[----:B------:R-:W-:-:S04]  /*13b0*/  ULDC.64 UR8, c[0x0][0x410] ;  /* 0x0001040000087ab9 */ /* 0x000fc80000000a00 */
[----:B------:R-:W2:Y:S01]  /*13c0*/  LDG.E R4, desc[UR4][R4.64] ;  /* 0x0000000404047981 */ /* 0x000ea2000c1e1900 */
[----:B------:R-:W-:Y:S02]  /*13d0*/  IADD3 R2, P0, R3, UR8, RZ ;  /* 0x0000000803027c10 */ /* 0x000fe4000ff1e0ff */
[----:B------:R-:W-:Y:S02]  /*13e0*/  IADD3 R7, R0, 0x80, RZ ;  /* 0x0000008000077810 */ /* 0x000fe40007ffe0ff */
[----:B------:R-:W-:Y:S01]  /*13f0*/  IADD3.X R3, RZ, UR9, RZ, P0, !PT ;  /* 0x00000009ff037c10 */ /* 0x000fe200087fe4ff */
[----:B--2---:R-:W0:Y:S02]  /*1400*/  MUFU.LG2 R6, R4 ;  /* 0x0000000400067308 */ /* 0x004e240000000c00 */
[----:B0-----:R-:W-:-:S05]  /*1410*/  FMUL.FTZ R9, R6, 0.30103000998497009277 ;  /* 0x3e9a209b06097820 */ /* 0x001fca0000410000 */
[----:B------:R0:W-:Y:S02]  /*1420*/  STG.E desc[UR4][R2.64], R9 ;  /* 0x0000000902007986 */ /* 0x0001e4000c101904 */
.L_x_9938:
[----:B------:R-:W-:Y:S05]  /*1430*/  BSYNC B0 ;  /* 0x0000000000007941 */ /* 0x000fea0003800000 */
.L_x_9937:
        /* <DEDUP_REMOVED lines=305> */
.L_x_9940:
[----:B------:R-:W-:Y:S02]  /*2750*/  ULDC.64 UR6, c[0x0][0x418] ;  /* 0x0001060000067ab9 */ /* 0x000fe40000000a00 */
[----:B------:R-:W-:-:S04]  /*2760*/  IADD3 R4, P0, R0, UR6, RZ ;  /* 0x0000000600047c10 */ /* 0x000fc8000ff1e0ff */
[----:B------:R-:W-:Y:S01]  /*2770*/  IADD3.X R5, RZ, UR7, RZ, P0, !PT ;  /* 0x00000007ff057c10 */ /* 0x000fe200087fe4ff */
[----:B------:R-:W-:-:S04]  /*2780*/  ULDC.64 UR6, c[0x0][0x410] ;  /* 0x0001040000067ab9 */ /* 0x000fc80000000a00 */
[----:B------:R-:W2:Y:S01]  /*2790*/  LDG.E R4, desc[UR4][R4.64] ;  /* 0x0000000404047981 */ /* 0x000ea2000c1e1900 */
[----:B------:R-:W-:-:S04]  /*27a0*/  IADD3 R2, P0, R3, UR6, RZ ;  /* 0x0000000603027c10 */ /* 0x000fc8000ff1e0ff */
[----:B------:R-:W-:Y:S01]  /*27b0*/  IADD3.X R3, RZ, UR7, RZ, P0, !PT ;  /* 0x00000007ff037c10 */ /* 0x000fe200087fe4ff */
[----:B--2---:R-:W0:Y:S02]  /*27c0*/  MUFU.LG2 R0, R4 ;  /* 0x0000000400007308 */ /* 0x004e240000000c00 */
[----:B0-----:R-:W-:-:S05]  /*27d0*/  FMUL.FTZ R7, R0, 0.30103000998497009277 ;  /* 0x3e9a209b00077820 */ /* 0x001fca0000410000 */
[----:B------:R-:W-:Y:S01]  /*27e0*/  STG.E desc[UR4][R2.64], R7 ;  /* 0x0000000702007986 */ /* 0x000fe2000c101904 */
[----:B------:R-:W-:Y:S05]  /*27f0*/  EXIT ;  /* 0x000000000000794d */ /* 0x000fea0003800000 */
.L_x_9941:
        /* <DEDUP_REMOVED lines=16> */
.L_x_13337:


//--------------------- .text._ZN2at6native27unrolled_elementwise_kernelIZZZNS0_17log10_kernel_cudaERNS_18TensorIteratorBaseEENKUlvE0_clEvENKUlvE0_clEvEUlfE_St5arrayIPcLm2EELi4E23TrivialOffsetCalculatorILi1EjESB_NS0_6memory15LoadWithoutCastENSC_16StoreWithoutCastEEEviT_T0_T2_T3_T4_T5_ --------------------------
	.section	.text._ZN2at6native27unrolled_elementwise_kernelIZZZNS0_17log10_kernel_cudaERNS_18TensorIteratorBaseEENKUlvE0_clEvENKUlvE0_clEvEUlfE_St5arrayIPcLm2EELi4E23TrivialOffsetCalculatorILi1EjESB_NS0_6memory15LoadWithoutCastENSC_16StoreWithoutCastEEEviT_T0_T2_T3_T4_T5_,"ax",@progbits
	.align	128
        .global         _ZN2at6native27unrolled_elementwise_kernelIZZZNS0_17log10_kernel_cudaERNS_18TensorIteratorBaseEENKUlvE0_clEvENKUlvE0_clEvEUlfE_St5arrayIPcLm2EELi4E23TrivialOffsetCalculatorILi1EjESB_NS0_6memory15LoadWithoutCastENSC_16StoreWithoutCastEEEviT_T0_T2_T3_T4_T5_
        .type           _ZN2at6native27unrolled_elementwise_kernelIZZZNS0_17log10_kernel_cudaERNS_18TensorIteratorBaseEENKUlvE0_clEvENKUlvE0_clEvEUlfE_St5arrayIPcLm2EELi4E23TrivialOffsetCalculatorILi1EjESB_NS0_6memory15LoadWithoutCastENSC_16StoreWithoutCastEEEviT_T0_T2_T3_T4_T5_,@function
        .size           _ZN2at6native27unrolled_elementwise_kernelIZZZNS0_17log10_kernel_cudaERNS_18TensorIteratorBaseEENKUlvE0_clEvENKUlvE0_clEvEUlfE_St5arrayIPcLm2EELi4E23TrivialOffsetCalculatorILi1EjESB_NS0_6memory15LoadWithoutCastENSC_16StoreWithoutCastEEEviT_T0_T2_T3_T4_T5_,(.L_x_13338 - _ZN2at6native27unrolled_elementwise_kernelIZZZNS0_17log10_kernel_cudaERNS_18TensorIteratorBaseEENKUlvE0_clEvENKUlvE0_clEvEUlfE_St5arrayIPcLm2EELi4E23TrivialOffsetCalculatorILi1EjESB_NS0_6memory15LoadWithoutCastENSC_16StoreWithoutCastEEEviT_T0_T2_T3_T4_T5_)
        .other          _ZN2at6native27unrolled_elementwise_kernelIZZZNS0_17log10_kernel_cudaERNS_18TensorIteratorBaseEENKUlvE0_clEvENKUlvE0_clEvEUlfE_St5arrayIPcLm2EELi4E23TrivialOffsetCalculatorILi1EjESB_NS0_6memory15LoadWithoutCastENSC_16StoreWithoutCastEEEviT_T0_T2_T3_T4_T5_,@"STO_CUDA_ENTRY STV_DEFAULT"
_ZN2at6native27unrolled_elementwise_kernelIZZZNS0_17log10_kernel_cudaERNS_18TensorIteratorBaseEENKUlvE0_clEvENKUlvE0_clEvEUlfE_St5arrayIPcLm2EELi4E23TrivialOffsetCalculatorILi1EjESB_NS0_6memory15LoadWithoutCastENSC_16StoreWithoutCastEEEviT_T0_T2_T3_T4_T5_:
.text._ZN2at6native27unrolled_elementwise_kernelIZZZNS0_17log10_kernel_cudaERNS_18TensorIteratorBaseEENKUlvE0_clEvENKUlvE0_clEvEUlfE_St5arrayIPcLm2EELi4E23TrivialOffsetCalculatorILi1EjESB_NS0_6memory15LoadWithoutCastENSC_16StoreWithoutCastEEEviT_T0_T2_T3_T4_T5_:
[----:B------:R-:W-:Y:S01]  /*0000*/  LDC R1, c[0x0][0x28] ;  /* 0x00000a00ff017b82 */ /* 0x000fe20000000800 */
[----:B------:R-:W0:Y:S07]  /*0010*/  S2R R0, SR_CTAID.X ;  /* 0x0000000000007919 */ /* 0x000e2e0000002500 */
[----:B------:R-:W0:Y:S01]  /*0020*/  LDC R9, c[0x0][0x210] ;  /* 0x00008400ff097b82 */ /* 0x000e220000000800 */
[----:B------:R-:W-:Y:S01]  /*0030*/  IMAD.MOV.U32 R6, RZ, RZ, RZ ;  /* 0x000000ffff067224 */ /* 0x000fe200078e00ff */
[----:B------:R-:W-:Y:S01]  /*0040*/  ULDC.64 UR4, c[0x0][0x208] ;  /* 0x0000820000047ab9 */ /* 0x000fe20000000a00 */
[----:B------:R-:W1:Y:S01]  /*0050*/  S2R R7, SR_TID.X ;  /* 0x0000000000077919 */ /* 0x000e620000002100 */
[----:B0-----:R-:W-:Y:S01]  /*0060*/  IMAD R2, R0, -0x200, R9 ;  /* 0xfffffe0000027824 */ /* 0x001fe200078e0209 */
[----:B-1----:R-:W-:-:S04]  /*0070*/  MOV R17, R7 ;  /* 0x0000000700117202 */ /* 0x002fc80000000f00 */
        /* <DEDUP_REMOVED lines=10> */
[----:B------:R-:W2:Y:S07]  /*0120*/  @!P0 LDG.E R6, desc[UR4][R12.64] ;  /* 0x000000040c068981 */ /* 0x000eae000c1e1900 */
[----:B------:R-:W0:Y:S01]  /*0130*/  @!P2 LDC.64 R8, c[0x0][0x220] ;  /* 0x00008800ff08ab82 */ /* 0x000e220000000a00 */
[----:B------:R-:W-:Y:S01]  /*0140*/  @!P2 LEA R21, R0, R17, 0x9 ;  /* 0x000000110015a211 */ /* 0x000fe200078e48ff */
[----:B------:R-:W-:Y:S01]  /*0150*/  HFMA2.MMA R18, -RZ, RZ, 0, 0 ;  /* 0x00000000ff127435 */ /* 0x000fe200000001ff */
[----:B------:R-:W-:-:S02]  /*0160*/  IMAD.MOV.U32 R16, RZ, RZ, RZ ;  /* 0x000000ffff107224 */ /* 0x000fc400078e00ff */
[----:B-1----:R-:W-:-:S05]  /*0170*/  @!P1 IMAD.WIDE.U32 R14, R19, 0x4, R10 ;  /* 0x00000004130e9825 */ /* 0x002fca00078e000a */
[----:B------:R-:W3:Y:S01]  /*0180*/  @!P1 LDG.E R16, desc[UR4][R14.64] ;  /* 0x000000040e109981 */ /* 0x000ee2000c1e1900 */
[----:B0-----:R-:W-:-:S05]  /*0190*/  @!P2 IMAD.WIDE.U32 R8, R21, 0x4, R8 ;  /* 0x000000041508a825 */ /* 0x001fca00078e0008 */
[----:B------:R0:W4:Y:S01]  /*01a0*/  @!P2 LDG.E R18, desc[UR4][R8.64] ;  /* 0x000000040812a981 */ /* 0x000122000c1e1900 */
[----:B------:R-:W-:-:S05]  /*01b0*/  @!P2 VIADD R17, R17, 0x80 ;  /* 0x000000801111a836 */ /* 0x000fca0000000000 */
[----:B------:R-:W-:Y:S01]  /*01c0*/  ISETP.GE.AND P1, PT, R17, R2, PT ;  /* 0x000000021100720c */ /* 0x000fe20003f26270 */
[----:B0-----:R-:W0:-:S12]  /*01d0*/  @!P0 LDC.64 R8, c[0x0][0x218] ;  /* 0x00008600ff088b82 */ /* 0x001e180000000a00 */
[----:B------:R-:W1:Y:S01]  /*01e0*/  @!P1 LDC.64 R10, c[0x0][0x220] ;  /* 0x00008800ff0a9b82 */ /* 0x000e620000000a00 */
[----:B------:R-:W-:-:S05]  /*01f0*/  @!P1 LEA R17, R0, R17, 0x9 ;  /* 0x0000001100119211 */ /* 0x000fca00078e48ff */
[----:B-1----:R-:W-:Y:S01]  /*0200*/  @!P1 IMAD.WIDE.U32 R12, R17, 0x4, R10 ;  /* 0x00000004110c9825 */ /* 0x002fe200078e000a */
[----:B------:R-:W-:-:S03]  /*0210*/  MOV R11, R7 ;  /* 0x00000007000b7202 */ /* 0x000fc60000000f00 */
[----:B------:R-:W-:Y:S01]  /*0220*/  IMAD.MOV.U32 R10, RZ, RZ, RZ ;  /* 0x000000ffff0a7224 */ /* 0x000fe200078e00ff */
[C---:B------:R-:W-:Y:S01]  /*0230*/  IADD3 R15, R11.reuse, 0x100, RZ ;  /* 0x000001000b0f7810 */ /* 0x040fe20007ffe0ff */
[----:B------:R-:W-:Y:S02]  /*0240*/  VIADD R17, R11, 0x80 ;  /* 0x000000800b117836 */ /* 0x000fe40000000000 */
[----:B------:R-:W-:Y:S01]  /*0250*/  @!P0 IMAD R7, R0, 0x200, R7 ;  /* 0x0000020000078824 */ /* 0x000fe200078e0207 */
[-C--:B------:R-:W-:Y:S01]  /*0260*/  ISETP.GE.AND P2, PT, R15, R2.reuse, PT ;  /* 0x000000020f00720c */ /* 0x080fe20003f46270 */
[----:B------:R1:W5:Y:S01]  /*0270*/  @!P1 LDG.E R10, desc[UR4][R12.64] ;  /* 0x000000040c0a9981 */ /* 0x000362000c1e1900 */
[----:B------:R-:W-:Y:S01]  /*0280*/  ISETP.GE.AND P1, PT, R17, R2, PT ;  /* 0x000000021100720c */ /* 0x000fe20003f26270 */
[----:B0-----:R-:W-:-:S04]  /*0290*/  @!P0 IMAD.WIDE.U32 R8, R7, 0x4, R8 ;  /* 0x0000000407088825 */ /* 0x001fc800078e0008 */
[----:B------:R-:W-:Y:S01]  /*02a0*/  VIADD R15, R11, 0x180 ;  /* 0x000001800b0f7836 */ /* 0x000fe20000000000 */
[----:B------:R-:W-:-:S04]  /*02b0*/  @!P0 MOV R11, R17 ;  /* 0x00000011000b8202 */ /* 0x000fc80000000f00 */
[----:B------:R-:W-:Y:S01]  /*02c0*/  ISETP.GE.AND P3, PT, R11, R2, PT ;  /* 0x000000020b00720c */ /* 0x000fe20003f66270 */
[----:B------:R-:W-:Y:S01]  /*02d0*/  BSSY B0, `(.L_x_9942) ;  /* 0x0000013000007945 */ /* 0x000fe20003800000 */
[----:B--2---:R-:W0:Y:S02]  /*02e0*/  @!P0 MUFU.LG2 R6, R6 ;  /* 0x0000000600068308 */ /* 0x004e240000000c00 */
[----:B0-----:R-:W-:-:S06]  /*02f0*/  @!P0 FMUL.FTZ R5, R6, 0.30103000998497009277 ;  /* 0x3e9a209b06058820 */ /* 0x001fcc0000410000 */
[----:B---3--:R-:W0:Y:S01]  /*0300*/  @!P1 MUFU.LG2 R16, R16 ;  /* 0x0000001000109308 */ /* 0x008e220000000c00 */
[----:B------:R1:W-:Y:S07]  /*0310*/  @!P0 STG.E desc[UR4][R8.64], R5 ;  /* 0x0000000508008986 */ /* 0x0003ee000c101904 */
[----:B----4-:R-:W2:Y:S01]  /*0320*/  @!P2 MUFU.LG2 R18, R18 ;  /* 0x000000120012a308 */ /* 0x010ea20000000c00 */
[----:B0-----:R-:W-:Y:S01]  /*0330*/  @!P1 FMUL.FTZ R3, R16, 0.30103000998497009277 ;  /* 0x3e9a209b10039820 */ /* 0x001fe20000410000 */
[----:B--2---:R-:W-:Y:S01]  /*0340*/  @!P2 FMUL.FTZ R4, R18, 0.30103000998497009277 ;  /* 0x3e9a209b1204a820 */ /* 0x004fe20000410000 */
[----:B-1----:R-:W-:Y:S06]  /*0350*/  @P3 BRA `(.L_x_9943) ;  /* 0x0000000000283947 */ /* 0x002fec0003800000 */
[----:B------:R-:W0:Y:S01]  /*0360*/  LDC.64 R8, c[0x0][0x218] ;  /* 0x00008600ff087b82 */ /* 0x000e220000000a00 */
[----:B------:R-:W-:Y:S02]  /*0370*/  LEA R7, R0, R11, 0x9 ;  /* 0x0000000b00077211 */ /* 0x000fe400078e48ff */
[----:B------:R-:W-:-:S04]  /*0380*/  IADD3 R11, R11, 0x80, RZ ;  /* 0x000000800b0b7810 */ /* 0x000fc80007ffe0ff */
[----:B------:R-:W-:-:S13]  /*0390*/  ISETP.GE.AND P0, PT, R11, R2, PT ;  /* 0x000000020b00720c */ /* 0x000fda0003f06270 */
[----:B------:R-:W-:Y:S01]  /*03a0*/  @!P0 IMAD R5, R0, 0x200, R11 ;  /* 0x0000020000058824 */ /* 0x000fe200078e020b */
[----:B------:R-:W-:Y:S01]  /*03b0*/  @!P0 IADD3 R11, R11, 0x80, RZ ;  /* 0x000000800b0b8810 */ /* 0x000fe20007ffe0ff */
[----:B0-----:R-:W-:-:S04]  /*03c0*/  IMAD.WIDE.U32 R6, R7, 0x4, R8 ;  /* 0x0000000407067825 */ /* 0x001fc800078e0008 */
[----:B------:R-:W-:Y:S01]  /*03d0*/  @!P0 IMAD.WIDE.U32 R8, R5, 0x4, R8 ;  /* 0x0000000405088825 */ /* 0x000fe200078e0008 */
[----:B------:R0:W-:Y:S04]  /*03e0*/  STG.E desc[UR4][R6.64], R3 ;  /* 0x0000000306007986 */ /* 0x0001e8000c101904 */
[----:B------:R0:W-:Y:S02]  /*03f0*/  @!P0 STG.E desc[UR4][R8.64], R4 ;  /* 0x0000000408008986 */ /* 0x0001e4000c101904 */
.L_x_9943:
[----:B------:R-:W-:Y:S05]  /*0400*/  BSYNC B0 ;  /* 0x0000000000007941 */ /* 0x000fea0003800000 */
.L_x_9942:
[-C--:B------:R-:W-:Y:S02]  /*0410*/  ISETP.GE.AND P1, PT, R11, R2.reuse, PT ;  /* 0x000000020b00720c */ /* 0x080fe40003f26270 */
[----:B------:R-:W-:-:S11]  /*0420*/  ISETP.GE.AND P0, PT, R15, R2, PT ;  /* 0x000000020f00720c */ /* 0x000fd60003f06270 */
[----:B------:R-:W-:Y:S05]  /*0430*/  @P1 EXIT ;  /* 0x000000000000194d */ /* 0x000fea0003800000 */
[----:B0-----:R-:W0:Y:S01]  /*0440*/  LDC.64 R2, c[0x0][0x218] ;  /* 0x00008600ff027b82 */ /* 0x001e220000000a00 */
[----:B-----5:R-:W1:Y:S01]  /*0450*/  @!P0 MUFU.LG2 R10, R10 ;  /* 0x0000000a000a8308 */ /* 0x020e620000000c00 */
[----:B------:R-:W-:Y:S01]  /*0460*/  LEA R11, R0, R11, 0x9 ;  /* 0x0000000b000b7211 */ /* 0x000fe200078e48ff */
[----:B-1----:R-:W-:-:S04]  /*0470*/  @!P0 FMUL.FTZ R5, R10, 0.30103000998497009277 ;  /* 0x3e9a209b0a058820 */ /* 0x002fc80000410000 */
[----:B0-----:R-:W-:-:S05]  /*0480*/  IMAD.WIDE.U32 R2, R11, 0x4, R2 ;  /* 0x000000040b027825 */ /* 0x001fca00078e0002 */
[----:B------:R-:W-:Y:S01]  /*0490*/  STG.E desc[UR4][R2.64], R5 ;  /* 0x0000000502007986 */ /* 0x000fe2000c101904 */
[----:B------:R-:W-:Y:S05]  /*04a0*/  EXIT ;  /* 0x000000000000794d */ /* 0x000fea0003800000 */
.L_x_9944:
        /* <DEDUP_REMOVED lines=13> */
.L_x_13338:


//--------------------- .text._ZN2at6native29vectorized_elementwise_kernelILi2EZZZNS0_17log10_kernel_cudaERNS_18TensorIteratorBaseEENKUlvE0_clEvENKUlvE0_clEvEUlfE_St5arrayIPcLm2EEEEviT0_T1_ --------------------------
	.section	.text._ZN2at6native29vectorized_elementwise_kernelILi2EZZZNS0_17log10_kernel_cudaERNS_18TensorIteratorBaseEENKUlvE0_clEvENKUlvE0_clEvEUlfE_St5arrayIPcLm2EEEEviT0_T1_,"ax",@progbits
	.align	128
        .global         _ZN2at6native29vectorized_elementwise_kernelILi2EZZZNS0_17log10_kernel_cudaERNS_18TensorIteratorBaseEENKUlvE0_clEvENKUlvE0_clEvEUlfE_St5arrayIPcLm2EEEEviT0_T1_
        .type           _ZN2at6native29vectorized_elementwise_kernelILi2EZZZNS0_17log10_kernel_cudaERNS_18TensorIteratorBaseEENKUlvE0_clEvENKUlvE0_clEvEUlfE_St5arrayIPcLm2EEEEviT0_T1_,@function
        .size           _ZN2at6native29vectorized_elementwise_kernelILi2EZZZNS0_17log10_kernel_cudaERNS_18TensorIteratorBaseEENKUlvE0_clEvENKUlvE0_clEvEUlfE_St5arrayIPcLm2EEEEviT0_T1_,(.L_x_13339 - _ZN2at6native29vectorized_elementwise_kernelILi2EZZZNS0_17log10_kernel_cudaERNS_18TensorIteratorBaseEENKUlvE0_clEvENKUlvE0_clEvEUlfE_St5arrayIPcLm2EEEEviT0_T1_)
        .other          _ZN2at6native29vectorized_elementwise_kernelILi2EZZZNS0_17log10_kernel_cudaERNS_18TensorIteratorBaseEENKUlvE0_clEvENKUlvE0_clEvEUlfE_St5arrayIPcLm2EEEEviT0_T1_,@"STO_CUDA_ENTRY STV_DEFAULT"
_ZN2at6native29vectorized_elementwise_kernelILi2EZZZNS0_17log10_kernel_cudaERNS_18TensorIteratorBaseEENKUlvE0_clEvENKUlvE0_clEvEUlfE_St5arrayIPcLm2EEEEviT0_T1_:
.text._ZN2at6native29vectorized_elementwise_kernelILi2EZZZNS0_17log10_kernel_cudaERNS_18TensorIteratorBaseEENKUlvE0_clEvENKUlvE0_clEvEUlfE_St5arrayIPcLm2EEEEviT0_T1_:
        /* <DEDUP_REMOVED lines=11> */
[----:B0-----:R-:W-:Y:S02]  /*00b0*/  IMAD.WIDE.U32 R4, R15, 0x8, R2 ;  /* 0x000000080f047825 */ /* 0x001fe400078e0002 */
[----:B------:R-:W0:Y:S03]  /*00c0*/  LDC.64 R2, c[0x0][0x218] ;  /* 0x00008600ff027b82 */ /* 0x000e260000000a00 */
[----:B------:R-:W2:Y:S04]  /*00d0*/  LDG.E.64 R6, desc[UR4][R4.64] ;  /* 0x0000000404067981 */ /* 0x000ea8000c1e1b00 */
[----:B------:R-:W3:Y:S04]  /*00e0*/  LDG.E.64 R8, desc[UR4][R4.64+0x400] ;  /* 0x0004000404087981 */ /* 0x000ee8000c1e1b00 */
[----:B------:R-:W4:Y:S04]  /*00f0*/  LDG.E.64 R10, desc[UR4][R4.64+0x800] ;  /* 0x00080004040a7981 */ /* 0x000f28000c1e1b00 */
[----:B------:R1:W5:Y:S01]  /*0100*/  LDG.E.64 R12, desc[UR4][R4.64+0xc00] ;  /* 0x000c0004040c7981 */ /* 0x000362000c1e1b00 */
[----:B0-----:R-:W-:-:S04]  /*0110*/  IMAD.WIDE.U32 R2, R0, 0x4, R2 ;  /* 0x0000000400027825 */ /* 0x001fc800078e0002 */
[----:B------:R-:W-:Y:S01]  /*0120*/  IMAD.WIDE R2, R15, 0x8, R2 ;  /* 0x000000080f027825 */ /* 0x000fe200078e0202 */
[----:B--2---:R-:W1:Y:S08]  /*0130*/  MUFU.LG2 R6, R6 ;  /* 0x0000000600067308 */ /* 0x004e700000000c00 */
[----:B------:R-:W0:Y:S08]  /*0140*/  MUFU.LG2 R7, R7 ;  /* 0x0000000700077308 */ /* 0x000e300000000c00 */
[----:B---3--:R-:W2:Y:S01]  /*0150*/  MUFU.LG2 R8, R8 ;  /* 0x0000000800087308 */ /* 0x008ea20000000c00 */
[----:B-1----:R-:W-:-:S07]  /*0160*/  FMUL.FTZ R4, R6, 0.30103000998497009277 ;  /* 0x3e9a209b06047820 */ /* 0x002fce0000410000 */
[----:B------:R-:W1:Y:S01]  /*0170*/  MUFU.LG2 R9, R9 ;  /* 0x0000000900097308 */ /* 0x000e620000000c00 */
[----:B0-----:R-:W-:-:S05]  /*0180*/  FMUL.FTZ R5, R7, 0.30103000998497009277 ;  /* 0x3e9a209b07057820 */ /* 0x001fca0000410000 */
[----:B------:R-:W-:Y:S02]  /*0190*/  STG.E.64 desc[UR4][R2.64], R4 ;  /* 0x0000000402007986 */ /* 0x000fe4000c101b04 */
[----:B----4-:R-:W0:Y:S01]  /*01a0*/  MUFU.LG2 R10, R10 ;  /* 0x0000000a000a7308 */ /* 0x010e220000000c00 */
[----:B--2---:R-:W-:-:S07]  /*01b0*/  FMUL.FTZ R6, R8, 0.30103000998497009277 ;  /* 0x3e9a209b08067820 */ /* 0x004fce0000410000 */
[----:B------:R-:W2:Y:S01]  /*01c0*/  MUFU.LG2 R11, R11 ;  /* 0x0000000b000b7308 */ /* 0x000ea20000000c00 */
[----:B-1----:R-:W-:-:S05]  /*01d0*/  FMUL.FTZ R7, R9, 0.30103000998497009277 ;  /* 0x3e9a209b09077820 */ /* 0x002fca0000410000 */
[----:B------:R-:W-:Y:S02]  /*01e0*/  STG.E.64 desc[UR4][R2.64+0x400], R6 ;  /* 0x0004000602007986 */ /* 0x000fe4000c101b04 */
[----:B-----5:R-:W1:Y:S01]  /*01f0*/  MUFU.LG2 R13, R13 ;  /* 0x0000000d000d7308 */ /* 0x020e620000000c00 */
[----:B0-----:R-:W-:-:S07]  /*0200*/  FMUL.FTZ R8, R10, 0.30103000998497009277 ;  /* 0x3e9a209b0a087820 */ /* 0x001fce0000410000 */
[----:B------:R-:W0:Y:S01]  /*0210*/  MUFU.LG2 R12, R12 ;  /* 0x0000000c000c7308 */ /* 0x000e220000000c00 */
[----:B--2---:R-:W-:-:S05]  /*0220*/  FMUL.FTZ R9, R11, 0.30103000998497009277 ;  /* 0x3e9a209b0b097820 */ /* 0x004fca0000410000 */
[----:B------:R-:W-:Y:S01]  /*0230*/  STG.E.64 desc[UR4][R2.64+0x800], R8 ;  /* 0x0008000802007986 */ /* 0x000fe2000c101b04 */
[----:B-1----:R-:W-:Y:S01]  /*0240*/  FMUL.FTZ R11, R13, 0.30103000998497009277 ;  /* 0x3e9a209b0d0b7820 */ /* 0x002fe20000410000 */
[----:B0-----:R-:W-:-:S05]  /*0250*/  FMUL.FTZ R10, R12, 0.30103000998497009277 ;  /* 0x3e9a209b0c0a7820 */ /* 0x001fca0000410000 */
[----:B------:R-:W-:Y:S01]  /*0260*/  STG.E.64 desc[UR4][R2.64+0xc00], R10 ;  /* 0x000c000a02007986 */ /* 0x000fe2000c101b04 */
[----:B------:R-:W-:Y:S05]  /*0270*/  EXIT ;  /* 0x000000000000794d */ /* 0x000fea0003800000 */
.L_x_9945:
[----:B------:R-:W0:Y:S01]  /*0280*/  S2R R11, SR_TID.X ;  /* 0x00000000000b7919 */ /* 0x000e220000002100 */
[----:B------:R-:W-:Y:S01]  /*0290*/  HFMA2.MMA R10, -RZ, RZ, 0, 0 ;  /* 0x00000000ff0a7435 */ /* 0x000fe200000001ff */
        /* <DEDUP_REMOVED lines=10> */
[----:B0-----:R-:W-:-:S05]  /*0340*/  @!P0 IMAD.WIDE.U32 R16, R21, 0x4, R16 ;  /* 0x0000000415108825 */ /* 0x001fca00078e0010 */
[----:B------:R0:W2:Y:S07]  /*0350*/  @!P0 LDG.E R10, desc[UR4][R16.64] ;  /* 0x00000004100a8981 */ /* 0x0000ae000c1e1900 */
[----:B------:R-:W-:Y:S01]  /*0360*/  @!P6 IMAD.IADD R25, R0, 0x1, R23 ;  /* 0x000000010019e824 */ /* 0x000fe200078e0217 */
[----:B------:R-:W-:Y:S01]  /*0370*/  @!P6 IADD3 R23, R23, 0x80, RZ ;  /* 0x000000801717e810 */ /* 0x000fe20007ffe0ff */
[----:B------:R-:W3:Y:S03]  /*0380*/  @!P6 LDC.64 R12, c[0x0][0x220] ;  /* 0x00008800ff0ceb82 */ /* 0x000ee60000000a00 */
[----:B------:R-:W-:-:S13]  /*0390*/  ISETP.GE.AND P1, PT, R23, R2, PT ;  /* 0x000000021700720c */ /* 0x000fda0003f26270 */
[----:B------:R-:W-:Y:S01]  /*03a0*/  @!P1 IMAD.IADD R27, R0, 0x1, R23 ;  /* 0x00000001001b9824 */ /* 0x000fe200078e0217 */
[----:B------:R-:W-:Y:S01]  /*03b0*/  @!P1 IADD3 R23, R23, 0x80, RZ ;  /* 0x0000008017179810 */ /* 0x000fe20007ffe0ff */
[----:B------:R-:W-:Y:S01]  /*03c0*/  IMAD.MOV.U32 R22, RZ, RZ, RZ ;  /* 0x000000ffff167224 */ /* 0x000fe200078e00ff */
[----:B------:R-:W-:Y:S01]  /*03d0*/  MOV R20, RZ ;  /* 0x000000ff00147202 */ /* 0x000fe20000000f00 */
[----:B-1----:R-:W-:Y:S01]  /*03e0*/  @!P5 IMAD.WIDE.U32 R14, R18, 0x4, R14 ;  /* 0x00000004120ed825 */ /* 0x002fe200078e000e */
[-C--:B------:R-:W-:Y:S01]  /*03f0*/  ISETP.GE.AND P2, PT, R23, R2.reuse, PT ;  /* 0x000000021700720c */ /* 0x080fe20003f46270 */
[----:B------:R-:W1:Y:S02]  /*0400*/  @!P1 LDC.64 R28, c[0x0][0x220] ;  /* 0x00008800ff1c9b82 */ /* 0x000e640000000a00 */
[----:B---3--:R-:W-:Y:S01]  /*0410*/  @!P6 IMAD.WIDE.U32 R12, R25, 0x4, R12 ;  /* 0x00000004190ce825 */ /* 0x008fe200078e000c */
[----:B------:R3:W4:Y:S04]  /*0420*/  @!P5 LDG.E R22, desc[UR4][R14.64] ;  /* 0x000000040e16d981 */ /* 0x000728000c1e1900 */
[----:B------:R5:W4:Y:S05]  /*0430*/  @!P6 LDG.E R20, desc[UR4][R12.64] ;  /* 0x000000040c14e981 */ /* 0x000b2a000c1e1900 */
[----:B------:R-:W-:Y:S01]  /*0440*/  @!P2 IMAD.IADD R19, R0, 0x1, R23 ;  /* 0x000000010013a824 */ /* 0x000fe200078e0217 */
[----:B------:R-:W-:Y:S01]  /*0450*/  @!P2 IADD3 R23, R23, 0x80, RZ ;  /* 0x000000801717a810 */ /* 0x000fe20007ffe0ff */
[----:B0-----:R-:W0:Y:S03]  /*0460*/  @!P2 LDC.64 R16, c[0x0][0x220] ;  /* 0x00008800ff10ab82 */ /* 0x001e260000000a00 */
[----:B------:R-:W-:-:S13]  /*0470*/  ISETP.GE.AND P3, PT, R23, R2, PT ;  /* 0x000000021700720c */ /* 0x000fda0003f66270 */
[----:B------:R-:W-:Y:S01]  /*0480*/  @!P3 IMAD.IADD R21, R0, 0x1, R23 ;  /* 0x000000010015b824 */ /* 0x000fe200078e0217 */
[----:B------:R-:W-:Y:S01]  /*0490*/  @!P3 IADD3 R23, R23, 0x80, RZ ;  /* 0x000000801717b810 */ /* 0x000fe20007ffe0ff */
[----:B---3--:R-:W3:Y:S03]  /*04a0*/  @!P3 LDC.64 R14, c[0x0][0x220] ;  /* 0x00008800ff0ebb82 */ /* 0x008ee60000000a00 */
[----:B------:R-:W-:-:S13]  /*04b0*/  ISETP.GE.AND P4, PT, R23, R2, PT ;  /* 0x000000021700720c */ /* 0x000fda0003f86270 */
[----:B------:R-:W-:Y:S01]  /*04c0*/  @!P4 IADD3 R25, R0, R23, RZ ;  /* 0x000000170019c210 */ /* 0x000fe20007ffe0ff */
[----:B------:R-:W-:Y:S01]  /*04d0*/  @!P4 VIADD R23, R23, 0x80 ;  /* 0x000000801717c836 */ /* 0x000fe20000000000 */
[----:B-----5:R-:W5:Y:S04]  /*04e0*/  @!P4 LDC.64 R12, c[0x0][0x220] ;  /* 0x00008800ff0ccb82 */ /* 0x020f680000000a00 */
[----:B------:R-:W-:Y:S01]  /*04f0*/  ISETP.GE.AND P5, PT, R23, R2, PT ;  /* 0x000000021700720c */ /* 0x000fe20003fa6270 */
[----:B0-----:R-:W-:-:S12]  /*0500*/  @!P2 IMAD.WIDE.U32 R16, R19, 0x4, R16 ;  /* 0x000000041310a825 */ /* 0x001fd800078e0010 */
[----:B------:R-:W0:Y:S01]  /*0510*/  @!P5 LDC.64 R18, c[0x0][0x220] ;  /* 0x00008800ff12db82 */ /* 0x000e220000000a00 */
[----:B------:R-:W-:Y:S02]  /*0520*/  @!P5 IMAD.IADD R23, R0, 0x1, R23 ;  /* 0x000000010017d824 */ /* 0x000fe400078e0217 */
[----:B---3--:R-:W-:Y:S01]  /*0530*/  @!P3 IMAD.WIDE.U32 R14, R21, 0x4, R14 ;  /* 0x00000004150eb825 */ /* 0x008fe200078e000e */
[----:B------:R-:W-:-:S03]  /*0540*/  HFMA2.MMA R21, -RZ, RZ, 0, 0 ;  /* 0x00000000ff157435 */ /* 0x000fc600000001ff */
[----:B-1----:R-:W-:Y:S01]  /*0550*/  @!P1 IMAD.WIDE.U32 R28, R27, 0x4, R28 ;  /* 0x000000041b1c9825 */ /* 0x002fe200078e001c */
[----:B------:R-:W-:-:S03]  /*0560*/  CS2R R26, SRZ ;  /* 0x00000000001a7805 */ /* 0x000fc6000001ff00 */
[----:B-----5:R-:W-:Y:S01]  /*0570*/  @!P4 IMAD.WIDE.U32 R12, R25, 0x4, R12 ;  /* 0x00000004190cc825 */ /* 0x020fe200078e000c */
[----:B------:R-:W-:Y:S02]  /*0580*/  MOV R25, RZ ;  /* 0x000000ff00197202 */ /* 0x000fe40000000f00 */
[----:B------:R-:W3:Y:S04]  /*0590*/  @!P1 LDG.E R26, desc[UR4][R28.64] ;  /* 0x000000041c1a9981 */ /* 0x000ee8000c1e1900 */
[----:B------:R-:W5:Y:S04]  /*05a0*/  @!P2 LDG.E R27, desc[UR4][R16.64] ;  /* 0x00000004101ba981 */ /* 0x000f68000c1e1900 */
[----:B------:R1:W5:Y:S01]  /*05b0*/  @!P3 LDG.E R21, desc[UR4][R14.64] ;  /* 0x000000040e15b981 */ /* 0x000362000c1e1900 */
[----:B0-----:R-:W-:Y:S01]  /*05c0*/  @!P5 IMAD.WIDE.U32 R18, R23, 0x4, R18 ;  /* 0x000000041712d825 */ /* 0x001fe200078e0012 */
[----:B------:R-:W-:-:S02]  /*05d0*/  HFMA2.MMA R23, -RZ, RZ, 0, 0 ;  /* 0x00000000ff177435 */ /* 0x000fc400000001ff */
[----:B------:R0:W5:Y:S08]  /*05e0*/  @!P4 LDG.E R25, desc[UR4][R12.64] ;  /* 0x000000040c19c981 */ /* 0x000170000c1e1900 */
[----:B------:R-:W5:Y:S01]  /*05f0*/  @!P5 LDG.E R23, desc[UR4][R18.64] ;  /* 0x000000041217d981 */ /* 0x000f62000c1e1900 */
[----:B-1----:R-:W-:-:S05]  /*0600*/  VIADD R15, R11, 0x100 ;  /* 0x000001000b0f7836 */ /* 0x002fca0000000000 */
[-C--:B------:R-:W-:Y:S02]  /*0610*/  ISETP.GE.AND P6, PT, R15, R2.reuse, PT ;  /* 0x000000020f00720c */ /* 0x080fe40003fc6270 */
[C---:B0-----:R-:W-:Y:S02]  /*0620*/  IADD3 R13, R11.reuse, 0x200, RZ ;  /* 0x000002000b0d7810 */ /* 0x041fe40007ffe0ff */
[----:B------:R-:W-:Y:S02]  /*0630*/  IADD3 R15, R11, 0x180, RZ ;  /* 0x000001800b0f7810 */ /* 0x000fe40007ffe0ff */
[-C--:B------:R-:W-:Y:S02]  /*0640*/  ISETP.GE.AND P3, PT, R13, R2.reuse, PT ;  /* 0x000000020d00720c */ /* 0x080fe40003f66270 */
[-C--:B------:R-:W-:Y:S01]  /*0650*/  ISETP.GE.AND P2, PT, R15, R2.reuse, PT ;  /* 0x000000020f00720c */ /* 0x080fe20003f46270 */
[----:B------:R-:W-:Y:S01]  /*0660*/  VIADD R15, R11, 0x280 ;  /* 0x000002800b0f7836 */ /* 0x000fe20000000000 */
[----:B------:R-:W0:Y:S04]  /*0670*/  @!P0 LDC.64 R12, c[0x0][0x218] ;  /* 0x00008600ff0c8b82 */ /* 0x000e280000000a00 */
[----:B------:R-:W-:-:S02]  /*0680*/  ISETP.GE.AND P4, PT, R15, R2, PT ;  /* 0x000000020f00720c */ /* 0x000fc40003f86270 */
[C---:B------:R-:W-:Y:S02]  /*0690*/  IADD3 R15, R11.reuse, 0x300, RZ ;  /* 0x000003000b0f7810 */ /* 0x040fe40007ffe0ff */
[----:B------:R-:W-:Y:S02]  /*06a0*/  IADD3 R17, R11, 0x80, RZ ;  /* 0x000000800b117810 */ /* 0x000fe40007ffe0ff */
[-C--:B------:R-:W-:Y:S02]  /*06b0*/  ISETP.GE.AND P5, PT, R15, R2.reuse, PT ;  /* 0x000000020f00720c */ /* 0x080fe40003fa6270 */
[----:B------:R-:W-:Y:S02]  /*06c0*/  IADD3 R15, R11, 0x380, RZ ;  /* 0x000003800b0f7810 */ /* 0x000fe40007ffe0ff */
[-C--:B------:R-:W-:Y:S01]  /*06d0*/  ISETP.GE.AND P1, PT, R17, R2.reuse, PT ;  /* 0x000000021100720c */ /* 0x080fe20003f26270 */
[----:B------:R-:W-:Y:S04]  /*06e0*/  BSSY B0, `(.L_x_9946) ;  /* 0x0000042000007945 */ /* 0x000fe80003800000 */
[----:B------:R-:W-:Y:S01]  /*06f0*/  BSSY B1, `(.L_x_9947) ;  /* 0x000003a000017945 */ /* 0x000fe20003800000 */
[----:B--2---:R-:W1:Y:S08]  /*0700*/  @!P0 MUFU.LG2 R10, R10 ;  /* 0x0000000a000a8308 */ /* 0x004e700000000c00 */
[----:B----4-:R-:W2:Y:S01]  /*0710*/  @!P6 MUFU.LG2 R20, R20 ;  /* 0x000000140014e308 */ /* 0x010ea20000000c00 */
[----:B-1----:R-:W-:Y:S01]  /*0720*/  @!P0 FMUL.FTZ R24, R10, 0.30103000998497009277 ;  /* 0x3e9a209b0a188820 */ /* 0x002fe20000410000 */
[----:B--2---:R-:W-:Y:S01]  /*0730*/  @!P6 FMUL.FTZ R3, R20, 0.30103000998497009277 ;  /* 0x3e9a209b1403e820 */ /* 0x004fe20000410000 */
[----:B------:R-:W-:Y:S01]  /*0740*/  ISETP.GE.AND P6, PT, R15, R2, PT ;  /* 0x000000020f00720c */ /* 0x000fe20003fc6270 */
[----:B------:R-:W-:Y:S01]  /*0750*/  @!P0 IMAD.IADD R15, R0, 0x1, R11 ;  /* 0x00000001000f8824 */ /* 0x000fe200078e020b */
[----:B------:R-:W-:-:S03]  /*0760*/  @!P0 MOV R11, R17 ;  /* 0x00000011000b8202 */ /* 0x000fc60000000f00 */
[----:B0-----:R-:W-:Y:S01]  /*0770*/  @!P0 IMAD.WIDE.U32 R12, R15, 0x4, R12 ;  /* 0x000000040f0c8825 */ /* 0x001fe200078e000c */
[----:B------:R-:W0:Y:S04]  /*0780*/  @!P1 MUFU.LG2 R22, R22 ;  /* 0x0000001600169308 */ /* 0x000e280000000c00 */
[----:B------:R1:W-:Y:S01]  /*0790*/  @!P0 STG.E desc[UR4][R12.64], R24 ;  /* 0x000000180c008986 */ /* 0x0003e2000c101904 */
[----:B------:R-:W-:Y:S01]  /*07a0*/  ISETP.GE.AND P0, PT, R11, R2, PT ;  /* 0x000000020b00720c */ /* 0x000fe20003f06270 */
[----:B0-----:R-:W-:Y:S02]  /*07b0*/  @!P1 FMUL.FTZ R4, R22, 0.30103000998497009277 ;  /* 0x3e9a209b16049820 */ /* 0x001fe40000410000 */
[----:B---3--:R-:W0:Y:S08]  /*07c0*/  @!P2 MUFU.LG2 R26, R26 ;  /* 0x0000001a001aa308 */ /* 0x008e300000000c00 */
[----:B-----5:R-:W2:Y:S08]  /*07d0*/  @!P3 MUFU.LG2 R27, R27 ;  /* 0x0000001b001bb308 */ /* 0x020eb00000000c00 */
[----:B------:R-:W3:Y:S08]  /*07e0*/  @!P4 MUFU.LG2 R21, R21 ;  /* 0x000000150015c308 */ /* 0x000ef00000000c00 */
[----:B------:R-:W4:Y:S08]  /*07f0*/  @!P5 MUFU.LG2 R25, R25 ;  /* 0x000000190019d308 */ /* 0x000f300000000c00 */
[----:B------:R-:W5:Y:S01]  /*0800*/  @!P6 MUFU.LG2 R23, R23 ;  /* 0x000000170017e308 */ /* 0x000f620000000c00 */
[----:B0-----:R-:W-:Y:S01]  /*0810*/  @!P2 FMUL.FTZ R5, R26, 0.30103000998497009277 ;  /* 0x3e9a209b1a05a820 */ /* 0x001fe20000410000 */
[----:B--2---:R-:W-:Y:S01]  /*0820*/  @!P3 FMUL.FTZ R6, R27, 0.30103000998497009277 ;  /* 0x3e9a209b1b06b820 */ /* 0x004fe20000410000 */
[----:B---3--:R-:W-:Y:S01]  /*0830*/  @!P4 FMUL.FTZ R7, R21, 0.30103000998497009277 ;  /* 0x3e9a209b1507c820 */ /* 0x008fe20000410000 */
[----:B----4-:R-:W-:Y:S01]  /*0840*/  @!P5 FMUL.FTZ R8, R25, 0.30103000998497009277 ;  /* 0x3e9a209b1908d820 */ /* 0x010fe20000410000 */
[----:B-----5:R-:W-:Y:S01]  /*0850*/  @!P6 FMUL.FTZ R9, R23, 0.30103000998497009277 ;  /* 0x3e9a209b1709e820 */ /* 0x020fe20000410000 */
[----:B-1----:R-:W-:Y:S06]  /*0860*/  @P0 BRA `(.L_x_9948) ;  /* 0x0000000000300947 */ /* 0x002fec0003800000 */
[----:B------:R-:W0:Y:S01]  /*0870*/  LDC.64 R12, c[0x0][0x218] ;  /* 0x00008600ff0c7b82 */ /* 0x000e220000000a00 */
[----:B------:R-:W-:Y:S01]  /*0880*/  IADD3 R15, R0, R11, RZ ;  /* 0x0000000b000f7210 */ /* 0x000fe20007ffe0ff */
[----:B------:R-:W-:-:S05]  /*0890*/  VIADD R11, R11, 0x80 ;  /* 0x000000800b0b7836 */ /* 0x000fca0000000000 */
        /* <DEDUP_REMOVED lines=9> */
.L_x_9948:
[----:B------:R-:W-:-:S13]  /*0930*/  ISETP.GE.AND P0, PT, R11, R2, PT ;  /* 0x000000020b00720c */ /* 0x000fda0003f06270 */
[----:B------:R-:W-:Y:S05]  /*0940*/  @P0 BRA `(.L_x_9950) ;  /* 0x0000000000300947 */ /* 0x000fea0003800000 */
[----:B0-----:R-:W0:Y:S01]  /*0950*/  LDC.64 R12, c[0x0][0x218] ;  /* 0x00008600ff0c7b82 */ /* 0x001e220000000a00 */
[----:B------:R-:W-:Y:S01]  /*0960*/  IMAD.IADD R3, R0, 0x1, R11 ;  /* 0x0000000100037824 */ /* 0x000fe200078e020b */
[----:B------:R-:W-:-:S03]  /*0970*/  IADD3 R11, R11, 0x80, RZ ;  /* 0x000000800b0b7810 */ /* 0x000fc60007ffe0ff */
[----:B0-----:R-:W-:-:S05]  /*0980*/  IMAD.WIDE.U32 R12, R3, 0x4, R12 ;  /* 0x00000004030c7825 */ /* 0x001fca00078e000c */
[----:B------:R1:W-:Y:S02]  /*0990*/  STG.E desc[UR4][R12.64], R5 ;  /* 0x000000050c007986 */ /* 0x0003e4000c101904 */
.L_x_9949:
[----:B------:R-:W-:-:S13]  /*09a0*/  ISETP.GE.AND P0, PT, R11, R2, PT ;  /* 0x000000020b00720c */ /* 0x000fda0003f06270 */
[----:B------:R-:W-:Y:S05]  /*09b0*/  @P0 BRA `(.L_x_9951) ;  /* 0x0000000000340947 */ /* 0x000fea0003800000 */
[----:B01----:R-:W0:Y:S01]  /*09c0*/  LDC.64 R4, c[0x0][0x218] ;  /* 0x00008600ff047b82 */ /* 0x003e220000000a00 */
[----:B------:R-:W-:Y:S01]  /*09d0*/  IADD3 R3, R0, R11, RZ ;  /* 0x0000000b00037210 */ /* 0x000fe20007ffe0ff */
[----:B------:R-:W-:-:S04]  /*09e0*/  VIADD R11, R11, 0x80 ;  /* 0x000000800b0b7836 */ /* 0x000fc80000000000 */
[----:B0-----:R-:W-:-:S05]  /*09f0*/  IMAD.WIDE.U32 R4, R3, 0x4, R4 ;  /* 0x0000000403047825 */ /* 0x001fca00078e0004 */
[----:B------:R1:W-:Y:S02]  /*0a00*/  STG.E desc[UR4][R4.64], R6 ;  /* 0x0000000604007986 */ /* 0x0003e4000c101904 */
.L_x_9950:
[----:B------:R-:W-:-:S13]  /*0a10*/  ISETP.GE.AND P0, PT, R11, R2, PT ;  /* 0x000000020b00720c */ /* 0x000fda0003f06270 */
[----:B------:R-:W-:Y:S05]  /*0a20*/  @P0 BREAK B1 ;  /* 0x0000000000010942 */ /* 0x000fea0003800000 */
[----:B------:R-:W-:Y:S05]  /*0a30*/  @P0 BRA `(.L_x_9952) ;  /* 0x0000000000300947 */ /* 0x000fea0003800000 */
[----:B-1----:R-:W1:Y:S01]  /*0a40*/  LDC.64 R4, c[0x0][0x218] ;  /* 0x00008600ff047b82 */ /* 0x002e620000000a00 */
[----:B0-----:R-:W-:Y:S02]  /*0a50*/  IADD3 R3, R0, R11, RZ ;  /* 0x0000000b00037210 */ /* 0x001fe40007ffe0ff */
[----:B------:R-:W-:-:S03]  /*0a60*/  IADD3 R11, R11, 0x80, RZ ;  /* 0x000000800b0b7810 */ /* 0x000fc60007ffe0ff */
[----:B-1----:R-:W-:-:S05]  /*0a70*/  IMAD.WIDE.U32 R4, R3, 0x4, R4 ;  /* 0x0000000403047825 */ /* 0x002fca00078e0004 */
[----:B------:R2:W-:Y:S02]  /*0a80*/  STG.E desc[UR4][R4.64], R7 ;  /* 0x0000000704007986 */ /* 0x0005e4000c101904 */
.L_x_9951:
[----:B------:R-:W-:Y:S05]  /*0a90*/  BSYNC B1 ;  /* 0x0000000000017941 */ /* 0x000fea0003800000 */
.L_x_9947:
[----:B------:R-:W-:-:S13]  /*0aa0*/  ISETP.GE.AND P0, PT, R11, R2, PT ;  /* 0x000000020b00720c */ /* 0x000fda0003f06270 */
[----:B012---:R-:W0:Y:S01]  /*0ab0*/  @!P0 LDC.64 R4, c[0x0][0x218] ;  /* 0x00008600ff048b82 */ /* 0x007e220000000a00 */
[----:B------:R-:W-:Y:S01]  /*0ac0*/  @!P0 IMAD.IADD R3, R0, 0x1, R11 ;  /* 0x0000000100038824 */ /* 0x000fe200078e020b */
[----:B------:R-:W-:-:S03]  /*0ad0*/  @!P0 IADD3 R11, R11, 0x80, RZ ;  /* 0x000000800b0b8810 */ /* 0x000fc60007ffe0ff */
[----:B0-----:R-:W-:-:S05]  /*0ae0*/  @!P0 IMAD.WIDE.U32 R4, R3, 0x4, R4 ;  /* 0x0000000403048825 */ /* 0x001fca00078e0004 */
[----:B------:R2:W-:Y:S02]  /*0af0*/  @!P0 STG.E desc[UR4][R4.64], R8 ;  /* 0x0000000804008986 */ /* 0x0005e4000c101904 */
.L_x_9952:
[----:B------:R-:W-:Y:S05]  /*0b00*/  BSYNC B0 ;  /* 0x0000000000007941 */ /* 0x000fea0003800000 */
.L_x_9946:
[----:B------:R-:W-:Y:S05]  /*0b10*/  WARPSYNC.ALL ;  /* 0x0000000000007948 */ /* 0x000fea0003800000 */
[----:B------:R-:W-:-:S13]  /*0b20*/  ISETP.GE.AND P0, PT, R11, R2, PT ;  /* 0x000000020b00720c */ /* 0x000fda0003f06270 */
[----:B------:R-:W-:Y:S05]  /*0b30*/  @P0 EXIT ;  /* 0x000000000000094d */ /* 0x000fea0003800000 */
[----:B0-----:R-:W0:Y:S01]  /*0b40*/  LDC.64 R2, c[0x0][0x218] ;  /* 0x00008600ff027b82 */ /* 0x001e220000000a00 */
[----:B------:R-:W-:-:S05]  /*0b50*/  IADD3 R11, R0, R11, RZ ;  /* 0x0000000b000b7210 */ /* 0x000fca0007ffe0ff */
[----:B0-----:R-:W-:-:S05]  /*0b60*/  IMAD.WIDE.U32 R2, R11, 0x4, R2 ;  /* 0x000000040b027825 */ /* 0x001fca00078e0002 */
[----:B------:R-:W-:Y:S01]  /*0b70*/  STG.E desc[UR4][R2.64], R9 ;  /* 0x0000000902007986 */ /* 0x000fe2000c101904 */
[----:B------:R-:W-:Y:S05]  /*0b80*/  EXIT ;  /* 0x000000000000794d */ /* 0x000fea0003800000 */
.L_x_9953:
        /* <DEDUP_REMOVED lines=15> */
.L_x_13339:


//--------------------- .text._ZN2at6native29vectorized_elementwise_kernelILi4EZZZNS0_17log10_kernel_cudaERNS_18TensorIteratorBaseEENKUlvE0_clEvENKUlvE0_clEvEUlfE_St5arrayIPcLm2EEEEviT0_T1_ --------------------------
	.section	.text._ZN2at6native29vectorized_elementwise_kernelILi4EZZZNS0_17log10_kernel_cudaERNS_18TensorIteratorBaseEENKUlvE0_clEvENKUlvE0_clEvEUlfE_St5arrayIPcLm2EEEEviT0_T1_,"ax",@progbits
	.align	128
        .global         _ZN2at6native29vectorized_elementwise_kernelILi4EZZZNS0_17log10_kernel_cudaERNS_18TensorIteratorBaseEENKUlvE0_clEvENKUlvE0_clEvEUlfE_St5arrayIPcLm2EEEEviT0_T1_
        .type           _ZN2at6native29vectorized_elementwise_kernelILi4EZZZNS0_17log10_kernel_cudaERNS_18TensorIteratorBaseEENKUlvE0_clEvENKUlvE0_clEvEUlfE_St5arrayIPcLm2EEEEviT0_T1_,@function
        .size           _ZN2at6native29vectorized_elementwise_kernelILi4EZZZNS0_17log10_kernel_cudaERNS_18TensorIteratorBaseEENKUlvE0_clEvENKUlvE0_clEvEUlfE_St5arrayIPcLm2EEEEviT0_T1_,(.L_x_13340 - _ZN2at6native29vectorized_elementwise_kernelILi4EZZZNS0_17log10_kernel_cudaERNS_18TensorIteratorBaseEENKUlvE0_clEvENKUlvE0_clEvEUlfE_St5arrayIPcLm2EEEEviT0_T1_)
        .other          _ZN2at6native29vectorized_elementwise_kernelILi4EZZZNS0_17log10_kernel_cudaERNS_18TensorIteratorBaseEENKUlvE0_clEvENKUlvE0_clEvEUlfE_St5arrayIPcLm2EEEEviT0_T1_,@"STO_CUDA_ENTRY STV_DEFAULT"
_ZN2at6native29vectorized_elementwise_kernelILi4EZZZNS0_17log10_kernel_cudaERNS_18TensorIteratorBaseEENKUlvE0_clEvENKUlvE0_clEvEUlfE_St5arrayIPcLm2EEEEviT0_T1_:
.text._ZN2at6native29vectorized_elementwise_kernelILi4EZZZNS0_17log10_kernel_cudaERNS_18TensorIteratorBaseEENKUlvE0_clEvENKUlvE0_clEvEUlfE_St5arrayIPcLm2EEEEviT0_T1_:
        /* <DEDUP_REMOVED lines=13> */
[----:B------:R-:W2:Y:S04]  /*00d0*/  LDG.E.128 R4, desc[UR4][R12.64] ;  /* 0x000000040c047981 */ /* 0x000ea8000c1e1d00 */
[----:B------:R1:W3:Y:S01]  /*00e0*/  LDG.E.128 R8, desc[UR4][R12.64+0x800] ;  /* 0x000800040c087981 */ /* 0x0002e2000c1e1d00 */
[----:B0-----:R-:W-:-:S04]  /*00f0*/  IMAD.WIDE.U32 R2, R0, 0x4, R2 ;  /* 0x0000000400027825 */ /* 0x001fc800078e0002 */
[----:B------:R-:W-:Y:S01]  /*0100*/  IMAD.WIDE R2, R15, 0x10, R2 ;  /* 0x000000100f027825 */ /* 0x000fe200078e0202 */
[----:B--2---:R-:W1:Y:S08]  /*0110*/  MUFU.LG2 R4, R4 ;  /* 0x0000000400047308 */ /* 0x004e700000000c00 */
[----:B------:R-:W0:Y:S08]  /*0120*/  MUFU.LG2 R5, R5 ;  /* 0x0000000500057308 */ /* 0x000e300000000c00 */
[----:B------:R-:W2:Y:S01]  /*0130*/  MUFU.LG2 R6, R6 ;  /* 0x0000000600067308 */ /* 0x000ea20000000c00 */
[----:B-1----:R-:W-:-:S07]  /*0140*/  FMUL.FTZ R12, R4, 0.30103000998497009277 ;  /* 0x3e9a209b040c7820 */ /* 0x002fce0000410000 */
[----:B------:R-:W1:Y:S01]  /*0150*/  MUFU.LG2 R7, R7 ;  /* 0x0000000700077308 */ /* 0x000e620000000c00 */
[----:B0-----:R-:W-:-:S07]  /*0160*/  FMUL.FTZ R13, R5, 0.30103000998497009277 ;  /* 0x3e9a209b050d7820 */ /* 0x001fce0000410000 */
[----:B---3--:R-:W0:Y:S01]  /*0170*/  MUFU.LG2 R9, R9 ;  /* 0x0000000900097308 */ /* 0x008e220000000c00 */
[----:B--2---:R-:W-:-:S07]  /*0180*/  FMUL.FTZ R14, R6, 0.30103000998497009277 ;  /* 0x3e9a209b060e7820 */ /* 0x004fce0000410000 */
[----:B------:R-:W2:Y:S01]  /*0190*/  MUFU.LG2 R10, R10 ;  /* 0x0000000a000a7308 */ /* 0x000ea20000000c00 */
[----:B-1----:R-:W-:-:S05]  /*01a0*/  FMUL.FTZ R15, R7, 0.30103000998497009277 ;  /* 0x3e9a209b070f7820 */ /* 0x002fca0000410000 */
[----:B------:R-:W-:Y:S02]  /*01b0*/  STG.E.128 desc[UR4][R2.64], R12 ;  /* 0x0000000c02007986 */ /* 0x000fe4000c101d04 */
[----:B------:R-:W1:Y:S01]  /*01c0*/  MUFU.LG2 R11, R11 ;  /* 0x0000000b000b7308 */ /* 0x000e620000000c00 */
[----:B0-----:R-:W-:-:S07]  /*01d0*/  FMUL.FTZ R5, R9, 0.30103000998497009277 ;  /* 0x3e9a209b09057820 */ /* 0x001fce0000410000 */
[----:B------:R-:W0:Y:S01]  /*01e0*/  MUFU.LG2 R8, R8 ;  /* 0x0000000800087308 */ /* 0x000e220000000c00 */
[----:B--2---:R-:W-:Y:S01]  /*01f0*/  FMUL.FTZ R6, R10, 0.30103000998497009277 ;  /* 0x3e9a209b0a067820 */ /* 0x004fe20000410000 */
[----:B-1----:R-:W-:Y:S01]  /*0200*/  FMUL.FTZ R7, R11, 0.30103000998497009277 ;  /* 0x3e9a209b0b077820 */ /* 0x002fe20000410000 */
[----:B0-----:R-:W-:-:S05]  /*0210*/  FMUL.FTZ R4, R8, 0.30103000998497009277 ;  /* 0x3e9a209b08047820 */ /* 0x001fca0000410000 */
[----:B------:R-:W-:Y:S01]  /*0220*/  STG.E.128 desc[UR4][R2.64+0x800], R4 ;  /* 0x0008000402007986 */ /* 0x000fe2000c101d04 */
[----:B------:R-:W-:Y:S05]  /*0230*/  EXIT ;  /* 0x000000000000794d */ /* 0x000fea0003800000 */
.L_x_9954:
        /* <DEDUP_REMOVED lines=107> */
.L_x_9957:
[----:B------:R-:W-:-:S13]  /*08f0*/  ISETP.GE.AND P0, PT, R11, R2, PT ;  /* 0x000000020b00720c */ /* 0x000fda0003f06270 */
[----:B------:R-:W-:Y:S05]  /*0900*/  @P0 BRA `(.L_x_9959) ;  /* 0x0000000000300947 */ /* 0x000fea0003800000 */
[----:B0-----:R-:W0:Y:S01]  /*0910*/  LDC.64 R12, c[0x0][0x218] ;  /* 0x00008600ff0c7b82 */ /* 0x001e220000000a00 */
[----:B------:R-:W-:Y:S01]  /*0920*/  IMAD.IADD R3, R0, 0x1, R11 ;  /* 0x0000000100037824 */ /* 0x000fe200078e020b */
[----:B------:R-:W-:-:S03]  /*0930*/  IADD3 R11, R11, 0x80, RZ ;  /* 0x000000800b0b7810 */ /* 0x000fc60007ffe0ff */
[----:B0-----:R-:W-:-:S05]  /*0940*/  IMAD.WIDE.U32 R12, R3, 0x4, R12 ;  /* 0x00000004030c7825 */ /* 0x001fca00078e000c */
[----:B------:R1:W-:Y:S02]  /*0950*/  STG.E desc[UR4][R12.64], R5 ;  /* 0x000000050c007986 */ /* 0x0003e4000c101904 */
.L_x_9958:
[----:B------:R-:W-:-:S13]  /*0960*/  ISETP.GE.AND P0, PT, R11, R2, PT ;  /* 0x000000020b00720c */ /* 0x000fda0003f06270 */
[----:B------:R-:W-:Y:S05]  /*0970*/  @P0 BRA `(.L_x_9960) ;  /* 0x0000000000340947 */ /* 0x000fea0003800000 */
[----:B01----:R-:W0:Y:S01]  /*0980*/  LDC.64 R4, c[0x0][0x218] ;  /* 0x00008600ff047b82 */ /* 0x003e220000000a00 */
[----:B------:R-:W-:Y:S01]  /*0990*/  IADD3 R3, R0, R11, RZ ;  /* 0x0000000b00037210 */ /* 0x000fe20007ffe0ff */
[----:B------:R-:W-:-:S04]  /*09a0*/  VIADD R11, R11, 0x80 ;  /* 0x000000800b0b7836 */ /* 0x000fc80000000000 */
[----:B0-----:R-:W-:-:S05]  /*09b0*/  IMAD.WIDE.U32 R4, R3, 0x4, R4 ;  /* 0x0000000403047825 */ /* 0x001fca00078e0004 */
[----:B------:R1:W-:Y:S02]  /*09c0*/  STG.E desc[UR4][R4.64], R6 ;  /* 0x0000000604007986 */ /* 0x0003e4000c101904 */
.L_x_9959:
        /* <DEDUP_REMOVED lines=8> */
.L_x_9960:
[----:B------:R-:W-:Y:S05]  /*0a50*/  BSYNC B1 ;  /* 0x0000000000017941 */ /* 0x000fea0003800000 */
.L_x_9956:
[----:B------:R-:W-:-:S13]  /*0a60*/  ISETP.GE.AND P0, PT, R11, R2, PT ;  /* 0x000000020b00720c */ /* 0x000fda0003f06270 */
[----:B012---:R-:W0:Y:S01]  /*0a70*/  @!P0 LDC.64 R4, c[0x0][0x218] ;  /* 0x00008600ff048b82 */ /* 0x007e220000000a00 */
[----:B------:R-:W-:Y:S01]  /*0a80*/  @!P0 IMAD.IADD R3, R0, 0x1, R11 ;  /* 0x0000000100038824 */ /* 0x000fe200078e020b */
[----:B------:R-:W-:-:S03]  /*0a90*/  @!P0 IADD3 R11, R11, 0x80, RZ ;  /* 0x000000800b0b8810 */ /* 0x000fc60007ffe0ff */
[----:B0-----:R-:W-:-:S05]  /*0aa0*/  @!P0 IMAD.WIDE.U32 R4, R3, 0x4, R4 ;  /* 0x0000000403048825 */ /* 0x001fca00078e0004 */
[----:B------:R2:W-:Y:S02]  /*0ab0*/  @!P0 STG.E desc[UR4][R4.64], R8 ;  /* 0x0000000804008986 */ /* 0x0005e4000c101904 */
.L_x_9961:
[----:B------:R-:W-:Y:S05]  /*0ac0*/  BSYNC B0 ;  /* 0x0000000000007941 */ /* 0x000fea0003800000 */
.L_x_9955:
        /* <DEDUP_REMOVED lines=8> */
.L_x_9962:
        /* <DEDUP_REMOVED lines=11> */
.L_x_13340:


//--------------------- .text._ZN2at6native29vectorized_elementwise_kernelILi8EZZZNS0_17log10_kernel_cudaERNS_18TensorIteratorBaseEENKUlvE0_clEvENKUlvE0_clEvEUlfE_St5arrayIPcLm2EEEEviT0_T1_ --------------------------
	.section	.text._ZN2at6native29vectorized_elementwise_kernelILi8EZZZNS0_17log10_kernel_cudaERNS_18TensorIteratorBaseEENKUlvE0_clEvENKUlvE0_clEvEUlfE_St5arrayIPcLm2EEEEviT0_T1_,"ax",@progbits
	.align	128
        .global         _ZN2at6native29vectorized_elementwise_kernelILi8EZZZNS0_17log10_kernel_cudaERNS_18TensorIteratorBaseEENKUlvE0_clEvENKUlvE0_clEvEUlfE_St5arrayIPcLm2EEEEviT0_T1_
        .type           _ZN2at6native29vectorized_elementwise_kernelILi8EZZZNS0_17log10_kernel_cudaERNS_18TensorIteratorBaseEENKUlvE0_clEvENKUlvE0_clEvEUlfE_St5arrayIPcLm2EEEEviT0_T1_,@function
        .size           _ZN2at6native29vectorized_elementwise_kernelILi8EZZZNS0_17log10_kernel_cudaERNS_18TensorIteratorBaseEENKUlvE0_clEvENKUlvE0_clEvEUlfE_St5arrayIPcLm2EEEEviT0_T1_,(.L_x_13341 - _ZN2at6native29vectorized_elementwise_kernelILi8EZZZNS0_17log10_kernel_cudaERNS_18TensorIteratorBaseEENKUlvE0_clEvENKUlvE0_clEvEUlfE_St5arrayIPcLm2EEEEviT0_T1_)
        .other          _ZN2at6native29vectorized_elementwise_kernelILi8EZZZNS0_17log10_kernel_cudaERNS_18TensorIteratorBaseEENKUlvE0_clEvENKUlvE0_clEvEUlfE_St5arrayIPcLm2EEEEviT0_T1_,@"STO_CUDA_ENTRY STV_DEFAULT"
_ZN2at6native29vectorized_elementwise_kernelILi8EZZZNS0_17log10_kernel_cudaERNS_18TensorIteratorBaseEENKUlvE0_clEvENKUlvE0_clEvEUlfE_St5arrayIPcLm2EEEEviT0_T1_:
.text._ZN2at6native29vectorized_elementwise_kernelILi8EZZZNS0_17log10_kernel_cudaERNS_18TensorIteratorBaseEENKUlvE0_clEvENKUlvE0_clEvEUlfE_St5arrayIPcLm2EEEEviT0_T1_:
        /* <DEDUP_REMOVED lines=36> */
.L_x_9963:
        /* <DEDUP_REMOVED lines=107> */
.L_x_9966:
[----:B------:R-:W-:-:S13]  /*08f0*/  ISETP.GE.AND P0, PT, R11, R2, PT ;  /* 0x000000020b00720c */ /* 0x000fda0003f06270 */
[----:B------:R-:W-:Y:S05]  /*0900*/  @P0 BRA `(.L_x_9968) ;  /* 0x0000000000300947 */ /* 0x000fea0003800000 */
[----:B0-----:R-:W0:Y:S01]  /*0910*/  LDC.64 R12, c[0x0][0x218] ;  /* 0x00008600ff0c7b82 */ /* 0x001e220000000a00 */
[----:B------:R-:W-:Y:S01]  /*0920*/  IMAD.IADD R3, R0, 0x1, R11 ;  /* 0x0000000100037824 */ /* 0x000fe200078e020b */
[----:B------:R-:W-:-:S03]  /*0930*/  IADD3 R11, R11, 0x80, RZ ;  /* 0x000000800b0b7810 */ /* 0x000fc60007ffe0ff */
[----:B0-----:R-:W-:-:S05]  /*0940*/  IMAD.WIDE.U32 R12, R3, 0x4, R12 ;  /* 0x00000004030c7825 */ /* 0x001fca00078e000c */
[----:B------:R1:W-:Y:S02]  /*0950*/  STG.E desc[UR4][R12.64], R5 ;  /* 0x000000050c007986 */ /* 0x0003e4000c101904 */
.L_x_9967:
[----:B------:R-:W-:-:S13]  /*0960*/  ISETP.GE.AND P0, PT, R11, R2, PT ;  /* 0x000000020b00720c */ /* 0x000fda0003f06270 */
[----:B------:R-:W-:Y:S05]  /*0970*/  @P0 BRA `(.L_x_9969) ;  /* 0x0000000000340947 */ /* 0x000fea0003800000 */
[----:B01----:R-:W0:Y:S01]  /*0980*/  LDC.64 R4, c[0x0][0x218] ;  /* 0x00008600ff047b82 */ /* 0x003e220000000a00 */
[----:B------:R-:W-:Y:S01]  /*0990*/  IADD3 R3, R0, R11, RZ ;  /* 0x0000000b00037210 */ /* 0x000fe20007ffe0ff */
[----:B------:R-:W-:-:S04]  /*09a0*/  VIADD R11, R11, 0x80 ;  /* 0x000000800b0b7836 */ /* 0x000fc80000000000 */
[----:B0-----:R-:W-:-:S05]  /*09b0*/  IMAD.WIDE.U32 R4, R3, 0x4, R4 ;  /* 0x0000000403047825 */ /* 0x001fca00078e0004 */
[----:B------:R1:W-:Y:S02]  /*09c0*/  STG.E desc[UR4][R4.64], R6 ;  /* 0x0000000604007986 */ /* 0x0003e4000c101904 */
.L_x_9968:
        /* <DEDUP_REMOVED lines=8> */
.L_x_9969:
[----:B------:R-:W-:Y:S05]  /*0a50*/  BSYNC B1 ;  /* 0x0000000000017941 */ /* 0x000fea0003800000 */
.L_x_9965:
[----:B------:R-:W-:-:S13]  /*0a60*/  ISETP.GE.AND P0, PT, R11, R2, PT ;  /* 0x000000020b00720c */ /* 0x000fda0003f06270 */
[----:B012---:R-:W0:Y:S01]  /*0a70*/  @!P0 LDC.64 R4, c[0x0][0x218] ;  /* 0x00008600ff048b82 */ /* 0x007e220000000a00 */
[----:B------:R-:W-:Y:S01]  /*0a80*/  @!P0 IMAD.IADD R3, R0, 0x1, R11 ;  /* 0x0000000100038824 */ /* 0x000fe200078e020b */
[----:B------:R-:W-:-:S03]  /*0a90*/  @!P0 IADD3 R11, R11, 0x80, RZ ;  /* 0x000000800b0b8810 */ /* 0x000fc60007ffe0ff */
[----:B0-----:R-:W-:-:S05]  /*0aa0*/  @!P0 IMAD.WIDE.U32 R4, R3, 0x4, R4 ;  /* 0x0000000403048825 */ /* 0x001fca00078e0004 */
[----:B------:R2:W-:Y:S02]  /*0ab0*/  @!P0 STG.E desc[UR4][R4.64], R8 ;  /* 0x0000000804008986 */ /* 0x0005e4000c101904 */
.L_x_9970:
[----:B------:R-:W-:Y:S05]  /*0ac0*/  BSYNC B0 ;  /* 0x0000000000007941 */ /* 0x000fea0003800000 */
.L_x_9964:
        /* <DEDUP_REMOVED lines=8> */
.L_x_9971:
        /* <DEDUP_REMOVED lines=11> */
.L_x_13341:


//--------------------- .text._ZN2at6native18elementwise_kernelILi128ELi4EZNS0_15gpu_kernel_implIZZZNS0_17log10_kernel_cudaERNS_18TensorIteratorBaseEENKUlvE0_clEvENKUlvE_clEvEUldE_EEvS4_RKT_EUliE_EEviT1_ --------------------------
	.section	.text._ZN2at6native18elementwise_kernelILi128ELi4EZNS0_15gpu_kernel_implIZZZNS0_17log10_kernel_cudaERNS_18TensorIteratorBaseEENKUlvE0_clEvENKUlvE_clEvEUldE_EEvS4_RKT_EUliE_EEviT1_,"ax",@progbits
	.align	128
        .global         _ZN2at6native18elementwise_kernelILi128ELi4EZNS0_15gpu_kernel_implIZZZNS0_17log10_kernel_cudaERNS_18TensorIteratorBaseEENKUlvE0_clEvENKUlvE_clEvEUldE_EEvS4_RKT_EUliE_EEviT1_
        .type           _ZN2at6native18elementwise_kernelILi128ELi4EZNS0_15gpu_kernel_implIZZZNS0_17log10_kernel_cudaERNS_18TensorIteratorBaseEENKUlvE0_clEvENKUlvE_clEvEUldE_EEvS4_RKT_EUliE_EEviT1_,@function
        .size           _ZN2at6native18elementwise_kernelILi128ELi4EZNS0_15gpu_kernel_implIZZZNS0_17log10_kernel_cudaERNS_18TensorIteratorBaseEENKUlvE0_clEvENKUlvE_clEvEUldE_EEvS4_RKT_EUliE_EEviT1_,(.L_x_13342 - _ZN2at6native18elementwise_kernelILi128ELi4EZNS0_15gpu_kernel_implIZZZNS0_17log10_kernel_cudaERNS_18TensorIteratorBaseEENKUlvE0_clEvENKUlvE_clEvEUldE_EEvS4_RKT_EUliE_EEviT1_)
        .other          _ZN2at6native18elementwise_kernelILi128ELi4EZNS0_15gpu_kernel_implIZZZNS0_17log10_kernel_cudaERNS_18TensorIteratorBaseEENKUlvE0_clEvENKUlvE_clEvEUldE_EEvS4_RKT_EUliE_EEviT1_,@"STO_CUDA_ENTRY STV_DEFAULT"
_ZN2at6native18elementwise_kernelILi128ELi4EZNS0_15gpu_kernel_implIZZZNS0_17log10_kernel_cudaERNS_18TensorIteratorBaseEENKUlvE0_clEvENKUlvE_clEvEUldE_EEvS4_RKT_EUliE_EEviT1_:
.text._ZN2at6native18elementwise_kernelILi128ELi4EZNS0_15gpu_kernel_implIZZZNS0_17log10_kernel_cudaERNS_18TensorIteratorBaseEENKUlvE0_clEvENKUlvE_clEvEUldE_EEvS4_RKT_EUliE_EEviT1_:
        /* <DEDUP_REMOVED lines=315> */
.L_x_9974:
        /* <DEDUP_REMOVED lines=21> */
.L_x_9978:
[----:B------:R-:W2:Y:S02]  /*1500*/  LDG.E.U8 R2, desc[UR36][R4.64] ;  /* 0x0000002404027981 */ /* 0x000ea4000c1e1100 */
[----:B--2---:R-:W0:Y:S01]  /*1510*/  I2F.F64.U16 R2, R2 ;  /* 0x0000000200027312 */ /* 0x004e220000101800 */
[----:B------:R-:W-:Y:S05]  /*1520*/  BRA `(.L_x_9980) ;  /* 0x0000000c00707947 */ /* 0x000fea0003800000 */
.L_x_9977:
        /* <DEDUP_REMOVED lines=9> */
.L_x_9982:
[----:B------:R-:W2:Y:S02]  /*15c0*/  LDG.E R2, desc[UR36][R4.64] ;  /* 0x0000002404027981 */ /* 0x000ea4000c1e1900 */
[----:B--2---:R-:W0:Y:S01]  /*15d0*/  I2F.F64 R2, R2 ;  /* 0x0000000200027312 */ /* 0x004e220000201c00 */
[----:B------:R-:W-:Y:S05]  /*15e0*/  BRA `(.L_x_9980) ;  /* 0x0000000c00407947 */ /* 0x000fea0003800000 */
.L_x_9981:
[----:B------:R-:W2:Y:S02]  /*15f0*/  LDG.E.U16 R2, desc[UR36][R4.64] ;  /* 0x0000002404027981 */ /* 0x000ea4000c1e1500 */
[----:B--2---:R-:W0:Y:S01]  /*1600*/  I2F.F64.S16 R2, R2 ;  /* 0x0000000200027312 */ /* 0x004e220000101c00 */
[----:B------:R-:W-:Y:S05]  /*1610*/  BRA `(.L_x_9980) ;  /* 0x0000000c00347947 */ /* 0x000fea0003800000 */
.L_x_9976:
        /* <DEDUP_REMOVED lines=10> */
.L_x_9984:
[----:B------:R-:W2:Y:S02]  /*16c0*/  LDG.E.U16 R0, desc[UR36][R4.64] ;  /* 0x0000002404007981 */ /* 0x000ea4000c1e1500 */
[----:B--2---:R-:W-:-:S05]  /*16d0*/  HADD2.F32 R0, -RZ, R0.H0_H0 ;  /* 0x20000000ff007230 */ /* 0x004fca0000004100 */
[----:B------:R-:W-:-:S04]  /*16e0*/  FMUL.FTZ R0, R0, 1 ;  /* 0x3f80000000007820 */ /* 0x000fc80000410000 */
[----:B------:R0:W1:Y:S01]  /*16f0*/  F2F.F64.F32 R2, R0 ;  /* 0x0000000000027310 */ /* 0x0000620000201800 */
[----:B------:R-:W-:Y:S05]  /*1700*/  BRA `(.L_x_9980) ;  /* 0x0000000800f87947 */ /* 0x000fea0003800000 */
.L_x_9983:
        /* <DEDUP_REMOVED lines=10> */
.L_x_9986:
[----:B------:R-:W2:Y:S02]  /*17b0*/  LDG.E.U16 R4, desc[UR36][R4.64] ;  /* 0x0000002404047981 */ /* 0x000ea4000c1e1500 */
[----:B--2---:R-:W-:-:S05]  /*17c0*/  HADD2.F32 R0, -RZ, R4.H0_H0 ;  /* 0x20000004ff007230 */ /* 0x004fca0000004100 */
[----:B------:R-:W-:-:S04]  /*17d0*/  FMUL.FTZ R0, R0, 1 ;  /* 0x3f80000000007820 */ /* 0x000fc80000410000 */
[----:B------:R0:W1:Y:S01]  /*17e0*/  F2F.F64.F32 R2, R0 ;  /* 0x0000000000027310 */ /* 0x0000620000201800 */
[----:B------:R-:W-:Y:S05]  /*17f0*/  BRA `(.L_x_9980) ;  /* 0x0000000800bc7947 */ /* 0x000fea0003800000 */
.L_x_9985:
[----:B------:R0:W5:Y:S01]  /*1800*/  LDG.E.64 R2, desc[UR36][R4.64] ;  /* 0x0000002404027981 */ /* 0x000162000c1e1b00 */
[----:B------:R-:W-:Y:S05]  /*1810*/  BRA `(.L_x_9980) ;  /* 0x0000000800b47947 */ /* 0x000fea0003800000 */
.L_x_9975:
        /* <DEDUP_REMOVED lines=13> */
.L_x_9989:
[----:B------:R0:W5:Y:S01]  /*18f0*/  LDG.E.64 R2, desc[UR36][R4.64] ;  /* 0x0000002404027981 */ /* 0x000162000c1e1b00 */
[----:B------:R-:W-:Y:S05]  /*1900*/  BRA `(.L_x_9980) ;  /* 0x0000000800787947 */ /* 0x000fea0003800000 */
.L_x_9988:
        /* <DEDUP_REMOVED lines=28> */
.L_x_9991:
        /* <DEDUP_REMOVED lines=15> */
.L_x_9990:
[----:B------:R-:W2:Y:S02]  /*1bc0*/  LDG.E.U16 R0, desc[UR36][R4.64] ;  /* 0x0000002404007981 */ /* 0x000ea4000c1e1500 */
[----:B--2---:R-:W-:-:S04]  /*1bd0*/  IMAD.U32 R0, R0, 0x10000, RZ ;  /* 0x0001000000007824 */ /* 0x004fc800078e00ff */
[----:B------:R-:W-:-:S04]  /*1be0*/  FMUL.FTZ R0, R0, 1 ;  /* 0x3f80000000007820 */ /* 0x000fc80000410000 */
[----:B------:R0:W1:Y:S01]  /*1bf0*/  F2F.F64.F32 R2, R0 ;  /* 0x0000000000027310 */ /* 0x0000620000201800 */
[----:B------:R-:W-:Y:S05]  /*1c00*/  BRA `(.L_x_9980) ;  /* 0x0000000400b87947 */ /* 0x000fea0003800000 */
.L_x_9987:
        /* <DEDUP_REMOVED lines=11> */
.L_x_9994:
        /* <DEDUP_REMOVED lines=21> */
.L_x_9998:
[----:B------:R-:W-:Y:S05]  /*1e10*/  BSYNC B1 ;  /* 0x0000000000017941 */ /* 0x000fea0003800000 */
.L_x_9997:
[----:B------:R-:W-:Y:S02]  /*1e20*/  LEA R3, R0, 0x3b800000, 0x17 ;  /* 0x3b80000000037811 */ /* 0x000fe400078eb8ff */
[----:B------:R-:W-:-:S04]  /*1e30*/  SHF.L.U32 R0, R2, 0x14, RZ ;  /* 0x0000001402007819 */ /* 0x000fc800000006ff */
[----:B------:R-:W-:-:S07]  /*1e40*/  LOP3.LUT R0, R3, R0, R4, 0xfe, !PT ;  /* 0x0000000003007212 */ /* 0x000fce00078efe04 */
.L_x_9996:
[----:B------:R-:W-:Y:S05]  /*1e50*/  BSYNC B0 ;  /* 0x0000000000007941 */ /* 0x000fea0003800000 */
.L_x_9995:
[----:B------:R-:W-:-:S04]  /*1e60*/  FMUL.FTZ R0, R0, 1 ;  /* 0x3f80000000007820 */ /* 0x000fc80000410000 */
[----:B------:R1:W2:Y:S01]  /*1e70*/  F2F.F64.F32 R2, R0 ;  /* 0x0000000000027310 */ /* 0x0002a20000201800 */
[----:B------:R-:W-:Y:S05]  /*1e80*/  BRA `(.L_x_9980) ;  /* 0x0000000400187947 */ /* 0x000fea0003800000 */
.L_x_9993:
        /* <DEDUP_REMOVED lines=21> */
.L_x_10002:
[----:B------:R-:W-:Y:S05]  /*1fe0*/  BSYNC B1 ;  /* 0x0000000000017941 */ /* 0x000fea0003800000 */
.L_x_10001:
[----:B------:R-:W-:Y:S01]  /*1ff0*/  LEA R3, R0, 0x37800000, 0x17 ;  /* 0x3780000000037811 */ /* 0x000fe200078eb8ff */
[----:B------:R-:W-:-:S05]  /*2000*/  IMAD.SHL.U32 R0, R2, 0x200000, RZ ;  /* 0x0020000002007824 */ /* 0x000fca00078e00ff */
[----:B------:R-:W-:-:S07]  /*2010*/  LOP3.LUT R0, R3, R0, R4, 0xfe, !PT ;  /* 0x0000000003007212 */ /* 0x000fce00078efe04 */
.L_x_10000:
[----:B------:R-:W-:Y:S05]  /*2020*/  BSYNC B0 ;  /* 0x0000000000007941 */ /* 0x000fea0003800000 */
.L_x_9999:
[----:B------:R-:W-:-:S04]  /*2030*/  FMUL.FTZ R0, R0, 1 ;  /* 0x3f80000000007820 */ /* 0x000fc80000410000 */
[----:B------:R3:W4:Y:S01]  /*2040*/  F2F.F64.F32 R2, R0 ;  /* 0x0000000000027310 */ /* 0x0007220000201800 */
[----:B------:R-:W-:Y:S05]  /*2050*/  BRA `(.L_x_9980) ;  /* 0x0000000000a47947 */ /* 0x000fea0003800000 */
.L_x_9992:
        /* <DEDUP_REMOVED lines=14> */
.L_x_10006:
[----:B------:R-:W-:Y:S05]  /*2140*/  BSYNC B0 ;  /* 0x0000000000007941 */ /* 0x000fea0003800000 */
.L_x_10005:
[----:B------:R-:W-:-:S04]  /*2150*/  FMUL.FTZ R0, R0, 1 ;  /* 0x3f80000000007820 */ /* 0x000fc80000410000 */
[----:B------:R0:W1:Y:S01]  /*2160*/  F2F.F64.F32 R2, R0 ;  /* 0x0000000000027310 */ /* 0x0000620000201800 */
[----:B------:R-:W-:Y:S05]  /*2170*/  BRA `(.L_x_9980) ;  /* 0x00000000005c7947 */ /* 0x000fea0003800000 */
.L_x_9979:
        /* <DEDUP_REMOVED lines=16> */
.L_x_10007:
[----:B------:R-:W-:Y:S01]  /*2280*/  CS2R R2, SRZ ;  /* 0x0000000000027805 */ /* 0x000fe2000001ff00 */
[----:B------:R-:W-:Y:S06]  /*2290*/  BRA `(.L_x_9980) ;  /* 0x0000000000147947 */ /* 0x000fec0003800000 */
.L_x_10004:
[----:B------:R-:W2:Y:S02]  /*22a0*/  LDG.E.64 R2, desc[UR36][R4.64] ;  /* 0x0000002404027981 */ /* 0x000ea4000c1e1b00 */
[----:B--2---:R-:W0:Y:S01]  /*22b0*/  I2F.F64.U64 R2, R2 ;  /* 0x0000000200027312 */ /* 0x004e220000301800 */
[----:B------:R-:W-:Y:S05]  /*22c0*/  BRA `(.L_x_9980) ;  /* 0x0000000000087947 */ /* 0x000fea0003800000 */
.L_x_10003:
[----:B------:R-:W2:Y:S02]  /*22d0*/  LDG.E R2, desc[UR36][R4.64] ;  /* 0x0000002404027981 */ /* 0x000ea4000c1e1900 */
[----:B--2---:R-:W0:Y:S02]  /*22e0*/  I2F.F64.U32 R2, R2 ;  /* 0x0000000200027312 */ /* 0x004e240000201800 */
.L_x_9980:
        /* <DEDUP_REMOVED lines=82> */
.L_x_10009:
[----:B------:R-:W-:Y:S05]  /*2810*/  BSYNC B0 ;  /* 0x0000000000007941 */ /* 0x000fea0003800000 */
.L_x_10008:
        /* <DEDUP_REMOVED lines=19> */
.L_x_10013:
[----:B------:R-:W0:Y:S02]  /*2950*/  F2I.S64.F64.TRUNC R4, R4 ;  /* 0x0000000400047311 */ /* 0x000e24000030d900 */
[----:B0-----:R-:W-:-:S05]  /*2960*/  IMAD.MOV.U32 R3, RZ, RZ, R4 ;  /* 0x000000ffff037224 */ /* 0x001fca00078e0004 */
[----:B------:R0:W-:Y:S01]  /*2970*/  STG.E.U8 desc[UR36][R16.64], R3 ;  /* 0x0000000310007986 */ /* 0x0001e2000c101124 */
[----:B------:R-:W-:Y:S05]  /*2980*/  BRA `(.L_x_10015) ;  /* 0x0000000c00f87947 */ /* 0x000fea0003800000 */
.L_x_10012:
        /* <DEDUP_REMOVED lines=9> */
.L_x_10017:
[----:B------:R-:W0:Y:S02]  /*2a20*/  F2I.F64.TRUNC R5, R4 ;  /* 0x0000000400057311 */ /* 0x000e24000030d100 */
[----:B0-----:R0:W-:Y:S01]  /*2a30*/  STG.E desc[UR36][R16.64], R5 ;  /* 0x0000000510007986 */ /* 0x0011e2000c101924 */
[----:B------:R-:W-:Y:S05]  /*2a40*/  BRA `(.L_x_10015) ;  /* 0x0000000c00c87947 */ /* 0x000fea0003800000 */
.L_x_10016:
[----:B------:R-:W0:Y:S02]  /*2a50*/  F2I.F64.TRUNC R5, R4 ;  /* 0x0000000400057311 */ /* 0x000e24000030d100 */
[----:B0-----:R0:W-:Y:S01]  /*2a60*/  STG.E.U16 desc[UR36][R16.64], R5 ;  /* 0x0000000510007986 */ /* 0x0011e2000c101524 */
[----:B------:R-:W-:Y:S05]  /*2a70*/  BRA `(.L_x_10015) ;  /* 0x0000000c00bc7947 */ /* 0x000fea0003800000 */
.L_x_10011:
        /* <DEDUP_REMOVED lines=13> */
.L_x_10019:
        /* <DEDUP_REMOVED lines=8> */
.L_x_10018:
        /* <DEDUP_REMOVED lines=14> */
.L_x_10021:
        /* <DEDUP_REMOVED lines=9> */
.L_x_10020:
[----:B------:R0:W-:Y:S01]  /*2d40*/  STG.E.64 desc[UR36][R16.64], R4 ;  /* 0x0000000410007986 */ /* 0x0001e2000c101b24 */
[----:B------:R-:W-:Y:S05]  /*2d50*/  BRA `(.L_x_10015) ;  /* 0x0000000c00047947 */ /* 0x000fea0003800000 */
.L_x_10010:
        /* <DEDUP_REMOVED lines=12> */
.L_x_10024:
[----:B------:R-:W-:-:S05]  /*2e20*/  CS2R R6, SRZ ;  /* 0x0000000000067805 */ /* 0x000fca000001ff00 */
[----:B------:R0:W-:Y:S01]  /*2e30*/  STG.E.128 desc[UR36][R16.64], R4 ;  /* 0x0000000410007986 */ /* 0x0001e2000c101d24 */
[----:B------:R-:W-:Y:S05]  /*2e40*/  BRA `(.L_x_10015) ;  /* 0x0000000800c87947 */ /* 0x000fea0003800000 */
.L_x_10023:
        /* <DEDUP_REMOVED lines=25> */
.L_x_10028:
[----:B------:R-:W-:Y:S05]  /*2fe0*/  BSYNC B0 ;  /* 0x0000000000007941 */ /* 0x000fea0003800000 */
.L_x_10027:
[----:B------:R-:W-:-:S05]  /*2ff0*/  LOP3.LUT R3, R0, R3, RZ, 0xfc, !PT ;  /* 0x0000000300037212 */ /* 0x000fca00078efcff */
[----:B------:R0:W-:Y:S01]  /*3000*/  STG.E.U8 desc[UR36][R16.64], R3 ;  /* 0x0000000310007986 */ /* 0x0001e2000c101124 */
[----:B------:R-:W-:Y:S05]  /*3010*/  BRA `(.L_x_10015) ;  /* 0x0000000800547947 */ /* 0x000fea0003800000 */
.L_x_10026:
        /* <DEDUP_REMOVED lines=17> */
.L_x_10030:
[----:B------:R-:W-:Y:S01]  /*3130*/  IMAD.MOV.U32 R0, RZ, RZ, 0x7f ;  /* 0x0000007fff007424 */ /* 0x000fe200078e00ff */
[----:B------:R-:W-:-:S04]  /*3140*/  ISETP.GT.U32.AND P0, PT, R2, 0x7f800000, PT ;  /* 0x7f8000000200780c */ /* 0x000fc80003f04070 */
[----:B------:R-:W-:-:S09]  /*3150*/  SEL R0, R0, 0x7c, P0 ;  /* 0x0000007c00007807 */ /* 0x000fd20000000000 */
.L_x_10031:
[----:B------:R-:W-:Y:S05]  /*3160*/  BSYNC B0 ;  /* 0x0000000000007941 */ /* 0x000fea0003800000 */
.L_x_10029:
[----:B------:R-:W-:-:S04]  /*3170*/  LOP3.LUT R2, R3, 0x80000000, RZ, 0xc0, !PT ;  /* 0x8000000003027812 */ /* 0x000fc800078ec0ff */
[----:B------:R-:W-:-:S04]  /*3180*/  SHF.R.U32.HI R3, RZ, 0x18, R2 ;  /* 0x00000018ff037819 */ /* 0x000fc80000011602 */
[----:B------:R-:W-:-:S05]  /*3190*/  LOP3.LUT R3, R0, R3, RZ, 0xfc, !PT ;  /* 0x0000000300037212 */ /* 0x000fca00078efcff */
[----:B------:R0:W-:Y:S01]  /*31a0*/  STG.E.U8 desc[UR36][R16.64], R3 ;  /* 0x0000000310007986 */ /* 0x0001e2000c101124 */
[----:B------:R-:W-:Y:S05]  /*31b0*/  BRA `(.L_x_10015) ;  /* 0x0000000400ec7947 */ /* 0x000fea0003800000 */
.L_x_10025:
        /* <DEDUP_REMOVED lines=8> */
.L_x_10022:
        /* <DEDUP_REMOVED lines=11> */
.L_x_10034:
        /* <DEDUP_REMOVED lines=21> */
.L_x_10037:
[----:B------:R-:W-:-:S04]  /*3440*/  LOP3.LUT R2, R3, 0x80000000, RZ, 0xc0, !PT ;  /* 0x8000000003027812 */ /* 0x000fc800078ec0ff */
[----:B------:R-:W-:-:S04]  /*3450*/  SHF.R.U32.HI R3, RZ, 0x18, R2 ;  /* 0x00000018ff037819 */ /* 0x000fc80000011602 */
[----:B------:R-:W-:-:S04]  /*3460*/  LOP3.LUT R0, R0, R3, RZ, 0xfc, !PT ;  /* 0x0000000300007212 */ /* 0x000fc800078efcff */
[----:B------:R-:W-:-:S07]  /*3470*/  PRMT R8, R0, 0x7610, R8 ;  /* 0x0000761000087816 */ /* 0x000fce0000000008 */
.L_x_10036:
[----:B------:R-:W-:Y:S05]  /*3480*/  BSYNC B0 ;  /* 0x0000000000007941 */ /* 0x000fea0003800000 */
.L_x_10035:
[----:B------:R0:W-:Y:S01]  /*3490*/  STG.E.U8 desc[UR36][R16.64], R8 ;  /* 0x0000000810007986 */ /* 0x0001e2000c101124 */
[----:B------:R-:W-:Y:S05]  /*34a0*/  BRA `(.L_x_10015) ;  /* 0x0000000400307947 */ /* 0x000fea0003800000 */
.L_x_10033:
        /* <DEDUP_REMOVED lines=21> */
.L_x_10040:
[----:B------:R-:W-:-:S04]  /*3600*/  LOP3.LUT R2, R3, 0x80000000, RZ, 0xc0, !PT ;  /* 0x8000000003027812 */ /* 0x000fc800078ec0ff */
[----:B------:R-:W-:-:S04]  /*3610*/  SHF.R.U32.HI R3, RZ, 0x18, R2 ;  /* 0x00000018ff037819 */ /* 0x000fc80000011602 */
[----:B------:R-:W-:-:S04]  /*3620*/  LOP3.LUT R0, R0, R3, RZ, 0xfc, !PT ;  /* 0x0000000300007212 */ /* 0x000fc800078efcff */
[----:B------:R-:W-:-:S07]  /*3630*/  PRMT R8, R0, 0x7610, R8 ;  /* 0x0000761000087816 */ /* 0x000fce0000000008 */
.L_x_10039:
[----:B------:R-:W-:Y:S05]  /*3640*/  BSYNC B0 ;  /* 0x0000000000007941 */ /* 0x000fea0003800000 */
.L_x_10038:
[----:B------:R3:W-:Y:S01]  /*3650*/  STG.E.U8 desc[UR36][R16.64], R8 ;  /* 0x0000000810007986 */ /* 0x0007e2000c101124 */
[----:B------:R-:W-:Y:S05]  /*3660*/  BRA `(.L_x_10015) ;  /* 0x0000000000c07947 */ /* 0x000fea0003800000 */
.L_x_10032:
        /* <DEDUP_REMOVED lines=26> */
.L_x_10014:
        /* <DEDUP_REMOVED lines=16> */
.L_x_10043:
[----:B------:R-:W-:Y:S05]  /*3910*/  BRA `(.L_x_10015) ;  /* 0x0000000000147947 */ /* 0x000fea0003800000 */
.L_x_10042:
[----:B------:R-:W0:Y:S02]  /*3920*/  F2I.U64.F64.TRUNC R4, R4 ;  /* 0x0000000400047311 */ /* 0x000e24000030d800 */
[----:B0-----:R2:W-:Y:S01]  /*3930*/  STG.E.64 desc[UR36][R16.64], R4 ;  /* 0x0000000410007986 */ /* 0x0015e2000c101b24 */
[----:B------:R-:W-:Y:S05]  /*3940*/  BRA `(.L_x_10015) ;  /* 0x0000000000087947 */ /* 0x000fea0003800000 */
.L_x_10041:
[----:B------:R-:W0:Y:S02]  /*3950*/  F2I.U32.F64.TRUNC R5, R4 ;  /* 0x0000000400057311 */ /* 0x000e24000030d000 */
[----:B0-----:R0:W-:Y:S02]  /*3960*/  STG.E desc[UR36][R16.64], R5 ;  /* 0x0000000510007986 */ /* 0x0011e4000c101924 */
.L_x_10015:
[----:B------:R-:W-:-:S04]  /*3970*/  IMAD R18, R23, 0x200, R18 ;  /* 0x0000020017127824 */ /* 0x000fc800078e0212 */
[----:B------:R-:W-:-:S07]  /*3980*/  VIADD R19, R18, 0x80 ;  /* 0x0000008012137836 */ /* 0x000fce0000000000 */
.L_x_9973:
[----:B------:R-:W-:Y:S05]  /*3990*/  BSYNC B6 ;  /* 0x0000000000067941 */ /* 0x000fea0003800000 */
.L_x_9972:
        /* <DEDUP_REMOVED lines=307> */
.L_x_10046:
        /* <DEDUP_REMOVED lines=21> */
.L_x_10050:
[----:B------:R-:W2:Y:S02]  /*4e20*/  LDG.E.U8 R2, desc[UR36][R4.64] ;  /* 0x0000002404027981 */ /* 0x000ea4000c1e1100 */
[----:B--2---:R-:W1:Y:S01]  /*4e30*/  I2F.F64.U16 R2, R2 ;  /* 0x0000000200027312 */ /* 0x004e620000101800 */
[----:B------:R-:W-:Y:S05]  /*4e40*/  BRA `(.L_x_10052) ;  /* 0x0000000c00707947 */ /* 0x000fea0003800000 */
.L_x_10049:
        /* <DEDUP_REMOVED lines=9> */
.L_x_10054:
[----:B------:R-:W2:Y:S02]  /*4ee0*/  LDG.E R2, desc[UR36][R4.64] ;  /* 0x0000002404027981 */ /* 0x000ea4000c1e1900 */
[----:B--2---:R-:W3:Y:S01]  /*4ef0*/  I2F.F64 R2, R2 ;  /* 0x0000000200027312 */ /* 0x004ee20000201c00 */
[----:B------:R-:W-:Y:S05]  /*4f00*/  BRA `(.L_x_10052) ;  /* 0x0000000c00407947 */ /* 0x000fea0003800000 */
.L_x_10053:
[----:B------:R-:W2:Y:S02]  /*4f10*/  LDG.E.U16 R2, desc[UR36][R4.64] ;  /* 0x0000002404027981 */ /* 0x000ea4000c1e1500 */
[----:B--2---:R-:W2:Y:S01]  /*4f20*/  I2F.F64.S16 R2, R2 ;  /* 0x0000000200027312 */ /* 0x004ea20000101c00 */
[----:B------:R-:W-:Y:S05]  /*4f30*/  BRA `(.L_x_10052) ;  /* 0x0000000c00347947 */ /* 0x000fea0003800000 */
.L_x_10048:
        /* <DEDUP_REMOVED lines=10> */
.L_x_10056:
[----:B------:R-:W2:Y:S02]  /*4fe0*/  LDG.E.U16 R0, desc[UR36][R4.64] ;  /* 0x0000002404007981 */ /* 0x000ea4000c1e1500 */
[----:B--2---:R-:W-:-:S05]  /*4ff0*/  HADD2.F32 R0, -RZ, R0.H0_H0 ;  /* 0x20000000ff007230 */ /* 0x004fca0000004100 */
[----:B------:R-:W-:-:S04]  /*5000*/  FMUL.FTZ R0, R0, 1 ;  /* 0x3f80000000007820 */ /* 0x000fc80000410000 */
[----:B------:R0:W1:Y:S01]  /*5010*/  F2F.F64.F32 R2, R0 ;  /* 0x0000000000027310 */ /* 0x0000620000201800 */
[----:B------:R-:W-:Y:S05]  /*5020*/  BRA `(.L_x_10052) ;  /* 0x0000000800f87947 */ /* 0x000fea0003800000 */
.L_x_10055:
        /* <DEDUP_REMOVED lines=10> */
.L_x_10058:
[----:B------:R-:W2:Y:S02]  /*50d0*/  LDG.E.U16 R4, desc[UR36][R4.64] ;  /* 0x0000002404047981 */ /* 0x000ea4000c1e1500 */
[----:B--2---:R-:W-:-:S05]  /*50e0*/  HADD2.F32 R0, -RZ, R4.H0_H0 ;  /* 0x20000004ff007230 */ /* 0x004fca0000004100 */
[----:B------:R-:W-:-:S04]  /*50f0*/  FMUL.FTZ R0, R0, 1 ;  /* 0x3f80000000007820 */ /* 0x000fc80000410000 */
[----:B------:R0:W1:Y:S01]  /*5100*/  F2F.F64.F32 R2, R0 ;  /* 0x0000000000027310 */ /* 0x0000620000201800 */
[----:B------:R-:W-:Y:S05]  /*5110*/  BRA `(.L_x_10052) ;  /* 0x0000000800bc7947 */ /* 0x000fea0003800000 */
.L_x_10057:
[----:B------:R0:W5:Y:S01]  /*5120*/  LDG.E.64 R2, desc[UR36][R4.64] ;  /* 0x0000002404027981 */ /* 0x000162000c1e1b00 */
[----:B------:R-:W-:Y:S05]  /*5130*/  BRA `(.L_x_10052) ;  /* 0x0000000800b47947 */ /* 0x000fea0003800000 */
.L_x_10047:
        /* <DEDUP_REMOVED lines=13> */
.L_x_10061:
[----:B------:R0:W5:Y:S01]  /*5210*/  LDG.E.64 R2, desc[UR36][R4.64] ;  /* 0x0000002404027981 */ /* 0x000162000c1e1b00 */
[----:B------:R-:W-:Y:S05]  /*5220*/  BRA `(.L_x_10052) ;  /* 0x0000000800787947 */ /* 0x000fea0003800000 */
.L_x_10060:
        /* <DEDUP_REMOVED lines=28> */
.L_x_10063:
        /* <DEDUP_REMOVED lines=15> */
.L_x_10062:
[----:B------:R-:W2:Y:S02]  /*54e0*/  LDG.E.U16 R0, desc[UR36][R4.64] ;  /* 0x0000002404007981 */ /* 0x000ea4000c1e1500 */
[----:B--2---:R-:W-:-:S04]  /*54f0*/  IMAD.U32 R0, R0, 0x10000, RZ ;  /* 0x0001000000007824 */ /* 0x004fc800078e00ff */
[----:B------:R-:W-:-:S04]  /*5500*/  FMUL.FTZ R0, R0, 1 ;  /* 0x3f80000000007820 */ /* 0x000fc80000410000 */
[----:B------:R0:W1:Y:S01]  /*5510*/  F2F.F64.F32 R2, R0 ;  /* 0x0000000000027310 */ /* 0x0000620000201800 */
[----:B------:R-:W-:Y:S05]  /*5520*/  BRA `(.L_x_10052) ;  /* 0x0000000400b87947 */ /* 0x000fea0003800000 */
.L_x_10059:
        /* <DEDUP_REMOVED lines=11> */
.L_x_10066:
        /* <DEDUP_REMOVED lines=21> */
.L_x_10070:
[----:B------:R-:W-:Y:S05]  /*5730*/  BSYNC B1 ;  /* 0x0000000000017941 */ /* 0x000fea0003800000 */
.L_x_10069:
[----:B------:R-:W-:Y:S01]  /*5740*/  LEA R3, R0, 0x3b800000, 0x17 ;  /* 0x3b80000000037811 */ /* 0x000fe200078eb8ff */
[----:B------:R-:W-:-:S05]  /*5750*/  IMAD.SHL.U32 R0, R2, 0x100000, RZ ;  /* 0x0010000002007824 */ /* 0x000fca00078e00ff */
[----:B------:R-:W-:-:S07]  /*5760*/  LOP3.LUT R0, R3, R0, R4, 0xfe, !PT ;  /* 0x0000000003007212 */ /* 0x000fce00078efe04 */
.L_x_10068:
[----:B------:R-:W-:Y:S05]  /*5770*/  BSYNC B0 ;  /* 0x0000000000007941 */ /* 0x000fea0003800000 */
.L_x_10067:
[----:B------:R-:W-:-:S04]  /*5780*/  FMUL.FTZ R0, R0, 1 ;  /* 0x3f80000000007820 */ /* 0x000fc80000410000 */
[----:B------:R0:W1:Y:S01]  /*5790*/  F2F.F64.F32 R2, R0 ;  /* 0x0000000000027310 */ /* 0x0000620000201800 */
[----:B------:R-:W-:Y:S05]  /*57a0*/  BRA `(.L_x_10052) ;  /* 0x0000000400187947 */ /* 0x000fea0003800000 */
.L_x_10065:
        /* <DEDUP_REMOVED lines=21> */
.L_x_10074:
[----:B------:R-:W-:Y:S05]  /*5900*/  BSYNC B1 ;  /* 0x0000000000017941 */ /* 0x000fea0003800000 */
.L_x_10073:
[----:B------:R-:W-:Y:S02]  /*5910*/  LEA R3, R0, 0x37800000, 0x17 ;  /* 0x3780000000037811 */ /* 0x000fe400078eb8ff */
[----:B------:R-:W-:-:S04]  /*5920*/  SHF.L.U32 R0, R2, 0x15, RZ ;  /* 0x0000001502007819 */ /* 0x000fc800000006ff */
[----:B------:R-:W-:-:S07]  /*5930*/  LOP3.LUT R0, R3, R0, R4, 0xfe, !PT ;  /* 0x0000000003007212 */ /* 0x000fce00078efe04 */
.L_x_10072:
[----:B------:R-:W-:Y:S05]  /*5940*/  BSYNC B0 ;  /* 0x0000000000007941 */ /* 0x000fea0003800000 */
.L_x_10071:
[----:B------:R-:W-:-:S04]  /*5950*/  FMUL.FTZ R0, R0, 1 ;  /* 0x3f80000000007820 */ /* 0x000fc80000410000 */
[----:B------:R0:W1:Y:S01]  /*5960*/  F2F.F64.F32 R2, R0 ;  /* 0x0000000000027310 */ /* 0x0000620000201800 */
[----:B------:R-:W-:Y:S05]  /*5970*/  BRA `(.L_x_10052) ;  /* 0x0000000000a47947 */ /* 0x000fea0003800000 */
.L_x_10064:
        /* <DEDUP_REMOVED lines=14> */
.L_x_10078:
[----:B------:R-:W-:Y:S05]  /*5a60*/  BSYNC B0 ;  /* 0x0000000000007941 */ /* 0x000fea0003800000 */
.L_x_10077:
[----:B------:R-:W-:-:S04]  /*5a70*/  FMUL.FTZ R0, R0, 1 ;  /* 0x3f80000000007820 */ /* 0x000fc80000410000 */
[----:B------:R0:W1:Y:S01]  /*5a80*/  F2F.F64.F32 R2, R0 ;  /* 0x0000000000027310 */ /* 0x0000620000201800 */
[----:B------:R-:W-:Y:S05]  /*5a90*/  BRA `(.L_x_10052) ;  /* 0x00000000005c7947 */ /* 0x000fea0003800000 */
.L_x_10051:
        /* <DEDUP_REMOVED lines=16> */
.L_x_10079:
[----:B------:R-:W-:Y:S01]  /*5ba0*/  CS2R R2, SRZ ;  /* 0x0000000000027805 */ /* 0x000fe2000001ff00 */
[----:B------:R-:W-:Y:S06]  /*5bb0*/  BRA `(.L_x_10052) ;  /* 0x0000000000147947 */ /* 0x000fec0003800000 */
.L_x_10076:
[----:B------:R-:W2:Y:S02]  /*5bc0*/  LDG.E.64 R2, desc[UR36][R4.64] ;  /* 0x0000002404027981 */ /* 0x000ea4000c1e1b00 */
[----:B--2---:R-:W0:Y:S01]  /*5bd0*/  I2F.F64.U64 R2, R2 ;  /* 0x0000000200027312 */ /* 0x004e220000301800 */
[----:B------:R-:W-:Y:S05]  /*5be0*/  BRA `(.L_x_10052) ;  /* 0x0000000000087947 */ /* 0x000fea0003800000 */
.L_x_10075:
[----:B------:R-:W2:Y:S02]  /*5bf0*/  LDG.E R2, desc[UR36][R4.64] ;  /* 0x0000002404027981 */ /* 0x000ea4000c1e1900 */
[----:B--2---:R-:W0:Y:S02]  /*5c00*/  I2F.F64.U32 R2, R2 ;  /* 0x0000000200027312 */ /* 0x004e240000201800 */
.L_x_10052:
        /* <DEDUP_REMOVED lines=82> */
.L_x_10081:
[----:B------:R-:W-:Y:S05]  /*6130*/  BSYNC B0 ;  /* 0x0000000000007941 */ /* 0x000fea0003800000 */
.L_x_10080:
        /* <DEDUP_REMOVED lines=19> */
.L_x_10085:
[----:B------:R-:W0:Y:S02]  /*6270*/  F2I.S64.F64.TRUNC R4, R4 ;  /* 0x0000000400047311 */ /* 0x000e24000030d900 */
[----:B0-----:R-:W-:-:S05]  /*6280*/  IMAD.MOV.U32 R3, RZ, RZ, R4 ;  /* 0x000000ffff037224 */ /* 0x001fca00078e0004 */
[----:B------:R4:W-:Y:S01]  /*6290*/  STG.E.U8 desc[UR36][R16.64], R3 ;  /* 0x0000000310007986 */ /* 0x0009e2000c101124 */
[----:B------:R-:W-:Y:S05]  /*62a0*/  BRA `(.L_x_10087) ;  /* 0x0000000c00f87947 */ /* 0x000fea0003800000 */
.L_x_10084:
        /* <DEDUP_REMOVED lines=9> */
.L_x_10089:
[----:B------:R-:W0:Y:S02]  /*6340*/  F2I.F64.TRUNC R5, R4 ;  /* 0x0000000400057311 */ /* 0x000e24000030d100 */
[----:B0-----:R2:W-:Y:S01]  /*6350*/  STG.E desc[UR36][R16.64], R5 ;  /* 0x0000000510007986 */ /* 0x0015e2000c101924 */
[----:B------:R-:W-:Y:S05]  /*6360*/  BRA `(.L_x_10087) ;  /* 0x0000000c00c87947 */ /* 0x000fea0003800000 */
.L_x_10088:
[----:B------:R-:W0:Y:S02]  /*6370*/  F2I.F64.TRUNC R5, R4 ;  /* 0x0000000400057311 */ /* 0x000e24000030d100 */
[----:B0-----:R0:W-:Y:S01]  /*6380*/  STG.E.U16 desc[UR36][R16.64], R5 ;  /* 0x0000000510007986 */ /* 0x0011e2000c101524 */
[----:B------:R-:W-:Y:S05]  /*6390*/  BRA `(.L_x_10087) ;  /* 0x0000000c00bc7947 */ /* 0x000fea0003800000 */
.L_x_10083:
        /* <DEDUP_REMOVED lines=13> */
.L_x_10091:
        /* <DEDUP_REMOVED lines=8> */
.L_x_10090:
        /* <DEDUP_REMOVED lines=14> */
.L_x_10093:
        /* <DEDUP_REMOVED lines=9> */
.L_x_10092:
[----:B------:R0:W-:Y:S01]  /*6660*/  STG.E.64 desc[UR36][R16.64], R4 ;  /* 0x0000000410007986 */ /* 0x0001e2000c101b24 */
[----:B------:R-:W-:Y:S05]  /*6670*/  BRA `(.L_x_10087) ;  /* 0x0000000c00047947 */ /* 0x000fea0003800000 */
.L_x_10082:
        /* <DEDUP_REMOVED lines=12> */
.L_x_10096:
[----:B------:R-:W-:-:S05]  /*6740*/  CS2R R6, SRZ ;  /* 0x0000000000067805 */ /* 0x000fca000001ff00 */
[----:B------:R0:W-:Y:S01]  /*6750*/  STG.E.128 desc[UR36][R16.64], R4 ;  /* 0x0000000410007986 */ /* 0x0001e2000c101d24 */
[----:B------:R-:W-:Y:S05]  /*6760*/  BRA `(.L_x_10087) ;  /* 0x0000000800c87947 */ /* 0x000fea0003800000 */
.L_x_10095:
        /* <DEDUP_REMOVED lines=25> */
.L_x_10100:
[----:B------:R-:W-:Y:S05]  /*6900*/  BSYNC B0 ;  /* 0x0000000000007941 */ /* 0x000fea0003800000 */
.L_x_10099:
[----:B------:R-:W-:-:S05]  /*6910*/  LOP3.LUT R3, R0, R3, RZ, 0xfc, !PT ;  /* 0x0000000300037212 */ /* 0x000fca00078efcff */
[----:B------:R0:W-:Y:S01]  /*6920*/  STG.E.U8 desc[UR36][R16.64], R3 ;  /* 0x0000000310007986 */ /* 0x0001e2000c101124 */
[----:B------:R-:W-:Y:S05]  /*6930*/  BRA `(.L_x_10087) ;  /* 0x0000000800547947 */ /* 0x000fea0003800000 */
.L_x_10098:
        /* <DEDUP_REMOVED lines=17> */
.L_x_10102:
[----:B------:R-:W-:Y:S01]  /*6a50*/  IMAD.MOV.U32 R0, RZ, RZ, 0x7f ;  /* 0x0000007fff007424 */ /* 0x000fe200078e00ff */
[----:B------:R-:W-:-:S04]  /*6a60*/  ISETP.GT.U32.AND P0, PT, R2, 0x7f800000, PT ;  /* 0x7f8000000200780c */ /* 0x000fc80003f04070 */
[----:B------:R-:W-:-:S09]  /*6a70*/  SEL R0, R0, 0x7c, P0 ;  /* 0x0000007c00007807 */ /* 0x000fd20000000000 */
.L_x_10103:
[----:B------:R-:W-:Y:S05]  /*6a80*/  BSYNC B0 ;  /* 0x0000000000007941 */ /* 0x000fea0003800000 */
.L_x_10101:
[----:B------:R-:W-:-:S04]  /*6a90*/  LOP3.LUT R2, R3, 0x80000000, RZ, 0xc0, !PT ;  /* 0x8000000003027812 */ /* 0x000fc800078ec0ff */
[----:B------:R-:W-:-:S04]  /*6aa0*/  SHF.R.U32.HI R3, RZ, 0x18, R2 ;  /* 0x00000018ff037819 */ /* 0x000fc80000011602 */
[----:B------:R-:W-:-:S05]  /*6ab0*/  LOP3.LUT R3, R0, R3, RZ, 0xfc, !PT ;  /* 0x0000000300037212 */ /* 0x000fca00078efcff */
[----:B------:R0:W-:Y:S01]  /*6ac0*/  STG.E.U8 desc[UR36][R16.64], R3 ;  /* 0x0000000310007986 */ /* 0x0001e2000c101124 */
[----:B------:R-:W-:Y:S05]  /*6ad0*/  BRA `(.L_x_10087) ;  /* 0x0000000400ec7947 */ /* 0x000fea0003800000 */
.L_x_10097:
        /* <DEDUP_REMOVED lines=8> */
.L_x_10094:
        /* <DEDUP_REMOVED lines=11> */
.L_x_10106:
        /* <DEDUP_REMOVED lines=21> */
.L_x_10109:
[----:B------:R-:W-:-:S04]  /*6d60*/  LOP3.LUT R2, R3, 0x80000000, RZ, 0xc0, !PT ;  /* 0x8000000003027812 */ /* 0x000fc800078ec0ff */
[----:B------:R-:W-:-:S04]  /*6d70*/  SHF.R.U32.HI R3, RZ, 0x18, R2 ;  /* 0x00000018ff037819 */ /* 0x000fc80000011602 */
[----:B------:R-:W-:-:S04]  /*6d80*/  LOP3.LUT R0, R0, R3, RZ, 0xfc, !PT ;  /* 0x0000000300007212 */ /* 0x000fc800078efcff */
[----:B------:R-:W-:-:S07]  /*6d90*/  PRMT R8, R0, 0x7610, R8 ;  /* 0x0000761000087816 */ /* 0x000fce0000000008 */
.L_x_10108:
[----:B------:R-:W-:Y:S05]  /*6da0*/  BSYNC B0 ;  /* 0x0000000000007941 */ /* 0x000fea0003800000 */
.L_x_10107:
[----:B------:R0:W-:Y:S01]  /*6db0*/  STG.E.U8 desc[UR36][R16.64], R8 ;  /* 0x0000000810007986 */ /* 0x0001e2000c101124 */
[----:B------:R-:W-:Y:S05]  /*6dc0*/  BRA `(.L_x_10087) ;  /* 0x0000000400307947 */ /* 0x000fea0003800000 */
.L_x_10105:
        /* <DEDUP_REMOVED lines=21> */
.L_x_10112:
[----:B------:R-:W-:-:S04]  /*6f20*/  LOP3.LUT R2, R3, 0x80000000, RZ, 0xc0, !PT ;  /* 0x8000000003027812 */ /* 0x000fc800078ec0ff */
[----:B------:R-:W-:-:S04]  /*6f30*/  SHF.R.U32.HI R3, RZ, 0x18, R2 ;  /* 0x00000018ff037819 */ /* 0x000fc80000011602 */
[----:B------:R-:W-:-:S04]  /*6f40*/  LOP3.LUT R0, R0, R3, RZ, 0xfc, !PT ;  /* 0x0000000300007212 */ /* 0x000fc800078efcff */
[----:B------:R-:W-:-:S07]  /*6f50*/  PRMT R8, R0, 0x7610, R8 ;  /* 0x0000761000087816 */ /* 0x000fce0000000008 */
.L_x_10111:
[----:B------:R-:W-:Y:S05]  /*6f60*/  BSYNC B0 ;  /* 0x0000000000007941 */ /* 0x000fea0003800000 */
.L_x_10110:
[----:B------:R0:W-:Y:S01]  /*6f70*/  STG.E.U8 desc[UR36][R16.64], R8 ;  /* 0x0000000810007986 */ /* 0x0001e2000c101124 */
[----:B------:R-:W-:Y:S05]  /*6f80*/  BRA `(.L_x_10087) ;  /* 0x0000000000c07947 */ /* 0x000fea0003800000 */
.L_x_10104:
        /* <DEDUP_REMOVED lines=26> */
.L_x_10086:
        /* <DEDUP_REMOVED lines=16> */
.L_x_10115:
[----:B------:R-:W-:Y:S05]  /*7230*/  BRA `(.L_x_10087) ;  /* 0x0000000000147947 */ /* 0x000fea0003800000 */
.L_x_10114:
[----:B------:R-:W0:Y:S02]  /*7240*/  F2I.U64.F64.TRUNC R4, R4 ;  /* 0x0000000400047311 */ /* 0x000e24000030d800 */
[----:B0-----:R0:W-:Y:S01]  /*7250*/  STG.E.64 desc[UR36][R16.64], R4 ;  /* 0x0000000410007986 */ /* 0x0011e2000c101b24 */
[----:B------:R-:W-:Y:S05]  /*7260*/  BRA `(.L_x_10087) ;  /* 0x0000000000087947 */ /* 0x000fea0003800000 */
.L_x_10113:
[----:B------:R-:W0:Y:S02]  /*7270*/  F2I.U32.F64.TRUNC R5, R4 ;  /* 0x0000000400057311 */ /* 0x000e24000030d000 */
[----:B0-----:R0:W-:Y:S02]  /*7280*/  STG.E desc[UR36][R16.64], R5 ;  /* 0x0000000510007986 */ /* 0x0011e4000c101924 */
.L_x_10087:
[----:B------:R-:W-:-:S07]  /*7290*/  VIADD R19, R19, 0x80 ;  /* 0x0000008013137836 */ /* 0x000fce0000000000 */
.L_x_10045:
[----:B------:R-:W-:Y:S05]  /*72a0*/  BSYNC B6 ;  /* 0x0000000000067941 */ /* 0x000fea0003800000 */
.L_x_10044:
        /* <DEDUP_REMOVED lines=307> */
.L_x_10118:
        /* <DEDUP_REMOVED lines=21> */
.L_x_10122:
[----:B------:R-:W2:Y:S02]  /*8730*/  LDG.E.U8 R2, desc[UR36][R4.64] ;  /* 0x0000002404027981 */ /* 0x000ea4000c1e1100 */
[----:B--2---:R-:W3:Y:S01]  /*8740*/  I2F.F64.U16 R2, R2 ;  /* 0x0000000200027312 */ /* 0x004ee20000101800 */
[----:B------:R-:W-:Y:S05]  /*8750*/  BRA `(.L_x_10124) ;  /* 0x0000000c00707947 */ /* 0x000fea0003800000 */
.L_x_10121:
        /* <DEDUP_REMOVED lines=9> */
.L_x_10126:
[----:B------:R-:W2:Y:S02]  /*87f0*/  LDG.E R2, desc[UR36][R4.64] ;  /* 0x0000002404027981 */ /* 0x000ea4000c1e1900 */
[----:B--2---:R-:W2:Y:S01]  /*8800*/  I2F.F64 R2, R2 ;  /* 0x0000000200027312 */ /* 0x004ea20000201c00 */
[----:B------:R-:W-:Y:S05]  /*8810*/  BRA `(.L_x_10124) ;  /* 0x0000000c00407947 */ /* 0x000fea0003800000 */
.L_x_10125:
[----:B------:R-:W2:Y:S02]  /*8820*/  LDG.E.U16 R2, desc[UR36][R4.64] ;  /* 0x0000002404027981 */ /* 0x000ea4000c1e1500 */
[----:B--2---:R-:W0:Y:S01]  /*8830*/  I2F.F64.S16 R2, R2 ;  /* 0x0000000200027312 */ /* 0x004e220000101c00 */
[----:B------:R-:W-:Y:S05]  /*8840*/  BRA `(.L_x_10124) ;  /* 0x0000000c00347947 */ /* 0x000fea0003800000 */
.L_x_10120:
        /* <DEDUP_REMOVED lines=10> */
.L_x_10128:
[----:B------:R-:W2:Y:S02]  /*88f0*/  LDG.E.U16 R0, desc[UR36][R4.64] ;  /* 0x0000002404007981 */ /* 0x000ea4000c1e1500 */
[----:B--2---:R-:W-:-:S05]  /*8900*/  HADD2.F32 R0, -RZ, R0.H0_H0 ;  /* 0x20000000ff007230 */ /* 0x004fca0000004100 */
[----:B------:R-:W-:-:S04]  /*8910*/  FMUL.FTZ R0, R0, 1 ;  /* 0x3f80000000007820 */ /* 0x000fc80000410000 */
[----:B------:R0:W1:Y:S01]  /*8920*/  F2F.F64.F32 R2, R0 ;  /* 0x0000000000027310 */ /* 0x0000620000201800 */
[----:B------:R-:W-:Y:S05]  /*8930*/  BRA `(.L_x_10124) ;  /* 0x0000000800f87947 */ /* 0x000fea0003800000 */
.L_x_10127:
        /* <DEDUP_REMOVED lines=10> */
.L_x_10130:
[----:B------:R-:W2:Y:S02]  /*89e0*/  LDG.E.U16 R4, desc[UR36][R4.64] ;  /* 0x0000002404047981 */ /* 0x000ea4000c1e1500 */
[----:B--2---:R-:W-:-:S05]  /*89f0*/  HADD2.F32 R0, -RZ, R4.H0_H0 ;  /* 0x20000004ff007230 */ /* 0x004fca0000004100 */
[----:B------:R-:W-:-:S04]  /*8a00*/  FMUL.FTZ R0, R0, 1 ;  /* 0x3f80000000007820 */ /* 0x000fc80000410000 */
[----:B------:R0:W1:Y:S01]  /*8a10*/  F2F.F64.F32 R2, R0 ;  /* 0x0000000000027310 */ /* 0x0000620000201800 */
[----:B------:R-:W-:Y:S05]  /*8a20*/  BRA `(.L_x_10124) ;  /* 0x0000000800bc7947 */ /* 0x000fea0003800000 */
.L_x_10129:
[----:B------:R0:W5:Y:S01]  /*8a30*/  LDG.E.64 R2, desc[UR36][R4.64] ;  /* 0x0000002404027981 */ /* 0x000162000c1e1b00 */
[----:B------:R-:W-:Y:S05]  /*8a40*/  BRA `(.L_x_10124) ;  /* 0x0000000800b47947 */ /* 0x000fea0003800000 */
.L_x_10119:
        /* <DEDUP_REMOVED lines=13> */
.L_x_10133:
[----:B------:R0:W5:Y:S01]  /*8b20*/  LDG.E.64 R2, desc[UR36][R4.64] ;  /* 0x0000002404027981 */ /* 0x000162000c1e1b00 */
[----:B------:R-:W-:Y:S05]  /*8b30*/  BRA `(.L_x_10124) ;  /* 0x0000000800787947 */ /* 0x000fea0003800000 */
.L_x_10132:
        /* <DEDUP_REMOVED lines=28> */
.L_x_10135:
        /* <DEDUP_REMOVED lines=15> */
.L_x_10134:
[----:B------:R-:W2:Y:S02]  /*8df0*/  LDG.E.U16 R0, desc[UR36][R4.64] ;  /* 0x0000002404007981 */ /* 0x000ea4000c1e1500 */
[----:B--2---:R-:W-:-:S04]  /*8e00*/  IMAD.U32 R0, R0, 0x10000, RZ ;  /* 0x0001000000007824 */ /* 0x004fc800078e00ff */
[----:B------:R-:W-:-:S04]  /*8e10*/  FMUL.FTZ R0, R0, 1 ;  /* 0x3f80000000007820 */ /* 0x000fc80000410000 */
[----:B------:R0:W1:Y:S01]  /*8e20*/  F2F.F64.F32 R2, R0 ;  /* 0x0000000000027310 */ /* 0x0000620000201800 */
[----:B------:R-:W-:Y:S05]  /*8e30*/  BRA `(.L_x_10124) ;  /* 0x0000000400b87947 */ /* 0x000fea0003800000 */
.L_x_10131:
        /* <DEDUP_REMOVED lines=11> */
.L_x_10138:
        /* <DEDUP_REMOVED lines=21> */
.L_x_10142:
[----:B------:R-:W-:Y:S05]  /*9040*/  BSYNC B1 ;  /* 0x0000000000017941 */ /* 0x000fea0003800000 */
.L_x_10141:
[----:B------:R-:W-:Y:S01]  /*9050*/  LEA R3, R0, 0x3b800000, 0x17 ;  /* 0x3b80000000037811 */ /* 0x000fe200078eb8ff */
[----:B------:R-:W-:-:S05]  /*9060*/  IMAD.SHL.U32 R0, R2, 0x100000, RZ ;  /* 0x0010000002007824 */ /* 0x000fca00078e00ff */
[----:B------:R-:W-:-:S07]  /*9070*/  LOP3.LUT R0, R3, R0, R4, 0xfe, !PT ;  /* 0x0000000003007212 */ /* 0x000fce00078efe04 */
.L_x_10140:
[----:B------:R-:W-:Y:S05]  /*9080*/  BSYNC B0 ;  /* 0x0000000000007941 */ /* 0x000fea0003800000 */
.L_x_10139:
[----:B------:R-:W-:-:S04]  /*9090*/  FMUL.FTZ R0, R0, 1 ;  /* 0x3f80000000007820 */ /* 0x000fc80000410000 */
[----:B------:R0:W1:Y:S01]  /*90a0*/  F2F.F64.F32 R2, R0 ;  /* 0x0000000000027310 */ /* 0x0000620000201800 */
[----:B------:R-:W-:Y:S05]  /*90b0*/  BRA `(.L_x_10124) ;  /* 0x0000000400187947 */ /* 0x000fea0003800000 */
.L_x_10137:
        /* <DEDUP_REMOVED lines=21> */
.L_x_10146:
[----:B------:R-:W-:Y:S05]  /*9210*/  BSYNC B1 ;  /* 0x0000000000017941 */ /* 0x000fea0003800000 */
.L_x_10145:
[----:B------:R-:W-:Y:S01]  /*9220*/  LEA R3, R0, 0x37800000, 0x17 ;  /* 0x3780000000037811 */ /* 0x000fe200078eb8ff */
[----:B------:R-:W-:-:S05]  /*9230*/  IMAD.SHL.U32 R0, R2, 0x200000, RZ ;  /* 0x0020000002007824 */ /* 0x000fca00078e00ff */
[----:B------:R-:W-:-:S07]  /*9240*/  LOP3.LUT R0, R3, R0, R4, 0xfe, !PT ;  /* 0x0000000003007212 */ /* 0x000fce00078efe04 */
.L_x_10144:
[----:B------:R-:W-:Y:S05]  /*9250*/  BSYNC B0 ;  /* 0x0000000000007941 */ /* 0x000fea0003800000 */
.L_x_10143:
[----:B------:R-:W-:-:S04]  /*9260*/  FMUL.FTZ R0, R0, 1 ;  /* 0x3f80000000007820 */ /* 0x000fc80000410000 */
[----:B------:R0:W1:Y:S01]  /*9270*/  F2F.F64.F32 R2, R0 ;  /* 0x0000000000027310 */ /* 0x0000620000201800 */
[----:B------:R-:W-:Y:S05]  /*9280*/  BRA `(.L_x_10124) ;  /* 0x0000000000a47947 */ /* 0x000fea0003800000 */
.L_x_10136:
        /* <DEDUP_REMOVED lines=14> */
.L_x_10150:
[----:B------:R-:W-:Y:S05]  /*9370*/  BSYNC B0 ;  /* 0x0000000000007941 */ /* 0x000fea0003800000 */
.L_x_10149:
[----:B------:R-:W-:-:S04]  /*9380*/  FMUL.FTZ R0, R0, 1 ;  /* 0x3f80000000007820 */ /* 0x000fc80000410000 */
[----:B------:R0:W1:Y:S01]  /*9390*/  F2F.F64.F32 R2, R0 ;  /* 0x0000000000027310 */ /* 0x0000620000201800 */
[----:B------:R-:W-:Y:S05]  /*93a0*/  BRA `(.L_x_10124) ;  /* 0x00000000005c7947 */ /* 0x000fea0003800000 */
.L_x_10123:
        /* <DEDUP_REMOVED lines=16> */
.L_x_10151:
[----:B------:R-:W-:Y:S01]  /*94b0*/  CS2R R2, SRZ ;  /* 0x0000000000027805 */ /* 0x000fe2000001ff00 */
[----:B------:R-:W-:Y:S06]  /*94c0*/  BRA `(.L_x_10124) ;  /* 0x0000000000147947 */ /* 0x000fec0003800000 */
.L_x_10148:
[----:B------:R-:W2:Y:S02]  /*94d0*/  LDG.E.64 R2, desc[UR36][R4.64] ;  /* 0x0000002404027981 */ /* 0x000ea4000c1e1b00 */
[----:B--2---:R-:W0:Y:S01]  /*94e0*/  I2F.F64.U64 R2, R2 ;  /* 0x0000000200027312 */ /* 0x004e220000301800 */
[----:B------:R-:W-:Y:S05]  /*94f0*/  BRA `(.L_x_10124) ;  /* 0x0000000000087947 */ /* 0x000fea0003800000 */
.L_x_10147:
[----:B------:R-:W2:Y:S02]  /*9500*/  LDG.E R2, desc[UR36][R4.64] ;  /* 0x0000002404027981 */ /* 0x000ea4000c1e1900 */
[----:B--2---:R-:W0:Y:S02]  /*9510*/  I2F.F64.U32 R2, R2 ;  /* 0x0000000200027312 */ /* 0x004e240000201800 */
.L_x_10124:
        /* <DEDUP_REMOVED lines=82> */
.L_x_10153:
[----:B------:R-:W-:Y:S05]  /*9a40*/  BSYNC B0 ;  /* 0x0000000000007941 */ /* 0x000fea0003800000 */
.L_x_10152:
        /* <DEDUP_REMOVED lines=19> */
.L_x_10157:
[----:B------:R-:W0:Y:S02]  /*9b80*/  F2I.S64.F64.TRUNC R4, R4 ;  /* 0x0000000400047311 */ /* 0x000e24000030d900 */
[----:B0-----:R-:W-:-:S05]  /*9b90*/  IMAD.MOV.U32 R3, RZ, RZ, R4 ;  /* 0x000000ffff037224 */ /* 0x001fca00078e0004 */
[----:B------:R0:W-:Y:S01]  /*9ba0*/  STG.E.U8 desc[UR36][R16.64], R3 ;  /* 0x0000000310007986 */ /* 0x0001e2000c101124 */
[----:B------:R-:W-:Y:S05]  /*9bb0*/  BRA `(.L_x_10159) ;  /* 0x0000000c00f87947 */ /* 0x000fea0003800000 */
.L_x_10156:
        /* <DEDUP_REMOVED lines=9> */
.L_x_10161:
[----:B------:R-:W0:Y:S02]  /*9c50*/  F2I.F64.TRUNC R5, R4 ;  /* 0x0000000400057311 */ /* 0x000e24000030d100 */
[----:B0-----:R0:W-:Y:S01]  /*9c60*/  STG.E desc[UR36][R16.64], R5 ;  /* 0x0000000510007986 */ /* 0x0011e2000c101924 */
[----:B------:R-:W-:Y:S05]  /*9c70*/  BRA `(.L_x_10159) ;  /* 0x0000000c00c87947 */ /* 0x000fea0003800000 */
.L_x_10160:
[----:B------:R-:W0:Y:S02]  /*9c80*/  F2I.F64.TRUNC R5, R4 ;  /* 0x0000000400057311 */ /* 0x000e24000030d100 */
[----:B0-----:R0:W-:Y:S01]  /*9c90*/  STG.E.U16 desc[UR36][R16.64], R5 ;  /* 0x0000000510007986 */ /* 0x0011e2000c101524 */
[----:B------:R-:W-:Y:S05]  /*9ca0*/  BRA `(.L_x_10159) ;  /* 0x0000000c00bc7947 */ /* 0x000fea0003800000 */
.L_x_10155:
        /* <DEDUP_REMOVED lines=13> */
.L_x_10163:
        /* <DEDUP_REMOVED lines=8> */
.L_x_10162:
        /* <DEDUP_REMOVED lines=14> */
.L_x_10165:
        /* <DEDUP_REMOVED lines=9> */
.L_x_10164:
[----:B------:R0:W-:Y:S01]  /*9f70*/  STG.E.64 desc[UR36][R16.64], R4 ;  /* 0x0000000410007986 */ /* 0x0001e2000c101b24 */
[----:B------:R-:W-:Y:S05]  /*9f80*/  BRA `(.L_x_10159) ;  /* 0x0000000c00047947 */ /* 0x000fea0003800000 */
.L_x_10154:
        /* <DEDUP_REMOVED lines=12> */
.L_x_10168:
[----:B------:R-:W-:-:S05]  /*a050*/  CS2R R6, SRZ ;  /* 0x0000000000067805 */ /* 0x000fca000001ff00 */
[----:B------:R0:W-:Y:S01]  /*a060*/  STG.E.128 desc[UR36][R16.64], R4 ;  /* 0x0000000410007986 */ /* 0x0001e2000c101d24 */
[----:B------:R-:W-:Y:S05]  /*a070*/  BRA `(.L_x_10159) ;  /* 0x0000000800c87947 */ /* 0x000fea0003800000 */
.L_x_10167:
        /* <DEDUP_REMOVED lines=25> */
.L_x_10172:
[----:B------:R-:W-:Y:S05]  /*a210*/  BSYNC B0 ;  /* 0x0000000000007941 */ /* 0x000fea0003800000 */
.L_x_10171:
[----:B------:R-:W-:-:S05]  /*a220*/  LOP3.LUT R3, R0, R3, RZ, 0xfc, !PT ;  /* 0x0000000300037212 */ /* 0x000fca00078efcff */
[----:B------:R0:W-:Y:S01]  /*a230*/  STG.E.U8 desc[UR36][R16.64], R3 ;  /* 0x0000000310007986 */ /* 0x0001e2000c101124 */
[----:B------:R-:W-:Y:S05]  /*a240*/  BRA `(.L_x_10159) ;  /* 0x0000000800547947 */ /* 0x000fea0003800000 */
.L_x_10170:
        /* <DEDUP_REMOVED lines=17> */
.L_x_10174:
[----:B------:R-:W-:Y:S02]  /*a360*/  ISETP.GT.U32.AND P0, PT, R2, 0x7f800000, PT ;  /* 0x7f8000000200780c */ /* 0x000fe40003f04070 */
[----:B------:R-:W-:-:S04]  /*a370*/  MOV R0, 0x7f ;  /* 0x0000007f00007802 */ /* 0x000fc80000000f00 */
[----:B------:R-:W-:-:S07]  /*a380*/  SEL R0, R0, 0x7c, P0 ;  /* 0x0000007c00007807 */ /* 0x000fce0000000000 */
.L_x_10175:
[----:B------:R-:W-:Y:S05]  /*a390*/  BSYNC B0 ;  /* 0x0000000000007941 */ /* 0x000fea0003800000 */
.L_x_10173:
[----:B------:R-:W-:-:S04]  /*a3a0*/  LOP3.LUT R2, R3, 0x80000000, RZ, 0xc0, !PT ;  /* 0x8000000003027812 */ /* 0x000fc800078ec0ff */
[----:B------:R-:W-:-:S04]  /*a3b0*/  SHF.R.U32.HI R3, RZ, 0x18, R2 ;  /* 0x00000018ff037819 */ /* 0x000fc80000011602 */
[----:B------:R-:W-:-:S05]  /*a3c0*/  LOP3.LUT R3, R0, R3, RZ, 0xfc, !PT ;  /* 0x0000000300037212 */ /* 0x000fca00078efcff */
[----:B------:R0:W-:Y:S01]  /*a3d0*/  STG.E.U8 desc[UR36][R16.64], R3 ;  /* 0x0000000310007986 */ /* 0x0001e2000c101124 */
[----:B------:R-:W-:Y:S05]  /*a3e0*/  BRA `(.L_x_10159) ;  /* 0x0000000400ec7947 */ /* 0x000fea0003800000 */
.L_x_10169:
        /* <DEDUP_REMOVED lines=8> */
.L_x_10166:
        /* <DEDUP_REMOVED lines=11> */
.L_x_10178:
        /* <DEDUP_REMOVED lines=21> */
.L_x_10181:
[----:B------:R-:W-:-:S04]  /*a670*/  LOP3.LUT R2, R3, 0x80000000, RZ, 0xc0, !PT ;  /* 0x8000000003027812 */ /* 0x000fc800078ec0ff */
[----:B------:R-:W-:-:S04]  /*a680*/  SHF.R.U32.HI R3, RZ, 0x18, R2 ;  /* 0x00000018ff037819 */ /* 0x000fc80000011602 */
[----:B------:R-:W-:-:S04]  /*a690*/  LOP3.LUT R0, R0, R3, RZ, 0xfc, !PT ;  /* 0x0000000300007212 */ /* 0x000fc800078efcff */
[----:B------:R-:W-:-:S07]  /*a6a0*/  PRMT R8, R0, 0x7610, R8 ;  /* 0x0000761000087816 */ /* 0x000fce0000000008 */
.L_x_10180:
[----:B------:R-:W-:Y:S05]  /*a6b0*/  BSYNC B0 ;  /* 0x0000000000007941 */ /* 0x000fea0003800000 */
.L_x_10179:
[----:B------:R3:W-:Y:S01]  /*a6c0*/  STG.E.U8 desc[UR36][R16.64], R8 ;  /* 0x0000000810007986 */ /* 0x0007e2000c101124 */
[----:B------:R-:W-:Y:S05]  /*a6d0*/  BRA `(.L_x_10159) ;  /* 0x0000000400307947 */ /* 0x000fea0003800000 */
.L_x_10177:
        /* <DEDUP_REMOVED lines=21> */
.L_x_10184:
[----:B------:R-:W-:-:S04]  /*a830*/  LOP3.LUT R2, R3, 0x80000000, RZ, 0xc0, !PT ;  /* 0x8000000003027812 */ /* 0x000fc800078ec0ff */
[----:B------:R-:W-:-:S04]  /*a840*/  SHF.R.U32.HI R3, RZ, 0x18, R2 ;  /* 0x00000018ff037819 */ /* 0x000fc80000011602 */
[----:B------:R-:W-:-:S04]  /*a850*/  LOP3.LUT R0, R0, R3, RZ, 0xfc, !PT ;  /* 0x0000000300007212 */ /* 0x000fc800078efcff */
[----:B------:R-:W-:-:S07]  /*a860*/  PRMT R8, R0, 0x7610, R8 ;  /* 0x0000761000087816 */ /* 0x000fce0000000008 */
.L_x_10183:
[----:B------:R-:W-:Y:S05]  /*a870*/  BSYNC B0 ;  /* 0x0000000000007941 */ /* 0x000fea0003800000 */
.L_x_10182:
[----:B------:R0:W-:Y:S01]  /*a880*/  STG.E.U8 desc[UR36][R16.64], R8 ;  /* 0x0000000810007986 */ /* 0x0001e2000c101124 */
[----:B------:R-:W-:Y:S05]  /*a890*/  BRA `(.L_x_10159) ;  /* 0x0000000000c07947 */ /* 0x000fea0003800000 */
.L_x_10176:
        /* <DEDUP_REMOVED lines=26> */
.L_x_10158:
        /* <DEDUP_REMOVED lines=16> */
.L_x_10187:
[----:B------:R-:W-:Y:S05]  /*ab40*/  BRA `(.L_x_10159) ;  /* 0x0000000000147947 */ /* 0x000fea0003800000 */
.L_x_10186:
[----:B------:R-:W0:Y:S02]  /*ab50*/  F2I.U64.F64.TRUNC R4, R4 ;  /* 0x0000000400047311 */ /* 0x000e24000030d800 */
[----:B0-----:R0:W-:Y:S01]  /*ab60*/  STG.E.64 desc[UR36][R16.64], R4 ;  /* 0x0000000410007986 */ /* 0x0011e2000c101b24 */
[----:B------:R-:W-:Y:S05]  /*ab70*/  BRA `(.L_x_10159) ;  /* 0x0000000000087947 */ /* 0x000fea0003800000 */
.L_x_10185:
[----:B------:R-:W0:Y:S02]  /*ab80*/  F2I.U32.F64.TRUNC R5, R4 ;  /* 0x0000000400057311 */ /* 0x000e24000030d000 */
[----:B0-----:R2:W-:Y:S02]  /*ab90*/  STG.E desc[UR36][R16.64], R5 ;  /* 0x0000000510007986 */ /* 0x0015e4000c101924 */
.L_x_10159:
[----:B------:R-:W-:-:S07]  /*aba0*/  VIADD R19, R19, 0x80 ;  /* 0x0000008013137836 */ /* 0x000fce0000000000 */
.L_x_10117:
[----:B------:R-:W-:Y:S05]  /*abb0*/  BSYNC B6 ;  /* 0x0000000000067941 */ /* 0x000fea0003800000 */
.L_x_10116:
        /* <DEDUP_REMOVED lines=306> */
.L_x_10188:
        /* <DEDUP_REMOVED lines=21> */
.L_x_10192:
[----:B------:R-:W2:Y:S02]  /*c030*/  LDG.E.U8 R2, desc[UR36][R2.64] ;  /* 0x0000002402027981 */ /* 0x000ea4000c1e1100 */
[----:B--2---:R0:W1:Y:S01]  /*c040*/  I2F.F64.U16 R4, R2 ;  /* 0x0000000200047312 */ /* 0x0040620000101800 */
[----:B------:R-:W-:Y:S05]  /*c050*/  BRA `(.L_x_10194) ;  /* 0x0000000c00707947 */ /* 0x000fea0003800000 */
.L_x_10191:
        /* <DEDUP_REMOVED lines=9> */
.L_x_10196:
[----:B------:R-:W2:Y:S02]  /*c0f0*/  LDG.E R2, desc[UR36][R2.64] ;  /* 0x0000002402027981 */ /* 0x000ea4000c1e1900 */
[----:B--2---:R0:W1:Y:S01]  /*c100*/  I2F.F64 R4, R2 ;  /* 0x0000000200047312 */ /* 0x0040620000201c00 */
[----:B------:R-:W-:Y:S05]  /*c110*/  BRA `(.L_x_10194) ;  /* 0x0000000c00407947 */ /* 0x000fea0003800000 */
.L_x_10195:
[----:B------:R-:W2:Y:S02]  /*c120*/  LDG.E.U16 R2, desc[UR36][R2.64] ;  /* 0x0000002402027981 */ /* 0x000ea4000c1e1500 */
[----:B--2---:R0:W1:Y:S01]  /*c130*/  I2F.F64.S16 R4, R2 ;  /* 0x0000000200047312 */ /* 0x0040620000101c00 */
[----:B------:R-:W-:Y:S05]  /*c140*/  BRA `(.L_x_10194) ;  /* 0x0000000c00347947 */ /* 0x000fea0003800000 */
.L_x_10190:
        /* <DEDUP_REMOVED lines=10> */
.L_x_10198:
[----:B------:R-:W2:Y:S02]  /*c1f0*/  LDG.E.U16 R0, desc[UR36][R2.64] ;  /* 0x0000002402007981 */ /* 0x000ea4000c1e1500 */
[----:B--2---:R-:W-:-:S05]  /*c200*/  HADD2.F32 R0, -RZ, R0.H0_H0 ;  /* 0x20000000ff007230 */ /* 0x004fca0000004100 */
[----:B------:R-:W-:-:S04]  /*c210*/  FMUL.FTZ R0, R0, 1 ;  /* 0x3f80000000007820 */ /* 0x000fc80000410000 */
[----:B------:R0:W1:Y:S01]  /*c220*/  F2F.F64.F32 R4, R0 ;  /* 0x0000000000047310 */ /* 0x0000620000201800 */
[----:B------:R-:W-:Y:S05]  /*c230*/  BRA `(.L_x_10194) ;  /* 0x0000000800f87947 */ /* 0x000fea0003800000 */
.L_x_10197:
        /* <DEDUP_REMOVED lines=10> */
.L_x_10200:
[----:B------:R-:W2:Y:S02]  /*c2e0*/  LDG.E.U16 R2, desc[UR36][R2.64] ;  /* 0x0000002402027981 */ /* 0x000ea4000c1e1500 */
[----:B--2---:R-:W-:-:S05]  /*c2f0*/  HADD2.F32 R0, -RZ, R2.H0_H0 ;  /* 0x20000002ff007230 */ /* 0x004fca0000004100 */
[----:B------:R-:W-:-:S04]  /*c300*/  FMUL.FTZ R0, R0, 1 ;  /* 0x3f80000000007820 */ /* 0x000fc80000410000 */
[----:B------:R3:W4:Y:S01]  /*c310*/  F2F.F64.F32 R4, R0 ;  /* 0x0000000000047310 */ /* 0x0007220000201800 */
[----:B------:R-:W-:Y:S05]  /*c320*/  BRA `(.L_x_10194) ;  /* 0x0000000800bc7947 */ /* 0x000fea0003800000 */
.L_x_10199:
[----:B------:R0:W5:Y:S01]  /*c330*/  LDG.E.64 R4, desc[UR36][R2.64] ;  /* 0x0000002402047981 */ /* 0x000162000c1e1b00 */
[----:B------:R-:W-:Y:S05]  /*c340*/  BRA `(.L_x_10194) ;  /* 0x0000000800b47947 */ /* 0x000fea0003800000 */
.L_x_10189:
        /* <DEDUP_REMOVED lines=13> */
.L_x_10203:
[----:B------:R0:W5:Y:S01]  /*c420*/  LDG.E.64 R4, desc[UR36][R2.64] ;  /* 0x0000002402047981 */ /* 0x000162000c1e1b00 */
[----:B------:R-:W-:Y:S05]  /*c430*/  BRA `(.L_x_10194) ;  /* 0x0000000800787947 */ /* 0x000fea0003800000 */
.L_x_10202:
        /* <DEDUP_REMOVED lines=28> */
.L_x_10205:
        /* <DEDUP_REMOVED lines=15> */
.L_x_10204:
[----:B------:R-:W2:Y:S02]  /*c6f0*/  LDG.E.U16 R0, desc[UR36][R2.64] ;  /* 0x0000002402007981 */ /* 0x000ea4000c1e1500 */
[----:B--2---:R-:W-:-:S04]  /*c700*/  IMAD.U32 R0, R0, 0x10000, RZ ;  /* 0x0001000000007824 */ /* 0x004fc800078e00ff */
[----:B------:R-:W-:-:S04]  /*c710*/  FMUL.FTZ R0, R0, 1 ;  /* 0x3f80000000007820 */ /* 0x000fc80000410000 */
[----:B------:R0:W1:Y:S01]  /*c720*/  F2F.F64.F32 R4, R0 ;  /* 0x0000000000047310 */ /* 0x0000620000201800 */
[----:B------:R-:W-:Y:S05]  /*c730*/  BRA `(.L_x_10194) ;  /* 0x0000000400b87947 */ /* 0x000fea0003800000 */
.L_x_10201:
        /* <DEDUP_REMOVED lines=11> */
.L_x_10208:
        /* <DEDUP_REMOVED lines=21> */
.L_x_10212:
[----:B------:R-:W-:Y:S05]  /*c940*/  BSYNC B1 ;  /* 0x0000000000017941 */ /* 0x000fea0003800000 */
.L_x_10211:
[----:B------:R-:W-:Y:S01]  /*c950*/  LEA R3, R0, 0x3b800000, 0x17 ;  /* 0x3b80000000037811 */ /* 0x000fe200078eb8ff */
[----:B------:R-:W-:-:S05]  /*c960*/  IMAD.SHL.U32 R0, R2, 0x100000, RZ ;  /* 0x0010000002007824 */ /* 0x000fca00078e00ff */
[----:B------:R-:W-:-:S07]  /*c970*/  LOP3.LUT R0, R3, R0, R4, 0xfe, !PT ;  /* 0x0000000003007212 */ /* 0x000fce00078efe04 */
.L_x_10210:
[----:B------:R-:W-:Y:S05]  /*c980*/  BSYNC B0 ;  /* 0x0000000000007941 */ /* 0x000fea0003800000 */
.L_x_10209:
[----:B------:R-:W-:-:S04]  /*c990*/  FMUL.FTZ R0, R0, 1 ;  /* 0x3f80000000007820 */ /* 0x000fc80000410000 */
[----:B------:R0:W1:Y:S01]  /*c9a0*/  F2F.F64.F32 R4, R0 ;  /* 0x0000000000047310 */ /* 0x0000620000201800 */
[----:B------:R-:W-:Y:S05]  /*c9b0*/  BRA `(.L_x_10194) ;  /* 0x0000000400187947 */ /* 0x000fea0003800000 */
.L_x_10207:
        /* <DEDUP_REMOVED lines=21> */
.L_x_10216:
[----:B------:R-:W-:Y:S05]  /*cb10*/  BSYNC B1 ;  /* 0x0000000000017941 */ /* 0x000fea0003800000 */
.L_x_10215:
[----:B------:R-:W-:Y:S01]  /*cb20*/  LEA R3, R0, 0x37800000, 0x17 ;  /* 0x3780000000037811 */ /* 0x000fe200078eb8ff */
[----:B------:R-:W-:-:S05]  /*cb30*/  IMAD.SHL.U32 R0, R2, 0x200000, RZ ;  /* 0x0020000002007824 */ /* 0x000fca00078e00ff */
[----:B------:R-:W-:-:S07]  /*cb40*/  LOP3.LUT R0, R3, R0, R4, 0xfe, !PT ;  /* 0x0000000003007212 */ /* 0x000fce00078efe04 */
.L_x_10214:
[----:B------:R-:W-:Y:S05]  /*cb50*/  BSYNC B0 ;  /* 0x0000000000007941 */ /* 0x000fea0003800000 */
.L_x_10213:
[----:B------:R-:W-:-:S04]  /*cb60*/  FMUL.FTZ R0, R0, 1 ;  /* 0x3f80000000007820 */ /* 0x000fc80000410000 */
[----:B------:R0:W1:Y:S01]  /*cb70*/  F2F.F64.F32 R4, R0 ;  /* 0x0000000000047310 */ /* 0x0000620000201800 */
[----:B------:R-:W-:Y:S05]  /*cb80*/  BRA `(.L_x_10194) ;  /* 0x0000000000a47947 */ /* 0x000fea0003800000 */
.L_x_10206:
        /* <DEDUP_REMOVED lines=14> */
.L_x_10220:
[----:B------:R-:W-:Y:S05]  /*cc70*/  BSYNC B0 ;  /* 0x0000000000007941 */ /* 0x000fea0003800000 */
.L_x_10219:
[----:B------:R-:W-:-:S04]  /*cc80*/  FMUL.FTZ R0, R0, 1 ;  /* 0x3f80000000007820 */ /* 0x000fc80000410000 */
[----:B------:R0:W1:Y:S01]  /*cc90*/  F2F.F64.F32 R4, R0 ;  /* 0x0000000000047310 */ /* 0x0000620000201800 */
[----:B------:R-:W-:Y:S05]  /*cca0*/  BRA `(.L_x_10194) ;  /* 0x00000000005c7947 */ /* 0x000fea0003800000 */
.L_x_10193:
        /* <DEDUP_REMOVED lines=16> */
.L_x_10221:
[----:B------:R-:W-:Y:S01]  /*cdb0*/  CS2R R4, SRZ ;  /* 0x0000000000047805 */ /* 0x000fe2000001ff00 */
[----:B------:R-:W-:Y:S06]  /*cdc0*/  BRA `(.L_x_10194) ;  /* 0x0000000000147947 */ /* 0x000fec0003800000 */
.L_x_10218:
[----:B------:R-:W2:Y:S02]  /*cdd0*/  LDG.E.64 R4, desc[UR36][R2.64] ;  /* 0x0000002402047981 */ /* 0x000ea4000c1e1b00 */
[----:B--2---:R-:W0:Y:S01]  /*cde0*/  I2F.F64.U64 R4, R4 ;  /* 0x0000000400047312 */ /* 0x004e220000301800 */
[----:B------:R-:W-:Y:S05]  /*cdf0*/  BRA `(.L_x_10194) ;  /* 0x0000000000087947 */ /* 0x000fea0003800000 */
.L_x_10217:
[----:B------:R-:W2:Y:S02]  /*ce00*/  LDG.E R2, desc[UR36][R2.64] ;  /* 0x0000002402027981 */ /* 0x000ea4000c1e1900 */
[----:B--2---:R0:W1:Y:S02]  /*ce10*/  I2F.F64.U32 R4, R2 ;  /* 0x0000000200047312 */ /* 0x0040640000201800 */
.L_x_10194:
        /* <DEDUP_REMOVED lines=82> */
.L_x_10223:
[----:B------:R-:W-:Y:S05]  /*d340*/  BSYNC B0 ;  /* 0x0000000000007941 */ /* 0x000fea0003800000 */
.L_x_10222:
        /* <DEDUP_REMOVED lines=19> */
.L_x_10227:
[----:B------:R-:W0:Y:S02]  /*d480*/  F2I.S64.F64.TRUNC R4, R4 ;  /* 0x0000000400047311 */ /* 0x000e24000030d900 */
[----:B0-----:R-:W-:-:S05]  /*d490*/  MOV R3, R4 ;  /* 0x0000000400037202 */ /* 0x001fca0000000f00 */
[----:B------:R-:W-:Y:S01]  /*d4a0*/  STG.E.U8 desc[UR36][R16.64], R3 ;  /* 0x0000000310007986 */ /* 0x000fe2000c101124 */
[----:B------:R-:W-:Y:S05]  /*d4b0*/  EXIT ;  /* 0x000000000000794d */ /* 0x000fea0003800000 */
.L_x_10226:
        /* <DEDUP_REMOVED lines=9> */
.L_x_10230:
[----:B------:R-:W0:Y:S02]  /*d550*/  F2I.F64.TRUNC R5, R4 ;  /* 0x0000000400057311 */ /* 0x000e24000030d100 */
[----:B0-----:R-:W-:Y:S01]  /*d560*/  STG.E desc[UR36][R16.64], R5 ;  /* 0x0000000510007986 */ /* 0x001fe2000c101924 */
[----:B------:R-:W-:Y:S05]  /*d570*/  EXIT ;  /* 0x000000000000794d */ /* 0x000fea0003800000 */
.L_x_10229:
[----:B------:R-:W0:Y:S02]  /*d580*/  F2I.F64.TRUNC R5, R4 ;  /* 0x0000000400057311 */ /* 0x000e24000030d100 */
[----:B0-----:R-:W-:Y:S01]  /*d590*/  STG.E.U16 desc[UR36][R16.64], R5 ;  /* 0x0000000510007986 */ /* 0x001fe2000c101524 */
[----:B------:R-:W-:Y:S05]  /*d5a0*/  EXIT ;  /* 0x000000000000794d */ /* 0x000fea0003800000 */
.L_x_10225:
        /* <DEDUP_REMOVED lines=13> */
.L_x_10232:
        /* <DEDUP_REMOVED lines=8> */
.L_x_10231:
        /* <DEDUP_REMOVED lines=14> */
.L_x_10234:
        /* <DEDUP_REMOVED lines=9> */
.L_x_10233:
[----:B------:R-:W-:Y:S01]  /*d870*/  STG.E.64 desc[UR36][R16.64], R4 ;  /* 0x0000000410007986 */ /* 0x000fe2000c101b24 */
[----:B------:R-:W-:Y:S05]  /*d880*/  EXIT ;  /* 0x000000000000794d */ /* 0x000fea0003800000 */
.L_x_10224:
        /* <DEDUP_REMOVED lines=12> */
.L_x_10237:
[----:B------:R-:W-:-:S05]  /*d950*/  CS2R R6, SRZ ;  /* 0x0000000000067805 */ /* 0x000fca000001ff00 */
[----:B------:R-:W-:Y:S01]  /*d960*/  STG.E.128 desc[UR36][R16.64], R4 ;  /* 0x0000000410007986 */ /* 0x000fe2000c101d24 */
[----:B------:R-:W-:Y:S05]  /*d970*/  EXIT ;  /* 0x000000000000794d */ /* 0x000fea0003800000 */
.L_x_10236:
        /* <DEDUP_REMOVED lines=25> */
.L_x_10241:
[----:B------:R-:W-:Y:S05]  /*db10*/  BSYNC B0 ;  /* 0x0000000000007941 */ /* 0x000fea0003800000 */
.L_x_10240:
[----:B------:R-:W-:-:S05]  /*db20*/  LOP3.LUT R3, R0, R3, RZ, 0xfc, !PT ;  /* 0x0000000300037212 */ /* 0x000fca00078efcff */
[----:B------:R-:W-:Y:S01]  /*db30*/  STG.E.U8 desc[UR36][R16.64], R3 ;  /* 0x0000000310007986 */ /* 0x000fe2000c101124 */
[----:B------:R-:W-:Y:S05]  /*db40*/  EXIT ;  /* 0x000000000000794d */ /* 0x000fea0003800000 */
.L_x_10239:
        /* <DEDUP_REMOVED lines=17> */
.L_x_10243:
[----:B------:R-:W-:Y:S01]  /*dc60*/  IMAD.MOV.U32 R0, RZ, RZ, 0x7f ;  /* 0x0000007fff007424 */ /* 0x000fe200078e00ff */
[----:B------:R-:W-:-:S04]  /*dc70*/  ISETP.GT.U32.AND P0, PT, R2, 0x7f800000, PT ;  /* 0x7f8000000200780c */ /* 0x000fc80003f04070 */
[----:B------:R-:W-:-:S09]  /*dc80*/  SEL R0, R0, 0x7c, P0 ;  /* 0x0000007c00007807 */ /* 0x000fd20000000000 */
.L_x_10244:
[----:B------:R-:W-:Y:S05]  /*dc90*/  BSYNC B0 ;  /* 0x0000000000007941 */ /* 0x000fea0003800000 */
.L_x_10242:
[----:B------:R-:W-:-:S04]  /*dca0*/  LOP3.LUT R2, R3, 0x80000000, RZ, 0xc0, !PT ;  /* 0x8000000003027812 */ /* 0x000fc800078ec0ff */
[----:B------:R-:W-:-:S04]  /*dcb0*/  SHF.R.U32.HI R3, RZ, 0x18, R2 ;  /* 0x00000018ff037819 */ /* 0x000fc80000011602 */
[----:B------:R-:W-:-:S05]  /*dcc0*/  LOP3.LUT R3, R0, R3, RZ, 0xfc, !PT ;  /* 0x0000000300037212 */ /* 0x000fca00078efcff */
[----:B------:R-:W-:Y:S01]  /*dcd0*/  STG.E.U8 desc[UR36][R16.64], R3 ;  /* 0x0000000310007986 */ /* 0x000fe2000c101124 */
[----:B------:R-:W-:Y:S05]  /*dce0*/  EXIT ;  /* 0x000000000000794d */ /* 0x000fea0003800000 */
.L_x_10238:
        /* <DEDUP_REMOVED lines=8> */
.L_x_10235:
        /* <DEDUP_REMOVED lines=11> */
.L_x_10247:
        /* <DEDUP_REMOVED lines=21> */
.L_x_10250:
[----:B------:R-:W-:-:S04]  /*df70*/  LOP3.LUT R2, R3, 0x80000000, RZ, 0xc0, !PT ;  /* 0x8000000003027812 */ /* 0x000fc800078ec0ff */
[----:B------:R-:W-:-:S04]  /*df80*/  SHF.R.U32.HI R3, RZ, 0x18, R2 ;  /* 0x00000018ff037819 */ /* 0x000fc80000011602 */
[----:B------:R-:W-:-:S04]  /*df90*/  LOP3.LUT R0, R0, R3, RZ, 0xfc, !PT ;  /* 0x0000000300007212 */ /* 0x000fc800078efcff */
[----:B------:R-:W-:-:S07]  /*dfa0*/  PRMT R8, R0, 0x7610, R8 ;  /* 0x0000761000087816 */ /* 0x000fce0000000008 */
.L_x_10249:
[----:B------:R-:W-:Y:S05]  /*dfb0*/  BSYNC B0 ;  /* 0x0000000000007941 */ /* 0x000fea0003800000 */
.L_x_10248:
[----:B------:R-:W-:Y:S01]  /*dfc0*/  STG.E.U8 desc[UR36][R16.64], R8 ;  /* 0x0000000810007986 */ /* 0x000fe2000c101124 */
[----:B------:R-:W-:Y:S05]  /*dfd0*/  EXIT ;  /* 0x000000000000794d */ /* 0x000fea0003800000 */
.L_x_10246:
        /* <DEDUP_REMOVED lines=21> */
.L_x_10253:
[----:B------:R-:W-:-:S04]  /*e130*/  LOP3.LUT R2, R3, 0x80000000, RZ, 0xc0, !PT ;  /* 0x8000000003027812 */ /* 0x000fc800078ec0ff */
[----:B------:R-:W-:-:S04]  /*e140*/  SHF.R.U32.HI R3, RZ, 0x18, R2 ;  /* 0x00000018ff037819 */ /* 0x000fc80000011602 */
[----:B------:R-:W-:-:S04]  /*e150*/  LOP3.LUT R0, R0, R3, RZ, 0xfc, !PT ;  /* 0x0000000300007212 */ /* 0x000fc800078efcff */
[----:B------:R-:W-:-:S07]  /*e160*/  PRMT R8, R0, 0x7610, R8 ;  /* 0x0000761000087816 */ /* 0x000fce0000000008 */
.L_x_10252:
[----:B------:R-:W-:Y:S05]  /*e170*/  BSYNC B0 ;  /* 0x0000000000007941 */ /* 0x000fea0003800000 */
.L_x_10251:
[----:B------:R-:W-:Y:S01]  /*e180*/  STG.E.U8 desc[UR36][R16.64], R8 ;  /* 0x0000000810007986 */ /* 0x000fe2000c101124 */
[----:B------:R-:W-:Y:S05]  /*e190*/  EXIT ;  /* 0x000000000000794d */ /* 0x000fea0003800000 */
.L_x_10245:
        /* <DEDUP_REMOVED lines=26> */
.L_x_10228:
        /* <DEDUP_REMOVED lines=16> */
.L_x_10256:
[----:B------:R-:W-:Y:S05]  /*e440*/  EXIT ;  /* 0x000000000000794d */ /* 0x000fea0003800000 */
.L_x_10255:
[----:B------:R-:W0:Y:S02]  /*e450*/  F2I.U64.F64.TRUNC R4, R4 ;  /* 0x0000000400047311 */ /* 0x000e24000030d800 */
[----:B0-----:R-:W-:Y:S01]  /*e460*/  STG.E.64 desc[UR36][R16.64], R4 ;  /* 0x0000000410007986 */ /* 0x001fe2000c101b24 */
[----:B------:R-:W-:Y:S05]  /*e470*/  EXIT ;  /* 0x000000000000794d */ /* 0x000fea0003800000 */
.L_x_10254:
[----:B------:R-:W0:Y:S02]  /*e480*/  F2I.U32.F64.TRUNC R5, R4 ;  /* 0x0000000400057311 */ /* 0x000e24000030d000 */
[----:B0-----:R-:W-:Y:S01]  /*e490*/  STG.E desc[UR36][R16.64], R5 ;  /* 0x0000000510007986 */ /* 0x001fe2000c101924 */
[----:B------:R-:W-:Y:S05]  /*e4a0*/  EXIT ;  /* 0x000000000000794d */ /* 0x000fea0003800000 */
.L_x_10257:
        /* <DEDUP_REMOVED lines=13> */
.L_x_13342:


//--------------------- .text._ZN2at6native27unrolled_elementwise_kernelIZZZNS0_17log10_kernel_cudaERNS_18TensorIteratorBaseEENKUlvE0_clEvENKUlvE_clEvEUldE_St5arrayIPcLm2EELi4E23TrivialOffsetCalculatorILi1EjESB_NS0_6memory12LoadWithCastILi1EEENSC_13StoreWithCastILi1EEEEEviT_T0_T2_T3_T4_T5_ --------------------------
	.section	.text._ZN2at6native27unrolled_elementwise_kernelIZZZNS0_17log10_kernel_cudaERNS_18TensorIteratorBaseEENKUlvE0_clEvENKUlvE_clEvEUldE_St5arrayIPcLm2EELi4E23TrivialOffsetCalculatorILi1EjESB_NS0_6memory12LoadWithCastILi1EEENSC_13StoreWithCastILi1EEEEEviT_T0_T2_T3_T4_T5_,"ax",@progbits
	.align	128
        .global         _ZN2at6native27unrolled_elementwise_kernelIZZZNS0_17log10_kernel_cudaERNS_18TensorIteratorBaseEENKUlvE0_clEvENKUlvE_clEvEUldE_St5arrayIPcLm2EELi4E23TrivialOffsetCalculatorILi1EjESB_NS0_6memory12LoadWithCastILi1EEENSC_13StoreWithCastILi1EEEEEviT_T0_T2_T3_T4_T5_
        .type           _ZN2at6native27unrolled_elementwise_kernelIZZZNS0_17log10_kernel_cudaERNS_18TensorIteratorBaseEENKUlvE0_clEvENKUlvE_clEvEUldE_St5arrayIPcLm2EELi4E23TrivialOffsetCalculatorILi1EjESB_NS0_6memory12LoadWithCastILi1EEENSC_13StoreWithCastILi1EEEEEviT_T0_T2_T3_T4_T5_,@function
        .size           _ZN2at6native27unrolled_elementwise_kernelIZZZNS0_17log10_kernel_cudaERNS_18TensorIteratorBaseEENKUlvE0_clEvENKUlvE_clEvEUldE_St5arrayIPcLm2EELi4E23TrivialOffsetCalculatorILi1EjESB_NS0_6memory12LoadWithCastILi1EEENSC_13StoreWithCastILi1EEEEEviT_T0_T2_T3_T4_T5_,(.L_x_13343 - _ZN2at6native27unrolled_elementwise_kernelIZZZNS0_17log10_kernel_cudaERNS_18TensorIteratorBaseEENKUlvE0_clEvENKUlvE_clEvEUldE_St5arrayIPcLm2EELi4E23TrivialOffsetCalculatorILi1EjESB_NS0_6memory12LoadWithCastILi1EEENSC_13StoreWithCastILi1EEEEEviT_T0_T2_T3_T4_T5_)
        .other          _ZN2at6native27unrolled_elementwise_kernelIZZZNS0_17log10_kernel_cudaERNS_18TensorIteratorBaseEENKUlvE0_clEvENKUlvE_clEvEUldE_St5arrayIPcLm2EELi4E23TrivialOffsetCalculatorILi1EjESB_NS0_6memory12LoadWithCastILi1EEENSC_13StoreWithCastILi1EEEEEviT_T0_T2_T3_T4_T5_,@"STO_CUDA_ENTRY STV_DEFAULT"
_ZN2at6native27unrolled_elementwise_kernelIZZZNS0_17log10_kernel_cudaERNS_18TensorIteratorBaseEENKUlvE0_clEvENKUlvE_clEvEUldE_St5arrayIPcLm2EELi4E23TrivialOffsetCalculatorILi1EjESB_NS0_6memory12LoadWithCastILi1EEENSC_13StoreWithCastILi1EEEEEviT_T0_T2_T3_T4_T5_:
.text._ZN2at6native27unrolled_elementwise_kernelIZZZNS0_17log10_kernel_cudaERNS_18TensorIteratorBaseEENKUlvE0_clEvENKUlvE_clEvEUldE_St5arrayIPcLm2EELi4E23TrivialOffsetCalculatorILi1EjESB_NS0_6memory12LoadWithCastILi1EEENSC_13StoreWithCastILi1EEEEEviT_T0_T2_T3_T4_T5_:
        /* <DEDUP_REMOVED lines=32> */
.L_x_10263:
[----:B------:R-:W2:Y:S02]  /*0200*/  LDG.E.U8 R4, desc[UR36][R4.64] ;  /* 0x0000002404047981 */ /* 0x000ea4000c1e1100 */
[----:B--2---:R0:W1:Y:S01]  /*0210*/  I2F.F64.U16 R26, R4 ;  /* 0x00000004001a7312 */ /* 0x0040620000101800 */
[----:B------:R-:W-:Y:S05]  /*0220*/  BRA `(.L_x_10265) ;  /* 0x0000000c00747947 */ /* 0x000fea0003800000 */
.L_x_10262:
        /* <DEDUP_REMOVED lines=9> */
.L_x_10267:
[----:B------:R-:W2:Y:S02]  /*02c0*/  LDG.E R4, desc[UR36][R4.64] ;  /* 0x0000002404047981 */ /* 0x000ea4000c1e1900 */
[----:B--2---:R1:W2:Y:S01]  /*02d0*/  I2F.F64 R26, R4 ;  /* 0x00000004001a7312 */ /* 0x0042a20000201c00 */
[----:B------:R-:W-:Y:S05]  /*02e0*/  BRA `(.L_x_10265) ;  /* 0x0000000c00447947 */ /* 0x000fea0003800000 */
.L_x_10266:
[----:B------:R-:W2:Y:S02]  /*02f0*/  LDG.E.U16 R4, desc[UR36][R4.64] ;  /* 0x0000002404047981 */ /* 0x000ea4000c1e1500 */
[----:B--2---:R3:W4:Y:S01]  /*0300*/  I2F.F64.S16 R26, R4 ;  /* 0x00000004001a7312 */ /* 0x0047220000101c00 */
[----:B------:R-:W-:Y:S05]  /*0310*/  BRA `(.L_x_10265) ;  /* 0x0000000c00387947 */ /* 0x000fea0003800000 */
.L_x_10261:
        /* <DEDUP_REMOVED lines=10> */
.L_x_10269:
[----:B------:R-:W2:Y:S02]  /*03c0*/  LDG.E.U16 R0, desc[UR36][R4.64] ;  /* 0x0000002404007981 */ /* 0x000ea4000c1e1500 */
[----:B--2---:R-:W-:-:S05]  /*03d0*/  HADD2.F32 R0, -RZ, R0.H0_H0 ;  /* 0x20000000ff007230 */ /* 0x004fca0000004100 */
[----:B------:R-:W-:-:S04]  /*03e0*/  FMUL.FTZ R0, R0, 1 ;  /* 0x3f80000000007820 */ /* 0x000fc80000410000 */
[----:B------:R0:W1:Y:S01]  /*03f0*/  F2F.F64.F32 R26, R0 ;  /* 0x00000000001a7310 */ /* 0x0000620000201800 */
[----:B------:R-:W-:Y:S05]  /*0400*/  BRA `(.L_x_10265) ;  /* 0x0000000800fc7947 */ /* 0x000fea0003800000 */
.L_x_10268:
        /* <DEDUP_REMOVED lines=10> */
.L_x_10271:
[----:B------:R-:W2:Y:S02]  /*04b0*/  LDG.E.U16 R4, desc[UR36][R4.64] ;  /* 0x0000002404047981 */ /* 0x000ea4000c1e1500 */
[----:B--2---:R-:W-:-:S05]  /*04c0*/  HADD2.F32 R0, -RZ, R4.H0_H0 ;  /* 0x20000004ff007230 */ /* 0x004fca0000004100 */
[----:B------:R-:W-:-:S04]  /*04d0*/  FMUL.FTZ R0, R0, 1 ;  /* 0x3f80000000007820 */ /* 0x000fc80000410000 */
[----:B------:R0:W1:Y:S01]  /*04e0*/  F2F.F64.F32 R26, R0 ;  /* 0x00000000001a7310 */ /* 0x0000620000201800 */
[----:B------:R-:W-:Y:S05]  /*04f0*/  BRA `(.L_x_10265) ;  /* 0x0000000800c07947 */ /* 0x000fea0003800000 */
.L_x_10270:
[----:B------:R0:W5:Y:S01]  /*0500*/  LDG.E.64 R26, desc[UR36][R4.64] ;  /* 0x00000024041a7981 */ /* 0x000162000c1e1b00 */
[----:B------:R-:W-:Y:S05]  /*0510*/  BRA `(.L_x_10265) ;  /* 0x0000000800b87947 */ /* 0x000fea0003800000 */
.L_x_10260:
        /* <DEDUP_REMOVED lines=13> */
.L_x_10274:
[----:B------:R0:W5:Y:S01]  /*05f0*/  LDG.E.64 R26, desc[UR36][R4.64] ;  /* 0x00000024041a7981 */ /* 0x000162000c1e1b00 */
[----:B------:R-:W-:Y:S05]  /*0600*/  BRA `(.L_x_10265) ;  /* 0x00000008007c7947 */ /* 0x000fea0003800000 */
.L_x_10273:
        /* <DEDUP_REMOVED lines=28> */
.L_x_10276:
        /* <DEDUP_REMOVED lines=16> */
.L_x_10275:
[----:B------:R-:W2:Y:S02]  /*08d0*/  LDG.E.U16 R0, desc[UR36][R4.64] ;  /* 0x0000002404007981 */ /* 0x000ea4000c1e1500 */
[----:B--2---:R-:W-:-:S04]  /*08e0*/  IMAD.U32 R0, R0, 0x10000, RZ ;  /* 0x0001000000007824 */ /* 0x004fc800078e00ff */
[----:B------:R-:W-:-:S04]  /*08f0*/  FMUL.FTZ R0, R0, 1 ;  /* 0x3f80000000007820 */ /* 0x000fc80000410000 */
[----:B------:R0:W1:Y:S01]  /*0900*/  F2F.F64.F32 R26, R0 ;  /* 0x00000000001a7310 */ /* 0x0000620000201800 */
[----:B------:R-:W-:Y:S05]  /*0910*/  BRA `(.L_x_10265) ;  /* 0x0000000400b87947 */ /* 0x000fea0003800000 */
.L_x_10272:
        /* <DEDUP_REMOVED lines=11> */
.L_x_10279:
        /* <DEDUP_REMOVED lines=21> */
.L_x_10283:
[----:B------:R-:W-:Y:S05]  /*0b20*/  BSYNC B1 ;  /* 0x0000000000017941 */ /* 0x000fea0003800000 */
.L_x_10282:
[----:B------:R-:W-:Y:S01]  /*0b30*/  LEA R5, R0, 0x3b800000, 0x17 ;  /* 0x3b80000000057811 */ /* 0x000fe200078eb8ff */
[----:B------:R-:W-:-:S05]  /*0b40*/  IMAD.SHL.U32 R0, R3, 0x100000, RZ ;  /* 0x0010000003007824 */ /* 0x000fca00078e00ff */
[----:B------:R-:W-:-:S07]  /*0b50*/  LOP3.LUT R0, R5, R0, R6, 0xfe, !PT ;  /* 0x0000000005007212 */ /* 0x000fce00078efe06 */
.L_x_10281:
[----:B------:R-:W-:Y:S05]  /*0b60*/  BSYNC B0 ;  /* 0x0000000000007941 */ /* 0x000fea0003800000 */
.L_x_10280:
[----:B------:R-:W-:-:S04]  /*0b70*/  FMUL.FTZ R0, R0, 1 ;  /* 0x3f80000000007820 */ /* 0x000fc80000410000 */
[----:B------:R0:W1:Y:S01]  /*0b80*/  F2F.F64.F32 R26, R0 ;  /* 0x00000000001a7310 */ /* 0x0000620000201800 */
[----:B------:R-:W-:Y:S05]  /*0b90*/  BRA `(.L_x_10265) ;  /* 0x0000000400187947 */ /* 0x000fea0003800000 */
.L_x_10278:
        /* <DEDUP_REMOVED lines=21> */
.L_x_10287:
[----:B------:R-:W-:Y:S05]  /*0cf0*/  BSYNC B1 ;  /* 0x0000000000017941 */ /* 0x000fea0003800000 */
.L_x_10286:
[----:B------:R-:W-:Y:S01]  /*0d00*/  LEA R5, R0, 0x37800000, 0x17 ;  /* 0x3780000000057811 */ /* 0x000fe200078eb8ff */
[----:B------:R-:W-:-:S05]  /*0d10*/  IMAD.SHL.U32 R0, R3, 0x200000, RZ ;  /* 0x0020000003007824 */ /* 0x000fca00078e00ff */
[----:B------:R-:W-:-:S07]  /*0d20*/  LOP3.LUT R0, R5, R0, R6, 0xfe, !PT ;  /* 0x0000000005007212 */ /* 0x000fce00078efe06 */
.L_x_10285:
[----:B------:R-:W-:Y:S05]  /*0d30*/  BSYNC B0 ;  /* 0x0000000000007941 */ /* 0x000fea0003800000 */
.L_x_10284:
[----:B------:R-:W-:-:S04]  /*0d40*/  FMUL.FTZ R0, R0, 1 ;  /* 0x3f80000000007820 */ /* 0x000fc80000410000 */
[----:B------:R0:W1:Y:S01]  /*0d50*/  F2F.F64.F32 R26, R0 ;  /* 0x00000000001a7310 */ /* 0x0000620000201800 */
[----:B------:R-:W-:Y:S05]  /*0d60*/  BRA `(.L_x_10265) ;  /* 0x0000000000a47947 */ /* 0x000fea0003800000 */
.L_x_10277:
        /* <DEDUP_REMOVED lines=14> */
.L_x_10291:
[----:B------:R-:W-:Y:S05]  /*0e50*/  BSYNC B0 ;  /* 0x0000000000007941 */ /* 0x000fea0003800000 */
.L_x_10290:
[----:B------:R-:W-:-:S04]  /*0e60*/  FMUL.FTZ R0, R0, 1 ;  /* 0x3f80000000007820 */ /* 0x000fc80000410000 */
[----:B------:R0:W1:Y:S01]  /*0e70*/  F2F.F64.F32 R26, R0 ;  /* 0x00000000001a7310 */ /* 0x0000620000201800 */
[----:B------:R-:W-:Y:S05]  /*0e80*/  BRA `(.L_x_10265) ;  /* 0x00000000005c7947 */ /* 0x000fea0003800000 */
.L_x_10264:
        /* <DEDUP_REMOVED lines=16> */
.L_x_10292:
[----:B------:R-:W-:Y:S01]  /*0f90*/  CS2R R26, SRZ ;  /* 0x00000000001a7805 */ /* 0x000fe2000001ff00 */
[----:B------:R-:W-:Y:S06]  /*0fa0*/  BRA `(.L_x_10265) ;  /* 0x0000000000147947 */ /* 0x000fec0003800000 */
.L_x_10289:
[----:B------:R-:W2:Y:S02]  /*0fb0*/  LDG.E.64 R26, desc[UR36][R4.64] ;  /* 0x00000024041a7981 */ /* 0x000ea4000c1e1b00 */
[----:B--2---:R-:W0:Y:S01]  /*0fc0*/  I2F.F64.U64 R26, R26 ;  /* 0x0000001a001a7312 */ /* 0x004e220000301800 */
[----:B------:R-:W-:Y:S05]  /*0fd0*/  BRA `(.L_x_10265) ;  /* 0x0000000000087947 */ /* 0x000fea0003800000 */
.L_x_10288:
[----:B------:R-:W2:Y:S02]  /*0fe0*/  LDG.E R4, desc[UR36][R4.64] ;  /* 0x0000002404047981 */ /* 0x000ea4000c1e1900 */
[----:B--2---:R0:W1:Y:S02]  /*0ff0*/  I2F.F64.U32 R26, R4 ;  /* 0x00000004001a7312 */ /* 0x0040640000201800 */
.L_x_10265:
[----:B------:R-:W3:Y:S02]  /*1000*/  S2R R22, SR_TID.X ;  /* 0x0000000000167919 */ /* 0x000ee40000002100 */
[----:B---3--:R-:W-:-:S07]  /*1010*/  VIADD R22, R22, 0x80 ;  /* 0x0000008016167836 */ /* 0x008fce0000000000 */
.L_x_10259:
[----:B------:R-:W-:Y:S05]  /*1020*/  BSYNC B6 ;  /* 0x0000000000067941 */ /* 0x000fea0003800000 */
.L_x_10258:
        /* <DEDUP_REMOVED lines=24> */
.L_x_10298:
[----:B------:R-:W3:Y:S02]  /*11b0*/  LDG.E.U8 R4, desc[UR36][R4.64] ;  /* 0x0000002404047981 */ /* 0x000ee4000c1e1100 */
[----:B---3--:R0:W1:Y:S01]  /*11c0*/  I2F.F64.U16 R28, R4 ;  /* 0x00000004001c7312 */ /* 0x0080620000101800 */
[----:B------:R-:W-:Y:S05]  /*11d0*/  BRA `(.L_x_10300) ;  /* 0x0000000c00707947 */ /* 0x000fea0003800000 */
.L_x_10297:
        /* <DEDUP_REMOVED lines=9> */
.L_x_10302:
[----:B------:R-:W3:Y:S02]  /*1270*/  LDG.E R4, desc[UR36][R4.64] ;  /* 0x0000002404047981 */ /* 0x000ee4000c1e1900 */
[----:B---3--:R0:W1:Y:S01]  /*1280*/  I2F.F64 R28, R4 ;  /* 0x00000004001c7312 */ /* 0x0080620000201c00 */
[----:B------:R-:W-:Y:S05]  /*1290*/  BRA `(.L_x_10300) ;  /* 0x0000000c00407947 */ /* 0x000fea0003800000 */
.L_x_10301:
[----:B------:R-:W3:Y:S02]  /*12a0*/  LDG.E.U16 R4, desc[UR36][R4.64] ;  /* 0x0000002404047981 */ /* 0x000ee4000c1e1500 */
[----:B---3--:R0:W1:Y:S01]  /*12b0*/  I2F.F64.S16 R28, R4 ;  /* 0x00000004001c7312 */ /* 0x0080620000101c00 */
[----:B------:R-:W-:Y:S05]  /*12c0*/  BRA `(.L_x_10300) ;  /* 0x0000000c00347947 */ /* 0x000fea0003800000 */
.L_x_10296:
        /* <DEDUP_REMOVED lines=10> */
.L_x_10304:
[----:B------:R-:W3:Y:S02]  /*1370*/  LDG.E.U16 R0, desc[UR36][R4.64] ;  /* 0x0000002404007981 */ /* 0x000ee4000c1e1500 */
[----:B---3--:R-:W-:-:S05]  /*1380*/  HADD2.F32 R0, -RZ, R0.H0_H0 ;  /* 0x20000000ff007230 */ /* 0x008fca0000004100 */
[----:B------:R-:W-:-:S04]  /*1390*/  FMUL.FTZ R0, R0, 1 ;  /* 0x3f80000000007820 */ /* 0x000fc80000410000 */
[----:B------:R0:W1:Y:S01]  /*13a0*/  F2F.F64.F32 R28, R0 ;  /* 0x00000000001c7310 */ /* 0x0000620000201800 */
[----:B------:R-:W-:Y:S05]  /*13b0*/  BRA `(.L_x_10300) ;  /* 0x0000000800f87947 */ /* 0x000fea0003800000 */
.L_x_10303:
        /* <DEDUP_REMOVED lines=10> */
.L_x_10306:
[----:B------:R-:W3:Y:S02]  /*1460*/  LDG.E.U16 R4, desc[UR36][R4.64] ;  /* 0x0000002404047981 */ /* 0x000ee4000c1e1500 */
[----:B---3--:R-:W-:-:S05]  /*1470*/  HADD2.F32 R0, -RZ, R4.H0_H0 ;  /* 0x20000004ff007230 */ /* 0x008fca0000004100 */
[----:B------:R-:W-:-:S04]  /*1480*/  FMUL.FTZ R0, R0, 1 ;  /* 0x3f80000000007820 */ /* 0x000fc80000410000 */
[----:B------:R0:W1:Y:S01]  /*1490*/  F2F.F64.F32 R28, R0 ;  /* 0x00000000001c7310 */ /* 0x0000620000201800 */
[----:B------:R-:W-:Y:S05]  /*14a0*/  BRA `(.L_x_10300) ;  /* 0x0000000800bc7947 */ /* 0x000fea0003800000 */
.L_x_10305:
[----:B------:R0:W5:Y:S01]  /*14b0*/  LDG.E.64 R28, desc[UR36][R4.64] ;  /* 0x00000024041c7981 */ /* 0x000162000c1e1b00 */
[----:B------:R-:W-:Y:S05]  /*14c0*/  BRA `(.L_x_10300) ;  /* 0x0000000800b47947 */ /* 0x000fea0003800000 */
.L_x_10295:
        /* <DEDUP_REMOVED lines=13> */
.L_x_10309:
[----:B------:R0:W5:Y:S01]  /*15a0*/  LDG.E.64 R28, desc[UR36][R4.64] ;  /* 0x00000024041c7981 */ /* 0x000162000c1e1b00 */
[----:B------:R-:W-:Y:S05]  /*15b0*/  BRA `(.L_x_10300) ;  /* 0x0000000800787947 */ /* 0x000fea0003800000 */
.L_x_10308:
        /* <DEDUP_REMOVED lines=28> */
.L_x_10311:
        /* <DEDUP_REMOVED lines=15> */
.L_x_10310:
[----:B------:R-:W3:Y:S02]  /*1870*/  LDG.E.U16 R0, desc[UR36][R4.64] ;  /* 0x0000002404007981 */ /* 0x000ee4000c1e1500 */
[----:B---3--:R-:W-:-:S04]  /*1880*/  IMAD.U32 R0, R0, 0x10000, RZ ;  /* 0x0001000000007824 */ /* 0x008fc800078e00ff */
[----:B------:R-:W-:-:S04]  /*1890*/  FMUL.FTZ R0, R0, 1 ;  /* 0x3f80000000007820 */ /* 0x000fc80000410000 */
[----:B------:R0:W1:Y:S01]  /*18a0*/  F2F.F64.F32 R28, R0 ;  /* 0x00000000001c7310 */ /* 0x0000620000201800 */
[----:B------:R-:W-:Y:S05]  /*18b0*/  BRA `(.L_x_10300) ;  /* 0x0000000400b87947 */ /* 0x000fea0003800000 */
.L_x_10307:
        /* <DEDUP_REMOVED lines=11> */
.L_x_10314:
        /* <DEDUP_REMOVED lines=21> */
.L_x_10318:
[----:B------:R-:W-:Y:S05]  /*1ac0*/  BSYNC B1 ;  /* 0x0000000000017941 */ /* 0x000fea0003800000 */
.L_x_10317:
[----:B------:R-:W-:Y:S01]  /*1ad0*/  LEA R5, R0, 0x3b800000, 0x17 ;  /* 0x3b80000000057811 */ /* 0x000fe200078eb8ff */
[----:B------:R-:W-:-:S05]  /*1ae0*/  IMAD.SHL.U32 R0, R3, 0x100000, RZ ;  /* 0x0010000003007824 */ /* 0x000fca00078e00ff */
[----:B------:R-:W-:-:S07]  /*1af0*/  LOP3.LUT R0, R5, R0, R6, 0xfe, !PT ;  /* 0x0000000005007212 */ /* 0x000fce00078efe06 */
.L_x_10316:
[----:B------:R-:W-:Y:S05]  /*1b00*/  BSYNC B0 ;  /* 0x0000000000007941 */ /* 0x000fea0003800000 */
.L_x_10315:
[----:B------:R-:W-:-:S04]  /*1b10*/  FMUL.FTZ R0, R0, 1 ;  /* 0x3f80000000007820 */ /* 0x000fc80000410000 */
[----:B------:R0:W1:Y:S01]  /*1b20*/  F2F.F64.F32 R28, R0 ;  /* 0x00000000001c7310 */ /* 0x0000620000201800 */
[----:B------:R-:W-:Y:S05]  /*1b30*/  BRA `(.L_x_10300) ;  /* 0x0000000400187947 */ /* 0x000fea0003800000 */
.L_x_10313:
        /* <DEDUP_REMOVED lines=21> */
.L_x_10322:
[----:B------:R-:W-:Y:S05]  /*1c90*/  BSYNC B1 ;  /* 0x0000000000017941 */ /* 0x000fea0003800000 */
.L_x_10321:
[----:B------:R-:W-:Y:S01]  /*1ca0*/  LEA R5, R0, 0x37800000, 0x17 ;  /* 0x3780000000057811 */ /* 0x000fe200078eb8ff */
[----:B------:R-:W-:-:S05]  /*1cb0*/  IMAD.SHL.U32 R0, R3, 0x200000, RZ ;  /* 0x0020000003007824 */ /* 0x000fca00078e00ff */
[----:B------:R-:W-:-:S07]  /*1cc0*/  LOP3.LUT R0, R5, R0, R6, 0xfe, !PT ;  /* 0x0000000005007212 */ /* 0x000fce00078efe06 */
.L_x_10320:
[----:B------:R-:W-:Y:S05]  /*1cd0*/  BSYNC B0 ;  /* 0x0000000000007941 */ /* 0x000fea0003800000 */
.L_x_10319:
[----:B------:R-:W-:-:S04]  /*1ce0*/  FMUL.FTZ R0, R0, 1 ;  /* 0x3f80000000007820 */ /* 0x000fc80000410000 */
[----:B------:R0:W1:Y:S01]  /*1cf0*/  F2F.F64.F32 R28, R0 ;  /* 0x00000000001c7310 */ /* 0x0000620000201800 */
[----:B------:R-:W-:Y:S05]  /*1d00*/  BRA `(.L_x_10300) ;  /* 0x0000000000a47947 */ /* 0x000fea0003800000 */
.L_x_10312:
        /* <DEDUP_REMOVED lines=14> */
.L_x_10326:
[----:B------:R-:W-:Y:S05]  /*1df0*/  BSYNC B0 ;  /* 0x0000000000007941 */ /* 0x000fea0003800000 */
.L_x_10325:
[----:B------:R-:W-:-:S04]  /*1e00*/  FMUL.FTZ R0, R0, 1 ;  /* 0x3f80000000007820 */ /* 0x000fc80000410000 */
[----:B------:R0:W1:Y:S01]  /*1e10*/  F2F.F64.F32 R28, R0 ;  /* 0x00000000001c7310 */ /* 0x0000620000201800 */
[----:B------:R-:W-:Y:S05]  /*1e20*/  BRA `(.L_x_10300) ;  /* 0x00000000005c7947 */ /* 0x000fea0003800000 */
.L_x_10299:
        /* <DEDUP_REMOVED lines=16> */
.L_x_10327:
[----:B------:R-:W-:Y:S01]  /*1f30*/  CS2R R28, SRZ ;  /* 0x00000000001c7805 */ /* 0x000fe2000001ff00 */
[----:B------:R-:W-:Y:S06]  /*1f40*/  BRA `(.L_x_10300) ;  /* 0x0000000000147947 */ /* 0x000fec0003800000 */
.L_x_10324:
[----:B------:R-:W3:Y:S02]  /*1f50*/  LDG.E.64 R28, desc[UR36][R4.64] ;  /* 0x00000024041c7981 */ /* 0x000ee4000c1e1b00 */
[----:B---3--:R-:W0:Y:S01]  /*1f60*/  I2F.F64.U64 R28, R28 ;  /* 0x0000001c001c7312 */ /* 0x008e220000301800 */
[----:B------:R-:W-:Y:S05]  /*1f70*/  BRA `(.L_x_10300) ;  /* 0x0000000000087947 */ /* 0x000fea0003800000 */
.L_x_10323:
[----:B------:R-:W3:Y:S02]  /*1f80*/  LDG.E R4, desc[UR36][R4.64] ;  /* 0x0000002404047981 */ /* 0x000ee4000c1e1900 */
[----:B---3--:R0:W1:Y:S02]  /*1f90*/  I2F.F64.U32 R28, R4 ;  /* 0x00000004001c7312 */ /* 0x0080640000201800 */
.L_x_10300:
[----:B------:R-:W-:-:S07]  /*1fa0*/  VIADD R22, R22, 0x80 ;  /* 0x0000008016167836 */ /* 0x000fce0000000000 */
.L_x_10294:
[----:B------:R-:W-:Y:S05]  /*1fb0*/  BSYNC B6 ;  /* 0x0000000000067941 */ /* 0x000fea0003800000 */
.L_x_10293:
        /* <DEDUP_REMOVED lines=26> */
.L_x_10333:
[----:B------:R-:W3:Y:S02]  /*2160*/  LDG.E.U8 R4, desc[UR36][R4.64] ;  /* 0x0000002404047981 */ /* 0x000ee4000c1e1100 */
[----:B---3--:R0:W1:Y:S01]  /*2170*/  I2F.F64.U16 R24, R4 ;  /* 0x0000000400187312 */ /* 0x0080620000101800 */
[----:B------:R-:W-:Y:S05]  /*2180*/  BRA `(.L_x_10335) ;  /* 0x0000000c00707947 */ /* 0x000fea0003800000 */
.L_x_10332:
        /* <DEDUP_REMOVED lines=9> */
.L_x_10337:
[----:B------:R-:W3:Y:S02]  /*2220*/  LDG.E R4, desc[UR36][R4.64] ;  /* 0x0000002404047981 */ /* 0x000ee4000c1e1900 */
[----:B---3--:R0:W1:Y:S01]  /*2230*/  I2F.F64 R24, R4 ;  /* 0x0000000400187312 */ /* 0x0080620000201c00 */
[----:B------:R-:W-:Y:S05]  /*2240*/  BRA `(.L_x_10335) ;  /* 0x0000000c00407947 */ /* 0x000fea0003800000 */
.L_x_10336:
[----:B------:R-:W3:Y:S02]  /*2250*/  LDG.E.U16 R4, desc[UR36][R4.64] ;  /* 0x0000002404047981 */ /* 0x000ee4000c1e1500 */
[----:B---3--:R0:W1:Y:S01]  /*2260*/  I2F.F64.S16 R24, R4 ;  /* 0x0000000400187312 */ /* 0x0080620000101c00 */
[----:B------:R-:W-:Y:S05]  /*2270*/  BRA `(.L_x_10335) ;  /* 0x0000000c00347947 */ /* 0x000fea0003800000 */
.L_x_10331:
        /* <DEDUP_REMOVED lines=10> */
.L_x_10339:
[----:B------:R-:W3:Y:S02]  /*2320*/  LDG.E.U16 R0, desc[UR36][R4.64] ;  /* 0x0000002404007981 */ /* 0x000ee4000c1e1500 */
[----:B---3--:R-:W-:-:S05]  /*2330*/  HADD2.F32 R0, -RZ, R0.H0_H0 ;  /* 0x20000000ff007230 */ /* 0x008fca0000004100 */
[----:B------:R-:W-:-:S04]  /*2340*/  FMUL.FTZ R0, R0, 1 ;  /* 0x3f80000000007820 */ /* 0x000fc80000410000 */
[----:B------:R0:W1:Y:S01]  /*2350*/  F2F.F64.F32 R24, R0 ;  /* 0x0000000000187310 */ /* 0x0000620000201800 */
[----:B------:R-:W-:Y:S05]  /*2360*/  BRA `(.L_x_10335) ;  /* 0x0000000800f87947 */ /* 0x000fea0003800000 */
.L_x_10338:
        /* <DEDUP_REMOVED lines=10> */
.L_x_10341:
[----:B------:R-:W3:Y:S02]  /*2410*/  LDG.E.U16 R4, desc[UR36][R4.64] ;  /* 0x0000002404047981 */ /* 0x000ee4000c1e1500 */
[----:B---3--:R-:W-:-:S05]  /*2420*/  HADD2.F32 R0, -RZ, R4.H0_H0 ;  /* 0x20000004ff007230 */ /* 0x008fca0000004100 */
[----:B------:R-:W-:-:S04]  /*2430*/  FMUL.FTZ R0, R0, 1 ;  /* 0x3f80000000007820 */ /* 0x000fc80000410000 */
[----:B------:R0:W1:Y:S01]  /*2440*/  F2F.F64.F32 R24, R0 ;  /* 0x0000000000187310 */ /* 0x0000620000201800 */
[----:B------:R-:W-:Y:S05]  /*2450*/  BRA `(.L_x_10335) ;  /* 0x0000000800bc7947 */ /* 0x000fea0003800000 */
.L_x_10340:
[----:B------:R0:W5:Y:S01]  /*2460*/  LDG.E.64 R24, desc[UR36][R4.64] ;  /* 0x0000002404187981 */ /* 0x000162000c1e1b00 */
[----:B------:R-:W-:Y:S05]  /*2470*/  BRA `(.L_x_10335) ;  /* 0x0000000800b47947 */ /* 0x000fea0003800000 */
.L_x_10330:
        /* <DEDUP_REMOVED lines=13> */
.L_x_10344:
[----:B------:R0:W5:Y:S01]  /*2550*/  LDG.E.64 R24, desc[UR36][R4.64] ;  /* 0x0000002404187981 */ /* 0x000162000c1e1b00 */
[----:B------:R-:W-:Y:S05]  /*2560*/  BRA `(.L_x_10335) ;  /* 0x0000000800787947 */ /* 0x000fea0003800000 */
.L_x_10343:
        /* <DEDUP_REMOVED lines=28> */
.L_x_10346:
        /* <DEDUP_REMOVED lines=15> */
.L_x_10345:
[----:B------:R-:W3:Y:S02]  /*2820*/  LDG.E.U16 R0, desc[UR36][R4.64] ;  /* 0x0000002404007981 */ /* 0x000ee4000c1e1500 */
[----:B---3--:R-:W-:-:S04]  /*2830*/  IMAD.U32 R0, R0, 0x10000, RZ ;  /* 0x0001000000007824 */ /* 0x008fc800078e00ff */
[----:B------:R-:W-:-:S04]  /*2840*/  FMUL.FTZ R0, R0, 1 ;  /* 0x3f80000000007820 */ /* 0x000fc80000410000 */
[----:B------:R0:W1:Y:S01]  /*2850*/  F2F.F64.F32 R24, R0 ;  /* 0x0000000000187310 */ /* 0x0000620000201800 */
[----:B------:R-:W-:Y:S05]  /*2860*/  BRA `(.L_x_10335) ;  /* 0x0000000400b87947 */ /* 0x000fea0003800000 */
.L_x_10342:
        /* <DEDUP_REMOVED lines=11> */
.L_x_10349:
        /* <DEDUP_REMOVED lines=21> */
.L_x_10353:
[----:B------:R-:W-:Y:S05]  /*2a70*/  BSYNC B1 ;  /* 0x0000000000017941 */ /* 0x000fea0003800000 */
.L_x_10352:
[----:B------:R-:W-:Y:S01]  /*2a80*/  LEA R5, R0, 0x3b800000, 0x17 ;  /* 0x3b80000000057811 */ /* 0x000fe200078eb8ff */
[----:B------:R-:W-:-:S05]  /*2a90*/  IMAD.SHL.U32 R0, R3, 0x100000, RZ ;  /* 0x0010000003007824 */ /* 0x000fca00078e00ff */
[----:B------:R-:W-:-:S07]  /*2aa0*/  LOP3.LUT R0, R5, R0, R6, 0xfe, !PT ;  /* 0x0000000005007212 */ /* 0x000fce00078efe06 */
.L_x_10351:
[----:B------:R-:W-:Y:S05]  /*2ab0*/  BSYNC B0 ;  /* 0x0000000000007941 */ /* 0x000fea0003800000 */
.L_x_10350:
[----:B------:R-:W-:-:S04]  /*2ac0*/  FMUL.FTZ R0, R0, 1 ;  /* 0x3f80000000007820 */ /* 0x000fc80000410000 */
[----:B------:R3:W0:Y:S01]  /*2ad0*/  F2F.F64.F32 R24, R0 ;  /* 0x0000000000187310 */ /* 0x0006220000201800 */
[----:B------:R-:W-:Y:S05]  /*2ae0*/  BRA `(.L_x_10335) ;  /* 0x0000000400187947 */ /* 0x000fea0003800000 */
.L_x_10348:
        /* <DEDUP_REMOVED lines=21> */
.L_x_10357:
[----:B------:R-:W-:Y:S05]  /*2c40*/  BSYNC B1 ;  /* 0x0000000000017941 */ /* 0x000fea0003800000 */
.L_x_10356:
[----:B------:R-:W-:Y:S01]  /*2c50*/  LEA R5, R0, 0x37800000, 0x17 ;  /* 0x3780000000057811 */ /* 0x000fe200078eb8ff */
[----:B------:R-:W-:-:S05]  /*2c60*/  IMAD.SHL.U32 R0, R3, 0x200000, RZ ;  /* 0x0020000003007824 */ /* 0x000fca00078e00ff */
[----:B------:R-:W-:-:S07]  /*2c70*/  LOP3.LUT R0, R5, R0, R6, 0xfe, !PT ;  /* 0x0000000005007212 */ /* 0x000fce00078efe06 */
.L_x_10355:
[----:B------:R-:W-:Y:S05]  /*2c80*/  BSYNC B0 ;  /* 0x0000000000007941 */ /* 0x000fea0003800000 */
.L_x_10354:
[----:B------:R-:W-:-:S04]  /*2c90*/  FMUL.FTZ R0, R0, 1 ;  /* 0x3f80000000007820 */ /* 0x000fc80000410000 */
[----:B------:R0:W1:Y:S01]  /*2ca0*/  F2F.F64.F32 R24, R0 ;  /* 0x0000000000187310 */ /* 0x0000620000201800 */
[----:B------:R-:W-:Y:S05]  /*2cb0*/  BRA `(.L_x_10335) ;  /* 0x0000000000a47947 */ /* 0x000fea0003800000 */
.L_x_10347:
        /* <DEDUP_REMOVED lines=14> */
.L_x_10361:
[----:B------:R-:W-:Y:S05]  /*2da0*/  BSYNC B0 ;  /* 0x0000000000007941 */ /* 0x000fea0003800000 */
.L_x_10360:
[----:B------:R-:W-:-:S04]  /*2db0*/  FMUL.FTZ R0, R0, 1 ;  /* 0x3f80000000007820 */ /* 0x000fc80000410000 */
[----:B------:R0:W1:Y:S01]  /*2dc0*/  F2F.F64.F32 R24, R0 ;  /* 0x0000000000187310 */ /* 0x0000620000201800 */
[----:B------:R-:W-:Y:S05]  /*2dd0*/  BRA `(.L_x_10335) ;  /* 0x00000000005c7947 */ /* 0x000fea0003800000 */
.L_x_10334:
        /* <DEDUP_REMOVED lines=16> */
.L_x_10362:
[----:B------:R-:W-:Y:S01]  /*2ee0*/  CS2R R24, SRZ ;  /* 0x0000000000187805 */ /* 0x000fe2000001ff00 */
[----:B------:R-:W-:Y:S06]  /*2ef0*/  BRA `(.L_x_10335) ;  /* 0x0000000000147947 */ /* 0x000fec0003800000 */
.L_x_10359:
[----:B------:R-:W3:Y:S02]  /*2f00*/  LDG.E.64 R24, desc[UR36][R4.64] ;  /* 0x0000002404187981 */ /* 0x000ee4000c1e1b00 */
[----:B---3--:R-:W0:Y:S01]  /*2f10*/  I2F.F64.U64 R24, R24 ;  /* 0x0000001800187312 */ /* 0x008e220000301800 */
[----:B------:R-:W-:Y:S05]  /*2f20*/  BRA `(.L_x_10335) ;  /* 0x0000000000087947 */ /* 0x000fea0003800000 */
.L_x_10358:
[----:B------:R-:W3:Y:S02]  /*2f30*/  LDG.E R4, desc[UR36][R4.64] ;  /* 0x0000002404047981 */ /* 0x000ee4000c1e1900 */
[----:B---3--:R0:W1:Y:S02]  /*2f40*/  I2F.F64.U32 R24, R4 ;  /* 0x0000000400187312 */ /* 0x0080640000201800 */
.L_x_10335:
[----:B------:R-:W-:-:S07]  /*2f50*/  VIADD R22, R22, 0x80 ;  /* 0x0000008016167836 */ /* 0x000fce0000000000 */
.L_x_10329:
[----:B------:R-:W-:Y:S05]  /*2f60*/  BSYNC B6 ;  /* 0x0000000000067941 */ /* 0x000fea0003800000 */
.L_x_10328:
        /* <DEDUP_REMOVED lines=23> */
.L_x_10368:
[----:B------:R-:W3:Y:S02]  /*30e0*/  LDG.E.U8 R4, desc[UR36][R4.64] ;  /* 0x0000002404047981 */ /* 0x000ee4000c1e1100 */
[----:B---3--:R0:W1:Y:S01]  /*30f0*/  I2F.F64.U16 R16, R4 ;  /* 0x0000000400107312 */ /* 0x0080620000101800 */
[----:B------:R-:W-:Y:S05]  /*3100*/  BRA `(.L_x_10364) ;  /* 0x0000000c006c7947 */ /* 0x000fea0003800000 */
.L_x_10367:
        /* <DEDUP_REMOVED lines=9> */
.L_x_10371:
[----:B------:R-:W3:Y:S02]  /*31a0*/  LDG.E R4, desc[UR36][R4.64] ;  /* 0x0000002404047981 */ /* 0x000ee4000c1e1900 */
[----:B---3--:R0:W1:Y:S01]  /*31b0*/  I2F.F64 R16, R4 ;  /* 0x0000000400107312 */ /* 0x0080620000201c00 */
[----:B------:R-:W-:Y:S05]  /*31c0*/  BRA `(.L_x_10364) ;  /* 0x0000000c003c7947 */ /* 0x000fea0003800000 */
.L_x_10370:
[----:B------:R-:W3:Y:S02]  /*31d0*/  LDG.E.U16 R4, desc[UR36][R4.64] ;  /* 0x0000002404047981 */ /* 0x000ee4000c1e1500 */
[----:B---3--:R0:W1:Y:S01]  /*31e0*/  I2F.F64.S16 R16, R4 ;  /* 0x0000000400107312 */ /* 0x0080620000101c00 */
[----:B------:R-:W-:Y:S05]  /*31f0*/  BRA `(.L_x_10364) ;  /* 0x0000000c00307947 */ /* 0x000fea0003800000 */
.L_x_10366:
        /* <DEDUP_REMOVED lines=10> */
.L_x_10373:
[----:B------:R-:W3:Y:S02]  /*32a0*/  LDG.E.U16 R0, desc[UR36][R4.64] ;  /* 0x0000002404007981 */ /* 0x000ee4000c1e1500 */
[----:B---3--:R-:W-:-:S05]  /*32b0*/  HADD2.F32 R0, -RZ, R0.H0_H0 ;  /* 0x20000000ff007230 */ /* 0x008fca0000004100 */
[----:B------:R-:W-:-:S04]  /*32c0*/  FMUL.FTZ R0, R0, 1 ;  /* 0x3f80000000007820 */ /* 0x000fc80000410000 */
[----:B------:R0:W1:Y:S01]  /*32d0*/  F2F.F64.F32 R16, R0 ;  /* 0x0000000000107310 */ /* 0x0000620000201800 */
[----:B------:R-:W-:Y:S05]  /*32e0*/  BRA `(.L_x_10364) ;  /* 0x0000000800f47947 */ /* 0x000fea0003800000 */
.L_x_10372:
        /* <DEDUP_REMOVED lines=10> */
.L_x_10375:
[----:B------:R-:W3:Y:S02]  /*3390*/  LDG.E.U16 R4, desc[UR36][R4.64] ;  /* 0x0000002404047981 */ /* 0x000ee4000c1e1500 */
[----:B---3--:R-:W-:-:S05]  /*33a0*/  HADD2.F32 R0, -RZ, R4.H0_H0 ;  /* 0x20000004ff007230 */ /* 0x008fca0000004100 */
[----:B------:R-:W-:-:S04]  /*33b0*/  FMUL.FTZ R0, R0, 1 ;  /* 0x3f80000000007820 */ /* 0x000fc80000410000 */
[----:B------:R0:W1:Y:S01]  /*33c0*/  F2F.F64.F32 R16, R0 ;  /* 0x0000000000107310 */ /* 0x0000620000201800 */
[----:B------:R-:W-:Y:S05]  /*33d0*/  BRA `(.L_x_10364) ;  /* 0x0000000800b87947 */ /* 0x000fea0003800000 */
.L_x_10374:
[----:B------:R0:W5:Y:S01]  /*33e0*/  LDG.E.64 R16, desc[UR36][R4.64] ;  /* 0x0000002404107981 */ /* 0x000162000c1e1b00 */
[----:B------:R-:W-:Y:S05]  /*33f0*/  BRA `(.L_x_10364) ;  /* 0x0000000800b07947 */ /* 0x000fea0003800000 */
.L_x_10365:
        /* <DEDUP_REMOVED lines=13> */
.L_x_10378:
[----:B------:R0:W5:Y:S01]  /*34d0*/  LDG.E.64 R16, desc[UR36][R4.64] ;  /* 0x0000002404107981 */ /* 0x000162000c1e1b00 */
[----:B------:R-:W-:Y:S05]  /*34e0*/  BRA `(.L_x_10364) ;  /* 0x0000000800747947 */ /* 0x000fea0003800000 */
.L_x_10377:
        /* <DEDUP_REMOVED lines=28> */
.L_x_10380:
        /* <DEDUP_REMOVED lines=15> */
.L_x_10379:
[----:B------:R-:W3:Y:S02]  /*37a0*/  LDG.E.U16 R0, desc[UR36][R4.64] ;  /* 0x0000002404007981 */ /* 0x000ee4000c1e1500 */
[----:B---3--:R-:W-:-:S04]  /*37b0*/  IMAD.U32 R0, R0, 0x10000, RZ ;  /* 0x0001000000007824 */ /* 0x008fc800078e00ff */
[----:B------:R-:W-:-:S04]  /*37c0*/  FMUL.FTZ R0, R0, 1 ;  /* 0x3f80000000007820 */ /* 0x000fc80000410000 */
[----:B------:R0:W1:Y:S01]  /*37d0*/  F2F.F64.F32 R16, R0 ;  /* 0x0000000000107310 */ /* 0x0000620000201800 */
[----:B------:R-:W-:Y:S05]  /*37e0*/  BRA `(.L_x_10364) ;  /* 0x0000000400b47947 */ /* 0x000fea0003800000 */
.L_x_10376:
        /* <DEDUP_REMOVED lines=11> */
.L_x_10383:
        /* <DEDUP_REMOVED lines=21> */
.L_x_10387:
[----:B------:R-:W-:Y:S05]  /*39f0*/  BSYNC B1 ;  /* 0x0000000000017941 */ /* 0x000fea0003800000 */
.L_x_10386:
[----:B------:R-:W-:Y:S01]  /*3a00*/  LEA R3, R0, 0x3b800000, 0x17 ;  /* 0x3b80000000037811 */ /* 0x000fe200078eb8ff */
[----:B------:R-:W-:-:S05]  /*3a10*/  IMAD.SHL.U32 R0, R2, 0x100000, RZ ;  /* 0x0010000002007824 */ /* 0x000fca00078e00ff */
[----:B------:R-:W-:-:S07]  /*3a20*/  LOP3.LUT R0, R3, R0, R4, 0xfe, !PT ;  /* 0x0000000003007212 */ /* 0x000fce00078efe04 */
.L_x_10385:
[----:B------:R-:W-:Y:S05]  /*3a30*/  BSYNC B0 ;  /* 0x0000000000007941 */ /* 0x000fea0003800000 */
.L_x_10384:
[----:B------:R-:W-:-:S04]  /*3a40*/  FMUL.FTZ R0, R0, 1 ;  /* 0x3f80000000007820 */ /* 0x000fc80000410000 */
[----:B------:R0:W1:Y:S01]  /*3a50*/  F2F.F64.F32 R16, R0 ;  /* 0x0000000000107310 */ /* 0x0000620000201800 */
[----:B------:R-:W-:Y:S05]  /*3a60*/  BRA `(.L_x_10364) ;  /* 0x0000000400147947 */ /* 0x000fea0003800000 */
.L_x_10382:
        /* <DEDUP_REMOVED lines=21> */
.L_x_10391:
[----:B------:R-:W-:Y:S05]  /*3bc0*/  BSYNC B1 ;  /* 0x0000000000017941 */ /* 0x000fea0003800000 */
.L_x_10390:
[----:B------:R-:W-:Y:S01]  /*3bd0*/  LEA R3, R0, 0x37800000, 0x17 ;  /* 0x3780000000037811 */ /* 0x000fe200078eb8ff */
[----:B------:R-:W-:-:S05]  /*3be0*/  IMAD.SHL.U32 R0, R2, 0x200000, RZ ;  /* 0x0020000002007824 */ /* 0x000fca00078e00ff */
[----:B------:R-:W-:-:S07]  /*3bf0*/  LOP3.LUT R0, R3, R0, R4, 0xfe, !PT ;  /* 0x0000000003007212 */ /* 0x000fce00078efe04 */
.L_x_10389:
[----:B------:R-:W-:Y:S05]  /*3c00*/  BSYNC B0 ;  /* 0x0000000000007941 */ /* 0x000fea0003800000 */
.L_x_10388:
[----:B------:R-:W-:-:S04]  /*3c10*/  FMUL.FTZ R0, R0, 1 ;  /* 0x3f80000000007820 */ /* 0x000fc80000410000 */
[----:B------:R0:W1:Y:S01]  /*3c20*/  F2F.F64.F32 R16, R0 ;  /* 0x0000000000107310 */ /* 0x0000620000201800 */
[----:B------:R-:W-:Y:S05]  /*3c30*/  BRA `(.L_x_10364) ;  /* 0x0000000000a07947 */ /* 0x000fea0003800000 */
.L_x_10381:
        /* <DEDUP_REMOVED lines=14> */
.L_x_10395:
[----:B------:R-:W-:Y:S05]  /*3d20*/  BSYNC B0 ;  /* 0x0000000000007941 */ /* 0x000fea0003800000 */
.L_x_10394:
[----:B------:R-:W-:-:S04]  /*3d30*/  FMUL.FTZ R0, R0, 1 ;  /* 0x3f80000000007820 */ /* 0x000fc80000410000 */
[----:B------:R0:W1:Y:S01]  /*3d40*/  F2F.F64.F32 R16, R0 ;  /* 0x0000000000107310 */ /* 0x0000620000201800 */
[----:B------:R-:W-:Y:S05]  /*3d50*/  BRA `(.L_x_10364) ;  /* 0x0000000000587947 */ /* 0x000fea0003800000 */
.L_x_10369:
        /* <DEDUP_REMOVED lines=16> */
.L_x_10396:
[----:B------:R-:W-:Y:S05]  /*3e60*/  BRA `(.L_x_10364) ;  /* 0x0000000000147947 */ /* 0x000fea0003800000 */
.L_x_10393:
[----:B------:R-:W3:Y:S02]  /*3e70*/  LDG.E.64 R16, desc[UR36][R4.64] ;  /* 0x0000002404107981 */ /* 0x000ee4000c1e1b00 */
[----:B---3--:R-:W0:Y:S01]  /*3e80*/  I2F.F64.U64 R16, R16 ;  /* 0x0000001000107312 */ /* 0x008e220000301800 */
[----:B------:R-:W-:Y:S05]  /*3e90*/  BRA `(.L_x_10364) ;  /* 0x0000000000087947 */ /* 0x000fea0003800000 */
.L_x_10392:
[----:B------:R-:W3:Y:S02]  /*3ea0*/  LDG.E R4, desc[UR36][R4.64] ;  /* 0x0000002404047981 */ /* 0x000ee4000c1e1900 */
[----:B---3--:R0:W1:Y:S02]  /*3eb0*/  I2F.F64.U32 R16, R4 ;  /* 0x0000000400107312 */ /* 0x0080640000201800 */
.L_x_10364:
[----:B------:R-:W-:Y:S05]  /*3ec0*/  BSYNC B6 ;  /* 0x0000000000067941 */ /* 0x000fea0003800000 */
.L_x_10363:
        /* <DEDUP_REMOVED lines=83> */
.L_x_10400:
[----:B------:R-:W-:Y:S05]  /*4400*/  BSYNC B1 ;  /* 0x0000000000017941 */ /* 0x000fea0003800000 */
.L_x_10399:
[----:B------:R-:W-:Y:S01]  /*4410*/  UMOV UR4, 0xbaaafad3 ;  /* 0xbaaafad300047882 */ /* 0x000fe20000000000 */
[----:B------:R-:W-:Y:S02]  /*4420*/  UMOV UR5, 0x3c695355 ;  /* 0x3c69535500057882 */ /* 0x000fe40000000000 */
[----:B------:R-:W-:Y:S01]  /*4430*/  DMUL R4, R2, UR4 ;  /* 0x0000000402047c28 */ /* 0x000fe20008000000 */
[----:B------:R-:W-:Y:S01]  /*4440*/  UMOV UR4, 0x1526e50e ;  /* 0x1526e50e00047882 */ /* 0x000fe20000000000 */
[----:B------:R-:W-:-:S06]  /*4450*/  UMOV UR5, 0x3fdbcb7b ;  /* 0x3fdbcb7b00057882 */ /* 0x000fcc0000000000 */
[----:B------:R-:W-:-:S11]  /*4460*/  DFMA R4, R2, UR4, R4 ;  /* 0x0000000402047c2b */ /* 0x000fd60008000004 */
.L_x_10398:
[----:B------:R-:W-:Y:S05]  /*4470*/  BSYNC B0 ;  /* 0x0000000000007941 */ /* 0x000fea0003800000 */
.L_x_10397:
        /* <DEDUP_REMOVED lines=84> */
.L_x_10404:
[----:B------:R-:W-:Y:S05]  /*49c0*/  BSYNC B1 ;  /* 0x0000000000017941 */ /* 0x000fea0003800000 */
.L_x_10403:
[----:B------:R-:W-:Y:S01]  /*49d0*/  UMOV UR4, 0xbaaafad3 ;  /* 0xbaaafad300047882 */ /* 0x000fe20000000000 */
[----:B------:R-:W-:Y:S02]  /*49e0*/  UMOV UR5, 0x3c695355 ;  /* 0x3c69535500057882 */ /* 0x000fe40000000000 */
[----:B------:R-:W-:Y:S01]  /*49f0*/  DMUL R28, R2, UR4 ;  /* 0x00000004021c7c28 */ /* 0x000fe20008000000 */
[----:B------:R-:W-:Y:S01]  /*4a00*/  UMOV UR4, 0x1526e50e ;  /* 0x1526e50e00047882 */ /* 0x000fe20000000000 */
[----:B------:R-:W-:-:S06]  /*4a10*/  UMOV UR5, 0x3fdbcb7b ;  /* 0x3fdbcb7b00057882 */ /* 0x000fcc0000000000 */
[----:B------:R-:W-:-:S11]  /*4a20*/  DFMA R28, R2, UR4, R28 ;  /* 0x00000004021c7c2b */ /* 0x000fd6000800001c */
.L_x_10402:
[----:B------:R-:W-:Y:S05]  /*4a30*/  BSYNC B0 ;  /* 0x0000000000007941 */ /* 0x000fea0003800000 */
.L_x_10401:
        /* <DEDUP_REMOVED lines=84> */
.L_x_10408:
[----:B------:R-:W-:Y:S05]  /*4f80*/  BSYNC B1 ;  /* 0x0000000000017941 */ /* 0x000fea0003800000 */
.L_x_10407:
[----:B------:R-:W-:Y:S01]  /*4f90*/  UMOV UR4, 0xbaaafad3 ;  /* 0xbaaafad300047882 */ /* 0x000fe20000000000 */
[----:B------:R-:W-:Y:S02]  /*4fa0*/  UMOV UR5, 0x3c695355 ;  /* 0x3c69535500057882 */ /* 0x000fe40000000000 */
[----:B------:R-:W-:Y:S01]  /*4fb0*/  DMUL R24, R2, UR4 ;  /* 0x0000000402187c28 */ /* 0x000fe20008000000 */
[----:B------:R-:W-:Y:S01]  /*4fc0*/  UMOV UR4, 0x1526e50e ;  /* 0x1526e50e00047882 */ /* 0x000fe20000000000 */
[----:B------:R-:W-:-:S06]  /*4fd0*/  UMOV UR5, 0x3fdbcb7b ;  /* 0x3fdbcb7b00057882 */ /* 0x000fcc0000000000 */
[----:B------:R-:W-:-:S11]  /*4fe0*/  DFMA R24, R2, UR4, R24 ;  /* 0x0000000402187c2b */ /* 0x000fd60008000018 */
.L_x_10406:
[----:B------:R-:W-:Y:S05]  /*4ff0*/  BSYNC B0 ;  /* 0x0000000000007941 */ /* 0x000fea0003800000 */
.L_x_10405:
        /* <DEDUP_REMOVED lines=84> */
.L_x_10412:
[----:B------:R-:W-:Y:S05]  /*5540*/  BSYNC B1 ;  /* 0x0000000000017941 */ /* 0x000fea0003800000 */
.L_x_10411:
[----:B------:R-:W-:Y:S01]  /*5550*/  UMOV UR4, 0xbaaafad3 ;  /* 0xbaaafad300047882 */ /* 0x000fe20000000000 */
[----:B------:R-:W-:Y:S02]  /*5560*/  UMOV UR5, 0x3c695355 ;  /* 0x3c69535500057882 */ /* 0x000fe40000000000 */
[----:B------:R-:W-:Y:S01]  /*5570*/  DMUL R16, R2, UR4 ;  /* 0x0000000402107c28 */ /* 0x000fe20008000000 */
[----:B------:R-:W-:Y:S01]  /*5580*/  UMOV UR4, 0x1526e50e ;  /* 0x1526e50e00047882 */ /* 0x000fe20000000000 */
[----:B------:R-:W-:-:S06]  /*5590*/  UMOV UR5, 0x3fdbcb7b ;  /* 0x3fdbcb7b00057882 */ /* 0x000fcc0000000000 */
[----:B------:R-:W-:-:S11]  /*55a0*/  DFMA R16, R2, UR4, R16 ;  /* 0x0000000402107c2b */ /* 0x000fd60008000010 */
.L_x_10410:
[----:B------:R-:W-:Y:S05]  /*55b0*/  BSYNC B0 ;  /* 0x0000000000007941 */ /* 0x000fea0003800000 */
.L_x_10409:
        /* <DEDUP_REMOVED lines=24> */
.L_x_10418:
[----:B------:R-:W0:Y:S01]  /*5740*/  F2I.S64.F64.TRUNC R4, R4 ;  /* 0x0000000400047311 */ /* 0x000e22000030d900 */
[----:B------:R-:W-:Y:S02]  /*5750*/  IMAD.MOV.U32 R22, RZ, RZ, R26 ;  /* 0x000000ffff167224 */ /* 0x000fe400078e001a */
[----:B0-----:R-:W-:-:S05]  /*5760*/  IMAD.MOV.U32 R3, RZ, RZ, R4 ;  /* 0x000000ffff037224 */ /* 0x001fca00078e0004 */
[----:B------:R0:W-:Y:S01]  /*5770*/  STG.E.U8 desc[UR36][R8.64], R3 ;  /* 0x0000000308007986 */ /* 0x0001e2000c101124 */
[----:B------:R-:W-:Y:S05]  /*5780*/  BRA `(.L_x_10414) ;  /* 0x0000001000407947 */ /* 0x000fea0003800000 */
.L_x_10417:
        /* <DEDUP_REMOVED lines=10> */
.L_x_10421:
[----:B------:R-:W0:Y:S01]  /*5830*/  F2I.F64.TRUNC R5, R4 ;  /* 0x0000000400057311 */ /* 0x000e22000030d100 */
[----:B------:R-:W-:Y:S01]  /*5840*/  IMAD.MOV.U32 R22, RZ, RZ, R26 ;  /* 0x000000ffff167224 */ /* 0x000fe200078e001a */
[----:B0-----:R0:W-:Y:S01]  /*5850*/  STG.E desc[UR36][R8.64], R5 ;  /* 0x0000000508007986 */ /* 0x0011e2000c101924 */
[----:B------:R-:W-:Y:S05]  /*5860*/  BRA `(.L_x_10414) ;  /* 0x0000001000087947 */ /* 0x000fea0003800000 */
.L_x_10420:
[----:B------:R-:W0:Y:S01]  /*5870*/  F2I.F64.TRUNC R5, R4 ;  /* 0x0000000400057311 */ /* 0x000e22000030d100 */
[----:B------:R-:W-:Y:S01]  /*5880*/  IMAD.MOV.U32 R22, RZ, RZ, R26 ;  /* 0x000000ffff167224 */ /* 0x000fe200078e001a */
[----:B0-----:R0:W-:Y:S01]  /*5890*/  STG.E.U16 desc[UR36][R8.64], R5 ;  /* 0x0000000508007986 */ /* 0x0011e2000c101524 */
[----:B------:R-:W-:Y:S05]  /*58a0*/  BRA `(.L_x_10414) ;  /* 0x0000000c00f87947 */ /* 0x000fea0003800000 */
.L_x_10416:
        /* <DEDUP_REMOVED lines=14> */
.L_x_10423:
        /* <DEDUP_REMOVED lines=9> */
.L_x_10422:
        /* <DEDUP_REMOVED lines=15> */
.L_x_10425:
        /* <DEDUP_REMOVED lines=10> */
.L_x_10424:
[----:B------:R0:W-:Y:S01]  /*5bb0*/  STG.E.64 desc[UR36][R8.64], R4 ;  /* 0x0000000408007986 */ /* 0x0001e2000c101b24 */
[----:B------:R-:W-:Y:S01]  /*5bc0*/  IMAD.MOV.U32 R22, RZ, RZ, R26 ;  /* 0x000000ffff167224 */ /* 0x000fe200078e001a */
[----:B------:R-:W-:Y:S06]  /*5bd0*/  BRA `(.L_x_10414) ;  /* 0x0000000c002c7947 */ /* 0x000fec0003800000 */
.L_x_10415:
        /* <DEDUP_REMOVED lines=13> */
.L_x_10428:
[----:B------:R-:W-:Y:S01]  /*5cb0*/  CS2R R6, SRZ ;  /* 0x0000000000067805 */ /* 0x000fe2000001ff00 */
[----:B------:R-:W-:-:S04]  /*5cc0*/  IMAD.MOV.U32 R22, RZ, RZ, R26 ;  /* 0x000000ffff167224 */ /* 0x000fc800078e001a */
[----:B------:R0:W-:Y:S01]  /*5cd0*/  STG.E.128 desc[UR36][R8.64], R4 ;  /* 0x0000000408007986 */ /* 0x0001e2000c101d24 */
[----:B------:R-:W-:Y:S05]  /*5ce0*/  BRA `(.L_x_10414) ;  /* 0x0000000800e87947 */ /* 0x000fea0003800000 */
.L_x_10427:
        /* <DEDUP_REMOVED lines=25> */
.L_x_10432:
[----:B------:R-:W-:Y:S05]  /*5e80*/  BSYNC B0 ;  /* 0x0000000000007941 */ /* 0x000fea0003800000 */
.L_x_10431:
[----:B------:R-:W-:Y:S01]  /*5e90*/  LOP3.LUT R7, R0, R7, RZ, 0xfc, !PT ;  /* 0x0000000700077212 */ /* 0x000fe200078efcff */
[----:B------:R-:W-:-:S04]  /*5ea0*/  IMAD.MOV.U32 R22, RZ, RZ, R26 ;  /* 0x000000ffff167224 */ /* 0x000fc800078e001a */
[----:B------:R0:W-:Y:S01]  /*5eb0*/  STG.E.U8 desc[UR36][R8.64], R7 ;  /* 0x0000000708007986 */ /* 0x0001e2000c101124 */
[----:B------:R-:W-:Y:S05]  /*5ec0*/  BRA `(.L_x_10414) ;  /* 0x0000000800707947 */ /* 0x000fea0003800000 */
.L_x_10430:
        /* <DEDUP_REMOVED lines=17> */
.L_x_10434:
[----:B------:R-:W-:Y:S01]  /*5fe0*/  IMAD.MOV.U32 R0, RZ, RZ, 0x7f ;  /* 0x0000007fff007424 */ /* 0x000fe200078e00ff */
[----:B------:R-:W-:-:S04]  /*5ff0*/  ISETP.GT.U32.AND P0, PT, R3, 0x7f800000, PT ;  /* 0x7f8000000300780c */ /* 0x000fc80003f04070 */
[----:B------:R-:W-:-:S09]  /*6000*/  SEL R0, R0, 0x7c, P0 ;  /* 0x0000007c00007807 */ /* 0x000fd20000000000 */
.L_x_10435:
[----:B------:R-:W-:Y:S05]  /*6010*/  BSYNC B0 ;  /* 0x0000000000007941 */ /* 0x000fea0003800000 */
.L_x_10433:
[----:B------:R-:W-:Y:S01]  /*6020*/  LOP3.LUT R3, R7, 0x80000000, RZ, 0xc0, !PT ;  /* 0x8000000007037812 */ /* 0x000fe200078ec0ff */
[----:B------:R-:W-:-:S03]  /*6030*/  IMAD.MOV.U32 R22, RZ, RZ, R26 ;  /* 0x000000ffff167224 */ /* 0x000fc600078e001a */
[----:B------:R-:W-:-:S04]  /*6040*/  SHF.R.U32.HI R3, RZ, 0x18, R3 ;  /* 0x00000018ff037819 */ /* 0x000fc80000011603 */
[----:B------:R-:W-:-:S05]  /*6050*/  LOP3.LUT R3, R0, R3, RZ, 0xfc, !PT ;  /* 0x0000000300037212 */ /* 0x000fca00078efcff */
[----:B------:R0:W-:Y:S01]  /*6060*/  STG.E.U8 desc[UR36][R8.64], R3 ;  /* 0x0000000308007986 */ /* 0x0001e2000c101124 */
[----:B------:R-:W-:Y:S05]  /*6070*/  BRA `(.L_x_10414) ;  /* 0x0000000800047947 */ /* 0x000fea0003800000 */
.L_x_10429:
        /* <DEDUP_REMOVED lines=9> */
.L_x_10426:
        /* <DEDUP_REMOVED lines=12> */
.L_x_10438:
        /* <DEDUP_REMOVED lines=21> */
.L_x_10441:
[----:B------:R-:W-:-:S04]  /*6320*/  LOP3.LUT R0, R7, 0x80000000, RZ, 0xc0, !PT ;  /* 0x8000000007007812 */ /* 0x000fc800078ec0ff */
[----:B------:R-:W-:-:S04]  /*6330*/  SHF.R.U32.HI R0, RZ, 0x18, R0 ;  /* 0x00000018ff007819 */ /* 0x000fc80000011600 */
[----:B------:R-:W-:-:S07]  /*6340*/  LOP3.LUT R0, R3, R0, RZ, 0xfc, !PT ;  /* 0x0000000003007212 */ /* 0x000fce00078efcff */
.L_x_10440:
[----:B------:R-:W-:Y:S05]  /*6350*/  BSYNC B0 ;  /* 0x0000000000007941 */ /* 0x000fea0003800000 */
.L_x_10439:
[----:B------:R4:W-:Y:S01]  /*6360*/  STG.E.U8 desc[UR36][R8.64], R0 ;  /* 0x0000000008007986 */ /* 0x0009e2000c101124 */
[----:B------:R-:W-:Y:S01]  /*6370*/  IMAD.MOV.U32 R22, RZ, RZ, R26 ;  /* 0x000000ffff167224 */ /* 0x000fe200078e001a */
[----:B------:R-:W-:Y:S06]  /*6380*/  BRA `(.L_x_10414) ;  /* 0x0000000400407947 */ /* 0x000fec0003800000 */
.L_x_10437:
        /* <DEDUP_REMOVED lines=21> */
.L_x_10444:
[----:B------:R-:W-:-:S04]  /*64e0*/  LOP3.LUT R0, R7, 0x80000000, RZ, 0xc0, !PT ;  /* 0x8000000007007812 */ /* 0x000fc800078ec0ff */
[----:B------:R-:W-:-:S04]  /*64f0*/  SHF.R.U32.HI R0, RZ, 0x18, R0 ;  /* 0x00000018ff007819 */ /* 0x000fc80000011600 */
[----:B------:R-:W-:-:S07]  /*6500*/  LOP3.LUT R0, R3, R0, RZ, 0xfc, !PT ;  /* 0x0000000003007212 */ /* 0x000fce00078efcff */
.L_x_10443:
[----:B------:R-:W-:Y:S05]  /*6510*/  BSYNC B0 ;  /* 0x0000000000007941 */ /* 0x000fea0003800000 */
.L_x_10442:
[----:B------:R0:W-:Y:S01]  /*6520*/  STG.E.U8 desc[UR36][R8.64], R0 ;  /* 0x0000000008007986 */ /* 0x0001e2000c101124 */
[----:B------:R-:W-:Y:S01]  /*6530*/  IMAD.MOV.U32 R22, RZ, RZ, R26 ;  /* 0x000000ffff167224 */ /* 0x000fe200078e001a */
[----:B------:R-:W-:Y:S06]  /*6540*/  BRA `(.L_x_10414) ;  /* 0x0000000000d07947 */ /* 0x000fec0003800000 */
.L_x_10436:
        /* <DEDUP_REMOVED lines=27> */
.L_x_10419:
        /* <DEDUP_REMOVED lines=16> */
.L_x_10447:
[----:B------:R-:W-:Y:S01]  /*6800*/  IMAD.MOV.U32 R22, RZ, RZ, R26 ;  /* 0x000000ffff167224 */ /* 0x000fe200078e001a */
[----:B------:R-:W-:Y:S06]  /*6810*/  BRA `(.L_x_10414) ;  /* 0x00000000001c7947 */ /* 0x000fec0003800000 */
.L_x_10446:
[----:B------:R-:W0:Y:S01]  /*6820*/  F2I.U64.F64.TRUNC R4, R4 ;  /* 0x0000000400047311 */ /* 0x000e22000030d800 */
[----:B------:R-:W-:Y:S01]  /*6830*/  IMAD.MOV.U32 R22, RZ, RZ, R26 ;  /* 0x000000ffff167224 */ /* 0x000fe200078e001a */
[----:B0-----:R3:W-:Y:S01]  /*6840*/  STG.E.64 desc[UR36][R8.64], R4 ;  /* 0x0000000408007986 */ /* 0x0017e2000c101b24 */
[----:B------:R-:W-:Y:S05]  /*6850*/  BRA `(.L_x_10414) ;  /* 0x00000000000c7947 */ /* 0x000fea0003800000 */
.L_x_10445:
[----:B------:R-:W0:Y:S01]  /*6860*/  F2I.U32.F64.TRUNC R5, R4 ;  /* 0x0000000400057311 */ /* 0x000e22000030d000 */
[----:B------:R-:W-:Y:S01]  /*6870*/  IMAD.MOV.U32 R22, RZ, RZ, R26 ;  /* 0x000000ffff167224 */ /* 0x000fe200078e001a */
[----:B0-----:R1:W-:Y:S06]  /*6880*/  STG.E desc[UR36][R8.64], R5 ;  /* 0x0000000508007986 */ /* 0x0013ec000c101924 */
.L_x_10414:
[----:B------:R-:W-:Y:S05]  /*6890*/  BSYNC B6 ;  /* 0x0000000000067941 */ /* 0x000fea0003800000 */
.L_x_10413:
        /* <DEDUP_REMOVED lines=24> */
.L_x_10453:
[----:B------:R-:W0:Y:S02]  /*6a20*/  F2I.S64.F64.TRUNC R28, R28 ;  /* 0x0000001c001c7311 */ /* 0x000e24000030d900 */
[----:B0-----:R-:W-:-:S05]  /*6a30*/  IMAD.MOV.U32 R3, RZ, RZ, R28 ;  /* 0x000000ffff037224 */ /* 0x001fca00078e001c */
[----:B------:R0:W-:Y:S01]  /*6a40*/  STG.E.U8 desc[UR36][R4.64], R3 ;  /* 0x0000000304007986 */ /* 0x0001e2000c101124 */
[----:B------:R-:W-:Y:S05]  /*6a50*/  BRA `(.L_x_10455) ;  /* 0x0000000c00f07947 */ /* 0x000fea0003800000 */
.L_x_10452:
        /* <DEDUP_REMOVED lines=9> */
.L_x_10457:
[----:B------:R-:W0:Y:S02]  /*6af0*/  F2I.F64.TRUNC R29, R28 ;  /* 0x0000001c001d7311 */ /* 0x000e24000030d100 */
[----:B0-----:R0:W-:Y:S01]  /*6b00*/  STG.E desc[UR36][R4.64], R29 ;  /* 0x0000001d04007986 */ /* 0x0011e2000c101924 */
[----:B------:R-:W-:Y:S05]  /*6b10*/  BRA `(.L_x_10455) ;  /* 0x0000000c00c07947 */ /* 0x000fea0003800000 */
.L_x_10456:
[----:B------:R-:W0:Y:S02]  /*6b20*/  F2I.F64.TRUNC R29, R28 ;  /* 0x0000001c001d7311 */ /* 0x000e24000030d100 */
[----:B0-----:R0:W-:Y:S01]  /*6b30*/  STG.E.U16 desc[UR36][R4.64], R29 ;  /* 0x0000001d04007986 */ /* 0x0011e2000c101524 */
[----:B------:R-:W-:Y:S05]  /*6b40*/  BRA `(.L_x_10455) ;  /* 0x0000000c00b47947 */ /* 0x000fea0003800000 */
.L_x_10451:
        /* <DEDUP_REMOVED lines=13> */
.L_x_10459:
        /* <DEDUP_REMOVED lines=8> */
.L_x_10458:
        /* <DEDUP_REMOVED lines=14> */
.L_x_10461:
        /* <DEDUP_REMOVED lines=9> */
.L_x_10460:
[----:B------:R0:W-:Y:S01]  /*6e10*/  STG.E.64 desc[UR36][R4.64], R28 ;  /* 0x0000001c04007986 */ /* 0x0001e2000c101b24 */
[----:B------:R-:W-:Y:S05]  /*6e20*/  BRA `(.L_x_10455) ;  /* 0x0000000800fc7947 */ /* 0x000fea0003800000 */
.L_x_10450:
        /* <DEDUP_REMOVED lines=12> */
.L_x_10464:
[----:B------:R-:W-:-:S05]  /*6ef0*/  CS2R R30, SRZ ;  /* 0x00000000001e7805 */ /* 0x000fca000001ff00 */
[----:B------:R0:W-:Y:S01]  /*6f00*/  STG.E.128 desc[UR36][R4.64], R28 ;  /* 0x0000001c04007986 */ /* 0x0001e2000c101d24 */
[----:B------:R-:W-:Y:S05]  /*6f10*/  BRA `(.L_x_10455) ;  /* 0x0000000800c07947 */ /* 0x000fea0003800000 */
.L_x_10463:
        /* <DEDUP_REMOVED lines=25> */
.L_x_10468:
[----:B------:R-:W-:Y:S05]  /*70b0*/  BSYNC B0 ;  /* 0x0000000000007941 */ /* 0x000fea0003800000 */
.L_x_10467:
[----:B------:R-:W-:-:S05]  /*70c0*/  LOP3.LUT R7, R0, R7, RZ, 0xfc, !PT ;  /* 0x0000000700077212 */ /* 0x000fca00078efcff */
[----:B------:R0:W-:Y:S01]  /*70d0*/  STG.E.U8 desc[UR36][R4.64], R7 ;  /* 0x0000000704007986 */ /* 0x0001e2000c101124 */
[----:B------:R-:W-:Y:S05]  /*70e0*/  BRA `(.L_x_10455) ;  /* 0x00000008004c7947 */ /* 0x000fea0003800000 */
.L_x_10466:
        /* <DEDUP_REMOVED lines=17> */
.L_x_10470:
[----:B------:R-:W-:Y:S01]  /*7200*/  IMAD.MOV.U32 R0, RZ, RZ, 0x7f ;  /* 0x0000007fff007424 */ /* 0x000fe200078e00ff */
[----:B------:R-:W-:-:S04]  /*7210*/  ISETP.GT.U32.AND P0, PT, R3, 0x7f800000, PT ;  /* 0x7f8000000300780c */ /* 0x000fc80003f04070 */
[----:B------:R-:W-:-:S09]  /*7220*/  SEL R0, R0, 0x7c, P0 ;  /* 0x0000007c00007807 */ /* 0x000fd20000000000 */
.L_x_10471:
[----:B------:R-:W-:Y:S05]  /*7230*/  BSYNC B0 ;  /* 0x0000000000007941 */ /* 0x000fea0003800000 */
.L_x_10469:
[----:B------:R-:W-:-:S04]  /*7240*/  LOP3.LUT R3, R7, 0x80000000, RZ, 0xc0, !PT ;  /* 0x8000000007037812 */ /* 0x000fc800078ec0ff */
[----:B------:R-:W-:-:S04]  /*7250*/  SHF.R.U32.HI R3, RZ, 0x18, R3 ;  /* 0x00000018ff037819 */ /* 0x000fc80000011603 */
[----:B------:R-:W-:-:S05]  /*7260*/  LOP3.LUT R3, R0, R3, RZ, 0xfc, !PT ;  /* 0x0000000300037212 */ /* 0x000fca00078efcff */
[----:B------:R0:W-:Y:S01]  /*7270*/  STG.E.U8 desc[UR36][R4.64], R3 ;  /* 0x0000000304007986 */ /* 0x0001e2000c101124 */
[----:B------:R-:W-:Y:S05]  /*7280*/  BRA `(.L_x_10455) ;  /* 0x0000000400e47947 */ /* 0x000fea0003800000 */
.L_x_10465:
        /* <DEDUP_REMOVED lines=8> */
.L_x_10462:
        /* <DEDUP_REMOVED lines=11> */
.L_x_10474:
        /* <DEDUP_REMOVED lines=21> */
.L_x_10477:
[----:B------:R-:W-:-:S04]  /*7510*/  LOP3.LUT R0, R7, 0x80000000, RZ, 0xc0, !PT ;  /* 0x8000000007007812 */ /* 0x000fc800078ec0ff */
[----:B------:R-:W-:-:S04]  /*7520*/  SHF.R.U32.HI R0, RZ, 0x18, R0 ;  /* 0x00000018ff007819 */ /* 0x000fc80000011600 */
[----:B------:R-:W-:-:S07]  /*7530*/  LOP3.LUT R0, R3, R0, RZ, 0xfc, !PT ;  /* 0x0000000003007212 */ /* 0x000fce00078efcff */
.L_x_10476:
[----:B------:R-:W-:Y:S05]  /*7540*/  BSYNC B0 ;  /* 0x0000000000007941 */ /* 0x000fea0003800000 */
.L_x_10475:
[----:B------:R3:W-:Y:S01]  /*7550*/  STG.E.U8 desc[UR36][R4.64], R0 ;  /* 0x0000000004007986 */ /* 0x0007e2000c101124 */
[----:B------:R-:W-:Y:S05]  /*7560*/  BRA `(.L_x_10455) ;  /* 0x00000004002c7947 */ /* 0x000fea0003800000 */
.L_x_10473:
        /* <DEDUP_REMOVED lines=21> */
.L_x_10480:
[----:B------:R-:W-:-:S04]  /*76c0*/  LOP3.LUT R0, R7, 0x80000000, RZ, 0xc0, !PT ;  /* 0x8000000007007812 */ /* 0x000fc800078ec0ff */
[----:B------:R-:W-:-:S04]  /*76d0*/  SHF.R.U32.HI R0, RZ, 0x18, R0 ;  /* 0x00000018ff007819 */ /* 0x000fc80000011600 */
[----:B------:R-:W-:-:S07]  /*76e0*/  LOP3.LUT R0, R3, R0, RZ, 0xfc, !PT ;  /* 0x0000000003007212 */ /* 0x000fce00078efcff */
.L_x_10479:
[----:B------:R-:W-:Y:S05]  /*76f0*/  BSYNC B0 ;  /* 0x0000000000007941 */ /* 0x000fea0003800000 */
.L_x_10478:
[----:B------:R0:W-:Y:S01]  /*7700*/  STG.E.U8 desc[UR36][R4.64], R0 ;  /* 0x0000000004007986 */ /* 0x0001e2000c101124 */
[----:B------:R-:W-:Y:S05]  /*7710*/  BRA `(.L_x_10455) ;  /* 0x0000000000c07947 */ /* 0x000fea0003800000 */
.L_x_10472:
        /* <DEDUP_REMOVED lines=26> */
.L_x_10454:
        /* <DEDUP_REMOVED lines=16> */
.L_x_10483:
[----:B------:R-:W-:Y:S05]  /*79c0*/  BRA `(.L_x_10455) ;  /* 0x0000000000147947 */ /* 0x000fea0003800000 */
.L_x_10482:
[----:B------:R-:W0:Y:S02]  /*79d0*/  F2I.U64.F64.TRUNC R28, R28 ;  /* 0x0000001c001c7311 */ /* 0x000e24000030d800 */
[----:B0-----:R2:W-:Y:S01]  /*79e0*/  STG.E.64 desc[UR36][R4.64], R28 ;  /* 0x0000001c04007986 */ /* 0x0015e2000c101b24 */
[----:B------:R-:W-:Y:S05]  /*79f0*/  BRA `(.L_x_10455) ;  /* 0x0000000000087947 */ /* 0x000fea0003800000 */
.L_x_10481:
[----:B------:R-:W0:Y:S02]  /*7a00*/  F2I.U32.F64.TRUNC R29, R28 ;  /* 0x0000001c001d7311 */ /* 0x000e24000030d000 */
[----:B0-----:R0:W-:Y:S02]  /*7a10*/  STG.E desc[UR36][R4.64], R29 ;  /* 0x0000001d04007986 */ /* 0x0011e4000c101924 */
.L_x_10455:
        /* <DEDUP_REMOVED lines=24> */
.L_x_10487:
[----:B------:R-:W0:Y:S02]  /*7ba0*/  F2I.S64.F64.TRUNC R24, R24 ;  /* 0x0000001800187311 */ /* 0x000e24000030d900 */
[----:B0-----:R-:W-:-:S05]  /*7bb0*/  IMAD.MOV.U32 R3, RZ, RZ, R24 ;  /* 0x000000ffff037224 */ /* 0x001fca00078e0018 */
[----:B------:R3:W-:Y:S01]  /*7bc0*/  STG.E.U8 desc[UR36][R4.64], R3 ;  /* 0x0000000304007986 */ /* 0x0007e2000c101124 */
[----:B------:R-:W-:Y:S05]  /*7bd0*/  BRA `(.L_x_10489) ;  /* 0x0000000c00f07947 */ /* 0x000fea0003800000 */
.L_x_10486:
        /* <DEDUP_REMOVED lines=9> */
.L_x_10491:
[----:B------:R-:W0:Y:S02]  /*7c70*/  F2I.F64.TRUNC R25, R24 ;  /* 0x0000001800197311 */ /* 0x000e24000030d100 */
[----:B0-----:R2:W-:Y:S01]  /*7c80*/  STG.E desc[UR36][R4.64], R25 ;  /* 0x0000001904007986 */ /* 0x0015e2000c101924 */
[----:B------:R-:W-:Y:S05]  /*7c90*/  BRA `(.L_x_10489) ;  /* 0x0000000c00c07947 */ /* 0x000fea0003800000 */
.L_x_10490:
[----:B------:R-:W0:Y:S02]  /*7ca0*/  F2I.F64.TRUNC R25, R24 ;  /* 0x0000001800197311 */ /* 0x000e24000030d100 */
[----:B0-----:R0:W-:Y:S01]  /*7cb0*/  STG.E.U16 desc[UR36][R4.64], R25 ;  /* 0x0000001904007986 */ /* 0x0011e2000c101524 */
[----:B------:R-:W-:Y:S05]  /*7cc0*/  BRA `(.L_x_10489) ;  /* 0x0000000c00b47947 */ /* 0x000fea0003800000 */
.L_x_10485:
        /* <DEDUP_REMOVED lines=13> */
.L_x_10493:
        /* <DEDUP_REMOVED lines=8> */
.L_x_10492:
        /* <DEDUP_REMOVED lines=14> */
.L_x_10495:
        /* <DEDUP_REMOVED lines=9> */
.L_x_10494:
[----:B------:R0:W-:Y:S01]  /*7f90*/  STG.E.64 desc[UR36][R4.64], R24 ;  /* 0x0000001804007986 */ /* 0x0001e2000c101b24 */
[----:B------:R-:W-:Y:S05]  /*7fa0*/  BRA `(.L_x_10489) ;  /* 0x0000000800fc7947 */ /* 0x000fea0003800000 */
.L_x_10484:
        /* <DEDUP_REMOVED lines=12> */
.L_x_10498:
[----:B------:R-:W-:-:S05]  /*8070*/  CS2R R26, SRZ ;  /* 0x00000000001a7805 */ /* 0x000fca000001ff00 */
[----:B------:R0:W-:Y:S01]  /*8080*/  STG.E.128 desc[UR36][R4.64], R24 ;  /* 0x0000001804007986 */ /* 0x0001e2000c101d24 */
[----:B------:R-:W-:Y:S05]  /*8090*/  BRA `(.L_x_10489) ;  /* 0x0000000800c07947 */ /* 0x000fea0003800000 */
.L_x_10497:
        /* <DEDUP_REMOVED lines=25> */
.L_x_10502:
[----:B------:R-:W-:Y:S05]  /*8230*/  BSYNC B0 ;  /* 0x0000000000007941 */ /* 0x000fea0003800000 */
.L_x_10501:
[----:B------:R-:W-:-:S05]  /*8240*/  LOP3.LUT R7, R0, R7, RZ, 0xfc, !PT ;  /* 0x0000000700077212 */ /* 0x000fca00078efcff */
[----:B------:R0:W-:Y:S01]  /*8250*/  STG.E.U8 desc[UR36][R4.64], R7 ;  /* 0x0000000704007986 */ /* 0x0001e2000c101124 */
[----:B------:R-:W-:Y:S05]  /*8260*/  BRA `(.L_x_10489) ;  /* 0x00000008004c7947 */ /* 0x000fea0003800000 */
.L_x_10500:
        /* <DEDUP_REMOVED lines=17> */
.L_x_10504:
[----:B------:R-:W-:Y:S01]  /*8380*/  IMAD.MOV.U32 R0, RZ, RZ, 0x7f ;  /* 0x0000007fff007424 */ /* 0x000fe200078e00ff */
[----:B------:R-:W-:-:S04]  /*8390*/  ISETP.GT.U32.AND P0, PT, R3, 0x7f800000, PT ;  /* 0x7f8000000300780c */ /* 0x000fc80003f04070 */
[----:B------:R-:W-:-:S09]  /*83a0*/  SEL R0, R0, 0x7c, P0 ;  /* 0x0000007c00007807 */ /* 0x000fd20000000000 */
.L_x_10505:
[----:B------:R-:W-:Y:S05]  /*83b0*/  BSYNC B0 ;  /* 0x0000000000007941 */ /* 0x000fea0003800000 */
.L_x_10503:
[----:B------:R-:W-:-:S04]  /*83c0*/  LOP3.LUT R3, R7, 0x80000000, RZ, 0xc0, !PT ;  /* 0x8000000007037812 */ /* 0x000fc800078ec0ff */
[----:B------:R-:W-:-:S04]  /*83d0*/  SHF.R.U32.HI R3, RZ, 0x18, R3 ;  /* 0x00000018ff037819 */ /* 0x000fc80000011603 */
[----:B------:R-:W-:-:S05]  /*83e0*/  LOP3.LUT R3, R0, R3, RZ, 0xfc, !PT ;  /* 0x0000000300037212 */ /* 0x000fca00078efcff */
[----:B------:R0:W-:Y:S01]  /*83f0*/  STG.E.U8 desc[UR36][R4.64], R3 ;  /* 0x0000000304007986 */ /* 0x0001e2000c101124 */
[----:B------:R-:W-:Y:S05]  /*8400*/  BRA `(.L_x_10489) ;  /* 0x0000000400e47947 */ /* 0x000fea0003800000 */
.L_x_10499:
        /* <DEDUP_REMOVED lines=8> */
.L_x_10496:
        /* <DEDUP_REMOVED lines=11> */
.L_x_10508:
        /* <DEDUP_REMOVED lines=21> */
.L_x_10511:
[----:B------:R-:W-:-:S04]  /*8690*/  LOP3.LUT R0, R7, 0x80000000, RZ, 0xc0, !PT ;  /* 0x8000000007007812 */ /* 0x000fc800078ec0ff */
[----:B------:R-:W-:-:S04]  /*86a0*/  SHF.R.U32.HI R0, RZ, 0x18, R0 ;  /* 0x00000018ff007819 */ /* 0x000fc80000011600 */
[----:B------:R-:W-:-:S07]  /*86b0*/  LOP3.LUT R0, R3, R0, RZ, 0xfc, !PT ;  /* 0x0000000003007212 */ /* 0x000fce00078efcff */
.L_x_10510:
[----:B------:R-:W-:Y:S05]  /*86c0*/  BSYNC B0 ;  /* 0x0000000000007941 */ /* 0x000fea0003800000 */
.L_x_10509:
[----:B------:R0:W-:Y:S01]  /*86d0*/  STG.E.U8 desc[UR36][R4.64], R0 ;  /* 0x0000000004007986 */ /* 0x0001e2000c101124 */
[----:B------:R-:W-:Y:S05]  /*86e0*/  BRA `(.L_x_10489) ;  /* 0x00000004002c7947 */ /* 0x000fea0003800000 */
.L_x_10507:
        /* <DEDUP_REMOVED lines=21> */
.L_x_10514:
[----:B------:R-:W-:-:S04]  /*8840*/  LOP3.LUT R0, R7, 0x80000000, RZ, 0xc0, !PT ;  /* 0x8000000007007812 */ /* 0x000fc800078ec0ff */
[----:B------:R-:W-:-:S04]  /*8850*/  SHF.R.U32.HI R0, RZ, 0x18, R0 ;  /* 0x00000018ff007819 */ /* 0x000fc80000011600 */
[----:B------:R-:W-:-:S07]  /*8860*/  LOP3.LUT R0, R3, R0, RZ, 0xfc, !PT ;  /* 0x0000000003007212 */ /* 0x000fce00078efcff */
.L_x_10513:
[----:B------:R-:W-:Y:S05]  /*8870*/  BSYNC B0 ;  /* 0x0000000000007941 */ /* 0x000fea0003800000 */
.L_x_10512:
[----:B------:R0:W-:Y:S01]  /*8880*/  STG.E.U8 desc[UR36][R4.64], R0 ;  /* 0x0000000004007986 */ /* 0x0001e2000c101124 */
[----:B------:R-:W-:Y:S05]  /*8890*/  BRA `(.L_x_10489) ;  /* 0x0000000000c07947 */ /* 0x000fea0003800000 */
.L_x_10506:
        /* <DEDUP_REMOVED lines=26> */
.L_x_10488:
        /* <DEDUP_REMOVED lines=16> */
.L_x_10517:
[----:B------:R-:W-:Y:S05]  /*8b40*/  BRA `(.L_x_10489) ;  /* 0x0000000000147947 */ /* 0x000fea0003800000 */
.L_x_10516:
[----:B------:R-:W0:Y:S02]  /*8b50*/  F2I.U64.F64.TRUNC R24, R24 ;  /* 0x0000001800187311 */ /* 0x000e24000030d800 */
[----:B0-----:R0:W-:Y:S01]  /*8b60*/  STG.E.64 desc[UR36][R4.64], R24 ;  /* 0x0000001804007986 */ /* 0x0011e2000c101b24 */
[----:B------:R-:W-:Y:S05]  /*8b70*/  BRA `(.L_x_10489) ;  /* 0x0000000000087947 */ /* 0x000fea0003800000 */
.L_x_10515:
[----:B------:R-:W0:Y:S02]  /*8b80*/  F2I.U32.F64.TRUNC R25, R24 ;  /* 0x0000001800197311 */ /* 0x000e24000030d000 */
[----:B0-----:R0:W-:Y:S02]  /*8b90*/  STG.E desc[UR36][R4.64], R25 ;  /* 0x0000001904007986 */ /* 0x0011e4000c101924 */
.L_x_10489:
[----:B------:R-:W-:-:S07]  /*8ba0*/  VIADD R22, R22, 0x80 ;  /* 0x0000008016167836 */ /* 0x000fce0000000000 */
.L_x_10449:
[----:B------:R-:W-:Y:S05]  /*8bb0*/  BSYNC B6 ;  /* 0x0000000000067941 */ /* 0x000fea0003800000 */
.L_x_10448:
        /* <DEDUP_REMOVED lines=22> */
.L_x_10521:
[----:B------:R-:W0:Y:S02]  /*8d20*/  F2I.S64.F64.TRUNC R16, R16 ;  /* 0x0000001000107311 */ /* 0x000e24000030d900 */
[----:B0-----:R-:W-:-:S05]  /*8d30*/  IMAD.MOV.U32 R3, RZ, RZ, R16 ;  /* 0x000000ffff037224 */ /* 0x001fca00078e0010 */
[----:B------:R-:W-:Y:S01]  /*8d40*/  STG.E.U8 desc[UR36][R4.64], R3 ;  /* 0x0000000304007986 */ /* 0x000fe2000c101124 */
[----:B------:R-:W-:Y:S05]  /*8d50*/  EXIT ;  /* 0x000000000000794d */ /* 0x000fea0003800000 */
.L_x_10520:
        /* <DEDUP_REMOVED lines=9> */
.L_x_10524:
[----:B------:R-:W0:Y:S02]  /*8df0*/  F2I.F64.TRUNC R17, R16 ;  /* 0x0000001000117311 */ /* 0x000e24000030d100 */
[----:B0-----:R-:W-:Y:S01]  /*8e00*/  STG.E desc[UR36][R4.64], R17 ;  /* 0x0000001104007986 */ /* 0x001fe2000c101924 */
[----:B------:R-:W-:Y:S05]  /*8e10*/  EXIT ;  /* 0x000000000000794d */ /* 0x000fea0003800000 */
.L_x_10523:
[----:B------:R-:W0:Y:S02]  /*8e20*/  F2I.F64.TRUNC R17, R16 ;  /* 0x0000001000117311 */ /* 0x000e24000030d100 */
[----:B0-----:R-:W-:Y:S01]  /*8e30*/  STG.E.U16 desc[UR36][R4.64], R17 ;  /* 0x0000001104007986 */ /* 0x001fe2000c101524 */
[----:B------:R-:W-:Y:S05]  /*8e40*/  EXIT ;  /* 0x000000000000794d */ /* 0x000fea0003800000 */
.L_x_10519:
        /* <DEDUP_REMOVED lines=13> */
.L_x_10526:
        /* <DEDUP_REMOVED lines=8> */
.L_x_10525:
        /* <DEDUP_REMOVED lines=14> */
.L_x_10528:
        /* <DEDUP_REMOVED lines=9> */
.L_x_10527:
[----:B------:R-:W-:Y:S01]  /*9110*/  STG.E.64 desc[UR36][R4.64], R16 ;  /* 0x0000001004007986 */ /* 0x000fe2000c101b24 */
[----:B------:R-:W-:Y:S05]  /*9120*/  EXIT ;  /* 0x000000000000794d */ /* 0x000fea0003800000 */
.L_x_10518:
        /* <DEDUP_REMOVED lines=12> */
.L_x_10531:
[----:B------:R-:W-:-:S05]  /*91f0*/  CS2R R18, SRZ ;  /* 0x0000000000127805 */ /* 0x000fca000001ff00 */
[----:B------:R-:W-:Y:S01]  /*9200*/  STG.E.128 desc[UR36][R4.64], R16 ;  /* 0x0000001004007986 */ /* 0x000fe2000c101d24 */
[----:B------:R-:W-:Y:S05]  /*9210*/  EXIT ;  /* 0x000000000000794d */ /* 0x000fea0003800000 */
.L_x_10530:
        /* <DEDUP_REMOVED lines=25> */
.L_x_10535:
[----:B------:R-:W-:Y:S05]  /*93b0*/  BSYNC B0 ;  /* 0x0000000000007941 */ /* 0x000fea0003800000 */
.L_x_10534:
[----:B------:R-:W-:-:S05]  /*93c0*/  LOP3.LUT R3, R0, R3, RZ, 0xfc, !PT ;  /* 0x0000000300037212 */ /* 0x000fca00078efcff */
[----:B------:R-:W-:Y:S01]  /*93d0*/  STG.E.U8 desc[UR36][R4.64], R3 ;  /* 0x0000000304007986 */ /* 0x000fe2000c101124 */
[----:B------:R-:W-:Y:S05]  /*93e0*/  EXIT ;  /* 0x000000000000794d */ /* 0x000fea0003800000 */
.L_x_10533:
        /* <DEDUP_REMOVED lines=17> */
.L_x_10537:
[----:B------:R-:W-:Y:S01]  /*9500*/  IMAD.MOV.U32 R0, RZ, RZ, 0x7f ;  /* 0x0000007fff007424 */ /* 0x000fe200078e00ff */
[----:B------:R-:W-:-:S04]  /*9510*/  ISETP.GT.U32.AND P0, PT, R2, 0x7f800000, PT ;  /* 0x7f8000000200780c */ /* 0x000fc80003f04070 */
[----:B------:R-:W-:-:S09]  /*9520*/  SEL R0, R0, 0x7c, P0 ;  /* 0x0000007c00007807 */ /* 0x000fd20000000000 */
.L_x_10538:
[----:B------:R-:W-:Y:S05]  /*9530*/  BSYNC B0 ;  /* 0x0000000000007941 */ /* 0x000fea0003800000 */
.L_x_10536:
[----:B------:R-:W-:-:S04]  /*9540*/  LOP3.LUT R2, R3, 0x80000000, RZ, 0xc0, !PT ;  /* 0x8000000003027812 */ /* 0x000fc800078ec0ff */
[----:B------:R-:W-:-:S04]  /*9550*/  SHF.R.U32.HI R3, RZ, 0x18, R2 ;  /* 0x00000018ff037819 */ /* 0x000fc80000011602 */
[----:B------:R-:W-:-:S05]  /*9560*/  LOP3.LUT R3, R0, R3, RZ, 0xfc, !PT ;  /* 0x0000000300037212 */ /* 0x000fca00078efcff */
[----:B------:R-:W-:Y:S01]  /*9570*/  STG.E.U8 desc[UR36][R4.64], R3 ;  /* 0x0000000304007986 */ /* 0x000fe2000c101124 */
[----:B------:R-:W-:Y:S05]  /*9580*/  EXIT ;  /* 0x000000000000794d */ /* 0x000fea0003800000 */
.L_x_10532:
        /* <DEDUP_REMOVED lines=8> */
.L_x_10529:
        /* <DEDUP_REMOVED lines=11> */
.L_x_10541:
        /* <DEDUP_REMOVED lines=21> */
.L_x_10544:
[----:B------:R-:W-:-:S04]  /*9810*/  LOP3.LUT R2, R7, 0x80000000, RZ, 0xc0, !PT ;  /* 0x8000000007027812 */ /* 0x000fc800078ec0ff */
[----:B------:R-:W-:-:S04]  /*9820*/  SHF.R.U32.HI R3, RZ, 0x18, R2 ;  /* 0x00000018ff037819 */ /* 0x000fc80000011602 */
[----:B------:R-:W-:-:S04]  /*9830*/  LOP3.LUT R0, R0, R3, RZ, 0xfc, !PT ;  /* 0x0000000300007212 */ /* 0x000fc800078efcff */
[----:B------:R-:W-:-:S07]  /*9840*/  PRMT R2, R0, 0x7610, R2 ;  /* 0x0000761000027816 */ /* 0x000fce0000000002 */
.L_x_10543:
[----:B------:R-:W-:Y:S05]  /*9850*/  BSYNC B0 ;  /* 0x0000000000007941 */ /* 0x000fea0003800000 */
.L_x_10542:
[----:B------:R-:W-:Y:S01]  /*9860*/  STG.E.U8 desc[UR36][R4.64], R2 ;  /* 0x0000000204007986 */ /* 0x000fe2000c101124 */
[----:B------:R-:W-:Y:S05]  /*9870*/  EXIT ;  /* 0x000000000000794d */ /* 0x000fea0003800000 */
.L_x_10540:
        /* <DEDUP_REMOVED lines=21> */
.L_x_10547:
[----:B------:R-:W-:-:S04]  /*99d0*/  LOP3.LUT R2, R7, 0x80000000, RZ, 0xc0, !PT ;  /* 0x8000000007027812 */ /* 0x000fc800078ec0ff */
[----:B------:R-:W-:-:S04]  /*99e0*/  SHF.R.U32.HI R3, RZ, 0x18, R2 ;  /* 0x00000018ff037819 */ /* 0x000fc80000011602 */
[----:B------:R-:W-:-:S04]  /*99f0*/  LOP3.LUT R0, R0, R3, RZ, 0xfc, !PT ;  /* 0x0000000300007212 */ /* 0x000fc800078efcff */
[----:B------:R-:W-:-:S07]  /*9a00*/  PRMT R2, R0, 0x7610, R2 ;  /* 0x0000761000027816 */ /* 0x000fce0000000002 */
.L_x_10546:
[----:B------:R-:W-:Y:S05]  /*9a10*/  BSYNC B0 ;  /* 0x0000000000007941 */ /* 0x000fea0003800000 */
.L_x_10545:
[----:B------:R-:W-:Y:S01]  /*9a20*/  STG.E.U8 desc[UR36][R4.64], R2 ;  /* 0x0000000204007986 */ /* 0x000fe2000c101124 */
[----:B------:R-:W-:Y:S05]  /*9a30*/  EXIT ;  /* 0x000000000000794d */ /* 0x000fea0003800000 */
.L_x_10539:
        /* <DEDUP_REMOVED lines=26> */
.L_x_10522:
        /* <DEDUP_REMOVED lines=16> */
.L_x_10550:
[----:B------:R-:W-:Y:S05]  /*9ce0*/  EXIT ;  /* 0x000000000000794d */ /* 0x000fea0003800000 */
.L_x_10549:
[----:B------:R-:W0:Y:S02]  /*9cf0*/  F2I.U64.F64.TRUNC R16, R16 ;  /* 0x0000001000107311 */ /* 0x000e24000030d800 */
[----:B0-----:R-:W-:Y:S01]  /*9d00*/  STG.E.64 desc[UR36][R4.64], R16 ;  /* 0x0000001004007986 */ /* 0x001fe2000c101b24 */
[----:B------:R-:W-:Y:S05]  /*9d10*/  EXIT ;  /* 0x000000000000794d */ /* 0x000fea0003800000 */
.L_x_10548:
[----:B------:R-:W0:Y:S02]  /*9d20*/  F2I.U32.F64.TRUNC R17, R16 ;  /* 0x0000001000117311 */ /* 0x000e24000030d000 */
[----:B0-----:R-:W-:Y:S01]  /*9d30*/  STG.E desc[UR36][R4.64], R17 ;  /* 0x0000001104007986 */ /* 0x001fe2000c101924 */
[----:B------:R-:W-:Y:S05]  /*9d40*/  EXIT ;  /* 0x000000000000794d */ /* 0x000fea0003800000 */
.L_x_10551:
        /* <DEDUP_REMOVED lines=11> */
.L_x_13343:


//--------------------- .text._ZN2at6native18elementwise_kernelILi128ELi2EZNS0_22gpu_kernel_impl_nocastIZZZNS0_17log10_kernel_cudaERNS_18TensorIteratorBaseEENKUlvE0_clEvENKUlvE_clEvEUldE_EEvS4_RKT_EUliE_EEviT1_ --------------------------
	.section	.text._ZN2at6native18elementwise_kernelILi128ELi2EZNS0_22gpu_kernel_impl_nocastIZZZNS0_17log10_kernel_cudaERNS_18TensorIteratorBaseEENKUlvE0_clEvENKUlvE_clEvEUldE_EEvS4_RKT_EUliE_EEviT1_,"ax",@progbits
	.align	128
        .global         _ZN2at6native18elementwise_kernelILi128ELi2EZNS0_22gpu_kernel_impl_nocastIZZZNS0_17log10_kernel_cudaERNS_18TensorIteratorBaseEENKUlvE0_clEvENKUlvE_clEvEUldE_EEvS4_RKT_EUliE_EEviT1_
        .type           _ZN2at6native18elementwise_kernelILi128ELi2EZNS0_22gpu_kernel_impl_nocastIZZZNS0_17log10_kernel_cudaERNS_18TensorIteratorBaseEENKUlvE0_clEvENKUlvE_clEvEUldE_EEvS4_RKT_EUliE_EEviT1_,@function
        .size           _ZN2at6native18elementwise_kernelILi128ELi2EZNS0_22gpu_kernel_impl_nocastIZZZNS0_17log10_kernel_cudaERNS_18TensorIteratorBaseEENKUlvE0_clEvENKUlvE_clEvEUldE_EEvS4_RKT_EUliE_EEviT1_,(.L_x_13344 - _ZN2at6native18elementwise_kernelILi128ELi2EZNS0_22gpu_kernel_impl_nocastIZZZNS0_17log10_kernel_cudaERNS_18TensorIteratorBaseEENKUlvE0_clEvENKUlvE_clEvEUldE_EEvS4_RKT_EUliE_EEviT1_)
        .other          _ZN2at6native18elementwise_kernelILi128ELi2EZNS0_22gpu_kernel_impl_nocastIZZZNS0_17log10_kernel_cudaERNS_18TensorIteratorBaseEENKUlvE0_clEvENKUlvE_clEvEUldE_EEvS4_RKT_EUliE_EEviT1_,@"STO_CUDA_ENTRY STV_DEFAULT"
_ZN2at6native18elementwise_kernelILi128ELi2EZNS0_22gpu_kernel_impl_nocastIZZZNS0_17log10_kernel_cudaERNS_18TensorIteratorBaseEENKUlvE0_clEvENKUlvE_clEvEUldE_EEvS4_RKT_EUliE_EEviT1_:
.text._ZN2at6native18elementwise_kernelILi128ELi2EZNS0_22gpu_kernel_impl_nocastIZZZNS0_17log10_kernel_cudaERNS_18TensorIteratorBaseEENKUlvE0_clEvENKUlvE_clEvEUldE_EEvS4_RKT_EUliE_EEviT1_:
        /* <DEDUP_REMOVED lines=314> */
.L_x_10554:
        /* <DEDUP_REMOVED lines=88> */
.L_x_10556:
[----:B------:R-:W-:Y:S05]  /*1920*/  BSYNC B1 ;  /* 0x0000000000017941 */ /* 0x000fea0003800000 */
.L_x_10555:
        /* <DEDUP_REMOVED lines=8> */
.L_x_10553:
[----:B------:R-:W-:Y:S05]  /*19b0*/  BSYNC B0 ;  /* 0x0000000000007941 */ /* 0x000fea0003800000 */
.L_x_10552:
        /* <DEDUP_REMOVED lines=305> */
.L_x_10557:
        /* <DEDUP_REMOVED lines=87> */
.L_x_10559:
[----:B------:R-:W-:Y:S05]  /*3240*/  BSYNC B0 ;  /* 0x0000000000007941 */ /* 0x000fea0003800000 */
.L_x_10558:
        /* <DEDUP_REMOVED lines=8> */
.L_x_10560:
        /* <DEDUP_REMOVED lines=11> */
.L_x_13344:


//--------------------- .text._ZN2at6native27unrolled_elementwise_kernelIZZZNS0_17log10_kernel_cudaERNS_18TensorIteratorBaseEENKUlvE0_clEvENKUlvE_clEvEUldE_St5arrayIPcLm2EELi4E23TrivialOffsetCalculatorILi1EjESB_NS0_6memory15LoadWithoutCastENSC_16StoreWithoutCastEEEviT_T0_T2_T3_T4_T5_ --------------------------
	.section	.text._ZN2at6native27unrolled_elementwise_kernelIZZZNS0_17log10_kernel_cudaERNS_18TensorIteratorBaseEENKUlvE0_clEvENKUlvE_clEvEUldE_St5arrayIPcLm2EELi4E23TrivialOffsetCalculatorILi1EjESB_NS0_6memory15LoadWithoutCastENSC_16StoreWithoutCastEEEviT_T0_T2_T3_T4_T5_,"ax",@progbits
	.align	128
        .global         _ZN2at6native27unrolled_elementwise_kernelIZZZNS0_17log10_kernel_cudaERNS_18TensorIteratorBaseEENKUlvE0_clEvENKUlvE_clEvEUldE_St5arrayIPcLm2EELi4E23TrivialOffsetCalculatorILi1EjESB_NS0_6memory15LoadWithoutCastENSC_16StoreWithoutCastEEEviT_T0_T2_T3_T4_T5_
        .type           _ZN2at6native27unrolled_elementwise_kernelIZZZNS0_17log10_kernel_cudaERNS_18TensorIteratorBaseEENKUlvE0_clEvENKUlvE_clEvEUldE_St5arrayIPcLm2EELi4E23TrivialOffsetCalculatorILi1EjESB_NS0_6memory15LoadWithoutCastENSC_16StoreWithoutCastEEEviT_T0_T2_T3_T4_T5_,@function
        .size           _ZN2at6native27unrolled_elementwise_kernelIZZZNS0_17log10_kernel_cudaERNS_18TensorIteratorBaseEENKUlvE0_clEvENKUlvE_clEvEUldE_St5arrayIPcLm2EELi4E23TrivialOffsetCalculatorILi1EjESB_NS0_6memory15LoadWithoutCastENSC_16StoreWithoutCastEEEviT_T0_T2_T3_T4_T5_,(.L_x_13345 - _ZN2at6native27unrolled_elementwise_kernelIZZZNS0_17log10_kernel_cudaERNS_18TensorIteratorBaseEENKUlvE0_clEvENKUlvE_clEvEUldE_St5arrayIPcLm2EELi4E23TrivialOffsetCalculatorILi1EjESB_NS0_6memory15LoadWithoutCastENSC_16StoreWithoutCastEEEviT_T0_T2_T3_T4_T5_)
        .other          _ZN2at6native27unrolled_elementwise_kernelIZZZNS0_17log10_kernel_cudaERNS_18TensorIteratorBaseEENKUlvE0_clEvENKUlvE_clEvEUldE_St5arrayIPcLm2EELi4E23TrivialOffsetCalculatorILi1EjESB_NS0_6memory15LoadWithoutCastENSC_16StoreWithoutCastEEEviT_T0_T2_T3_T4_T5_,@"STO_CUDA_ENTRY STV_DEFAULT"
_ZN2at6native27unrolled_elementwise_kernelIZZZNS0_17log10_kernel_cudaERNS_18TensorIteratorBaseEENKUlvE0_clEvENKUlvE_clEvEUldE_St5arrayIPcLm2EELi4E23TrivialOffsetCalculatorILi1EjESB_NS0_6memory15LoadWithoutCastENSC_16StoreWithoutCastEEEviT_T0_T2_T3_T4_T5_:
.text._ZN2at6native27unrolled_elementwise_kernelIZZZNS0_17log10_kernel_cudaERNS_18TensorIteratorBaseEENKUlvE0_clEvENKUlvE_clEvEUldE_St5arrayIPcLm2EELi4E23TrivialOffsetCalculatorILi1EjESB_NS0_6memory15LoadWithoutCastENSC_16StoreWithoutCastEEEviT_T0_T2_T3_T4_T5_:
        /* <DEDUP_REMOVED lines=117> */
.L_x_10564:
[----:B------:R-:W-:Y:S05]  /*0750*/  BSYNC B1 ;  /* 0x0000000000017941 */ /* 0x000fea0003800000 */
.L_x_10563:
[----:B------:R-:W-:Y:S01]  /*0760*/  UMOV UR6, 0xbaaafad3 ;  /* 0xbaaafad300067882 */ /* 0x000fe20000000000 */
[----:B------:R-:W-:Y:S02]  /*0770*/  UMOV UR7, 0x3c695355 ;  /* 0x3c69535500077882 */ /* 0x000fe40000000000 */
[----:B------:R-:W-:Y:S01]  /*0780*/  DMUL R12, R20, UR6 ;  /* 0x00000006140c7c28 */ /* 0x000fe20008000000 */
[----:B------:R-:W-:Y:S01]  /*0790*/  UMOV UR6, 0x1526e50e ;  /* 0x1526e50e00067882 */ /* 0x000fe20000000000 */
[----:B------:R-:W-:-:S06]  /*07a0*/  UMOV UR7, 0x3fdbcb7b ;  /* 0x3fdbcb7b00077882 */ /* 0x000fcc0000000000 */
[----:B------:R-:W-:-:S11]  /*07b0*/  DFMA R12, R20, UR6, R12 ;  /* 0x00000006140c7c2b */ /* 0x000fd6000800000c */
.L_x_10562:
[----:B------:R-:W-:Y:S05]  /*07c0*/  BSYNC B0 ;  /* 0x0000000000007941 */ /* 0x000fea0003800000 */
.L_x_10561:
        /* <DEDUP_REMOVED lines=84> */
.L_x_10568:
[----:B------:R-:W-:Y:S05]  /*0d10*/  BSYNC B1 ;  /* 0x0000000000017941 */ /* 0x000fea0003800000 */
.L_x_10567:
[----:B------:R-:W-:Y:S01]  /*0d20*/  UMOV UR6, 0xbaaafad3 ;  /* 0xbaaafad300067882 */ /* 0x000fe20000000000 */
[----:B------:R-:W-:Y:S02]  /*0d30*/  UMOV UR7, 0x3c695355 ;  /* 0x3c69535500077882 */ /* 0x000fe40000000000 */
[----:B------:R-:W-:Y:S01]  /*0d40*/  DMUL R8, R20, UR6 ;  /* 0x0000000614087c28 */ /* 0x000fe20008000000 */
[----:B------:R-:W-:Y:S01]  /*0d50*/  UMOV UR6, 0x1526e50e ;  /* 0x1526e50e00067882 */ /* 0x000fe20000000000 */
[----:B------:R-:W-:-:S06]  /*0d60*/  UMOV UR7, 0x3fdbcb7b ;  /* 0x3fdbcb7b00077882 */ /* 0x000fcc0000000000 */
[----:B------:R-:W-:-:S11]  /*0d70*/  DFMA R8, R20, UR6, R8 ;  /* 0x0000000614087c2b */ /* 0x000fd60008000008 */
.L_x_10566:
[----:B------:R-:W-:Y:S05]  /*0d80*/  BSYNC B0 ;  /* 0x0000000000007941 */ /* 0x000fea0003800000 */
.L_x_10565:
        /* <DEDUP_REMOVED lines=84> */
.L_x_10572:
[----:B------:R-:W-:Y:S05]  /*12d0*/  BSYNC B1 ;  /* 0x0000000000017941 */ /* 0x000fea0003800000 */
.L_x_10571:
[----:B------:R-:W-:Y:S01]  /*12e0*/  UMOV UR6, 0xbaaafad3 ;  /* 0xbaaafad300067882 */ /* 0x000fe20000000000 */
[----:B------:R-:W-:Y:S02]  /*12f0*/  UMOV UR7, 0x3c695355 ;  /* 0x3c69535500077882 */ /* 0x000fe40000000000 */
[----:B------:R-:W-:Y:S01]  /*1300*/  DMUL R4, R20, UR6 ;  /* 0x0000000614047c28 */ /* 0x000fe20008000000 */
[----:B------:R-:W-:Y:S01]  /*1310*/  UMOV UR6, 0x1526e50e ;  /* 0x1526e50e00067882 */ /* 0x000fe20000000000 */
[----:B------:R-:W-:-:S06]  /*1320*/  UMOV UR7, 0x3fdbcb7b ;  /* 0x3fdbcb7b00077882 */ /* 0x000fcc0000000000 */
[----:B------:R-:W-:-:S11]  /*1330*/  DFMA R4, R20, UR6, R4 ;  /* 0x0000000614047c2b */ /* 0x000fd60008000004 */
.L_x_10570:
[----:B------:R-:W-:Y:S05]  /*1340*/  BSYNC B0 ;  /* 0x0000000000007941 */ /* 0x000fea0003800000 */
.L_x_10569:
        /* <DEDUP_REMOVED lines=84> */
.L_x_10576:
[----:B------:R-:W-:Y:S05]  /*1890*/  BSYNC B1 ;  /* 0x0000000000017941 */ /* 0x000fea0003800000 */
.L_x_10575:
[----:B------:R-:W-:Y:S01]  /*18a0*/  UMOV UR6, 0xbaaafad3 ;  /* 0xbaaafad300067882 */ /* 0x000fe20000000000 */
[----:B------:R-:W-:Y:S02]  /*18b0*/  UMOV UR7, 0x3c695355 ;  /* 0x3c69535500077882 */ /* 0x000fe40000000000 */
[----:B------:R-:W-:Y:S01]  /*18c0*/  DMUL R2, R20, UR6 ;  /* 0x0000000614027c28 */ /* 0x000fe20008000000 */
[----:B------:R-:W-:Y:S01]  /*18d0*/  UMOV UR6, 0x1526e50e ;  /* 0x1526e50e00067882 */ /* 0x000fe20000000000 */
[----:B------:R-:W-:-:S06]  /*18e0*/  UMOV UR7, 0x3fdbcb7b ;  /* 0x3fdbcb7b00077882 */ /* 0x000fcc0000000000 */
[----:B------:R-:W-:-:S11]  /*18f0*/  DFMA R2, R20, UR6, R2 ;  /* 0x0000000614027c2b */ /* 0x000fd60008000002 */
.L_x_10574:
[----:B------:R-:W-:Y:S05]  /*1900*/  BSYNC B0 ;  /* 0x0000000000007941 */ /* 0x000fea0003800000 */
.L_x_10573:
        /* <DEDUP_REMOVED lines=18> */
.L_x_10578:
[----:B------:R-:W-:Y:S05]  /*1a30*/  BSYNC B0 ;  /* 0x0000000000007941 */ /* 0x000fea0003800000 */
.L_x_10577:
[----:B------:R-:W-:-:S13]  /*1a40*/  ISETP.GE.AND P0, PT, R11, R6, PT ;  /* 0x000000060b00720c */ /* 0x000fda0003f06270 */
[----:B------:R-:W-:Y:S05]  /*1a50*/  @P0 EXIT ;  /* 0x000000000000094d */ /* 0x000fea0003800000 */
[----:B-1----:R-:W1:Y:S01]  /*1a60*/  LDC.64 R4, c[0x0][0x218] ;  /* 0x00008600ff047b82 */ /* 0x002e620000000a00 */
[----:B------:R-:W-:-:S04]  /*1a70*/  IMAD R11, R0, 0x200, R11 ;  /* 0x00000200000b7824 */ /* 0x000fc800078e020b */
[----:B-1----:R-:W-:-:S05]  /*1a80*/  IMAD.WIDE.U32 R4, R11, 0x8, R4 ;  /* 0x000000080b047825 */ /* 0x002fca00078e0004 */
[----:B------:R-:W-:Y:S01]  /*1a90*/  STG.E.64 desc[UR4][R4.64], R2 ;  /* 0x0000000204007986 */ /* 0x000fe2000c101b04 */
[----:B------:R-:W-:Y:S05]  /*1aa0*/  EXIT ;  /* 0x000000000000794d */ /* 0x000fea0003800000 */
.L_x_10579:
        /* <DEDUP_REMOVED lines=13> */
.L_x_13345:


//--------------------- .text._ZN2at6native29vectorized_elementwise_kernelILi2EZZZNS0_17log10_kernel_cudaERNS_18TensorIteratorBaseEENKUlvE0_clEvENKUlvE_clEvEUldE_St5arrayIPcLm2EEEEviT0_T1_ --------------------------
	.section	.text._ZN2at6native29vectorized_elementwise_kernelILi2EZZZNS0_17log10_kernel_cudaERNS_18TensorIteratorBaseEENKUlvE0_clEvENKUlvE_clEvEUldE_St5arrayIPcLm2EEEEviT0_T1_,"ax",@progbits
	.align	128
        .global         _ZN2at6native29vectorized_elementwise_kernelILi2EZZZNS0_17log10_kernel_cudaERNS_18TensorIteratorBaseEENKUlvE0_clEvENKUlvE_clEvEUldE_St5arrayIPcLm2EEEEviT0_T1_
        .type           _ZN2at6native29vectorized_elementwise_kernelILi2EZZZNS0_17log10_kernel_cudaERNS_18TensorIteratorBaseEENKUlvE0_clEvENKUlvE_clEvEUldE_St5arrayIPcLm2EEEEviT0_T1_,@function
        .size           _ZN2at6native29vectorized_elementwise_kernelILi2EZZZNS0_17log10_kernel_cudaERNS_18TensorIteratorBaseEENKUlvE0_clEvENKUlvE_clEvEUldE_St5arrayIPcLm2EEEEviT0_T1_,(.L_x_13346 - _ZN2at6native29vectorized_elementwise_kernelILi2EZZZNS0_17log10_kernel_cudaERNS_18TensorIteratorBaseEENKUlvE0_clEvENKUlvE_clEvEUldE_St5arrayIPcLm2EEEEviT0_T1_)
        .other          _ZN2at6native29vectorized_elementwise_kernelILi2EZZZNS0_17log10_kernel_cudaERNS_18TensorIteratorBaseEENKUlvE0_clEvENKUlvE_clEvEUldE_St5arrayIPcLm2EEEEviT0_T1_,@"STO_CUDA_ENTRY STV_DEFAULT"
_ZN2at6native29vectorized_elementwise_kernelILi2EZZZNS0_17log10_kernel_cudaERNS_18TensorIteratorBaseEENKUlvE0_clEvENKUlvE_clEvEUldE_St5arrayIPcLm2EEEEviT0_T1_:
.text._ZN2at6native29vectorized_elementwise_kernelILi2EZZZNS0_17log10_kernel_cudaERNS_18TensorIteratorBaseEENKUlvE0_clEvENKUlvE_clEvEUldE_St5arrayIPcLm2EEEEviT0_T1_:
        /* <DEDUP_REMOVED lines=98> */
.L_x_10582:
[----:B------:R-:W-:Y:S05]  /*0620*/  BSYNC B0 ;  /* 0x0000000000007941 */ /* 0x000fea0003800000 */
.L_x_10581:
        /* <DEDUP_REMOVED lines=80> */
.L_x_10584:
[----:B------:R-:W-:Y:S05]  /*0b30*/  BSYNC B0 ;  /* 0x0000000000007941 */ /* 0x000fea0003800000 */
.L_x_10583:
        /* <DEDUP_REMOVED lines=80> */
.L_x_10586:
[----:B------:R-:W-:Y:S05]  /*1040*/  BSYNC B0 ;  /* 0x0000000000007941 */ /* 0x000fea0003800000 */
.L_x_10585:
        /* <DEDUP_REMOVED lines=80> */
.L_x_10588:
[----:B------:R-:W-:Y:S05]  /*1550*/  BSYNC B0 ;  /* 0x0000000000007941 */ /* 0x000fea0003800000 */
.L_x_10587:
        /* <DEDUP_REMOVED lines=80> */
.L_x_10590:
[----:B------:R-:W-:Y:S05]  /*1a60*/  BSYNC B0 ;  /* 0x0000000000007941 */ /* 0x000fea0003800000 */
.L_x_10589:
        /* <DEDUP_REMOVED lines=80> */
.L_x_10592:
[----:B------:R-:W-:Y:S05]  /*1f70*/  BSYNC B0 ;  /* 0x0000000000007941 */ /* 0x000fea0003800000 */
.L_x_10591:
        /* <DEDUP_REMOVED lines=80> */
.L_x_10594:
[----:B------:R-:W-:Y:S05]  /*2480*/  BSYNC B0 ;  /* 0x0000000000007941 */ /* 0x000fea0003800000 */
.L_x_10593:
        /* <DEDUP_REMOVED lines=79> */
.L_x_10596:
[----:B------:R-:W-:Y:S05]  /*2980*/  BSYNC B0 ;  /* 0x0000000000007941 */ /* 0x000fea0003800000 */
.L_x_10595:
        /* <DEDUP_REMOVED lines=28> */
.L_x_10580:
        /* <DEDUP_REMOVED lines=23> */
.L_x_10598:
[----:B------:R-:W-:Y:S05]  /*2cc0*/  BSYNC B0 ;  /* 0x0000000000007941 */ /* 0x000fea0003800000 */
.L_x_10597:
        /* <DEDUP_REMOVED lines=15> */
.L_x_10600:
[----:B------:R-:W-:Y:S05]  /*2dc0*/  BSYNC B0 ;  /* 0x0000000000007941 */ /* 0x000fea0003800000 */
.L_x_10599:
        /* <DEDUP_REMOVED lines=103> */
.L_x_10604:
[----:B------:R-:W-:Y:S05]  /*3440*/  BSYNC B1 ;  /* 0x0000000000017941 */ /* 0x000fea0003800000 */
.L_x_10603:
[----:B------:R-:W-:Y:S01]  /*3450*/  UMOV UR6, 0xbaaafad3 ;  /* 0xbaaafad300067882 */ /* 0x000fe20000000000 */
[----:B------:R-:W-:Y:S02]  /*3460*/  UMOV UR7, 0x3c695355 ;  /* 0x3c69535500077882 */ /* 0x000fe40000000000 */
[----:B------:R-:W-:Y:S01]  /*3470*/  DMUL R4, R20, UR6 ;  /* 0x0000000614047c28 */ /* 0x000fe20008000000 */
[----:B------:R-:W-:Y:S01]  /*3480*/  UMOV UR6, 0x1526e50e ;  /* 0x1526e50e00067882 */ /* 0x000fe20000000000 */
[----:B------:R-:W-:-:S06]  /*3490*/  UMOV UR7, 0x3fdbcb7b ;  /* 0x3fdbcb7b00077882 */ /* 0x000fcc0000000000 */
[----:B------:R-:W-:-:S11]  /*34a0*/  DFMA R4, R20, UR6, R4 ;  /* 0x0000000614047c2b */ /* 0x000fd60008000004 */
.L_x_10602:
[----:B------:R-:W-:Y:S05]  /*34b0*/  BSYNC B0 ;  /* 0x0000000000007941 */ /* 0x000fea0003800000 */
.L_x_10601:
        /* <DEDUP_REMOVED lines=84> */
.L_x_10608:
[----:B------:R-:W-:Y:S05]  /*3a00*/  BSYNC B1 ;  /* 0x0000000000017941 */ /* 0x000fea0003800000 */
.L_x_10607:
[----:B------:R-:W-:Y:S01]  /*3a10*/  UMOV UR6, 0xbaaafad3 ;  /* 0xbaaafad300067882 */ /* 0x000fe20000000000 */
[----:B------:R-:W-:Y:S02]  /*3a20*/  UMOV UR7, 0x3c695355 ;  /* 0x3c69535500077882 */ /* 0x000fe40000000000 */
[----:B------:R-:W-:Y:S01]  /*3a30*/  DMUL R20, R6, UR6 ;  /* 0x0000000606147c28 */ /* 0x000fe20008000000 */
[----:B------:R-:W-:Y:S01]  /*3a40*/  UMOV UR6, 0x1526e50e ;  /* 0x1526e50e00067882 */ /* 0x000fe20000000000 */
[----:B------:R-:W-:-:S06]  /*3a50*/  UMOV UR7, 0x3fdbcb7b ;  /* 0x3fdbcb7b00077882 */ /* 0x000fcc0000000000 */
[----:B------:R-:W-:-:S11]  /*3a60*/  DFMA R6, R6, UR6, R20 ;  /* 0x0000000606067c2b */ /* 0x000fd60008000014 */
.L_x_10606:
[----:B------:R-:W-:Y:S05]  /*3a70*/  BSYNC B0 ;  /* 0x0000000000007941 */ /* 0x000fea0003800000 */
.L_x_10605:
        /* <DEDUP_REMOVED lines=84> */
.L_x_10612:
[----:B------:R-:W-:Y:S05]  /*3fc0*/  BSYNC B1 ;  /* 0x0000000000017941 */ /* 0x000fea0003800000 */
.L_x_10611:
[----:B------:R-:W-:Y:S01]  /*3fd0*/  UMOV UR6, 0xbaaafad3 ;  /* 0xbaaafad300067882 */ /* 0x000fe20000000000 */
[----:B------:R-:W-:Y:S02]  /*3fe0*/  UMOV UR7, 0x3c695355 ;  /* 0x3c69535500077882 */ /* 0x000fe40000000000 */
[----:B------:R-:W-:Y:S01]  /*3ff0*/  DMUL R8, R24, UR6 ;  /* 0x0000000618087c28 */ /* 0x000fe20008000000 */
[----:B------:R-:W-:Y:S01]  /*4000*/  UMOV UR6, 0x1526e50e ;  /* 0x1526e50e00067882 */ /* 0x000fe20000000000 */
[----:B------:R-:W-:-:S06]  /*4010*/  UMOV UR7, 0x3fdbcb7b ;  /* 0x3fdbcb7b00077882 */ /* 0x000fcc0000000000 */
[----:B------:R-:W-:-:S11]  /*4020*/  DFMA R8, R24, UR6, R8 ;  /* 0x0000000618087c2b */ /* 0x000fd60008000008 */
.L_x_10610:
[----:B------:R-:W-:Y:S05]  /*4030*/  BSYNC B0 ;  /* 0x0000000000007941 */ /* 0x000fea0003800000 */
.L_x_10609:
        /* <DEDUP_REMOVED lines=84> */
.L_x_10616:
[----:B------:R-:W-:Y:S05]  /*4580*/  BSYNC B1 ;  /* 0x0000000000017941 */ /* 0x000fea0003800000 */
.L_x_10615:
[----:B------:R-:W-:Y:S01]  /*4590*/  UMOV UR6, 0xbaaafad3 ;  /* 0xbaaafad300067882 */ /* 0x000fe20000000000 */
[----:B------:R-:W-:Y:S02]  /*45a0*/  UMOV UR7, 0x3c695355 ;  /* 0x3c69535500077882 */ /* 0x000fe40000000000 */
[----:B------:R-:W-:Y:S01]  /*45b0*/  DMUL R10, R24, UR6 ;  /* 0x00000006180a7c28 */ /* 0x000fe20008000000 */
[----:B------:R-:W-:Y:S01]  /*45c0*/  UMOV UR6, 0x1526e50e ;  /* 0x1526e50e00067882 */ /* 0x000fe20000000000 */
[----:B------:R-:W-:-:S06]  /*45d0*/  UMOV UR7, 0x3fdbcb7b ;  /* 0x3fdbcb7b00077882 */ /* 0x000fcc0000000000 */
[----:B------:R-:W-:-:S11]  /*45e0*/  DFMA R10, R24, UR6, R10 ;  /* 0x00000006180a7c2b */ /* 0x000fd6000800000a */
.L_x_10614:
[----:B------:R-:W-:Y:S05]  /*45f0*/  BSYNC B0 ;  /* 0x0000000000007941 */ /* 0x000fea0003800000 */
.L_x_10613:
        /* <DEDUP_REMOVED lines=84> */
.L_x_10620:
[----:B------:R-:W-:Y:S05]  /*4b40*/  BSYNC B1 ;  /* 0x0000000000017941 */ /* 0x000fea0003800000 */
.L_x_10619:
[----:B------:R-:W-:Y:S01]  /*4b50*/  UMOV UR6, 0xbaaafad3 ;  /* 0xbaaafad300067882 */ /* 0x000fe20000000000 */
[----:B------:R-:W-:Y:S02]  /*4b60*/  UMOV UR7, 0x3c695355 ;  /* 0x3c69535500077882 */ /* 0x000fe40000000000 */
[----:B------:R-:W-:Y:S01]  /*4b70*/  DMUL R12, R24, UR6 ;  /* 0x00000006180c7c28 */ /* 0x000fe20008000000 */
[----:B------:R-:W-:Y:S01]  /*4b80*/  UMOV UR6, 0x1526e50e ;  /* 0x1526e50e00067882 */ /* 0x000fe20000000000 */
[----:B------:R-:W-:-:S06]  /*4b90*/  UMOV UR7, 0x3fdbcb7b ;  /* 0x3fdbcb7b00077882 */ /* 0x000fcc0000000000 */
[----:B------:R-:W-:-:S11]  /*4ba0*/  DFMA R12, R24, UR6, R12 ;  /* 0x00000006180c7c2b */ /* 0x000fd6000800000c */
.L_x_10618:
[----:B------:R-:W-:Y:S05]  /*4bb0*/  BSYNC B0 ;  /* 0x0000000000007941 */ /* 0x000fea0003800000 */
.L_x_10617:
        /* <DEDUP_REMOVED lines=84> */
.L_x_10624:
[----:B------:R-:W-:Y:S05]  /*5100*/  BSYNC B1 ;  /* 0x0000000000017941 */ /* 0x000fea0003800000 */
.L_x_10623:
[----:B------:R-:W-:Y:S01]  /*5110*/  UMOV UR6, 0xbaaafad3 ;  /* 0xbaaafad300067882 */ /* 0x000fe20000000000 */
[----:B------:R-:W-:Y:S02]  /*5120*/  UMOV UR7, 0x3c695355 ;  /* 0x3c69535500077882 */ /* 0x000fe40000000000 */
[----:B------:R-:W-:Y:S01]  /*5130*/  DMUL R14, R24, UR6 ;  /* 0x00000006180e7c28 */ /* 0x000fe20008000000 */
[----:B------:R-:W-:Y:S01]  /*5140*/  UMOV UR6, 0x1526e50e ;  /* 0x1526e50e00067882 */ /* 0x000fe20000000000 */
[----:B------:R-:W-:-:S06]  /*5150*/  UMOV UR7, 0x3fdbcb7b ;  /* 0x3fdbcb7b00077882 */ /* 0x000fcc0000000000 */
[----:B------:R-:W-:-:S11]  /*5160*/  DFMA R14, R24, UR6, R14 ;  /* 0x00000006180e7c2b */ /* 0x000fd6000800000e */
.L_x_10622:
[----:B------:R-:W-:Y:S05]  /*5170*/  BSYNC B0 ;  /* 0x0000000000007941 */ /* 0x000fea0003800000 */
.L_x_10621:
        /* <DEDUP_REMOVED lines=84> */
.L_x_10628:
[----:B------:R-:W-:Y:S05]  /*56c0*/  BSYNC B1 ;  /* 0x0000000000017941 */ /* 0x000fea0003800000 */
.L_x_10627:
[----:B------:R-:W-:Y:S01]  /*56d0*/  UMOV UR6, 0xbaaafad3 ;  /* 0xbaaafad300067882 */ /* 0x000fe20000000000 */
[----:B------:R-:W-:Y:S02]  /*56e0*/  UMOV UR7, 0x3c695355 ;  /* 0x3c69535500077882 */ /* 0x000fe40000000000 */
[----:B------:R-:W-:Y:S01]  /*56f0*/  DMUL R16, R24, UR6 ;  /* 0x0000000618107c28 */ /* 0x000fe20008000000 */
[----:B------:R-:W-:Y:S01]  /*5700*/  UMOV UR6, 0x1526e50e ;  /* 0x1526e50e00067882 */ /* 0x000fe20000000000 */
[----:B------:R-:W-:-:S06]  /*5710*/  UMOV UR7, 0x3fdbcb7b ;  /* 0x3fdbcb7b00077882 */ /* 0x000fcc0000000000 */
[----:B------:R-:W-:-:S11]  /*5720*/  DFMA R16, R24, UR6, R16 ;  /* 0x0000000618107c2b */ /* 0x000fd60008000010 */
.L_x_10626:
[----:B------:R-:W-:Y:S05]  /*5730*/  BSYNC B0 ;  /* 0x0000000000007941 */ /* 0x000fea0003800000 */
.L_x_10625:
        /* <DEDUP_REMOVED lines=84> */
.L_x_10632:
[----:B------:R-:W-:Y:S05]  /*5c80*/  BSYNC B1 ;  /* 0x0000000000017941 */ /* 0x000fea0003800000 */
.L_x_10631:
[----:B------:R-:W-:Y:S01]  /*5c90*/  UMOV UR6, 0xbaaafad3 ;  /* 0xbaaafad300067882 */ /* 0x000fe20000000000 */
[----:B------:R-:W-:Y:S02]  /*5ca0*/  UMOV UR7, 0x3c695355 ;  /* 0x3c69535500077882 */ /* 0x000fe40000000000 */
[----:B------:R-:W-:Y:S01]  /*5cb0*/  DMUL R18, R24, UR6 ;  /* 0x0000000618127c28 */ /* 0x000fe20008000000 */
[----:B------:R-:W-:Y:S01]  /*5cc0*/  UMOV UR6, 0x1526e50e ;  /* 0x1526e50e00067882 */ /* 0x000fe20000000000 */
[----:B------:R-:W-:-:S06]  /*5cd0*/  UMOV UR7, 0x3fdbcb7b ;  /* 0x3fdbcb7b00077882 */ /* 0x000fcc0000000000 */
[----:B------:R-:W-:-:S11]  /*5ce0*/  DFMA R24, R24, UR6, R18 ;  /* 0x0000000618187c2b */ /* 0x000fd60008000012 */
.L_x_10630:
[----:B------:R-:W-:Y:S05]  /*5cf0*/  BSYNC B0 ;  /* 0x0000000000007941 */ /* 0x000fea0003800000 */
.L_x_10629:
        /* <DEDUP_REMOVED lines=21> */
.L_x_10635:
[----:B------:R-:W-:-:S13]  /*5e50*/  ISETP.GE.AND P0, PT, R3, R0, PT ;  /* 0x000000000300720c */ /* 0x000fda0003f06270 */
[----:B------:R-:W-:Y:S05]  /*5e60*/  @P0 BRA `(.L_x_10637) ;  /* 0x0000000000300947 */ /* 0x000fea0003800000 */
[----:B0-----:R-:W0:Y:S01]  /*5e70*/  LDC.64 R4, c[0x0][0x218] ;  /* 0x00008600ff047b82 */ /* 0x001e220000000a00 */
[----:B------:R-:W-:Y:S02]  /*5e80*/  IMAD.IADD R7, R2, 0x1, R3 ;  /* 0x0000000102077824 */ /* 0x000fe400078e0203 */
[----:B------:R-:W-:Y:S02]  /*5e90*/  VIADD R3, R3, 0x80 ;  /* 0x0000008003037836 */ /* 0x000fe40000000000 */
[----:B0-----:R-:W-:-:S05]  /*5ea0*/  IMAD.WIDE.U32 R4, R7, 0x8, R4 ;  /* 0x0000000807047825 */ /* 0x001fca00078e0004 */
[----:B------:R1:W-:Y:S02]  /*5eb0*/  STG.E.64 desc[UR4][R4.64], R10 ;  /* 0x0000000a04007986 */ /* 0x0003e4000c101b04 */
.L_x_10636:
[----:B------:R-:W-:-:S13]  /*5ec0*/  ISETP.GE.AND P0, PT, R3, R0, PT ;  /* 0x000000000300720c */ /* 0x000fda0003f06270 */
[----:B------:R-:W-:Y:S05]  /*5ed0*/  @P0 BRA `(.L_x_10638) ;  /* 0x0000000000340947 */ /* 0x000fea0003800000 */
[----:B01----:R-:W0:Y:S01]  /*5ee0*/  LDC.64 R4, c[0x0][0x218] ;  /* 0x00008600ff047b82 */ /* 0x003e220000000a00 */
[----:B------:R-:W-:Y:S01]  /*5ef0*/  IADD3 R7, R2, R3, RZ ;  /* 0x0000000302077210 */ /* 0x000fe20007ffe0ff */
[----:B------:R-:W-:-:S04]  /*5f00*/  VIADD R3, R3, 0x80 ;  /* 0x0000008003037836 */ /* 0x000fc80000000000 */
[----:B0-----:R-:W-:-:S05]  /*5f10*/  IMAD.WIDE.U32 R4, R7, 0x8, R4 ;  /* 0x0000000807047825 */ /* 0x001fca00078e0004 */
[----:B------:R1:W-:Y:S02]  /*5f20*/  STG.E.64 desc[UR4][R4.64], R12 ;  /* 0x0000000c04007986 */ /* 0x0003e4000c101b04 */
.L_x_10637:
        /* <DEDUP_REMOVED lines=8> */
.L_x_10638:
[----:B------:R-:W-:Y:S05]  /*5fb0*/  BSYNC B1 ;  /* 0x0000000000017941 */ /* 0x000fea0003800000 */
.L_x_10634:
[----:B------:R-:W-:-:S13]  /*5fc0*/  ISETP.GE.AND P0, PT, R3, R0, PT ;  /* 0x000000000300720c */ /* 0x000fda0003f06270 */
[----:B012---:R-:W0:Y:S01]  /*5fd0*/  @!P0 LDC.64 R4, c[0x0][0x218] ;  /* 0x00008600ff048b82 */ /* 0x007e220000000a00 */
[----:B------:R-:W-:Y:S01]  /*5fe0*/  @!P0 IADD3 R7, R2, R3, RZ ;  /* 0x0000000302078210 */ /* 0x000fe20007ffe0ff */
[----:B------:R-:W-:-:S04]  /*5ff0*/  @!P0 VIADD R3, R3, 0x80 ;  /* 0x0000008003038836 */ /* 0x000fc80000000000 */
[----:B0-----:R-:W-:-:S05]  /*6000*/  @!P0 IMAD.WIDE.U32 R4, R7, 0x8, R4 ;  /* 0x0000000807048825 */ /* 0x001fca00078e0004 */
[----:B------:R2:W-:Y:S02]  /*6010*/  @!P0 STG.E.64 desc[UR4][R4.64], R16 ;  /* 0x0000001004008986 */ /* 0x0005e4000c101b04 */
.L_x_10639:
[----:B------:R-:W-:Y:S05]  /*6020*/  BSYNC B0 ;  /* 0x0000000000007941 */ /* 0x000fea0003800000 */
.L_x_10633:
        /* <DEDUP_REMOVED lines=8> */
.L_x_10640:
        /* <DEDUP_REMOVED lines=13> */
.L_x_13346:


//--------------------- .text._ZN2at6native29vectorized_elementwise_kernelILi4EZZZNS0_17log10_kernel_cudaERNS_18TensorIteratorBaseEENKUlvE0_clEvENKUlvE_clEvEUldE_St5arrayIPcLm2EEEEviT0_T1_ --------------------------
	.section	.text._ZN2at6native29vectorized_elementwise_kernelILi4EZZZNS0_17log10_kernel_cudaERNS_18TensorIteratorBaseEENKUlvE0_clEvENKUlvE_clEvEUldE_St5arrayIPcLm2EEEEviT0_T1_,"ax",@progbits
	.align	128
        .global         _ZN2at6native29vectorized_elementwise_kernelILi4EZZZNS0_17log10_kernel_cudaERNS_18TensorIteratorBaseEENKUlvE0_clEvENKUlvE_clEvEUldE_St5arrayIPcLm2EEEEviT0_T1_
        .type           _ZN2at6native29vectorized_elementwise_kernelILi4EZZZNS0_17log10_kernel_cudaERNS_18TensorIteratorBaseEENKUlvE0_clEvENKUlvE_clEvEUldE_St5arrayIPcLm2EEEEviT0_T1_,@function
        .size           _ZN2at6native29vectorized_elementwise_kernelILi4EZZZNS0_17log10_kernel_cudaERNS_18TensorIteratorBaseEENKUlvE0_clEvENKUlvE_clEvEUldE_St5arrayIPcLm2EEEEviT0_T1_,(.L_x_13347 - _ZN2at6native29vectorized_elementwise_kernelILi4EZZZNS0_17log10_kernel_cudaERNS_18TensorIteratorBaseEENKUlvE0_clEvENKUlvE_clEvEUldE_St5arrayIPcLm2EEEEviT0_T1_)
        .other          _ZN2at6native29vectorized_elementwise_kernelILi4EZZZNS0_17log10_kernel_cudaERNS_18TensorIteratorBaseEENKUlvE0_clEvENKUlvE_clEvEUldE_St5arrayIPcLm2EEEEviT0_T1_,@"STO_CUDA_ENTRY STV_DEFAULT"
_ZN2at6native29vectorized_elementwise_kernelILi4EZZZNS0_17log10_kernel_cudaERNS_18TensorIteratorBaseEENKUlvE0_clEvENKUlvE_clEvEUldE_St5arrayIPcLm2EEEEviT0_T1_:
.text._ZN2at6native29vectorized_elementwise_kernelILi4EZZZNS0_17log10_kernel_cudaERNS_18TensorIteratorBaseEENKUlvE0_clEvENKUlvE_clEvEUldE_St5arrayIPcLm2EEEEviT0_T1_:
        /* <DEDUP_REMOVED lines=98> */
.L_x_10643:
[----:B------:R-:W-:Y:S05]  /*0620*/  BSYNC B0 ;  /* 0x0000000000007941 */ /* 0x000fea0003800000 */
.L_x_10642:
        /* <DEDUP_REMOVED lines=80> */
.L_x_10645:
[----:B------:R-:W-:Y:S05]  /*0b30*/  BSYNC B0 ;  /* 0x0000000000007941 */ /* 0x000fea0003800000 */
.L_x_10644:
        /* <DEDUP_REMOVED lines=80> */
.L_x_10647:
[----:B------:R-:W-:Y:S05]  /*1040*/  BSYNC B0 ;  /* 0x0000000000007941 */ /* 0x000fea0003800000 */
.L_x_10646:
        /* <DEDUP_REMOVED lines=80> */
.L_x_10649:
[----:B------:R-:W-:Y:S05]  /*1550*/  BSYNC B0 ;  /* 0x0000000000007941 */ /* 0x000fea0003800000 */
.L_x_10648:
        /* <DEDUP_REMOVED lines=80> */
.L_x_10651:
[----:B------:R-:W-:Y:S05]  /*1a60*/  BSYNC B0 ;  /* 0x0000000000007941 */ /* 0x000fea0003800000 */
.L_x_10650:
        /* <DEDUP_REMOVED lines=80> */
.L_x_10653:
[----:B------:R-:W-:Y:S05]  /*1f70*/  BSYNC B0 ;  /* 0x0000000000007941 */ /* 0x000fea0003800000 */
.L_x_10652:
        /* <DEDUP_REMOVED lines=80> */
.L_x_10655:
[----:B------:R-:W-:Y:S05]  /*2480*/  BSYNC B0 ;  /* 0x0000000000007941 */ /* 0x000fea0003800000 */
.L_x_10654:
        /* <DEDUP_REMOVED lines=79> */
.L_x_10657:
[----:B------:R-:W-:Y:S05]  /*2980*/  BSYNC B0 ;  /* 0x0000000000007941 */ /* 0x000fea0003800000 */
.L_x_10656:
        /* <DEDUP_REMOVED lines=28> */
.L_x_10641:
        /* <DEDUP_REMOVED lines=23> */
.L_x_10659:
[----:B------:R-:W-:Y:S05]  /*2cc0*/  BSYNC B0 ;  /* 0x0000000000007941 */ /* 0x000fea0003800000 */
.L_x_10658:
        /* <DEDUP_REMOVED lines=15> */
.L_x_10661:
[----:B------:R-:W-:Y:S05]  /*2dc0*/  BSYNC B0 ;  /* 0x0000000000007941 */ /* 0x000fea0003800000 */
.L_x_10660:
        /* <DEDUP_REMOVED lines=103> */
.L_x_10665:
[----:B------:R-:W-:Y:S05]  /*3440*/  BSYNC B1 ;  /* 0x0000000000017941 */ /* 0x000fea0003800000 */
.L_x_10664:
[----:B------:R-:W-:Y:S01]  /*3450*/  UMOV UR6, 0xbaaafad3 ;  /* 0xbaaafad300067882 */ /* 0x000fe20000000000 */
[----:B------:R-:W-:Y:S02]  /*3460*/  UMOV UR7, 0x3c695355 ;  /* 0x3c69535500077882 */ /* 0x000fe40000000000 */
[----:B------:R-:W-:Y:S01]  /*3470*/  DMUL R4, R20, UR6 ;  /* 0x0000000614047c28 */ /* 0x000fe20008000000 */
[----:B------:R-:W-:Y:S01]  /*3480*/  UMOV UR6, 0x1526e50e ;  /* 0x1526e50e00067882 */ /* 0x000fe20000000000 */
[----:B------:R-:W-:-:S06]  /*3490*/  UMOV UR7, 0x3fdbcb7b ;  /* 0x3fdbcb7b00077882 */ /* 0x000fcc0000000000 */
[----:B------:R-:W-:-:S11]  /*34a0*/  DFMA R4, R20, UR6, R4 ;  /* 0x0000000614047c2b */ /* 0x000fd60008000004 */
.L_x_10663:
[----:B------:R-:W-:Y:S05]  /*34b0*/  BSYNC B0 ;  /* 0x0000000000007941 */ /* 0x000fea0003800000 */
.L_x_10662:
        /* <DEDUP_REMOVED lines=84> */
.L_x_10669:
[----:B------:R-:W-:Y:S05]  /*3a00*/  BSYNC B1 ;  /* 0x0000000000017941 */ /* 0x000fea0003800000 */
.L_x_10668:
[----:B------:R-:W-:Y:S01]  /*3a10*/  UMOV UR6, 0xbaaafad3 ;  /* 0xbaaafad300067882 */ /* 0x000fe20000000000 */
[----:B------:R-:W-:Y:S02]  /*3a20*/  UMOV UR7, 0x3c695355 ;  /* 0x3c69535500077882 */ /* 0x000fe40000000000 */
[----:B------:R-:W-:Y:S01]  /*3a30*/  DMUL R20, R6, UR6 ;  /* 0x0000000606147c28 */ /* 0x000fe20008000000 */
[----:B------:R-:W-:Y:S01]  /*3a40*/  UMOV UR6, 0x1526e50e ;  /* 0x1526e50e00067882 */ /* 0x000fe20000000000 */
[----:B------:R-:W-:-:S06]  /*3a50*/  UMOV UR7, 0x3fdbcb7b ;  /* 0x3fdbcb7b00077882 */ /* 0x000fcc0000000000 */
[----:B------:R-:W-:-:S11]  /*3a60*/  DFMA R6, R6, UR6, R20 ;  /* 0x0000000606067c2b */ /* 0x000fd60008000014 */
.L_x_10667:
[----:B------:R-:W-:Y:S05]  /*3a70*/  BSYNC B0 ;  /* 0x0000000000007941 */ /* 0x000fea0003800000 */
.L_x_10666:
        /* <DEDUP_REMOVED lines=84> */
.L_x_10673:
[----:B------:R-:W-:Y:S05]  /*3fc0*/  BSYNC B1 ;  /* 0x0000000000017941 */ /* 0x000fea0003800000 */
.L_x_10672:
[----:B------:R-:W-:Y:S01]  /*3fd0*/  UMOV UR6, 0xbaaafad3 ;  /* 0xbaaafad300067882 */ /* 0x000fe20000000000 */
[----:B------:R-:W-:Y:S02]  /*3fe0*/  UMOV UR7, 0x3c695355 ;  /* 0x3c69535500077882 */ /* 0x000fe40000000000 */
[----:B------:R-:W-:Y:S01]  /*3ff0*/  DMUL R8, R24, UR6 ;  /* 0x0000000618087c28 */ /* 0x000fe20008000000 */
[----:B------:R-:W-:Y:S01]  /*4000*/  UMOV UR6, 0x1526e50e ;  /* 0x1526e50e00067882 */ /* 0x000fe20000000000 */
[----:B------:R-:W-:-:S06]  /*4010*/  UMOV UR7, 0x3fdbcb7b ;  /* 0x3fdbcb7b00077882 */ /* 0x000fcc0000000000 */
[----:B------:R-:W-:-:S11]  /*4020*/  DFMA R8, R24, UR6, R8 ;  /* 0x0000000618087c2b */ /* 0x000fd60008000008 */
.L_x_10671:
[----:B------:R-:W-:Y:S05]  /*4030*/  BSYNC B0 ;  /* 0x0000000000007941 */ /* 0x000fea0003800000 */
.L_x_10670:
        /* <DEDUP_REMOVED lines=84> */
.L_x_10677:
[----:B------:R-:W-:Y:S05]  /*4580*/  BSYNC B1 ;  /* 0x0000000000017941 */ /* 0x000fea0003800000 */
.L_x_10676:
[----:B------:R-:W-:Y:S01]  /*4590*/  UMOV UR6, 0xbaaafad3 ;  /* 0xbaaafad300067882 */ /* 0x000fe20000000000 */
[----:B------:R-:W-:Y:S02]  /*45a0*/  UMOV UR7, 0x3c695355 ;  /* 0x3c69535500077882 */ /* 0x000fe40000000000 */
[----:B------:R-:W-:Y:S01]  /*45b0*/  DMUL R10, R24, UR6 ;  /* 0x00000006180a7c28 */ /* 0x000fe20008000000 */
[----:B------:R-:W-:Y:S01]  /*45c0*/  UMOV UR6, 0x1526e50e ;  /* 0x1526e50e00067882 */ /* 0x000fe20000000000 */
[----:B------:R-:W-:-:S06]  /*45d0*/  UMOV UR7, 0x3fdbcb7b ;  /* 0x3fdbcb7b00077882 */ /* 0x000fcc0000000000 */
[----:B------:R-:W-:-:S11]  /*45e0*/  DFMA R10, R24, UR6, R10 ;  /* 0x00000006180a7c2b */ /* 0x000fd6000800000a */
.L_x_10675:
[----:B------:R-:W-:Y:S05]  /*45f0*/  BSYNC B0 ;  /* 0x0000000000007941 */ /* 0x000fea0003800000 */
.L_x_10674:
        /* <DEDUP_REMOVED lines=84> */
.L_x_10681:
[----:B------:R-:W-:Y:S05]  /*4b40*/  BSYNC B1 ;  /* 0x0000000000017941 */ /* 0x000fea0003800000 */
.L_x_10680:
[----:B------:R-:W-:Y:S01]  /*4b50*/  UMOV UR6, 0xbaaafad3 ;  /* 0xbaaafad300067882 */ /* 0x000fe20000000000 */
[----:B------:R-:W-:Y:S02]  /*4b60*/  UMOV UR7, 0x3c695355 ;  /* 0x3c69535500077882 */ /* 0x000fe40000000000 */
[----:B------:R-:W-:Y:S01]  /*4b70*/  DMUL R12, R24, UR6 ;  /* 0x00000006180c7c28 */ /* 0x000fe20008000000 */
[----:B------:R-:W-:Y:S01]  /*4b80*/  UMOV UR6, 0x1526e50e ;  /* 0x1526e50e00067882 */ /* 0x000fe20000000000 */
[----:B------:R-:W-:-:S06]  /*4b90*/  UMOV UR7, 0x3fdbcb7b ;  /* 0x3fdbcb7b00077882 */ /* 0x000fcc0000000000 */
[----:B------:R-:W-:-:S11]  /*4ba0*/  DFMA R12, R24, UR6, R12 ;  /* 0x00000006180c7c2b */ /* 0x000fd6000800000c */
.L_x_10679:
[----:B------:R-:W-:Y:S05]  /*4bb0*/  BSYNC B0 ;  /* 0x0000000000007941 */ /* 0x000fea0003800000 */
.L_x_10678:
        /* <DEDUP_REMOVED lines=84> */
.L_x_10685:
[----:B------:R-:W-:Y:S05]  /*5100*/  BSYNC B1 ;  /* 0x0000000000017941 */ /* 0x000fea0003800000 */
.L_x_10684:
[----:B------:R-:W-:Y:S01]  /*5110*/  UMOV UR6, 0xbaaafad3 ;  /* 0xbaaafad300067882 */ /* 0x000fe20000000000 */
[----:B------:R-:W-:Y:S02]  /*5120*/  UMOV UR7, 0x3c695355 ;  /* 0x3c69535500077882 */ /* 0x000fe40000000000 */
[----:B------:R-:W-:Y:S01]  /*5130*/  DMUL R14, R24, UR6 ;  /* 0x00000006180e7c28 */ /* 0x000fe20008000000 */
[----:B------:R-:W-:Y:S01]  /*5140*/  UMOV UR6, 0x1526e50e ;  /* 0x1526e50e00067882 */ /* 0x000fe20000000000 */
[----:B------:R-:W-:-:S06]  /*5150*/  UMOV UR7, 0x3fdbcb7b ;  /* 0x3fdbcb7b00077882 */ /* 0x000fcc0000000000 */
[----:B------:R-:W-:-:S11]  /*5160*/  DFMA R14, R24, UR6, R14 ;  /* 0x00000006180e7c2b */ /* 0x000fd6000800000e */
.L_x_10683:
[----:B------:R-:W-:Y:S05]  /*5170*/  BSYNC B0 ;  /* 0x0000000000007941 */ /* 0x000fea0003800000 */
.L_x_10682:
        /* <DEDUP_REMOVED lines=84> */
.L_x_10689:
[----:B------:R-:W-:Y:S05]  /*56c0*/  BSYNC B1 ;  /* 0x0000000000017941 */ /* 0x000fea0003800000 */
.L_x_10688:
[----:B------:R-:W-:Y:S01]  /*56d0*/  UMOV UR6, 0xbaaafad3 ;  /* 0xbaaafad300067882 */ /* 0x000fe20000000000 */
[----:B------:R-:W-:Y:S02]  /*56e0*/  UMOV UR7, 0x3c695355 ;  /* 0x3c69535500077882 */ /* 0x000fe40000000000 */
[----:B------:R-:W-:Y:S01]  /*56f0*/  DMUL R16, R24, UR6 ;  /* 0x0000000618107c28 */ /* 0x000fe20008000000 */
[----:B------:R-:W-:Y:S01]  /*5700*/  UMOV UR6, 0x1526e50e ;  /* 0x1526e50e00067882 */ /* 0x000fe20000000000 */
[----:B------:R-:W-:-:S06]  /*5710*/  UMOV UR7, 0x3fdbcb7b ;  /* 0x3fdbcb7b00077882 */ /* 0x000fcc0000000000 */
[----:B------:R-:W-:-:S11]  /*5720*/  DFMA R16, R24, UR6, R16 ;  /* 0x0000000618107c2b */ /* 0x000fd60008000010 */
.L_x_10687:
[----:B------:R-:W-:Y:S05]  /*5730*/  BSYNC B0 ;  /* 0x0000000000007941 */ /* 0x000fea0003800000 */
.L_x_10686:
        /* <DEDUP_REMOVED lines=84> */
.L_x_10693:
[----:B------:R-:W-:Y:S05]  /*5c80*/  BSYNC B1 ;  /* 0x0000000000017941 */ /* 0x000fea0003800000 */
.L_x_10692:
[----:B------:R-:W-:Y:S01]  /*5c90*/  UMOV UR6, 0xbaaafad3 ;  /* 0xbaaafad300067882 */ /* 0x000fe20000000000 */
[----:B------:R-:W-:Y:S02]  /*5ca0*/  UMOV UR7, 0x3c695355 ;  /* 0x3c69535500077882 */ /* 0x000fe40000000000 */
[----:B------:R-:W-:Y:S01]  /*5cb0*/  DMUL R18, R24, UR6 ;  /* 0x0000000618127c28 */ /* 0x000fe20008000000 */
[----:B------:R-:W-:Y:S01]  /*5cc0*/  UMOV UR6, 0x1526e50e ;  /* 0x1526e50e00067882 */ /* 0x000fe20000000000 */
[----:B------:R-:W-:-:S06]  /*5cd0*/  UMOV UR7, 0x3fdbcb7b ;  /* 0x3fdbcb7b00077882 */ /* 0x000fcc0000000000 */
[----:B------:R-:W-:-:S11]  /*5ce0*/  DFMA R24, R24, UR6, R18 ;  /* 0x0000000618187c2b */ /* 0x000fd60008000012 */
.L_x_10691:
[----:B------:R-:W-:Y:S05]  /*5cf0*/  BSYNC B0 ;  /* 0x0000000000007941 */ /* 0x000fea0003800000 */
.L_x_10690:
        /* <DEDUP_REMOVED lines=21> */
.L_x_10696:
[----:B------:R-:W-:-:S13]  /*5e50*/  ISETP.GE.AND P0, PT, R3, R0, PT ;  /* 0x000000000300720c */ /* 0x000fda0003f06270 */
[----:B------:R-:W-:Y:S05]  /*5e60*/  @P0 BRA `(.L_x_10698) ;  /* 0x0000000000300947 */ /* 0x000fea0003800000 */
[----:B0-----:R-:W0:Y:S01]  /*5e70*/  LDC.64 R4, c[0x0][0x218] ;  /* 0x00008600ff047b82 */ /* 0x001e220000000a00 */
[----:B------:R-:W-:Y:S02]  /*5e80*/  IMAD.IADD R7, R2, 0x1, R3 ;  /* 0x0000000102077824 */ /* 0x000fe400078e0203 */
[----:B------:R-:W-:Y:S02]  /*5e90*/  VIADD R3, R3, 0x80 ;  /* 0x0000008003037836 */ /* 0x000fe40000000000 */
[----:B0-----:R-:W-:-:S05]  /*5ea0*/  IMAD.WIDE.U32 R4, R7, 0x8, R4 ;  /* 0x0000000807047825 */ /* 0x001fca00078e0004 */
[----:B------:R1:W-:Y:S02]  /*5eb0*/  STG.E.64 desc[UR4][R4.64], R10 ;  /* 0x0000000a04007986 */ /* 0x0003e4000c101b04 */
.L_x_10697:
[----:B------:R-:W-:-:S13]  /*5ec0*/  ISETP.GE.AND P0, PT, R3, R0, PT ;  /* 0x000000000300720c */ /* 0x000fda0003f06270 */
[----:B------:R-:W-:Y:S05]  /*5ed0*/  @P0 BRA `(.L_x_10699) ;  /* 0x0000000000340947 */ /* 0x000fea0003800000 */
[----:B01----:R-:W0:Y:S01]  /*5ee0*/  LDC.64 R4, c[0x0][0x218] ;  /* 0x00008600ff047b82 */ /* 0x003e220000000a00 */
[----:B------:R-:W-:Y:S01]  /*5ef0*/  IADD3 R7, R2, R3, RZ ;  /* 0x0000000302077210 */ /* 0x000fe20007ffe0ff */
[----:B------:R-:W-:-:S04]  /*5f00*/  VIADD R3, R3, 0x80 ;  /* 0x0000008003037836 */ /* 0x000fc80000000000 */
[----:B0-----:R-:W-:-:S05]  /*5f10*/  IMAD.WIDE.U32 R4, R7, 0x8, R4 ;  /* 0x0000000807047825 */ /* 0x001fca00078e0004 */
[----:B------:R1:W-:Y:S02]  /*5f20*/  STG.E.64 desc[UR4][R4.64], R12 ;  /* 0x0000000c04007986 */ /* 0x0003e4000c101b04 */
.L_x_10698:
        /* <DEDUP_REMOVED lines=8> */
.L_x_10699:
[----:B------:R-:W-:Y:S05]  /*5fb0*/  BSYNC B1 ;  /* 0x0000000000017941 */ /* 0x000fea0003800000 */
.L_x_10695:
[----:B------:R-:W-:-:S13]  /*5fc0*/  ISETP.GE.AND P0, PT, R3, R0, PT ;  /* 0x000000000300720c */ /* 0x000fda0003f06270 */
[----:B012---:R-:W0:Y:S01]  /*5fd0*/  @!P0 LDC.64 R4, c[0x0][0x218] ;  /* 0x00008600ff048b82 */ /* 0x007e220000000a00 */
[----:B------:R-:W-:Y:S01]  /*5fe0*/  @!P0 IADD3 R7, R2, R3, RZ ;  /* 0x0000000302078210 */ /* 0x000fe20007ffe0ff */
[----:B------:R-:W-:-:S04]  /*5ff0*/  @!P0 VIADD R3, R3, 0x80 ;  /* 0x0000008003038836 */ /* 0x000fc80000000000 */
[----:B0-----:R-:W-:-:S05]  /*6000*/  @!P0 IMAD.WIDE.U32 R4, R7, 0x8, R4 ;  /* 0x0000000807048825 */ /* 0x001fca00078e0004 */
[----:B------:R2:W-:Y:S02]  /*6010*/  @!P0 STG.E.64 desc[UR4][R4.64], R16 ;  /* 0x0000001004008986 */ /* 0x0005e4000c101b04 */
.L_x_10700:
[----:B------:R-:W-:Y:S05]  /*6020*/  BSYNC B0 ;  /* 0x0000000000007941 */ /* 0x000fea0003800000 */
.L_x_10694:
        /* <DEDUP_REMOVED lines=8> */
.L_x_10701:
        /* <DEDUP_REMOVED lines=13> */
.L_x_13347:


//--------------------- .text._ZN2at6native29vectorized_elementwise_kernelILi8EZZZNS0_17log10_kernel_cudaERNS_18TensorIteratorBaseEENKUlvE0_clEvENKUlvE_clEvEUldE_St5arrayIPcLm2EEEEviT0_T1_ --------------------------
	.section	.text._ZN2at6native29vectorized_elementwise_kernelILi8EZZZNS0_17log10_kernel_cudaERNS_18TensorIteratorBaseEENKUlvE0_clEvENKUlvE_clEvEUldE_St5arrayIPcLm2EEEEviT0_T1_,"ax",@progbits
	.align	128
        .global         _ZN2at6native29vectorized_elementwise_kernelILi8EZZZNS0_17log10_kernel_cudaERNS_18TensorIteratorBaseEENKUlvE0_clEvENKUlvE_clEvEUldE_St5arrayIPcLm2EEEEviT0_T1_
        .type           _ZN2at6native29vectorized_elementwise_kernelILi8EZZZNS0_17log10_kernel_cudaERNS_18TensorIteratorBaseEENKUlvE0_clEvENKUlvE_clEvEUldE_St5arrayIPcLm2EEEEviT0_T1_,@function
        .size           _ZN2at6native29vectorized_elementwise_kernelILi8EZZZNS0_17log10_kernel_cudaERNS_18TensorIteratorBaseEENKUlvE0_clEvENKUlvE_clEvEUldE_St5arrayIPcLm2EEEEviT0_T1_,(.L_x_13348 - _ZN2at6native29vectorized_elementwise_kernelILi8EZZZNS0_17log10_kernel_cudaERNS_18TensorIteratorBaseEENKUlvE0_clEvENKUlvE_clEvEUldE_St5arrayIPcLm2EEEEviT0_T1_)
        .other          _ZN2at6native29vectorized_elementwise_kernelILi8EZZZNS0_17log10_kernel_cudaERNS_18TensorIteratorBaseEENKUlvE0_clEvENKUlvE_clEvEUldE_St5arrayIPcLm2EEEEviT0_T1_,@"STO_CUDA_ENTRY STV_DEFAULT"
_ZN2at6native29vectorized_elementwise_kernelILi8EZZZNS0_17log10_kernel_cudaERNS_18TensorIteratorBaseEENKUlvE0_clEvENKUlvE_clEvEUldE_St5arrayIPcLm2EEEEviT0_T1_:
.text._ZN2at6native29vectorized_elementwise_kernelILi8EZZZNS0_17log10_kernel_cudaERNS_18TensorIteratorBaseEENKUlvE0_clEvENKUlvE_clEvEUldE_St5arrayIPcLm2EEEEviT0_T1_:
        /* <DEDUP_REMOVED lines=98> */
.L_x_10704:
[----:B------:R-:W-:Y:S05]  /*0620*/  BSYNC B0 ;  /* 0x0000000000007941 */ /* 0x000fea0003800000 */
.L_x_10703:
        /* <DEDUP_REMOVED lines=80> */
.L_x_10706:
[----:B------:R-:W-:Y:S05]  /*0b30*/  BSYNC B0 ;  /* 0x0000000000007941 */ /* 0x000fea0003800000 */
.L_x_10705:
        /* <DEDUP_REMOVED lines=80> */
.L_x_10708:
[----:B------:R-:W-:Y:S05]  /*1040*/  BSYNC B0 ;  /* 0x0000000000007941 */ /* 0x000fea0003800000 */
.L_x_10707:
        /* <DEDUP_REMOVED lines=80> */
.L_x_10710:
[----:B------:R-:W-:Y:S05]  /*1550*/  BSYNC B0 ;  /* 0x0000000000007941 */ /* 0x000fea0003800000 */
.L_x_10709:
        /* <DEDUP_REMOVED lines=80> */
.L_x_10712:
[----:B------:R-:W-:Y:S05]  /*1a60*/  BSYNC B0 ;  /* 0x0000000000007941 */ /* 0x000fea0003800000 */
.L_x_10711:
        /* <DEDUP_REMOVED lines=80> */
.L_x_10714:
[----:B------:R-:W-:Y:S05]  /*1f70*/  BSYNC B0 ;  /* 0x0000000000007941 */ /* 0x000fea0003800000 */
.L_x_10713:
        /* <DEDUP_REMOVED lines=80> */
.L_x_10716:
[----:B------:R-:W-:Y:S05]  /*2480*/  BSYNC B0 ;  /* 0x0000000000007941 */ /* 0x000fea0003800000 */
.L_x_10715:
        /* <DEDUP_REMOVED lines=79> */
.L_x_10718:
[----:B------:R-:W-:Y:S05]  /*2980*/  BSYNC B0 ;  /* 0x0000000000007941 */ /* 0x000fea0003800000 */
.L_x_10717:
        /* <DEDUP_REMOVED lines=28> */
.L_x_10702:
        /* <DEDUP_REMOVED lines=23> */
.L_x_10720:
[----:B------:R-:W-:Y:S05]  /*2cc0*/  BSYNC B0 ;  /* 0x0000000000007941 */ /* 0x000fea0003800000 */
.L_x_10719:
        /* <DEDUP_REMOVED lines=15> */
.L_x_10722:
[----:B------:R-:W-:Y:S05]  /*2dc0*/  BSYNC B0 ;  /* 0x0000000000007941 */ /* 0x000fea0003800000 */
.L_x_10721:
        /* <DEDUP_REMOVED lines=103> */
.L_x_10726:
[----:B------:R-:W-:Y:S05]  /*3440*/  BSYNC B1 ;  /* 0x0000000000017941 */ /* 0x000fea0003800000 */
.L_x_10725:
[----:B------:R-:W-:Y:S01]  /*3450*/  UMOV UR6, 0xbaaafad3 ;  /* 0xbaaafad300067882 */ /* 0x000fe20000000000 */
[----:B------:R-:W-:Y:S02]  /*3460*/  UMOV UR7, 0x3c695355 ;  /* 0x3c69535500077882 */ /* 0x000fe40000000000 */
[----:B------:R-:W-:Y:S01]  /*3470*/  DMUL R4, R20, UR6 ;  /* 0x0000000614047c28 */ /* 0x000fe20008000000 */
[----:B------:R-:W-:Y:S01]  /*3480*/  UMOV UR6, 0x1526e50e ;  /* 0x1526e50e00067882 */ /* 0x000fe20000000000 */
[----:B------:R-:W-:-:S06]  /*3490*/  UMOV UR7, 0x3fdbcb7b ;  /* 0x3fdbcb7b00077882 */ /* 0x000fcc0000000000 */
[----:B------:R-:W-:-:S11]  /*34a0*/  DFMA R4, R20, UR6, R4 ;  /* 0x0000000614047c2b */ /* 0x000fd60008000004 */
.L_x_10724:
[----:B------:R-:W-:Y:S05]  /*34b0*/  BSYNC B0 ;  /* 0x0000000000007941 */ /* 0x000fea0003800000 */
.L_x_10723:
        /* <DEDUP_REMOVED lines=84> */
.L_x_10730:
[----:B------:R-:W-:Y:S05]  /*3a00*/  BSYNC B1 ;  /* 0x0000000000017941 */ /* 0x000fea0003800000 */
.L_x_10729:
[----:B------:R-:W-:Y:S01]  /*3a10*/  UMOV UR6, 0xbaaafad3 ;  /* 0xbaaafad300067882 */ /* 0x000fe20000000000 */
[----:B------:R-:W-:Y:S02]  /*3a20*/  UMOV UR7, 0x3c695355 ;  /* 0x3c69535500077882 */ /* 0x000fe40000000000 */
[----:B------:R-:W-:Y:S01]  /*3a30*/  DMUL R20, R6, UR6 ;  /* 0x0000000606147c28 */ /* 0x000fe20008000000 */
[----:B------:R-:W-:Y:S01]  /*3a40*/  UMOV UR6, 0x1526e50e ;  /* 0x1526e50e00067882 */ /* 0x000fe20000000000 */
[----:B------:R-:W-:-:S06]  /*3a50*/  UMOV UR7, 0x3fdbcb7b ;  /* 0x3fdbcb7b00077882 */ /* 0x000fcc0000000000 */
[----:B------:R-:W-:-:S11]  /*3a60*/  DFMA R6, R6, UR6, R20 ;  /* 0x0000000606067c2b */ /* 0x000fd60008000014 */
.L_x_10728:
[----:B------:R-:W-:Y:S05]  /*3a70*/  BSYNC B0 ;  /* 0x0000000000007941 */ /* 0x000fea0003800000 */
.L_x_10727:
        /* <DEDUP_REMOVED lines=84> */
.L_x_10734:
[----:B------:R-:W-:Y:S05]  /*3fc0*/  BSYNC B1 ;  /* 0x0000000000017941 */ /* 0x000fea0003800000 */
.L_x_10733:
[----:B------:R-:W-:Y:S01]  /*3fd0*/  UMOV UR6, 0xbaaafad3 ;  /* 0xbaaafad300067882 */ /* 0x000fe20000000000 */
[----:B------:R-:W-:Y:S02]  /*3fe0*/  UMOV UR7, 0x3c695355 ;  /* 0x3c69535500077882 */ /* 0x000fe40000000000 */
[----:B------:R-:W-:Y:S01]  /*3ff0*/  DMUL R8, R24, UR6 ;  /* 0x0000000618087c28 */ /* 0x000fe20008000000 */
[----:B------:R-:W-:Y:S01]  /*4000*/  UMOV UR6, 0x1526e50e ;  /* 0x1526e50e00067882 */ /* 0x000fe20000000000 */
[----:B------:R-:W-:-:S06]  /*4010*/  UMOV UR7, 0x3fdbcb7b ;  /* 0x3fdbcb7b00077882 */ /* 0x000fcc0000000000 */
[----:B------:R-:W-:-:S11]  /*4020*/  DFMA R8, R24, UR6, R8 ;  /* 0x0000000618087c2b */ /* 0x000fd60008000008 */
.L_x_10732:
[----:B------:R-:W-:Y:S05]  /*4030*/  BSYNC B0 ;  /* 0x0000000000007941 */ /* 0x000fea0003800000 */
.L_x_10731:
        /* <DEDUP_REMOVED lines=84> */
.L_x_10738:
[----:B------:R-:W-:Y:S05]  /*4580*/  BSYNC B1 ;  /* 0x0000000000017941 */ /* 0x000fea0003800000 */
.L_x_10737:
[----:B------:R-:W-:Y:S01]  /*4590*/  UMOV UR6, 0xbaaafad3 ;  /* 0xbaaafad300067882 */ /* 0x000fe20000000000 */
[----:B------:R-:W-:Y:S02]  /*45a0*/  UMOV UR7, 0x3c695355 ;  /* 0x3c69535500077882 */ /* 0x000fe40000000000 */
[----:B------:R-:W-:Y:S01]  /*45b0*/  DMUL R10, R24, UR6 ;  /* 0x00000006180a7c28 */ /* 0x000fe20008000000 */
[----:B------:R-:W-:Y:S01]  /*45c0*/  UMOV UR6, 0x1526e50e ;  /* 0x1526e50e00067882 */ /* 0x000fe20000000000 */
[----:B------:R-:W-:-:S06]  /*45d0*/  UMOV UR7, 0x3fdbcb7b ;  /* 0x3fdbcb7b00077882 */ /* 0x000fcc0000000000 */
[----:B------:R-:W-:-:S11]  /*45e0*/  DFMA R10, R24, UR6, R10 ;  /* 0x00000006180a7c2b */ /* 0x000fd6000800000a */
.L_x_10736:
[----:B------:R-:W-:Y:S05]  /*45f0*/  BSYNC B0 ;  /* 0x0000000000007941 */ /* 0x000fea0003800000 */
.L_x_10735:
        /* <DEDUP_REMOVED lines=84> */
.L_x_10742:
[----:B------:R-:W-:Y:S05]  /*4b40*/  BSYNC B1 ;  /* 0x0000000000017941 */ /* 0x000fea0003800000 */
.L_x_10741:
[----:B------:R-:W-:Y:S01]  /*4b50*/  UMOV UR6, 0xbaaafad3 ;  /* 0xbaaafad300067882 */ /* 0x000fe20000000000 */
[----:B------:R-:W-:Y:S02]  /*4b60*/  UMOV UR7, 0x3c695355 ;  /* 0x3c69535500077882 */ /* 0x000fe40000000000 */
[----:B------:R-:W-:Y:S01]  /*4b70*/  DMUL R12, R24, UR6 ;  /* 0x00000006180c7c28 */ /* 0x000fe20008000000 */
[----:B------:R-:W-:Y:S01]  /*4b80*/  UMOV UR6, 0x1526e50e ;  /* 0x1526e50e00067882 */ /* 0x000fe20000000000 */
[----:B------:R-:W-:-:S06]  /*4b90*/  UMOV UR7, 0x3fdbcb7b ;  /* 0x3fdbcb7b00077882 */ /* 0x000fcc0000000000 */
[----:B------:R-:W-:-:S11]  /*4ba0*/  DFMA R12, R24, UR6, R12 ;  /* 0x00000006180c7c2b */ /* 0x000fd6000800000c */
.L_x_10740:
[----:B------:R-:W-:Y:S05]  /*4bb0*/  BSYNC B0 ;  /* 0x0000000000007941 */ /* 0x000fea0003800000 */
.L_x_10739:
        /* <DEDUP_REMOVED lines=84> */
.L_x_10746:
[----:B------:R-:W-:Y:S05]  /*5100*/  BSYNC B1 ;  /* 0x0000000000017941 */ /* 0x000fea0003800000 */
.L_x_10745:
[----:B------:R-:W-:Y:S01]  /*5110*/  UMOV UR6, 0xbaaafad3 ;  /* 0xbaaafad300067882 */ /* 0x000fe20000000000 */
[----:B------:R-:W-:Y:S02]  /*5120*/  UMOV UR7, 0x3c695355 ;  /* 0x3c69535500077882 */ /* 0x000fe40000000000 */
[----:B------:R-:W-:Y:S01]  /*5130*/  DMUL R14, R24, UR6 ;  /* 0x00000006180e7c28 */ /* 0x000fe20008000000 */
[----:B------:R-:W-:Y:S01]  /*5140*/  UMOV UR6, 0x1526e50e ;  /* 0x1526e50e00067882 */ /* 0x000fe20000000000 */
[----:B------:R-:W-:-:S06]  /*5150*/  UMOV UR7, 0x3fdbcb7b ;  /* 0x3fdbcb7b00077882 */ /* 0x000fcc0000000000 */
[----:B------:R-:W-:-:S11]  /*5160*/  DFMA R14, R24, UR6, R14 ;  /* 0x00000006180e7c2b */ /* 0x000fd6000800000e */
.L_x_10744:
[----:B------:R-:W-:Y:S05]  /*5170*/  BSYNC B0 ;  /* 0x0000000000007941 */ /* 0x000fea0003800000 */
.L_x_10743:
        /* <DEDUP_REMOVED lines=84> */
.L_x_10750:
[----:B------:R-:W-:Y:S05]  /*56c0*/  BSYNC B1 ;  /* 0x0000000000017941 */ /* 0x000fea0003800000 */
.L_x_10749:
[----:B------:R-:W-:Y:S01]  /*56d0*/  UMOV UR6, 0xbaaafad3 ;  /* 0xbaaafad300067882 */ /* 0x000fe20000000000 */
[----:B------:R-:W-:Y:S02]  /*56e0*/  UMOV UR7, 0x3c695355 ;  /* 0x3c69535500077882 */ /* 0x000fe40000000000 */
[----:B------:R-:W-:Y:S01]  /*56f0*/  DMUL R16, R24, UR6 ;  /* 0x0000000618107c28 */ /* 0x000fe20008000000 */
[----:B------:R-:W-:Y:S01]  /*5700*/  UMOV UR6, 0x1526e50e ;  /* 0x1526e50e00067882 */ /* 0x000fe20000000000 */
[----:B------:R-:W-:-:S06]  /*5710*/  UMOV UR7, 0x3fdbcb7b ;  /* 0x3fdbcb7b00077882 */ /* 0x000fcc0000000000 */
[----:B------:R-:W-:-:S11]  /*5720*/  DFMA R16, R24, UR6, R16 ;  /* 0x0000000618107c2b */ /* 0x000fd60008000010 */
.L_x_10748:
[----:B------:R-:W-:Y:S05]  /*5730*/  BSYNC B0 ;  /* 0x0000000000007941 */ /* 0x000fea0003800000 */
.L_x_10747:
        /* <DEDUP_REMOVED lines=84> */
.L_x_10754:
[----:B------:R-:W-:Y:S05]  /*5c80*/  BSYNC B1 ;  /* 0x0000000000017941 */ /* 0x000fea0003800000 */
.L_x_10753:
[----:B------:R-:W-:Y:S01]  /*5c90*/  UMOV UR6, 0xbaaafad3 ;  /* 0xbaaafad300067882 */ /* 0x000fe20000000000 */
[----:B------:R-:W-:Y:S02]  /*5ca0*/  UMOV UR7, 0x3c695355 ;  /* 0x3c69535500077882 */ /* 0x000fe40000000000 */
[----:B------:R-:W-:Y:S01]  /*5cb0*/  DMUL R18, R24, UR6 ;  /* 0x0000000618127c28 */ /* 0x000fe20008000000 */
[----:B------:R-:W-:Y:S01]  /*5cc0*/  UMOV UR6, 0x1526e50e ;  /* 0x1526e50e00067882 */ /* 0x000fe20000000000 */
[----:B------:R-:W-:-:S06]  /*5cd0*/  UMOV UR7, 0x3fdbcb7b ;  /* 0x3fdbcb7b00077882 */ /* 0x000fcc0000000000 */
[----:B------:R-:W-:-:S11]  /*5ce0*/  DFMA R24, R24, UR6, R18 ;  /* 0x0000000618187c2b */ /* 0x000fd60008000012 */
.L_x_10752:
[----:B------:R-:W-:Y:S05]  /*5cf0*/  BSYNC B0 ;  /* 0x0000000000007941 */ /* 0x000fea0003800000 */
.L_x_10751:
        /* <DEDUP_REMOVED lines=21> */
.L_x_10757:
[----:B------:R-:W-:-:S13]  /*5e50*/  ISETP.GE.AND P0, PT, R3, R0, PT ;  /* 0x000000000300720c */ /* 0x000fda0003f06270 */
[----:B------:R-:W-:Y:S05]  /*5e60*/  @P0 BRA `(.L_x_10759) ;  /* 0x0000000000300947 */ /* 0x000fea0003800000 */
[----:B0-----:R-:W0:Y:S01]  /*5e70*/  LDC.64 R4, c[0x0][0x218] ;  /* 0x00008600ff047b82 */ /* 0x001e220000000a00 */
[----:B------:R-:W-:Y:S02]  /*5e80*/  IMAD.IADD R7, R2, 0x1, R3 ;  /* 0x0000000102077824 */ /* 0x000fe400078e0203 */
[----:B------:R-:W-:Y:S02]  /*5e90*/  VIADD R3, R3, 0x80 ;  /* 0x0000008003037836 */ /* 0x000fe40000000000 */
[----:B0-----:R-:W-:-:S05]  /*5ea0*/  IMAD.WIDE.U32 R4, R7, 0x8, R4 ;  /* 0x0000000807047825 */ /* 0x001fca00078e0004 */
[----:B------:R1:W-:Y:S02]  /*5eb0*/  STG.E.64 desc[UR4][R4.64], R10 ;  /* 0x0000000a04007986 */ /* 0x0003e4000c101b04 */
.L_x_10758:
[----:B------:R-:W-:-:S13]  /*5ec0*/  ISETP.GE.AND P0, PT, R3, R0, PT ;  /* 0x000000000300720c */ /* 0x000fda0003f06270 */
[----:B------:R-:W-:Y:S05]  /*5ed0*/  @P0 BRA `(.L_x_10760) ;  /* 0x0000000000340947 */ /* 0x000fea0003800000 */
[----:B01----:R-:W0:Y:S01]  /*5ee0*/  LDC.64 R4, c[0x0][0x218] ;  /* 0x00008600ff047b82 */ /* 0x003e220000000a00 */
[----:B------:R-:W-:Y:S01]  /*5ef0*/  IADD3 R7, R2, R3, RZ ;  /* 0x0000000302077210 */ /* 0x000fe20007ffe0ff */
[----:B------:R-:W-:-:S04]  /*5f00*/  VIADD R3, R3, 0x80 ;  /* 0x0000008003037836 */ /* 0x000fc80000000000 */
[----:B0-----:R-:W-:-:S05]  /*5f10*/  IMAD.WIDE.U32 R4, R7, 0x8, R4 ;  /* 0x0000000807047825 */ /* 0x001fca00078e0004 */
[----:B------:R1:W-:Y:S02]  /*5f20*/  STG.E.64 desc[UR4][R4.64], R12 ;  /* 0x0000000c04007986 */ /* 0x0003e4000c101b04 */
.L_x_10759:
        /* <DEDUP_REMOVED lines=8> */
.L_x_10760:
[----:B------:R-:W-:Y:S05]  /*5fb0*/  BSYNC B1 ;  /* 0x0000000000017941 */ /* 0x000fea0003800000 */
.L_x_10756:
[----:B------:R-:W-:-:S13]  /*5fc0*/  ISETP.GE.AND P0, PT, R3, R0, PT ;  /* 0x000000000300720c */ /* 0x000fda0003f06270 */
[----:B012---:R-:W0:Y:S01]  /*5fd0*/  @!P0 LDC.64 R4, c[0x0][0x218] ;  /* 0x00008600ff048b82 */ /* 0x007e220000000a00 */
[----:B------:R-:W-:Y:S01]  /*5fe0*/  @!P0 IADD3 R7, R2, R3, RZ ;  /* 0x0000000302078210 */ /* 0x000fe20007ffe0ff */
[----:B------:R-:W-:-:S04]  /*5ff0*/  @!P0 VIADD R3, R3, 0x80 ;  /* 0x0000008003038836 */ /* 0x000fc80000000000 */
[----:B0-----:R-:W-:-:S05]  /*6000*/  @!P0 IMAD.WIDE.U32 R4, R7, 0x8, R4 ;  /* 0x0000000807048825 */ /* 0x001fca00078e0004 */
[----:B------:R2:W-:Y:S02]  /*6010*/  @!P0 STG.E.64 desc[UR4][R4.64], R16 ;  /* 0x0000001004008986 */ /* 0x0005e4000c101b04 */
.L_x_10761:
[----:B------:R-:W-:Y:S05]  /*6020*/  BSYNC B0 ;  /* 0x0000000000007941 */ /* 0x000fea0003800000 */
.L_x_10755:
        /* <DEDUP_REMOVED lines=8> */
.L_x_10762:
        /* <DEDUP_REMOVED lines=13> */
.L_x_13348:


//--------------------- .text._ZN2at6native18elementwise_kernelILi128ELi4EZNS0_15gpu_kernel_implIZZZNS0_15log_kernel_cudaERNS_18TensorIteratorBaseEENKUlvE0_clEvENKUlvE2_clEvEUlN3c108BFloat16EE_EEvS4_RKT_EUliE_EEviT1_ --------------------------
	.section	.text._ZN2at6native18elementwise_kernelILi128ELi4EZNS0_15gpu_kernel_implIZZZNS0_15log_kernel_cudaERNS_18TensorIteratorBaseEENKUlvE0_clEvENKUlvE2_clEvEUlN3c108BFloat16EE_EEvS4_RKT_EUliE_EEviT1_,"ax",@progbits
	.align	128
        .global         _ZN2at6native18elementwise_kernelILi128ELi4EZNS0_15gpu_kernel_implIZZZNS0_15log_kernel_cudaERNS_18TensorIteratorBaseEENKUlvE0_clEvENKUlvE2_clEvEUlN3c108BFloat16EE_EEvS4_RKT_EUliE_EEviT1_
        .type           _ZN2at6native18elementwise_kernelILi128ELi4EZNS0_15gpu_kernel_implIZZZNS0_15log_kernel_cudaERNS_18TensorIteratorBaseEENKUlvE0_clEvENKUlvE2_clEvEUlN3c108BFloat16EE_EEvS4_RKT_EUliE_EEviT1_,@function
        .size           _ZN2at6native18elementwise_kernelILi128ELi4EZNS0_15gpu_kernel_implIZZZNS0_15log_kernel_cudaERNS_18TensorIteratorBaseEENKUlvE0_clEvENKUlvE2_clEvEUlN3c108BFloat16EE_EEvS4_RKT_EUliE_EEviT1_,(.L_x_13349 - _ZN2at6native18elementwise_kernelILi128ELi4EZNS0_15gpu_kernel_implIZZZNS0_15log_kernel_cudaERNS_18TensorIteratorBaseEENKUlvE0_clEvENKUlvE2_clEvEUlN3c108BFloat16EE_EEvS4_RKT_EUliE_EEviT1_)
        .other          _ZN2at6native18elementwise_kernelILi128ELi4EZNS0_15gpu_kernel_implIZZZNS0_15log_kernel_cudaERNS_18TensorIteratorBaseEENKUlvE0_clEvENKUlvE2_clEvEUlN3c108BFloat16EE_EEvS4_RKT_EUliE_EEviT1_,@"STO_CUDA_ENTRY STV_DEFAULT"
_ZN2at6native18elementwise_kernelILi128ELi4EZNS0_15gpu_kernel_implIZZZNS0_15log_kernel_cudaERNS_18TensorIteratorBaseEENKUlvE0_clEvENKUlvE2_clEvEUlN3c108BFloat16EE_EEvS4_RKT_EUliE_EEviT1_:
.text._ZN2at6native18elementwise_kernelILi128ELi4EZNS0_15gpu_kernel_implIZZZNS0_15log_kernel_cudaERNS_18TensorIteratorBaseEENKUlvE0_clEvENKUlvE2_clEvEUlN3c108BFloat16EE_EEvS4_RKT_EUliE_EEviT1_:
        /* <DEDUP_REMOVED lines=313> */
.L_x_10765:
        /* <DEDUP_REMOVED lines=22> */
.L_x_10769:
[----:B------:R-:W2:Y:S02]  /*14f0*/  LDG.E.U8 R2, desc[UR36][R2.64] ;  /* 0x0000002402027981 */ /* 0x000ea4000c1e1100 */
[----:B--2---:R-:W-:-:S04]  /*1500*/  I2FP.F32.U32 R0, R2 ;  /* 0x0000000200007245 */ /* 0x004fc80000201000 */
[----:B------:R-:W-:Y:S01]  /*1510*/  F2FP.BF16.F32.PACK_AB R0, RZ, R0 ;  /* 0x00000000ff00723e */ /* 0x000fe200000010ff */
[----:B------:R-:W-:Y:S06]  /*1520*/  BRA `(.L_x_10771) ;  /* 0x0000000c00907947 */ /* 0x000fec0003800000 */
.L_x_10768:
        /* <DEDUP_REMOVED lines=10> */
.L_x_10773:
[----:B------:R-:W2:Y:S02]  /*15d0*/  LDG.E R2, desc[UR36][R2.64] ;  /* 0x0000002402027981 */ /* 0x000ea4000c1e1900 */
[----:B--2---:R-:W-:-:S04]  /*15e0*/  I2FP.F32.S32 R0, R2 ;  /* 0x0000000200007245 */ /* 0x004fc80000201400 */
[----:B------:R-:W-:Y:S01]  /*15f0*/  F2FP.BF16.F32.PACK_AB R0, RZ, R0 ;  /* 0x00000000ff00723e */ /* 0x000fe200000010ff */
[----:B------:R-:W-:Y:S06]  /*1600*/  BRA `(.L_x_10771) ;  /* 0x0000000c00587947 */ /* 0x000fec0003800000 */
.L_x_10772:
[----:B------:R-:W2:Y:S02]  /*1610*/  LDG.E.U16 R2, desc[UR36][R2.64] ;  /* 0x0000002402027981 */ /* 0x000ea4000c1e1500 */
[----:B--2---:R-:W0:Y:S02]  /*1620*/  I2F.S16 R0, R2 ;  /* 0x0000000200007306 */ /* 0x004e240000101400 */
[----:B0-----:R-:W-:Y:S01]  /*1630*/  F2FP.BF16.F32.PACK_AB R0, RZ, R0 ;  /* 0x00000000ff00723e */ /* 0x001fe200000010ff */
[----:B------:R-:W-:Y:S06]  /*1640*/  BRA `(.L_x_10771) ;  /* 0x0000000c00487947 */ /* 0x000fec0003800000 */
.L_x_10767:
        /* <DEDUP_REMOVED lines=9> */
.L_x_10775:
[----:B------:R-:W2:Y:S02]  /*16e0*/  LDG.E.U16 R0, desc[UR36][R2.64] ;  /* 0x0000002402007981 */ /* 0x000ea4000c1e1500 */
[----:B--2---:R-:W-:-:S05]  /*16f0*/  HADD2.F32 R0, -RZ, R0.H0_H0 ;  /* 0x20000000ff007230 */ /* 0x004fca0000004100 */
[----:B------:R-:W-:Y:S01]  /*1700*/  F2FP.BF16.F32.PACK_AB R0, RZ, R0 ;  /* 0x00000000ff00723e */ /* 0x000fe200000010ff */
[----:B------:R-:W-:Y:S06]  /*1710*/  BRA `(.L_x_10771) ;  /* 0x0000000c00147947 */ /* 0x000fec0003800000 */
.L_x_10774:
        /* <DEDUP_REMOVED lines=9> */
.L_x_10777:
[----:B------:R-:W2:Y:S02]  /*17b0*/  LDG.E.U16 R2, desc[UR36][R2.64] ;  /* 0x0000002402027981 */ /* 0x000ea4000c1e1500 */
[----:B--2---:R-:W-:-:S05]  /*17c0*/  HADD2.F32 R0, -RZ, R2.H0_H0 ;  /* 0x20000002ff007230 */ /* 0x004fca0000004100 */
[----:B------:R-:W-:Y:S01]  /*17d0*/  F2FP.BF16.F32.PACK_AB R0, RZ, R0 ;  /* 0x00000000ff00723e */ /* 0x000fe200000010ff */
[----:B------:R-:W-:Y:S06]  /*17e0*/  BRA `(.L_x_10771) ;  /* 0x0000000800e07947 */ /* 0x000fec0003800000 */
.L_x_10776:
        /* <DEDUP_REMOVED lines=8> */
.L_x_10766:
        /* <DEDUP_REMOVED lines=13> */
.L_x_10780:
        /* <DEDUP_REMOVED lines=8> */
.L_x_10779:
        /* <DEDUP_REMOVED lines=28> */
.L_x_10782:
        /* <DEDUP_REMOVED lines=15> */
.L_x_10781:
[----:B------:R0:W5:Y:S01]  /*1c70*/  LDG.E.U16 R0, desc[UR36][R2.64] ;  /* 0x0000002402007981 */ /* 0x000162000c1e1500 */
[----:B------:R-:W-:Y:S05]  /*1c80*/  BRA `(.L_x_10771) ;  /* 0x0000000400b87947 */ /* 0x000fea0003800000 */
.L_x_10778:
        /* <DEDUP_REMOVED lines=12> */
.L_x_10785:
        /* <DEDUP_REMOVED lines=21> */
.L_x_10789:
[----:B------:R-:W-:Y:S05]  /*1ea0*/  BSYNC B1 ;  /* 0x0000000000017941 */ /* 0x000fea0003800000 */
.L_x_10788:
[----:B------:R-:W-:Y:S01]  /*1eb0*/  LEA R3, R0, 0x3b800000, 0x17 ;  /* 0x3b80000000037811 */ /* 0x000fe200078eb8ff */
[----:B------:R-:W-:-:S05]  /*1ec0*/  IMAD.SHL.U32 R0, R2, 0x100000, RZ ;  /* 0x0010000002007824 */ /* 0x000fca00078e00ff */
[----:B------:R-:W-:-:S07]  /*1ed0*/  LOP3.LUT R0, R3, R0, R4, 0xfe, !PT ;  /* 0x0000000003007212 */ /* 0x000fce00078efe04 */
.L_x_10787:
[----:B------:R-:W-:Y:S05]  /*1ee0*/  BSYNC B0 ;  /* 0x0000000000007941 */ /* 0x000fea0003800000 */
.L_x_10786:
[----:B------:R-:W-:Y:S01]  /*1ef0*/  F2FP.BF16.F32.PACK_AB R0, RZ, R0 ;  /* 0x00000000ff00723e */ /* 0x000fe200000010ff */
[----:B------:R-:W-:Y:S06]  /*1f00*/  BRA `(.L_x_10771) ;  /* 0x0000000400187947 */ /* 0x000fec0003800000 */
.L_x_10784:
        /* <DEDUP_REMOVED lines=21> */
.L_x_10793:
[----:B------:R-:W-:Y:S05]  /*2060*/  BSYNC B1 ;  /* 0x0000000000017941 */ /* 0x000fea0003800000 */
.L_x_10792:
[----:B------:R-:W-:Y:S01]  /*2070*/  LEA R3, R0, 0x37800000, 0x17 ;  /* 0x3780000000037811 */ /* 0x000fe200078eb8ff */
[----:B------:R-:W-:-:S05]  /*2080*/  IMAD.SHL.U32 R0, R2, 0x200000, RZ ;  /* 0x0020000002007824 */ /* 0x000fca00078e00ff */
[----:B------:R-:W-:-:S07]  /*2090*/  LOP3.LUT R0, R3, R0, R4, 0xfe, !PT ;  /* 0x0000000003007212 */ /* 0x000fce00078efe04 */
.L_x_10791:
[----:B------:R-:W-:Y:S05]  /*20a0*/  BSYNC B0 ;  /* 0x0000000000007941 */ /* 0x000fea0003800000 */
.L_x_10790:
[----:B------:R-:W-:Y:S01]  /*20b0*/  F2FP.BF16.F32.PACK_AB R0, RZ, R0 ;  /* 0x00000000ff00723e */ /* 0x000fe200000010ff */
[----:B------:R-:W-:Y:S06]  /*20c0*/  BRA `(.L_x_10771) ;  /* 0x0000000000a87947 */ /* 0x000fec0003800000 */
.L_x_10783:
        /* <DEDUP_REMOVED lines=14> */
.L_x_10797:
[----:B------:R-:W-:Y:S05]  /*21b0*/  BSYNC B0 ;  /* 0x0000000000007941 */ /* 0x000fea0003800000 */
.L_x_10796:
[----:B------:R-:W-:Y:S01]  /*21c0*/  F2FP.BF16.F32.PACK_AB R0, RZ, R0 ;  /* 0x00000000ff00723e */ /* 0x000fe200000010ff */
[----:B------:R-:W-:Y:S06]  /*21d0*/  BRA `(.L_x_10771) ;  /* 0x0000000000647947 */ /* 0x000fec0003800000 */
.L_x_10770:
        /* <DEDUP_REMOVED lines=16> */
.L_x_10798:
[----:B------:R-:W-:Y:S01]  /*22e0*/  PRMT R0, RZ, 0x7610, R0 ;  /* 0x00007610ff007816 */ /* 0x000fe20000000000 */
[----:B------:R-:W-:Y:S06]  /*22f0*/  BRA `(.L_x_10771) ;  /* 0x00000000001c7947 */ /* 0x000fec0003800000 */
.L_x_10795:
[----:B------:R-:W2:Y:S02]  /*2300*/  LDG.E.64 R2, desc[UR36][R2.64] ;  /* 0x0000002402027981 */ /* 0x000ea4000c1e1b00 */
[----:B--2---:R-:W0:Y:S02]  /*2310*/  I2F.U64 R0, R2 ;  /* 0x0000000200007312 */ /* 0x004e240000301000 */
[----:B0-----:R-:W-:Y:S01]  /*2320*/  F2FP.BF16.F32.PACK_AB R0, RZ, R0 ;  /* 0x00000000ff00723e */ /* 0x001fe200000010ff */
[----:B------:R-:W-:Y:S06]  /*2330*/  BRA `(.L_x_10771) ;  /* 0x00000000000c7947 */ /* 0x000fec0003800000 */
.L_x_10794:
[----:B------:R-:W2:Y:S02]  /*2340*/  LDG.E R2, desc[UR36][R2.64] ;  /* 0x0000002402027981 */ /* 0x000ea4000c1e1900 */
[----:B--2---:R-:W-:-:S04]  /*2350*/  I2FP.F32.U32 R0, R2 ;  /* 0x0000000200007245 */ /* 0x004fc80000201000 */
[----:B------:R-:W-:-:S07]  /*2360*/  F2FP.BF16.F32.PACK_AB R0, RZ, R0 ;  /* 0x00000000ff00723e */ /* 0x000fce00000010ff */
.L_x_10771:
[----:B------:R-:W0:Y:S01]  /*2370*/  LDC.U8 R4, c[0x0][0x421] ;  /* 0x00010840ff047b82 */ /* 0x000e220000000000 */
[----:B-----5:R-:W-:-:S06]  /*2380*/  IMAD.U32 R0, R0, 0x10000, RZ ;  /* 0x0001000000007824 */ /* 0x020fcc00078e00ff */
[----:B------:R-:W1:Y:S01]  /*2390*/  MUFU.LG2 R0, R0 ;  /* 0x0000000000007308 */ /* 0x000e620000000c00 */
[----:B0-----:R-:W-:Y:S01]  /*23a0*/  PRMT R3, R4, 0x9910, RZ ;  /* 0x0000991004037816 */ /* 0x001fe200000000ff */
[----:B-1----:R-:W-:-:S03]  /*23b0*/  FMUL.FTZ R2, R0, 0.69314718246459960938 ;  /* 0x3f31721800027820 */ /* 0x002fc60000410000 */
        /* <DEDUP_REMOVED lines=15> */
.L_x_10802:
[----:B-1----:R-:W-:-:S06]  /*24b0*/  IMAD.U32 R3, R5, 0x10000, RZ ;  /* 0x0001000005037824 */ /* 0x002fcc00078e00ff */
[----:B------:R-:W0:Y:S02]  /*24c0*/  F2I.S64.TRUNC R2, R3 ;  /* 0x0000000300027311 */ /* 0x000e24000020d900 */
[----:B0-----:R3:W-:Y:S01]  /*24d0*/  STG.E.U8 desc[UR36][R16.64], R2 ;  /* 0x0000000210007986 */ /* 0x0017e2000c101124 */
[----:B------:R-:W-:Y:S05]  /*24e0*/  BRA `(.L_x_10804) ;  /* 0x0000000c00847947 */ /* 0x000fea0003800000 */
.L_x_10801:
        /* <DEDUP_REMOVED lines=10> */
.L_x_10806:
[----:B-1----:R-:W-:-:S06]  /*2590*/  IMAD.U32 R5, R5, 0x10000, RZ ;  /* 0x0001000005057824 */ /* 0x002fcc00078e00ff */
[----:B------:R-:W0:Y:S02]  /*25a0*/  F2I.FTZ.TRUNC.NTZ R5, R5 ;  /* 0x0000000500057305 */ /* 0x000e24000021f100 */
[----:B0-----:R1:W-:Y:S01]  /*25b0*/  STG.E desc[UR36][R16.64], R5 ;  /* 0x0000000510007986 */ /* 0x0013e2000c101924 */
[----:B------:R-:W-:Y:S05]  /*25c0*/  BRA `(.L_x_10804) ;  /* 0x0000000c004c7947 */ /* 0x000fea0003800000 */
.L_x_10805:
[----:B-1----:R-:W-:-:S06]  /*25d0*/  IMAD.U32 R5, R5, 0x10000, RZ ;  /* 0x0001000005057824 */ /* 0x002fcc00078e00ff */
[----:B------:R-:W0:Y:S02]  /*25e0*/  F2I.FTZ.TRUNC.NTZ R5, R5 ;  /* 0x0000000500057305 */ /* 0x000e24000021f100 */
[----:B0-----:R2:W-:Y:S01]  /*25f0*/  STG.E.U16 desc[UR36][R16.64], R5 ;  /* 0x0000000510007986 */ /* 0x0015e2000c101524 */
[----:B------:R-:W-:Y:S05]  /*2600*/  BRA `(.L_x_10804) ;  /* 0x0000000c003c7947 */ /* 0x000fea0003800000 */
.L_x_10800:
        /* <DEDUP_REMOVED lines=9> */
.L_x_10808:
[----:B-1----:R-:W-:-:S05]  /*26a0*/  IMAD.U32 R0, R5, 0x10000, RZ ;  /* 0x0001000005007824 */ /* 0x002fca00078e00ff */
[----:B------:R-:W-:-:S05]  /*26b0*/  F2FP.F16.F32.PACK_AB R0, RZ, R0 ;  /* 0x00000000ff00723e */ /* 0x000fca00000000ff */
[----:B------:R0:W-:Y:S01]  /*26c0*/  STG.E.U16 desc[UR36][R16.64], R0 ;  /* 0x0000000010007986 */ /* 0x0001e2000c101524 */
[----:B------:R-:W-:Y:S05]  /*26d0*/  BRA `(.L_x_10804) ;  /* 0x0000000c00087947 */ /* 0x000fea0003800000 */
.L_x_10807:
        /* <DEDUP_REMOVED lines=10> */
.L_x_10810:
[----:B-1----:R-:W-:-:S05]  /*2780*/  IMAD.U32 R5, R5, 0x10000, RZ ;  /* 0x0001000005057824 */ /* 0x002fca00078e00ff */
[----:B------:R-:W-:-:S04]  /*2790*/  F2FP.F16.F32.PACK_AB R3, RZ, R5 ;  /* 0x00000005ff03723e */ /* 0x000fc800000000ff */
[----:B------:R-:W-:-:S05]  /*27a0*/  PRMT R3, R3, 0x5410, RZ ;  /* 0x0000541003037816 */ /* 0x000fca00000000ff */
[----:B------:R0:W-:Y:S01]  /*27b0*/  STG.E desc[UR36][R16.64], R3 ;  /* 0x0000000310007986 */ /* 0x0001e2000c101924 */
[----:B------:R-:W-:Y:S05]  /*27c0*/  BRA `(.L_x_10804) ;  /* 0x0000000800cc7947 */ /* 0x000fea0003800000 */
.L_x_10809:
[----:B-1----:R-:W-:-:S04]  /*27d0*/  IMAD.U32 R2, R5, 0x10000, RZ ;  /* 0x0001000005027824 */ /* 0x002fc800078e00ff */
[----:B------:R-:W-:-:S06]  /*27e0*/  FMUL.FTZ R2, R2, 1 ;  /* 0x3f80000002027820 */ /* 0x000fcc0000410000 */
[----:B------:R-:W0:Y:S02]  /*27f0*/  F2F.F64.F32 R2, R2 ;  /* 0x0000000200027310 */ /* 0x000e240000201800 */
[----:B0-----:R0:W-:Y:S01]  /*2800*/  STG.E.64 desc[UR36][R16.64], R2 ;  /* 0x0000000210007986 */ /* 0x0011e2000c101b24 */
[----:B------:R-:W-:Y:S05]  /*2810*/  BRA `(.L_x_10804) ;  /* 0x0000000800b87947 */ /* 0x000fea0003800000 */
.L_x_10799:
        /* <DEDUP_REMOVED lines=13> */
.L_x_10813:
[----:B-1----:R-:W-:Y:S01]  /*28f0*/  IMAD.U32 R5, R5, 0x10000, RZ ;  /* 0x0001000005057824 */ /* 0x002fe200078e00ff */
[----:B------:R-:W-:-:S03]  /*2900*/  CS2R R6, SRZ ;  /* 0x0000000000067805 */ /* 0x000fc6000001ff00 */
[----:B------:R-:W-:-:S06]  /*2910*/  FMUL.FTZ R5, R5, 1 ;  /* 0x3f80000005057820 */ /* 0x000fcc0000410000 */
[----:B------:R-:W0:Y:S02]  /*2920*/  F2F.F64.F32 R4, R5 ;  /* 0x0000000500047310 */ /* 0x000e240000201800 */
[----:B0-----:R0:W-:Y:S01]  /*2930*/  STG.E.128 desc[UR36][R16.64], R4 ;  /* 0x0000000410007986 */ /* 0x0011e2000c101d24 */
[----:B------:R-:W-:Y:S05]  /*2940*/  BRA `(.L_x_10804) ;  /* 0x00000008006c7947 */ /* 0x000fea0003800000 */
.L_x_10812:
        /* <DEDUP_REMOVED lines=21> */
.L_x_10817:
[----:B------:R-:W-:Y:S05]  /*2aa0*/  BSYNC B0 ;  /* 0x0000000000007941 */ /* 0x000fea0003800000 */
.L_x_10816:
[----:B------:R-:W-:-:S05]  /*2ab0*/  LOP3.LUT R3, R0, R3, RZ, 0xfc, !PT ;  /* 0x0000000300037212 */ /* 0x000fca00078efcff */
[----:B------:R0:W-:Y:S01]  /*2ac0*/  STG.E.U8 desc[UR36][R16.64], R3 ;  /* 0x0000000310007986 */ /* 0x0001e2000c101124 */
[----:B------:R-:W-:Y:S05]  /*2ad0*/  BRA `(.L_x_10804) ;  /* 0x0000000800087947 */ /* 0x000fea0003800000 */
.L_x_10815:
        /* <DEDUP_REMOVED lines=13> */
.L_x_10819:
[----:B------:R-:W-:Y:S01]  /*2bb0*/  IMAD.MOV.U32 R0, RZ, RZ, 0x7f ;  /* 0x0000007fff007424 */ /* 0x000fe200078e00ff */
[----:B------:R-:W-:-:S04]  /*2bc0*/  ISETP.GT.U32.AND P0, PT, R2, 0x7f800000, PT ;  /* 0x7f8000000200780c */ /* 0x000fc80003f04070 */
[----:B------:R-:W-:-:S09]  /*2bd0*/  SEL R0, R0, 0x7c, P0 ;  /* 0x0000007c00007807 */ /* 0x000fd20000000000 */
.L_x_10820:
[----:B------:R-:W-:Y:S05]  /*2be0*/  BSYNC B0 ;  /* 0x0000000000007941 */ /* 0x000fea0003800000 */
.L_x_10818:
[----:B------:R-:W-:-:S04]  /*2bf0*/  LOP3.LUT R2, R5, 0x80000000, RZ, 0xc0, !PT ;  /* 0x8000000005027812 */ /* 0x000fc800078ec0ff */
[----:B------:R-:W-:-:S04]  /*2c00*/  SHF.R.U32.HI R3, RZ, 0x18, R2 ;  /* 0x00000018ff037819 */ /* 0x000fc80000011602 */
[----:B------:R-:W-:-:S05]  /*2c10*/  LOP3.LUT R3, R0, R3, RZ, 0xfc, !PT ;  /* 0x0000000300037212 */ /* 0x000fca00078efcff */
[----:B------:R0:W-:Y:S01]  /*2c20*/  STG.E.U8 desc[UR36][R16.64], R3 ;  /* 0x0000000310007986 */ /* 0x0001e2000c101124 */
[----:B------:R-:W-:Y:S05]  /*2c30*/  BRA `(.L_x_10804) ;  /* 0x0000000400b07947 */ /* 0x000fea0003800000 */
.L_x_10814:
[----:B-1----:R0:W-:Y:S01]  /*2c40*/  STG.E.U16 desc[UR36][R16.64], R5 ;  /* 0x0000000510007986 */ /* 0x0021e2000c101524 */
[----:B------:R-:W-:Y:S05]  /*2c50*/  BRA `(.L_x_10804) ;  /* 0x0000000400a87947 */ /* 0x000fea0003800000 */
.L_x_10811:
        /* <DEDUP_REMOVED lines=12> */
.L_x_10823:
        /* <DEDUP_REMOVED lines=17> */
.L_x_10826:
[----:B------:R-:W-:-:S04]  /*2e30*/  LOP3.LUT R2, R5, 0x80000000, RZ, 0xc0, !PT ;  /* 0x8000000005027812 */ /* 0x000fc800078ec0ff */
[----:B------:R-:W-:-:S04]  /*2e40*/  SHF.R.U32.HI R3, RZ, 0x18, R2 ;  /* 0x00000018ff037819 */ /* 0x000fc80000011602 */
[----:B------:R-:W-:-:S04]  /*2e50*/  LOP3.LUT R0, R0, R3, RZ, 0xfc, !PT ;  /* 0x0000000300007212 */ /* 0x000fc800078efcff */
[----:B------:R-:W-:-:S07]  /*2e60*/  PRMT R8, R0, 0x7610, R8 ;  /* 0x0000761000087816 */ /* 0x000fce0000000008 */
.L_x_10825:
[----:B------:R-:W-:Y:S05]  /*2e70*/  BSYNC B0 ;  /* 0x0000000000007941 */ /* 0x000fea0003800000 */
.L_x_10824:
[----:B------:R0:W-:Y:S01]  /*2e80*/  STG.E.U8 desc[UR36][R16.64], R8 ;  /* 0x0000000810007986 */ /* 0x0001e2000c101124 */
[----:B------:R-:W-:Y:S05]  /*2e90*/  BRA `(.L_x_10804) ;  /* 0x0000000400187947 */ /* 0x000fea0003800000 */
.L_x_10822:
        /* <DEDUP_REMOVED lines=17> */
.L_x_10829:
[----:B------:R-:W-:-:S04]  /*2fb0*/  LOP3.LUT R2, R5, 0x80000000, RZ, 0xc0, !PT ;  /* 0x8000000005027812 */ /* 0x000fc800078ec0ff */
[----:B------:R-:W-:-:S04]  /*2fc0*/  SHF.R.U32.HI R3, RZ, 0x18, R2 ;  /* 0x00000018ff037819 */ /* 0x000fc80000011602 */
[----:B------:R-:W-:-:S04]  /*2fd0*/  LOP3.LUT R0, R0, R3, RZ, 0xfc, !PT ;  /* 0x0000000300007212 */ /* 0x000fc800078efcff */
[----:B------:R-:W-:-:S07]  /*2fe0*/  PRMT R8, R0, 0x7610, R8 ;  /* 0x0000761000087816 */ /* 0x000fce0000000008 */
.L_x_10828:
[----:B------:R-:W-:Y:S05]  /*2ff0*/  BSYNC B0 ;  /* 0x0000000000007941 */ /* 0x000fea0003800000 */
.L_x_10827:
[----:B------:R0:W-:Y:S01]  /*3000*/  STG.E.U8 desc[UR36][R16.64], R8 ;  /* 0x0000000810007986 */ /* 0x0001e2000c101124 */
[----:B------:R-:W-:Y:S05]  /*3010*/  BRA `(.L_x_10804) ;  /* 0x0000000000b87947 */ /* 0x000fea0003800000 */
.L_x_10821:
        /* <DEDUP_REMOVED lines=22> */
.L_x_10803:
        /* <DEDUP_REMOVED lines=16> */
.L_x_10832:
[----:B------:R-:W-:Y:S05]  /*3280*/  BRA `(.L_x_10804) ;  /* 0x00000000001c7947 */ /* 0x000fea0003800000 */
.L_x_10831:
[----:B-1----:R-:W-:-:S06]  /*3290*/  IMAD.U32 R2, R5, 0x10000, RZ ;  /* 0x0001000005027824 */ /* 0x002fcc00078e00ff */
[----:B------:R-:W0:Y:S02]  /*32a0*/  F2I.U64.TRUNC R2, R2 ;  /* 0x0000000200027311 */ /* 0x000e24000020d800 */
[----:B0-----:R0:W-:Y:S01]  /*32b0*/  STG.E.64 desc[UR36][R16.64], R2 ;  /* 0x0000000210007986 */ /* 0x0011e2000c101b24 */
[----:B------:R-:W-:Y:S05]  /*32c0*/  BRA `(.L_x_10804) ;  /* 0x00000000000c7947 */ /* 0x000fea0003800000 */
.L_x_10830:
[----:B-1----:R-:W-:-:S06]  /*32d0*/  IMAD.U32 R5, R5, 0x10000, RZ ;  /* 0x0001000005057824 */ /* 0x002fcc00078e00ff */
[----:B------:R-:W0:Y:S02]  /*32e0*/  F2I.FTZ.U32.TRUNC.NTZ R5, R5 ;  /* 0x0000000500057305 */ /* 0x000e24000021f000 */
[----:B0-----:R0:W-:Y:S02]  /*32f0*/  STG.E desc[UR36][R16.64], R5 ;  /* 0x0000000510007986 */ /* 0x0011e4000c101924 */
.L_x_10804:
[----:B------:R-:W-:-:S04]  /*3300*/  IMAD R18, R23, 0x200, R18 ;  /* 0x0000020017127824 */ /* 0x000fc800078e0212 */
[----:B------:R-:W-:-:S07]  /*3310*/  VIADD R19, R18, 0x80 ;  /* 0x0000008012137836 */ /* 0x000fce0000000000 */
.L_x_10764:
[----:B------:R-:W-:Y:S05]  /*3320*/  BSYNC B6 ;  /* 0x0000000000067941 */ /* 0x000fea0003800000 */
.L_x_10763:
        /* <DEDUP_REMOVED lines=307> */
.L_x_10835:
        /* <DEDUP_REMOVED lines=22> */
.L_x_10839:
[----:B------:R-:W2:Y:S02]  /*47c0*/  LDG.E.U8 R2, desc[UR36][R2.64] ;  /* 0x0000002402027981 */ /* 0x000ea4000c1e1100 */
[----:B--2---:R-:W-:-:S04]  /*47d0*/  I2FP.F32.U32 R0, R2 ;  /* 0x0000000200007245 */ /* 0x004fc80000201000 */
[----:B------:R-:W-:Y:S01]  /*47e0*/  F2FP.BF16.F32.PACK_AB R0, RZ, R0 ;  /* 0x00000000ff00723e */ /* 0x000fe200000010ff */
[----:B------:R-:W-:Y:S06]  /*47f0*/  BRA `(.L_x_10841) ;  /* 0x0000000c00907947 */ /* 0x000fec0003800000 */
.L_x_10838:
        /* <DEDUP_REMOVED lines=10> */
.L_x_10843:
[----:B------:R-:W2:Y:S02]  /*48a0*/  LDG.E R2, desc[UR36][R2.64] ;  /* 0x0000002402027981 */ /* 0x000ea4000c1e1900 */
[----:B--2---:R-:W-:-:S04]  /*48b0*/  I2FP.F32.S32 R0, R2 ;  /* 0x0000000200007245 */ /* 0x004fc80000201400 */
[----:B------:R-:W-:Y:S01]  /*48c0*/  F2FP.BF16.F32.PACK_AB R0, RZ, R0 ;  /* 0x00000000ff00723e */ /* 0x000fe200000010ff */
[----:B------:R-:W-:Y:S06]  /*48d0*/  BRA `(.L_x_10841) ;  /* 0x0000000c00587947 */ /* 0x000fec0003800000 */
.L_x_10842:
[----:B------:R-:W2:Y:S02]  /*48e0*/  LDG.E.U16 R2, desc[UR36][R2.64] ;  /* 0x0000002402027981 */ /* 0x000ea4000c1e1500 */
[----:B--2---:R-:W0:Y:S02]  /*48f0*/  I2F.S16 R0, R2 ;  /* 0x0000000200007306 */ /* 0x004e240000101400 */
[----:B0-----:R-:W-:Y:S01]  /*4900*/  F2FP.BF16.F32.PACK_AB R0, RZ, R0 ;  /* 0x00000000ff00723e */ /* 0x001fe200000010ff */
[----:B------:R-:W-:Y:S06]  /*4910*/  BRA `(.L_x_10841) ;  /* 0x0000000c00487947 */ /* 0x000fec0003800000 */
.L_x_10837:
        /* <DEDUP_REMOVED lines=9> */
.L_x_10845:
[----:B------:R-:W2:Y:S02]  /*49b0*/  LDG.E.U16 R0, desc[UR36][R2.64] ;  /* 0x0000002402007981 */ /* 0x000ea4000c1e1500 */
[----:B--2---:R-:W-:-:S05]  /*49c0*/  HADD2.F32 R0, -RZ, R0.H0_H0 ;  /* 0x20000000ff007230 */ /* 0x004fca0000004100 */
[----:B------:R-:W-:Y:S01]  /*49d0*/  F2FP.BF16.F32.PACK_AB R0, RZ, R0 ;  /* 0x00000000ff00723e */ /* 0x000fe200000010ff */
[----:B------:R-:W-:Y:S06]  /*49e0*/  BRA `(.L_x_10841) ;  /* 0x0000000c00147947 */ /* 0x000fec0003800000 */
.L_x_10844:
        /* <DEDUP_REMOVED lines=9> */
.L_x_10847:
[----:B------:R-:W2:Y:S02]  /*4a80*/  LDG.E.U16 R2, desc[UR36][R2.64] ;  /* 0x0000002402027981 */ /* 0x000ea4000c1e1500 */
[----:B--2---:R-:W-:-:S05]  /*4a90*/  HADD2.F32 R0, -RZ, R2.H0_H0 ;  /* 0x20000002ff007230 */ /* 0x004fca0000004100 */
[----:B------:R-:W-:Y:S01]  /*4aa0*/  F2FP.BF16.F32.PACK_AB R0, RZ, R0 ;  /* 0x00000000ff00723e */ /* 0x000fe200000010ff */
[----:B------:R-:W-:Y:S06]  /*4ab0*/  BRA `(.L_x_10841) ;  /* 0x0000000800e07947 */ /* 0x000fec0003800000 */
.L_x_10846:
        /* <DEDUP_REMOVED lines=8> */
.L_x_10836:
        /* <DEDUP_REMOVED lines=13> */
.L_x_10850:
        /* <DEDUP_REMOVED lines=8> */
.L_x_10849:
        /* <DEDUP_REMOVED lines=28> */
.L_x_10852:
        /* <DEDUP_REMOVED lines=15> */
.L_x_10851:
[----:B------:R0:W5:Y:S01]  /*4f40*/  LDG.E.U16 R0, desc[UR36][R2.64] ;  /* 0x0000002402007981 */ /* 0x000162000c1e1500 */
[----:B------:R-:W-:Y:S05]  /*4f50*/  BRA `(.L_x_10841) ;  /* 0x0000000400b87947 */ /* 0x000fea0003800000 */
.L_x_10848:
        /* <DEDUP_REMOVED lines=12> */
.L_x_10855:
        /* <DEDUP_REMOVED lines=21> */
.L_x_10859:
[----:B------:R-:W-:Y:S05]  /*5170*/  BSYNC B1 ;  /* 0x0000000000017941 */ /* 0x000fea0003800000 */
.L_x_10858:
[----:B------:R-:W-:Y:S01]  /*5180*/  LEA R3, R0, 0x3b800000, 0x17 ;  /* 0x3b80000000037811 */ /* 0x000fe200078eb8ff */
[----:B------:R-:W-:-:S05]  /*5190*/  IMAD.SHL.U32 R0, R2, 0x100000, RZ ;  /* 0x0010000002007824 */ /* 0x000fca00078e00ff */
[----:B------:R-:W-:-:S07]  /*51a0*/  LOP3.LUT R0, R3, R0, R4, 0xfe, !PT ;  /* 0x0000000003007212 */ /* 0x000fce00078efe04 */
.L_x_10857:
[----:B------:R-:W-:Y:S05]  /*51b0*/  BSYNC B0 ;  /* 0x0000000000007941 */ /* 0x000fea0003800000 */
.L_x_10856:
[----:B------:R-:W-:Y:S01]  /*51c0*/  F2FP.BF16.F32.PACK_AB R0, RZ, R0 ;  /* 0x00000000ff00723e */ /* 0x000fe200000010ff */
[----:B------:R-:W-:Y:S06]  /*51d0*/  BRA `(.L_x_10841) ;  /* 0x0000000400187947 */ /* 0x000fec0003800000 */
.L_x_10854:
        /* <DEDUP_REMOVED lines=21> */
.L_x_10863:
[----:B------:R-:W-:Y:S05]  /*5330*/  BSYNC B1 ;  /* 0x0000000000017941 */ /* 0x000fea0003800000 */
.L_x_10862:
[----:B------:R-:W-:Y:S01]  /*5340*/  LEA R3, R0, 0x37800000, 0x17 ;  /* 0x3780000000037811 */ /* 0x000fe200078eb8ff */
[----:B------:R-:W-:-:S05]  /*5350*/  IMAD.SHL.U32 R0, R2, 0x200000, RZ ;  /* 0x0020000002007824 */ /* 0x000fca00078e00ff */
[----:B------:R-:W-:-:S07]  /*5360*/  LOP3.LUT R0, R3, R0, R4, 0xfe, !PT ;  /* 0x0000000003007212 */ /* 0x000fce00078efe04 */
.L_x_10861:
[----:B------:R-:W-:Y:S05]  /*5370*/  BSYNC B0 ;  /* 0x0000000000007941 */ /* 0x000fea0003800000 */
.L_x_10860:
[----:B------:R-:W-:Y:S01]  /*5380*/  F2FP.BF16.F32.PACK_AB R0, RZ, R0 ;  /* 0x00000000ff00723e */ /* 0x000fe200000010ff */
[----:B------:R-:W-:Y:S06]  /*5390*/  BRA `(.L_x_10841) ;  /* 0x0000000000a87947 */ /* 0x000fec0003800000 */
.L_x_10853:
        /* <DEDUP_REMOVED lines=14> */
.L_x_10867:
[----:B------:R-:W-:Y:S05]  /*5480*/  BSYNC B0 ;  /* 0x0000000000007941 */ /* 0x000fea0003800000 */
.L_x_10866:
[----:B------:R-:W-:Y:S01]  /*5490*/  F2FP.BF16.F32.PACK_AB R0, RZ, R0 ;  /* 0x00000000ff00723e */ /* 0x000fe200000010ff */
[----:B------:R-:W-:Y:S06]  /*54a0*/  BRA `(.L_x_10841) ;  /* 0x0000000000647947 */ /* 0x000fec0003800000 */
.L_x_10840:
        /* <DEDUP_REMOVED lines=16> */
.L_x_10868:
[----:B------:R-:W-:Y:S01]  /*55b0*/  PRMT R0, RZ, 0x7610, R0 ;  /* 0x00007610ff007816 */ /* 0x000fe20000000000 */
[----:B------:R-:W-:Y:S06]  /*55c0*/  BRA `(.L_x_10841) ;  /* 0x00000000001c7947 */ /* 0x000fec0003800000 */
.L_x_10865:
[----:B------:R-:W2:Y:S02]  /*55d0*/  LDG.E.64 R2, desc[UR36][R2.64] ;  /* 0x0000002402027981 */ /* 0x000ea4000c1e1b00 */
[----:B--2---:R-:W0:Y:S02]  /*55e0*/  I2F.U64 R0, R2 ;  /* 0x0000000200007312 */ /* 0x004e240000301000 */
[----:B0-----:R-:W-:Y:S01]  /*55f0*/  F2FP.BF16.F32.PACK_AB R0, RZ, R0 ;  /* 0x00000000ff00723e */ /* 0x001fe200000010ff */
[----:B------:R-:W-:Y:S06]  /*5600*/  BRA `(.L_x_10841) ;  /* 0x00000000000c7947 */ /* 0x000fec0003800000 */
.L_x_10864:
[----:B------:R-:W2:Y:S02]  /*5610*/  LDG.E R2, desc[UR36][R2.64] ;  /* 0x0000002402027981 */ /* 0x000ea4000c1e1900 */
[----:B--2---:R-:W-:-:S04]  /*5620*/  I2FP.F32.U32 R0, R2 ;  /* 0x0000000200007245 */ /* 0x004fc80000201000 */
[----:B------:R-:W-:-:S07]  /*5630*/  F2FP.BF16.F32.PACK_AB R0, RZ, R0 ;  /* 0x00000000ff00723e */ /* 0x000fce00000010ff */
.L_x_10841:
[----:B------:R-:W1:Y:S01]  /*5640*/  LDC.U8 R5, c[0x0][0x421] ;  /* 0x00010840ff057b82 */ /* 0x000e620000000000 */
[----:B-----5:R-:W-:-:S06]  /*5650*/  IMAD.U32 R0, R0, 0x10000, RZ ;  /* 0x0001000000007824 */ /* 0x020fcc00078e00ff */
[----:B------:R-:W0:Y:S01]  /*5660*/  MUFU.LG2 R0, R0 ;  /* 0x0000000000007308 */ /* 0x000e220000000c00 */
[----:B-1----:R-:W-:Y:S01]  /*5670*/  PRMT R4, R5, 0x9910, RZ ;  /* 0x0000991005047816 */ /* 0x002fe200000000ff */
[----:B0-----:R-:W-:-:S03]  /*5680*/  FMUL.FTZ R2, R0, 0.69314718246459960938 ;  /* 0x3f31721800027820 */ /* 0x001fc60000410000 */
        /* <DEDUP_REMOVED lines=15> */
.L_x_10872:
[----:B-1----:R-:W-:-:S06]  /*5780*/  IMAD.U32 R3, R3, 0x10000, RZ ;  /* 0x0001000003037824 */ /* 0x002fcc00078e00ff */
[----:B------:R-:W0:Y:S02]  /*5790*/  F2I.S64.TRUNC R2, R3 ;  /* 0x0000000300027311 */ /* 0x000e24000020d900 */
[----:B0-----:R0:W-:Y:S01]  /*57a0*/  STG.E.U8 desc[UR36][R16.64], R2 ;  /* 0x0000000210007986 */ /* 0x0011e2000c101124 */
[----:B------:R-:W-:Y:S05]  /*57b0*/  BRA `(.L_x_10874) ;  /* 0x0000000c00847947 */ /* 0x000fea0003800000 */
.L_x_10871:
        /* <DEDUP_REMOVED lines=10> */
.L_x_10876:
[----:B-1----:R-:W-:-:S06]  /*5860*/  IMAD.U32 R3, R3, 0x10000, RZ ;  /* 0x0001000003037824 */ /* 0x002fcc00078e00ff */
[----:B------:R-:W0:Y:S02]  /*5870*/  F2I.FTZ.TRUNC.NTZ R3, R3 ;  /* 0x0000000300037305 */ /* 0x000e24000021f100 */
[----:B0-----:R0:W-:Y:S01]  /*5880*/  STG.E desc[UR36][R16.64], R3 ;  /* 0x0000000310007986 */ /* 0x0011e2000c101924 */
[----:B------:R-:W-:Y:S05]  /*5890*/  BRA `(.L_x_10874) ;  /* 0x0000000c004c7947 */ /* 0x000fea0003800000 */
.L_x_10875:
[----:B-1----:R-:W-:-:S06]  /*58a0*/  IMAD.U32 R3, R3, 0x10000, RZ ;  /* 0x0001000003037824 */ /* 0x002fcc00078e00ff */
[----:B------:R-:W0:Y:S02]  /*58b0*/  F2I.FTZ.TRUNC.NTZ R3, R3 ;  /* 0x0000000300037305 */ /* 0x000e24000021f100 */
[----:B0-----:R0:W-:Y:S01]  /*58c0*/  STG.E.U16 desc[UR36][R16.64], R3 ;  /* 0x0000000310007986 */ /* 0x0011e2000c101524 */
[----:B------:R-:W-:Y:S05]  /*58d0*/  BRA `(.L_x_10874) ;  /* 0x0000000c003c7947 */ /* 0x000fea0003800000 */
.L_x_10870:
        /* <DEDUP_REMOVED lines=9> */
.L_x_10878:
[----:B-1----:R-:W-:-:S05]  /*5970*/  IMAD.U32 R0, R3, 0x10000, RZ ;  /* 0x0001000003007824 */ /* 0x002fca00078e00ff */
[----:B------:R-:W-:-:S05]  /*5980*/  F2FP.F16.F32.PACK_AB R0, RZ, R0 ;  /* 0x00000000ff00723e */ /* 0x000fca00000000ff */
[----:B------:R0:W-:Y:S01]  /*5990*/  STG.E.U16 desc[UR36][R16.64], R0 ;  /* 0x0000000010007986 */ /* 0x0001e2000c101524 */
[----:B------:R-:W-:Y:S05]  /*59a0*/  BRA `(.L_x_10874) ;  /* 0x0000000c00087947 */ /* 0x000fea0003800000 */
.L_x_10877:
        /* <DEDUP_REMOVED lines=10> */
.L_x_10880:
[----:B-1----:R-:W-:-:S05]  /*5a50*/  IMAD.U32 R3, R3, 0x10000, RZ ;  /* 0x0001000003037824 */ /* 0x002fca00078e00ff */
[----:B------:R-:W-:-:S04]  /*5a60*/  F2FP.F16.F32.PACK_AB R3, RZ, R3 ;  /* 0x00000003ff03723e */ /* 0x000fc800000000ff */
[----:B------:R-:W-:-:S05]  /*5a70*/  PRMT R3, R3, 0x5410, RZ ;  /* 0x0000541003037816 */ /* 0x000fca00000000ff */
[----:B------:R0:W-:Y:S01]  /*5a80*/  STG.E desc[UR36][R16.64], R3 ;  /* 0x0000000310007986 */ /* 0x0001e2000c101924 */
[----:B------:R-:W-:Y:S05]  /*5a90*/  BRA `(.L_x_10874) ;  /* 0x0000000800cc7947 */ /* 0x000fea0003800000 */
.L_x_10879:
[----:B-1----:R-:W-:-:S04]  /*5aa0*/  IMAD.U32 R2, R3, 0x10000, RZ ;  /* 0x0001000003027824 */ /* 0x002fc800078e00ff */
[----:B------:R-:W-:-:S06]  /*5ab0*/  FMUL.FTZ R2, R2, 1 ;  /* 0x3f80000002027820 */ /* 0x000fcc0000410000 */
[----:B------:R-:W0:Y:S02]  /*5ac0*/  F2F.F64.F32 R2, R2 ;  /* 0x0000000200027310 */ /* 0x000e240000201800 */
[----:B0-----:R0:W-:Y:S01]  /*5ad0*/  STG.E.64 desc[UR36][R16.64], R2 ;  /* 0x0000000210007986 */ /* 0x0011e2000c101b24 */
[----:B------:R-:W-:Y:S05]  /*5ae0*/  BRA `(.L_x_10874) ;  /* 0x0000000800b87947 */ /* 0x000fea0003800000 */
.L_x_10869:
        /* <DEDUP_REMOVED lines=13> */
.L_x_10883:
[----:B-1----:R-:W-:Y:S01]  /*5bc0*/  IMAD.U32 R3, R3, 0x10000, RZ ;  /* 0x0001000003037824 */ /* 0x002fe200078e00ff */
[----:B------:R-:W-:-:S03]  /*5bd0*/  CS2R R6, SRZ ;  /* 0x0000000000067805 */ /* 0x000fc6000001ff00 */
[----:B------:R-:W-:-:S04]  /*5be0*/  FMUL.FTZ R3, R3, 1 ;  /* 0x3f80000003037820 */ /* 0x000fc80000410000 */
[----:B------:R-:W0:Y:S02]  /*5bf0*/  F2F.F64.F32 R4, R3 ;  /* 0x0000000300047310 */ /* 0x000e240000201800 */
[----:B0-----:R0:W-:Y:S01]  /*5c00*/  STG.E.128 desc[UR36][R16.64], R4 ;  /* 0x0000000410007986 */ /* 0x0011e2000c101d24 */
[----:B------:R-:W-:Y:S05]  /*5c10*/  BRA `(.L_x_10874) ;  /* 0x00000008006c7947 */ /* 0x000fea0003800000 */
.L_x_10882:
        /* <DEDUP_REMOVED lines=21> */
.L_x_10887:
[----:B------:R-:W-:Y:S05]  /*5d70*/  BSYNC B0 ;  /* 0x0000000000007941 */ /* 0x000fea0003800000 */
.L_x_10886:
[----:B------:R-:W-:-:S05]  /*5d80*/  LOP3.LUT R3, R0, R3, RZ, 0xfc, !PT ;  /* 0x0000000300037212 */ /* 0x000fca00078efcff */
[----:B------:R0:W-:Y:S01]  /*5d90*/  STG.E.U8 desc[UR36][R16.64], R3 ;  /* 0x0000000310007986 */ /* 0x0001e2000c101124 */
[----:B------:R-:W-:Y:S05]  /*5da0*/  BRA `(.L_x_10874) ;  /* 0x0000000800087947 */ /* 0x000fea0003800000 */
.L_x_10885:
        /* <DEDUP_REMOVED lines=13> */
.L_x_10889:
[----:B------:R-:W-:Y:S01]  /*5e80*/  IMAD.MOV.U32 R0, RZ, RZ, 0x7f ;  /* 0x0000007fff007424 */ /* 0x000fe200078e00ff */
[----:B------:R-:W-:-:S04]  /*5e90*/  ISETP.GT.U32.AND P0, PT, R2, 0x7f800000, PT ;  /* 0x7f8000000200780c */ /* 0x000fc80003f04070 */
[----:B------:R-:W-:-:S09]  /*5ea0*/  SEL R0, R0, 0x7c, P0 ;  /* 0x0000007c00007807 */ /* 0x000fd20000000000 */
.L_x_10890:
[----:B------:R-:W-:Y:S05]  /*5eb0*/  BSYNC B0 ;  /* 0x0000000000007941 */ /* 0x000fea0003800000 */
.L_x_10888:
[----:B------:R-:W-:-:S04]  /*5ec0*/  LOP3.LUT R2, R3, 0x80000000, RZ, 0xc0, !PT ;  /* 0x8000000003027812 */ /* 0x000fc800078ec0ff */
[----:B------:R-:W-:-:S04]  /*5ed0*/  SHF.R.U32.HI R3, RZ, 0x18, R2 ;  /* 0x00000018ff037819 */ /* 0x000fc80000011602 */
[----:B------:R-:W-:-:S05]  /*5ee0*/  LOP3.LUT R3, R0, R3, RZ, 0xfc, !PT ;  /* 0x0000000300037212 */ /* 0x000fca00078efcff */
[----:B------:R0:W-:Y:S01]  /*5ef0*/  STG.E.U8 desc[UR36][R16.64], R3 ;  /* 0x0000000310007986 */ /* 0x0001e2000c101124 */
[----:B------:R-:W-:Y:S05]  /*5f00*/  BRA `(.L_x_10874) ;  /* 0x0000000400b07947 */ /* 0x000fea0003800000 */
.L_x_10884:
[----:B-1----:R0:W-:Y:S01]  /*5f10*/  STG.E.U16 desc[UR36][R16.64], R3 ;  /* 0x0000000310007986 */ /* 0x0021e2000c101524 */
[----:B------:R-:W-:Y:S05]  /*5f20*/  BRA `(.L_x_10874) ;  /* 0x0000000400a87947 */ /* 0x000fea0003800000 */
.L_x_10881:
        /* <DEDUP_REMOVED lines=12> */
.L_x_10893:
        /* <DEDUP_REMOVED lines=17> */
.L_x_10896:
[----:B------:R-:W-:-:S04]  /*6100*/  LOP3.LUT R2, R3, 0x80000000, RZ, 0xc0, !PT ;  /* 0x8000000003027812 */ /* 0x000fc800078ec0ff */
[----:B------:R-:W-:-:S04]  /*6110*/  SHF.R.U32.HI R3, RZ, 0x18, R2 ;  /* 0x00000018ff037819 */ /* 0x000fc80000011602 */
[----:B------:R-:W-:-:S04]  /*6120*/  LOP3.LUT R0, R0, R3, RZ, 0xfc, !PT ;  /* 0x0000000300007212 */ /* 0x000fc800078efcff */
[----:B------:R-:W-:-:S07]  /*6130*/  PRMT R8, R0, 0x7610, R8 ;  /* 0x0000761000087816 */ /* 0x000fce0000000008 */
.L_x_10895:
[----:B------:R-:W-:Y:S05]  /*6140*/  BSYNC B0 ;  /* 0x0000000000007941 */ /* 0x000fea0003800000 */
.L_x_10894:
[----:B------:R3:W-:Y:S01]  /*6150*/  STG.E.U8 desc[UR36][R16.64], R8 ;  /* 0x0000000810007986 */ /* 0x0007e2000c101124 */
[----:B------:R-:W-:Y:S05]  /*6160*/  BRA `(.L_x_10874) ;  /* 0x0000000400187947 */ /* 0x000fea0003800000 */
.L_x_10892:
        /* <DEDUP_REMOVED lines=17> */
.L_x_10899:
[----:B------:R-:W-:-:S04]  /*6280*/  LOP3.LUT R2, R3, 0x80000000, RZ, 0xc0, !PT ;  /* 0x8000000003027812 */ /* 0x000fc800078ec0ff */
[----:B------:R-:W-:-:S04]  /*6290*/  SHF.R.U32.HI R3, RZ, 0x18, R2 ;  /* 0x00000018ff037819 */ /* 0x000fc80000011602 */
[----:B------:R-:W-:-:S04]  /*62a0*/  LOP3.LUT R0, R0, R3, RZ, 0xfc, !PT ;  /* 0x0000000300007212 */ /* 0x000fc800078efcff */
[----:B------:R-:W-:-:S07]  /*62b0*/  PRMT R8, R0, 0x7610, R8 ;  /* 0x0000761000087816 */ /* 0x000fce0000000008 */
.L_x_10898:
[----:B------:R-:W-:Y:S05]  /*62c0*/  BSYNC B0 ;  /* 0x0000000000007941 */ /* 0x000fea0003800000 */
.L_x_10897:
[----:B------:R0:W-:Y:S01]  /*62d0*/  STG.E.U8 desc[UR36][R16.64], R8 ;  /* 0x0000000810007986 */ /* 0x0001e2000c101124 */
[----:B------:R-:W-:Y:S05]  /*62e0*/  BRA `(.L_x_10874) ;  /* 0x0000000000b87947 */ /* 0x000fea0003800000 */
.L_x_10891:
        /* <DEDUP_REMOVED lines=22> */
.L_x_10873:
        /* <DEDUP_REMOVED lines=16> */
.L_x_10902:
[----:B------:R-:W-:Y:S05]  /*6550*/  BRA `(.L_x_10874) ;  /* 0x00000000001c7947 */ /* 0x000fea0003800000 */
.L_x_10901:
[----:B-1----:R-:W-:-:S06]  /*6560*/  IMAD.U32 R3, R3, 0x10000, RZ ;  /* 0x0001000003037824 */ /* 0x002fcc00078e00ff */
[----:B------:R-:W0:Y:S02]  /*6570*/  F2I.U64.TRUNC R2, R3 ;  /* 0x0000000300027311 */ /* 0x000e24000020d800 */
[----:B0-----:R2:W-:Y:S01]  /*6580*/  STG.E.64 desc[UR36][R16.64], R2 ;  /* 0x0000000210007986 */ /* 0x0015e2000c101b24 */
[----:B------:R-:W-:Y:S05]  /*6590*/  BRA `(.L_x_10874) ;  /* 0x00000000000c7947 */ /* 0x000fea0003800000 */
.L_x_10900:
[----:B-1----:R-:W-:-:S06]  /*65a0*/  IMAD.U32 R3, R3, 0x10000, RZ ;  /* 0x0001000003037824 */ /* 0x002fcc00078e00ff */
[----:B------:R-:W0:Y:S02]  /*65b0*/  F2I.FTZ.U32.TRUNC.NTZ R3, R3 ;  /* 0x0000000300037305 */ /* 0x000e24000021f000 */
[----:B0-----:R0:W-:Y:S02]  /*65c0*/  STG.E desc[UR36][R16.64], R3 ;  /* 0x0000000310007986 */ /* 0x0011e4000c101924 */
.L_x_10874:
[----:B------:R-:W-:-:S07]  /*65d0*/  VIADD R19, R19, 0x80 ;  /* 0x0000008013137836 */ /* 0x000fce0000000000 */
.L_x_10834:
[----:B------:R-:W-:Y:S05]  /*65e0*/  BSYNC B6 ;  /* 0x0000000000067941 */ /* 0x000fea0003800000 */
.L_x_10833:
        /* <DEDUP_REMOVED lines=307> */
.L_x_10905:
        /* <DEDUP_REMOVED lines=22> */
.L_x_10909:
[----:B------:R-:W2:Y:S02]  /*7a80*/  LDG.E.U8 R2, desc[UR36][R2.64] ;  /* 0x0000002402027981 */ /* 0x000ea4000c1e1100 */
[----:B--2---:R-:W-:-:S04]  /*7a90*/  I2FP.F32.U32 R0, R2 ;  /* 0x0000000200007245 */ /* 0x004fc80000201000 */
[----:B------:R-:W-:Y:S01]  /*7aa0*/  F2FP.BF16.F32.PACK_AB R0, RZ, R0 ;  /* 0x00000000ff00723e */ /* 0x000fe200000010ff */
[----:B------:R-:W-:Y:S06]  /*7ab0*/  BRA `(.L_x_10911) ;  /* 0x0000000c00907947 */ /* 0x000fec0003800000 */
.L_x_10908:
        /* <DEDUP_REMOVED lines=10> */
.L_x_10913:
[----:B------:R-:W2:Y:S02]  /*7b60*/  LDG.E R2, desc[UR36][R2.64] ;  /* 0x0000002402027981 */ /* 0x000ea4000c1e1900 */
[----:B--2---:R-:W-:-:S04]  /*7b70*/  I2FP.F32.S32 R0, R2 ;  /* 0x0000000200007245 */ /* 0x004fc80000201400 */
[----:B------:R-:W-:Y:S01]  /*7b80*/  F2FP.BF16.F32.PACK_AB R0, RZ, R0 ;  /* 0x00000000ff00723e */ /* 0x000fe200000010ff */
[----:B------:R-:W-:Y:S06]  /*7b90*/  BRA `(.L_x_10911) ;  /* 0x0000000c00587947 */ /* 0x000fec0003800000 */
.L_x_10912:
[----:B------:R-:W2:Y:S02]  /*7ba0*/  LDG.E.U16 R2, desc[UR36][R2.64] ;  /* 0x0000002402027981 */ /* 0x000ea4000c1e1500 */
[----:B--2---:R-:W0:Y:S02]  /*7bb0*/  I2F.S16 R0, R2 ;  /* 0x0000000200007306 */ /* 0x004e240000101400 */
[----:B0-----:R-:W-:Y:S01]  /*7bc0*/  F2FP.BF16.F32.PACK_AB R0, RZ, R0 ;  /* 0x00000000ff00723e */ /* 0x001fe200000010ff */
[----:B------:R-:W-:Y:S06]  /*7bd0*/  BRA `(.L_x_10911) ;  /* 0x0000000c00487947 */ /* 0x000fec0003800000 */
.L_x_10907:
        /* <DEDUP_REMOVED lines=9> */
.L_x_10915:
[----:B------:R-:W2:Y:S02]  /*7c70*/  LDG.E.U16 R0, desc[UR36][R2.64] ;  /* 0x0000002402007981 */ /* 0x000ea4000c1e1500 */
[----:B--2---:R-:W-:-:S05]  /*7c80*/  HADD2.F32 R0, -RZ, R0.H0_H0 ;  /* 0x20000000ff007230 */ /* 0x004fca0000004100 */
[----:B------:R-:W-:Y:S01]  /*7c90*/  F2FP.BF16.F32.PACK_AB R0, RZ, R0 ;  /* 0x00000000ff00723e */ /* 0x000fe200000010ff */
[----:B------:R-:W-:Y:S06]  /*7ca0*/  BRA `(.L_x_10911) ;  /* 0x0000000c00147947 */ /* 0x000fec0003800000 */
.L_x_10914:
        /* <DEDUP_REMOVED lines=9> */
.L_x_10917:
[----:B------:R-:W2:Y:S02]  /*7d40*/  LDG.E.U16 R2, desc[UR36][R2.64] ;  /* 0x0000002402027981 */ /* 0x000ea4000c1e1500 */
[----:B--2---:R-:W-:-:S05]  /*7d50*/  HADD2.F32 R0, -RZ, R2.H0_H0 ;  /* 0x20000002ff007230 */ /* 0x004fca0000004100 */
[----:B------:R-:W-:Y:S01]  /*7d60*/  F2FP.BF16.F32.PACK_AB R0, RZ, R0 ;  /* 0x00000000ff00723e */ /* 0x000fe200000010ff */
[----:B------:R-:W-:Y:S06]  /*7d70*/  BRA `(.L_x_10911) ;  /* 0x0000000800e07947 */ /* 0x000fec0003800000 */
.L_x_10916:
        /* <DEDUP_REMOVED lines=8> */
.L_x_10906:
        /* <DEDUP_REMOVED lines=13> */
.L_x_10920:
        /* <DEDUP_REMOVED lines=8> */
.L_x_10919:
        /* <DEDUP_REMOVED lines=28> */
.L_x_10922:
        /* <DEDUP_REMOVED lines=15> */
.L_x_10921:
[----:B------:R0:W5:Y:S01]  /*8200*/  LDG.E.U16 R0, desc[UR36][R2.64] ;  /* 0x0000002402007981 */ /* 0x000162000c1e1500 */
[----:B------:R-:W-:Y:S05]  /*8210*/  BRA `(.L_x_10911) ;  /* 0x0000000400b87947 */ /* 0x000fea0003800000 */
.L_x_10918:
        /* <DEDUP_REMOVED lines=12> */
.L_x_10925:
        /* <DEDUP_REMOVED lines=21> */
.L_x_10929:
[----:B------:R-:W-:Y:S05]  /*8430*/  BSYNC B1 ;  /* 0x0000000000017941 */ /* 0x000fea0003800000 */
.L_x_10928:
[----:B------:R-:W-:Y:S01]  /*8440*/  LEA R3, R0, 0x3b800000, 0x17 ;  /* 0x3b80000000037811 */ /* 0x000fe200078eb8ff */
[----:B------:R-:W-:-:S05]  /*8450*/  IMAD.SHL.U32 R0, R2, 0x100000, RZ ;  /* 0x0010000002007824 */ /* 0x000fca00078e00ff */
[----:B------:R-:W-:-:S07]  /*8460*/  LOP3.LUT R0, R3, R0, R4, 0xfe, !PT ;  /* 0x0000000003007212 */ /* 0x000fce00078efe04 */
.L_x_10927:
[----:B------:R-:W-:Y:S05]  /*8470*/  BSYNC B0 ;  /* 0x0000000000007941 */ /* 0x000fea0003800000 */
.L_x_10926:
[----:B------:R-:W-:Y:S01]  /*8480*/  F2FP.BF16.F32.PACK_AB R0, RZ, R0 ;  /* 0x00000000ff00723e */ /* 0x000fe200000010ff */
[----:B------:R-:W-:Y:S06]  /*8490*/  BRA `(.L_x_10911) ;  /* 0x0000000400187947 */ /* 0x000fec0003800000 */
.L_x_10924:
        /* <DEDUP_REMOVED lines=21> */
.L_x_10933:
[----:B------:R-:W-:Y:S05]  /*85f0*/  BSYNC B1 ;  /* 0x0000000000017941 */ /* 0x000fea0003800000 */
.L_x_10932:
[----:B------:R-:W-:Y:S01]  /*8600*/  LEA R3, R0, 0x37800000, 0x17 ;  /* 0x3780000000037811 */ /* 0x000fe200078eb8ff */
[----:B------:R-:W-:-:S05]  /*8610*/  IMAD.SHL.U32 R0, R2, 0x200000, RZ ;  /* 0x0020000002007824 */ /* 0x000fca00078e00ff */
[----:B------:R-:W-:-:S07]  /*8620*/  LOP3.LUT R0, R3, R0, R4, 0xfe, !PT ;  /* 0x0000000003007212 */ /* 0x000fce00078efe04 */
.L_x_10931:
[----:B------:R-:W-:Y:S05]  /*8630*/  BSYNC B0 ;  /* 0x0000000000007941 */ /* 0x000fea0003800000 */
.L_x_10930:
[----:B------:R-:W-:Y:S01]  /*8640*/  F2FP.BF16.F32.PACK_AB R0, RZ, R0 ;  /* 0x00000000ff00723e */ /* 0x000fe200000010ff */
[----:B------:R-:W-:Y:S06]  /*8650*/  BRA `(.L_x_10911) ;  /* 0x0000000000a87947 */ /* 0x000fec0003800000 */
.L_x_10923:
        /* <DEDUP_REMOVED lines=14> */
.L_x_10937:
[----:B------:R-:W-:Y:S05]  /*8740*/  BSYNC B0 ;  /* 0x0000000000007941 */ /* 0x000fea0003800000 */
.L_x_10936:
[----:B------:R-:W-:Y:S01]  /*8750*/  F2FP.BF16.F32.PACK_AB R0, RZ, R0 ;  /* 0x00000000ff00723e */ /* 0x000fe200000010ff */
[----:B------:R-:W-:Y:S06]  /*8760*/  BRA `(.L_x_10911) ;  /* 0x0000000000647947 */ /* 0x000fec0003800000 */
.L_x_10910:
        /* <DEDUP_REMOVED lines=16> */
.L_x_10938:
[----:B------:R-:W-:Y:S01]  /*8870*/  PRMT R0, RZ, 0x7610, R0 ;  /* 0x00007610ff007816 */ /* 0x000fe20000000000 */
[----:B------:R-:W-:Y:S06]  /*8880*/  BRA `(.L_x_10911) ;  /* 0x00000000001c7947 */ /* 0x000fec0003800000 */
.L_x_10935:
[----:B------:R-:W2:Y:S02]  /*8890*/  LDG.E.64 R2, desc[UR36][R2.64] ;  /* 0x0000002402027981 */ /* 0x000ea4000c1e1b00 */
[----:B--2---:R-:W0:Y:S02]  /*88a0*/  I2F.U64 R0, R2 ;  /* 0x0000000200007312 */ /* 0x004e240000301000 */
[----:B0-----:R-:W-:Y:S01]  /*88b0*/  F2FP.BF16.F32.PACK_AB R0, RZ, R0 ;  /* 0x00000000ff00723e */ /* 0x001fe200000010ff */
[----:B------:R-:W-:Y:S06]  /*88c0*/  BRA `(.L_x_10911) ;  /* 0x00000000000c7947 */ /* 0x000fec0003800000 */
.L_x_10934:
[----:B------:R-:W2:Y:S02]  /*88d0*/  LDG.E R2, desc[UR36][R2.64] ;  /* 0x0000002402027981 */ /* 0x000ea4000c1e1900 */
[----:B--2---:R-:W-:-:S04]  /*88e0*/  I2FP.F32.U32 R0, R2 ;  /* 0x0000000200007245 */ /* 0x004fc80000201000 */
[----:B------:R-:W-:-:S07]  /*88f0*/  F2FP.BF16.F32.PACK_AB R0, RZ, R0 ;  /* 0x00000000ff00723e */ /* 0x000fce00000010ff */
.L_x_10911:
        /* <DEDUP_REMOVED lines=20> */
.L_x_10942:
[----:B-1----:R-:W-:-:S06]  /*8a40*/  IMAD.U32 R3, R3, 0x10000, RZ ;  /* 0x0001000003037824 */ /* 0x002fcc00078e00ff */
[----:B------:R-:W0:Y:S02]  /*8a50*/  F2I.S64.TRUNC R2, R3 ;  /* 0x0000000300027311 */ /* 0x000e24000020d900 */
[----:B0-----:R3:W-:Y:S01]  /*8a60*/  STG.E.U8 desc[UR36][R16.64], R2 ;  /* 0x0000000210007986 */ /* 0x0017e2000c101124 */
[----:B------:R-:W-:Y:S05]  /*8a70*/  BRA `(.L_x_10944) ;  /* 0x0000000c00847947 */ /* 0x000fea0003800000 */
.L_x_10941:
        /* <DEDUP_REMOVED lines=10> */
.L_x_10946:
[----:B-1----:R-:W-:-:S06]  /*8b20*/  IMAD.U32 R3, R3, 0x10000, RZ ;  /* 0x0001000003037824 */ /* 0x002fcc00078e00ff */
[----:B------:R-:W0:Y:S02]  /*8b30*/  F2I.FTZ.TRUNC.NTZ R3, R3 ;  /* 0x0000000300037305 */ /* 0x000e24000021f100 */
[----:B0-----:R2:W-:Y:S01]  /*8b40*/  STG.E desc[UR36][R16.64], R3 ;  /* 0x0000000310007986 */ /* 0x0015e2000c101924 */
[----:B------:R-:W-:Y:S05]  /*8b50*/  BRA `(.L_x_10944) ;  /* 0x0000000c004c7947 */ /* 0x000fea0003800000 */
.L_x_10945:
[----:B-1----:R-:W-:-:S06]  /*8b60*/  IMAD.U32 R3, R3, 0x10000, RZ ;  /* 0x0001000003037824 */ /* 0x002fcc00078e00ff */
[----:B------:R-:W0:Y:S02]  /*8b70*/  F2I.FTZ.TRUNC.NTZ R3, R3 ;  /* 0x0000000300037305 */ /* 0x000e24000021f100 */
[----:B0-----:R0:W-:Y:S01]  /*8b80*/  STG.E.U16 desc[UR36][R16.64], R3 ;  /* 0x0000000310007986 */ /* 0x0011e2000c101524 */
[----:B------:R-:W-:Y:S05]  /*8b90*/  BRA `(.L_x_10944) ;  /* 0x0000000c003c7947 */ /* 0x000fea0003800000 */
.L_x_10940:
        /* <DEDUP_REMOVED lines=9> */
.L_x_10948:
[----:B-1----:R-:W-:-:S05]  /*8c30*/  IMAD.U32 R0, R3, 0x10000, RZ ;  /* 0x0001000003007824 */ /* 0x002fca00078e00ff */
[----:B------:R-:W-:-:S05]  /*8c40*/  F2FP.F16.F32.PACK_AB R0, RZ, R0 ;  /* 0x00000000ff00723e */ /* 0x000fca00000000ff */
[----:B------:R0:W-:Y:S01]  /*8c50*/  STG.E.U16 desc[UR36][R16.64], R0 ;  /* 0x0000000010007986 */ /* 0x0001e2000c101524 */
[----:B------:R-:W-:Y:S05]  /*8c60*/  BRA `(.L_x_10944) ;  /* 0x0000000c00087947 */ /* 0x000fea0003800000 */
.L_x_10947:
        /* <DEDUP_REMOVED lines=10> */
.L_x_10950:
[----:B-1----:R-:W-:-:S05]  /*8d10*/  IMAD.U32 R3, R3, 0x10000, RZ ;  /* 0x0001000003037824 */ /* 0x002fca00078e00ff */
[----:B------:R-:W-:-:S04]  /*8d20*/  F2FP.F16.F32.PACK_AB R3, RZ, R3 ;  /* 0x00000003ff03723e */ /* 0x000fc800000000ff */
[----:B------:R-:W-:-:S05]  /*8d30*/  PRMT R3, R3, 0x5410, RZ ;  /* 0x0000541003037816 */ /* 0x000fca00000000ff */
[----:B------:R0:W-:Y:S01]  /*8d40*/  STG.E desc[UR36][R16.64], R3 ;  /* 0x0000000310007986 */ /* 0x0001e2000c101924 */
[----:B------:R-:W-:Y:S05]  /*8d50*/  BRA `(.L_x_10944) ;  /* 0x0000000800cc7947 */ /* 0x000fea0003800000 */
.L_x_10949:
[----:B-1----:R-:W-:-:S04]  /*8d60*/  IMAD.U32 R2, R3, 0x10000, RZ ;  /* 0x0001000003027824 */ /* 0x002fc800078e00ff */
[----:B------:R-:W-:-:S06]  /*8d70*/  FMUL.FTZ R2, R2, 1 ;  /* 0x3f80000002027820 */ /* 0x000fcc0000410000 */
[----:B------:R-:W0:Y:S02]  /*8d80*/  F2F.F64.F32 R2, R2 ;  /* 0x0000000200027310 */ /* 0x000e240000201800 */
[----:B0-----:R0:W-:Y:S01]  /*8d90*/  STG.E.64 desc[UR36][R16.64], R2 ;  /* 0x0000000210007986 */ /* 0x0011e2000c101b24 */
[----:B------:R-:W-:Y:S05]  /*8da0*/  BRA `(.L_x_10944) ;  /* 0x0000000800b87947 */ /* 0x000fea0003800000 */
.L_x_10939:
        /* <DEDUP_REMOVED lines=13> */
.L_x_10953:
[----:B-1----:R-:W-:Y:S01]  /*8e80*/  IMAD.U32 R3, R3, 0x10000, RZ ;  /* 0x0001000003037824 */ /* 0x002fe200078e00ff */
[----:B------:R-:W-:-:S03]  /*8e90*/  CS2R R6, SRZ ;  /* 0x0000000000067805 */ /* 0x000fc6000001ff00 */
[----:B------:R-:W-:-:S04]  /*8ea0*/  FMUL.FTZ R3, R3, 1 ;  /* 0x3f80000003037820 */ /* 0x000fc80000410000 */
[----:B------:R-:W0:Y:S02]  /*8eb0*/  F2F.F64.F32 R4, R3 ;  /* 0x0000000300047310 */ /* 0x000e240000201800 */
[----:B0-----:R0:W-:Y:S01]  /*8ec0*/  STG.E.128 desc[UR36][R16.64], R4 ;  /* 0x0000000410007986 */ /* 0x0011e2000c101d24 */
[----:B------:R-:W-:Y:S05]  /*8ed0*/  BRA `(.L_x_10944) ;  /* 0x00000008006c7947 */ /* 0x000fea0003800000 */
.L_x_10952:
        /* <DEDUP_REMOVED lines=21> */
.L_x_10957:
[----:B------:R-:W-:Y:S05]  /*9030*/  BSYNC B0 ;  /* 0x0000000000007941 */ /* 0x000fea0003800000 */
.L_x_10956:
[----:B------:R-:W-:-:S05]  /*9040*/  LOP3.LUT R3, R0, R3, RZ, 0xfc, !PT ;  /* 0x0000000300037212 */ /* 0x000fca00078efcff */
[----:B------:R0:W-:Y:S01]  /*9050*/  STG.E.U8 desc[UR36][R16.64], R3 ;  /* 0x0000000310007986 */ /* 0x0001e2000c101124 */
[----:B------:R-:W-:Y:S05]  /*9060*/  BRA `(.L_x_10944) ;  /* 0x0000000800087947 */ /* 0x000fea0003800000 */
.L_x_10955:
        /* <DEDUP_REMOVED lines=13> */
.L_x_10959:
[----:B------:R-:W-:Y:S01]  /*9140*/  IMAD.MOV.U32 R0, RZ, RZ, 0x7f ;  /* 0x0000007fff007424 */ /* 0x000fe200078e00ff */
[----:B------:R-:W-:-:S04]  /*9150*/  ISETP.GT.U32.AND P0, PT, R2, 0x7f800000, PT ;  /* 0x7f8000000200780c */ /* 0x000fc80003f04070 */
[----:B------:R-:W-:-:S09]  /*9160*/  SEL R0, R0, 0x7c, P0 ;  /* 0x0000007c00007807 */ /* 0x000fd20000000000 */
.L_x_10960:
[----:B------:R-:W-:Y:S05]  /*9170*/  BSYNC B0 ;  /* 0x0000000000007941 */ /* 0x000fea0003800000 */
.L_x_10958:
[----:B------:R-:W-:-:S04]  /*9180*/  LOP3.LUT R2, R3, 0x80000000, RZ, 0xc0, !PT ;  /* 0x8000000003027812 */ /* 0x000fc800078ec0ff */
[----:B------:R-:W-:-:S04]  /*9190*/  SHF.R.U32.HI R3, RZ, 0x18, R2 ;  /* 0x00000018ff037819 */ /* 0x000fc80000011602 */
[----:B------:R-:W-:-:S05]  /*91a0*/  LOP3.LUT R3, R0, R3, RZ, 0xfc, !PT ;  /* 0x0000000300037212 */ /* 0x000fca00078efcff */
[----:B------:R0:W-:Y:S01]  /*91b0*/  STG.E.U8 desc[UR36][R16.64], R3 ;  /* 0x0000000310007986 */ /* 0x0001e2000c101124 */
[----:B------:R-:W-:Y:S05]  /*91c0*/  BRA `(.L_x_10944) ;  /* 0x0000000400b07947 */ /* 0x000fea0003800000 */
.L_x_10954:
[----:B-1----:R0:W-:Y:S01]  /*91d0*/  STG.E.U16 desc[UR36][R16.64], R3 ;  /* 0x0000000310007986 */ /* 0x0021e2000c101524 */
[----:B------:R-:W-:Y:S05]  /*91e0*/  BRA `(.L_x_10944) ;  /* 0x0000000400a87947 */ /* 0x000fea0003800000 */
.L_x_10951:
        /* <DEDUP_REMOVED lines=12> */
.L_x_10963:
        /* <DEDUP_REMOVED lines=17> */
.L_x_10966:
[----:B------:R-:W-:-:S04]  /*93c0*/  LOP3.LUT R2, R3, 0x80000000, RZ, 0xc0, !PT ;  /* 0x8000000003027812 */ /* 0x000fc800078ec0ff */
[----:B------:R-:W-:-:S04]  /*93d0*/  SHF.R.U32.HI R3, RZ, 0x18, R2 ;  /* 0x00000018ff037819 */ /* 0x000fc80000011602 */
[----:B------:R-:W-:-:S04]  /*93e0*/  LOP3.LUT R0, R0, R3, RZ, 0xfc, !PT ;  /* 0x0000000300007212 */ /* 0x000fc800078efcff */
[----:B------:R-:W-:-:S07]  /*93f0*/  PRMT R8, R0, 0x7610, R8 ;  /* 0x0000761000087816 */ /* 0x000fce0000000008 */
.L_x_10965:
[----:B------:R-:W-:Y:S05]  /*9400*/  BSYNC B0 ;  /* 0x0000000000007941 */ /* 0x000fea0003800000 */
.L_x_10964:
[----:B------:R0:W-:Y:S01]  /*9410*/  STG.E.U8 desc[UR36][R16.64], R8 ;  /* 0x0000000810007986 */ /* 0x0001e2000c101124 */
[----:B------:R-:W-:Y:S05]  /*9420*/  BRA `(.L_x_10944) ;  /* 0x0000000400187947 */ /* 0x000fea0003800000 */
.L_x_10962:
        /* <DEDUP_REMOVED lines=17> */
.L_x_10969:
[----:B------:R-:W-:-:S04]  /*9540*/  LOP3.LUT R2, R3, 0x80000000, RZ, 0xc0, !PT ;  /* 0x8000000003027812 */ /* 0x000fc800078ec0ff */
[----:B------:R-:W-:-:S04]  /*9550*/  SHF.R.U32.HI R3, RZ, 0x18, R2 ;  /* 0x00000018ff037819 */ /* 0x000fc80000011602 */
[----:B------:R-:W-:-:S04]  /*9560*/  LOP3.LUT R0, R0, R3, RZ, 0xfc, !PT ;  /* 0x0000000300007212 */ /* 0x000fc800078efcff */
[----:B------:R-:W-:-:S07]  /*9570*/  PRMT R8, R0, 0x7610, R8 ;  /* 0x0000761000087816 */ /* 0x000fce0000000008 */
.L_x_10968:
[----:B------:R-:W-:Y:S05]  /*9580*/  BSYNC B0 ;  /* 0x0000000000007941 */ /* 0x000fea0003800000 */
.L_x_10967:
[----:B------:R0:W-:Y:S01]  /*9590*/  STG.E.U8 desc[UR36][R16.64], R8 ;  /* 0x0000000810007986 */ /* 0x0001e2000c101124 */
[----:B------:R-:W-:Y:S05]  /*95a0*/  BRA `(.L_x_10944) ;  /* 0x0000000000b87947 */ /* 0x000fea0003800000 */
.L_x_10961:
        /* <DEDUP_REMOVED lines=22> */
.L_x_10943:
        /* <DEDUP_REMOVED lines=16> */
.L_x_10972:
[----:B------:R-:W-:Y:S05]  /*9810*/  BRA `(.L_x_10944) ;  /* 0x00000000001c7947 */ /* 0x000fea0003800000 */
.L_x_10971:
[----:B-1----:R-:W-:-:S06]  /*9820*/  IMAD.U32 R3, R3, 0x10000, RZ ;  /* 0x0001000003037824 */ /* 0x002fcc00078e00ff */
[----:B------:R-:W0:Y:S02]  /*9830*/  F2I.U64.TRUNC R2, R3 ;  /* 0x0000000300027311 */ /* 0x000e24000020d800 */
[----:B0-----:R0:W-:Y:S01]  /*9840*/  STG.E.64 desc[UR36][R16.64], R2 ;  /* 0x0000000210007986 */ /* 0x0011e2000c101b24 */
[----:B------:R-:W-:Y:S05]  /*9850*/  BRA `(.L_x_10944) ;  /* 0x00000000000c7947 */ /* 0x000fea0003800000 */
.L_x_10970:
[----:B-1----:R-:W-:-:S06]  /*9860*/  IMAD.U32 R3, R3, 0x10000, RZ ;  /* 0x0001000003037824 */ /* 0x002fcc00078e00ff */
[----:B------:R-:W0:Y:S02]  /*9870*/  F2I.FTZ.U32.TRUNC.NTZ R3, R3 ;  /* 0x0000000300037305 */ /* 0x000e24000021f000 */
[----:B0-----:R0:W-:Y:S02]  /*9880*/  STG.E desc[UR36][R16.64], R3 ;  /* 0x0000000310007986 */ /* 0x0011e4000c101924 */
.L_x_10944:
[----:B------:R-:W-:-:S07]  /*9890*/  VIADD R19, R19, 0x80 ;  /* 0x0000008013137836 */ /* 0x000fce0000000000 */
.L_x_10904:
[----:B------:R-:W-:Y:S05]  /*98a0*/  BSYNC B6 ;  /* 0x0000000000067941 */ /* 0x000fea0003800000 */
.L_x_10903:
        /* <DEDUP_REMOVED lines=306> */
.L_x_10973:
        /* <DEDUP_REMOVED lines=22> */
.L_x_10977:
[----:B------:R-:W2:Y:S02]  /*ad30*/  LDG.E.U8 R2, desc[UR36][R2.64] ;  /* 0x0000002402027981 */ /* 0x000ea4000c1e1100 */
[----:B--2---:R-:W-:-:S04]  /*ad40*/  I2FP.F32.U32 R0, R2 ;  /* 0x0000000200007245 */ /* 0x004fc80000201000 */
[----:B------:R-:W-:Y:S01]  /*ad50*/  F2FP.BF16.F32.PACK_AB R0, RZ, R0 ;  /* 0x00000000ff00723e */ /* 0x000fe200000010ff */
[----:B------:R-:W-:Y:S06]  /*ad60*/  BRA `(.L_x_10979) ;  /* 0x0000000c00907947 */ /* 0x000fec0003800000 */
.L_x_10976:
        /* <DEDUP_REMOVED lines=10> */
.L_x_10981:
[----:B------:R-:W2:Y:S02]  /*ae10*/  LDG.E R2, desc[UR36][R2.64] ;  /* 0x0000002402027981 */ /* 0x000ea4000c1e1900 */
[----:B--2---:R-:W-:-:S04]  /*ae20*/  I2FP.F32.S32 R0, R2 ;  /* 0x0000000200007245 */ /* 0x004fc80000201400 */
[----:B------:R-:W-:Y:S01]  /*ae30*/  F2FP.BF16.F32.PACK_AB R0, RZ, R0 ;  /* 0x00000000ff00723e */ /* 0x000fe200000010ff */
[----:B------:R-:W-:Y:S06]  /*ae40*/  BRA `(.L_x_10979) ;  /* 0x0000000c00587947 */ /* 0x000fec0003800000 */
.L_x_10980:
[----:B------:R-:W2:Y:S02]  /*ae50*/  LDG.E.U16 R2, desc[UR36][R2.64] ;  /* 0x0000002402027981 */ /* 0x000ea4000c1e1500 */
[----:B--2---:R-:W0:Y:S02]  /*ae60*/  I2F.S16 R0, R2 ;  /* 0x0000000200007306 */ /* 0x004e240000101400 */
[----:B0-----:R-:W-:Y:S01]  /*ae70*/  F2FP.BF16.F32.PACK_AB R0, RZ, R0 ;  /* 0x00000000ff00723e */ /* 0x001fe200000010ff */
[----:B------:R-:W-:Y:S06]  /*ae80*/  BRA `(.L_x_10979) ;  /* 0x0000000c00487947 */ /* 0x000fec0003800000 */
.L_x_10975:
        /* <DEDUP_REMOVED lines=9> */
.L_x_10983:
[----:B------:R-:W2:Y:S02]  /*af20*/  LDG.E.U16 R0, desc[UR36][R2.64] ;  /* 0x0000002402007981 */ /* 0x000ea4000c1e1500 */
[----:B--2---:R-:W-:-:S05]  /*af30*/  HADD2.F32 R0, -RZ, R0.H0_H0 ;  /* 0x20000000ff007230 */ /* 0x004fca0000004100 */
[----:B------:R-:W-:Y:S01]  /*af40*/  F2FP.BF16.F32.PACK_AB R0, RZ, R0 ;  /* 0x00000000ff00723e */ /* 0x000fe200000010ff */
[----:B------:R-:W-:Y:S06]  /*af50*/  BRA `(.L_x_10979) ;  /* 0x0000000c00147947 */ /* 0x000fec0003800000 */
.L_x_10982:
        /* <DEDUP_REMOVED lines=9> */
.L_x_10985:
[----:B------:R-:W2:Y:S02]  /*aff0*/  LDG.E.U16 R2, desc[UR36][R2.64] ;  /* 0x0000002402027981 */ /* 0x000ea4000c1e1500 */
[----:B--2---:R-:W-:-:S05]  /*b000*/  HADD2.F32 R0, -RZ, R2.H0_H0 ;  /* 0x20000002ff007230 */ /* 0x004fca0000004100 */
[----:B------:R-:W-:Y:S01]  /*b010*/  F2FP.BF16.F32.PACK_AB R0, RZ, R0 ;  /* 0x00000000ff00723e */ /* 0x000fe200000010ff */
[----:B------:R-:W-:Y:S06]  /*b020*/  BRA `(.L_x_10979) ;  /* 0x0000000800e07947 */ /* 0x000fec0003800000 */
.L_x_10984:
        /* <DEDUP_REMOVED lines=8> */
.L_x_10974:
        /* <DEDUP_REMOVED lines=13> */
.L_x_10988:
        /* <DEDUP_REMOVED lines=8> */
.L_x_10987:
        /* <DEDUP_REMOVED lines=28> */
.L_x_10990:
        /* <DEDUP_REMOVED lines=15> */
.L_x_10989:
[----:B------:R0:W5:Y:S01]  /*b4b0*/  LDG.E.U16 R0, desc[UR36][R2.64] ;  /* 0x0000002402007981 */ /* 0x000162000c1e1500 */
[----:B------:R-:W-:Y:S05]  /*b4c0*/  BRA `(.L_x_10979) ;  /* 0x0000000400b87947 */ /* 0x000fea0003800000 */
.L_x_10986:
        /* <DEDUP_REMOVED lines=12> */
.L_x_10993:
        /* <DEDUP_REMOVED lines=21> */
.L_x_10997:
[----:B------:R-:W-:Y:S05]  /*b6e0*/  BSYNC B1 ;  /* 0x0000000000017941 */ /* 0x000fea0003800000 */
.L_x_10996:
[----:B------:R-:W-:Y:S01]  /*b6f0*/  LEA R3, R0, 0x3b800000, 0x17 ;  /* 0x3b80000000037811 */ /* 0x000fe200078eb8ff */
[----:B------:R-:W-:-:S05]  /*b700*/  IMAD.SHL.U32 R0, R2, 0x100000, RZ ;  /* 0x0010000002007824 */ /* 0x000fca00078e00ff */
[----:B------:R-:W-:-:S07]  /*b710*/  LOP3.LUT R0, R3, R0, R4, 0xfe, !PT ;  /* 0x0000000003007212 */ /* 0x000fce00078efe04 */
.L_x_10995:
[----:B------:R-:W-:Y:S05]  /*b720*/  BSYNC B0 ;  /* 0x0000000000007941 */ /* 0x000fea0003800000 */
.L_x_10994:
[----:B------:R-:W-:Y:S01]  /*b730*/  F2FP.BF16.F32.PACK_AB R0, RZ, R0 ;  /* 0x00000000ff00723e */ /* 0x000fe200000010ff */
[----:B------:R-:W-:Y:S06]  /*b740*/  BRA `(.L_x_10979) ;  /* 0x0000000400187947 */ /* 0x000fec0003800000 */
.L_x_10992:
        /* <DEDUP_REMOVED lines=21> */
.L_x_11001:
[----:B------:R-:W-:Y:S05]  /*b8a0*/  BSYNC B1 ;  /* 0x0000000000017941 */ /* 0x000fea0003800000 */
.L_x_11000:
[----:B------:R-:W-:Y:S01]  /*b8b0*/  LEA R3, R0, 0x37800000, 0x17 ;  /* 0x3780000000037811 */ /* 0x000fe200078eb8ff */
[----:B------:R-:W-:-:S05]  /*b8c0*/  IMAD.SHL.U32 R0, R2, 0x200000, RZ ;  /* 0x0020000002007824 */ /* 0x000fca00078e00ff */
[----:B------:R-:W-:-:S07]  /*b8d0*/  LOP3.LUT R0, R3, R0, R4, 0xfe, !PT ;  /* 0x0000000003007212 */ /* 0x000fce00078efe04 */
.L_x_10999:
[----:B------:R-:W-:Y:S05]  /*b8e0*/  BSYNC B0 ;  /* 0x0000000000007941 */ /* 0x000fea0003800000 */
.L_x_10998:
[----:B------:R-:W-:Y:S01]  /*b8f0*/  F2FP.BF16.F32.PACK_AB R0, RZ, R0 ;  /* 0x00000000ff00723e */ /* 0x000fe200000010ff */
[----:B------:R-:W-:Y:S06]  /*b900*/  BRA `(.L_x_10979) ;  /* 0x0000000000a87947 */ /* 0x000fec0003800000 */
.L_x_10991:
        /* <DEDUP_REMOVED lines=14> */
.L_x_11005:
[----:B------:R-:W-:Y:S05]  /*b9f0*/  BSYNC B0 ;  /* 0x0000000000007941 */ /* 0x000fea0003800000 */
.L_x_11004:
[----:B------:R-:W-:Y:S01]  /*ba00*/  F2FP.BF16.F32.PACK_AB R0, RZ, R0 ;  /* 0x00000000ff00723e */ /* 0x000fe200000010ff */
[----:B------:R-:W-:Y:S06]  /*ba10*/  BRA `(.L_x_10979) ;  /* 0x0000000000647947 */ /* 0x000fec0003800000 */
.L_x_10978:
        /* <DEDUP_REMOVED lines=16> */
.L_x_11006:
[----:B------:R-:W-:Y:S01]  /*bb20*/  PRMT R0, RZ, 0x7610, R0 ;  /* 0x00007610ff007816 */ /* 0x000fe20000000000 */
[----:B------:R-:W-:Y:S06]  /*bb30*/  BRA `(.L_x_10979) ;  /* 0x00000000001c7947 */ /* 0x000fec0003800000 */
.L_x_11003:
[----:B------:R-:W2:Y:S02]  /*bb40*/  LDG.E.64 R2, desc[UR36][R2.64] ;  /* 0x0000002402027981 */ /* 0x000ea4000c1e1b00 */
[----:B--2---:R-:W0:Y:S02]  /*bb50*/  I2F.U64 R0, R2 ;  /* 0x0000000200007312 */ /* 0x004e240000301000 */
[----:B0-----:R-:W-:Y:S01]  /*bb60*/  F2FP.BF16.F32.PACK_AB R0, RZ, R0 ;  /* 0x00000000ff00723e */ /* 0x001fe200000010ff */
[----:B------:R-:W-:Y:S06]  /*bb70*/  BRA `(.L_x_10979) ;  /* 0x00000000000c7947 */ /* 0x000fec0003800000 */
.L_x_11002:
[----:B------:R-:W2:Y:S02]  /*bb80*/  LDG.E R2, desc[UR36][R2.64] ;  /* 0x0000002402027981 */ /* 0x000ea4000c1e1900 */
[----:B--2---:R-:W-:-:S04]  /*bb90*/  I2FP.F32.U32 R0, R2 ;  /* 0x0000000200007245 */ /* 0x004fc80000201000 */
[----:B------:R-:W-:-:S07]  /*bba0*/  F2FP.BF16.F32.PACK_AB R0, RZ, R0 ;  /* 0x00000000ff00723e */ /* 0x000fce00000010ff */
.L_x_10979:
        /* <DEDUP_REMOVED lines=20> */
.L_x_11010:
[----:B-1----:R-:W-:-:S06]  /*bcf0*/  IMAD.U32 R3, R3, 0x10000, RZ ;  /* 0x0001000003037824 */ /* 0x002fcc00078e00ff */
[----:B------:R-:W0:Y:S02]  /*bd00*/  F2I.S64.TRUNC R2, R3 ;  /* 0x0000000300027311 */ /* 0x000e24000020d900 */
[----:B0-----:R-:W-:Y:S01]  /*bd10*/  STG.E.U8 desc[UR36][R16.64], R2 ;  /* 0x0000000210007986 */ /* 0x001fe2000c101124 */
[----:B------:R-:W-:Y:S05]  /*bd20*/  EXIT ;  /* 0x000000000000794d */ /* 0x000fea0003800000 */
.L_x_11009:
        /* <DEDUP_REMOVED lines=10> */
.L_x_11013:
[----:B-1----:R-:W-:-:S06]  /*bdd0*/  IMAD.U32 R3, R3, 0x10000, RZ ;  /* 0x0001000003037824 */ /* 0x002fcc00078e00ff */
[----:B------:R-:W0:Y:S02]  /*bde0*/  F2I.FTZ.TRUNC.NTZ R3, R3 ;  /* 0x0000000300037305 */ /* 0x000e24000021f100 */
[----:B0-----:R-:W-:Y:S01]  /*bdf0*/  STG.E desc[UR36][R16.64], R3 ;  /* 0x0000000310007986 */ /* 0x001fe2000c101924 */
[----:B------:R-:W-:Y:S05]  /*be00*/  EXIT ;  /* 0x000000000000794d */ /* 0x000fea0003800000 */
.L_x_11012:
[----:B-1----:R-:W-:-:S06]  /*be10*/  IMAD.U32 R3, R3, 0x10000, RZ ;  /* 0x0001000003037824 */ /* 0x002fcc00078e00ff */
[----:B------:R-:W0:Y:S02]  /*be20*/  F2I.FTZ.TRUNC.NTZ R3, R3 ;  /* 0x0000000300037305 */ /* 0x000e24000021f100 */
[----:B0-----:R-:W-:Y:S01]  /*be30*/  STG.E.U16 desc[UR36][R16.64], R3 ;  /* 0x0000000310007986 */ /* 0x001fe2000c101524 */
[----:B------:R-:W-:Y:S05]  /*be40*/  EXIT ;  /* 0x000000000000794d */ /* 0x000fea0003800000 */
.L_x_11008:
        /* <DEDUP_REMOVED lines=9> */
.L_x_11015:
[----:B-1----:R-:W-:-:S05]  /*bee0*/  IMAD.U32 R0, R3, 0x10000, RZ ;  /* 0x0001000003007824 */ /* 0x002fca00078e00ff */
[----:B------:R-:W-:-:S05]  /*bef0*/  F2FP.F16.F32.PACK_AB R0, RZ, R0 ;  /* 0x00000000ff00723e */ /* 0x000fca00000000ff */
[----:B------:R-:W-:Y:S01]  /*bf00*/  STG.E.U16 desc[UR36][R16.64], R0 ;  /* 0x0000000010007986 */ /* 0x000fe2000c101524 */
[----:B------:R-:W-:Y:S05]  /*bf10*/  EXIT ;  /* 0x000000000000794d */ /* 0x000fea0003800000 */
.L_x_11014:
        /* <DEDUP_REMOVED lines=10> */
.L_x_11017:
[----:B-1----:R-:W-:-:S05]  /*bfc0*/  IMAD.U32 R3, R3, 0x10000, RZ ;  /* 0x0001000003037824 */ /* 0x002fca00078e00ff */
[----:B------:R-:W-:-:S04]  /*bfd0*/  F2FP.F16.F32.PACK_AB R3, RZ, R3 ;  /* 0x00000003ff03723e */ /* 0x000fc800000000ff */
[----:B------:R-:W-:-:S05]  /*bfe0*/  PRMT R3, R3, 0x5410, RZ ;  /* 0x0000541003037816 */ /* 0x000fca00000000ff */
[----:B------:R-:W-:Y:S01]  /*bff0*/  STG.E desc[UR36][R16.64], R3 ;  /* 0x0000000310007986 */ /* 0x000fe2000c101924 */
[----:B------:R-:W-:Y:S05]  /*c000*/  EXIT ;  /* 0x000000000000794d */ /* 0x000fea0003800000 */
.L_x_11016:
[----:B-1----:R-:W-:-:S04]  /*c010*/  IMAD.U32 R2, R3, 0x10000, RZ ;  /* 0x0001000003027824 */ /* 0x002fc800078e00ff */
[----:B------:R-:W-:-:S06]  /*c020*/  FMUL.FTZ R2, R2, 1 ;  /* 0x3f80000002027820 */ /* 0x000fcc0000410000 */
[----:B------:R-:W0:Y:S02]  /*c030*/  F2F.F64.F32 R2, R2 ;  /* 0x0000000200027310 */ /* 0x000e240000201800 */
[----:B0-----:R-:W-:Y:S01]  /*c040*/  STG.E.64 desc[UR36][R16.64], R2 ;  /* 0x0000000210007986 */ /* 0x001fe2000c101b24 */
[----:B------:R-:W-:Y:S05]  /*c050*/  EXIT ;  /* 0x000000000000794d */ /* 0x000fea0003800000 */
.L_x_11007:
        /* <DEDUP_REMOVED lines=13> */
.L_x_11020:
[----:B-1----:R-:W-:Y:S01]  /*c130*/  IMAD.U32 R3, R3, 0x10000, RZ ;  /* 0x0001000003037824 */ /* 0x002fe200078e00ff */
[----:B------:R-:W-:-:S03]  /*c140*/  CS2R R6, SRZ ;  /* 0x0000000000067805 */ /* 0x000fc6000001ff00 */
[----:B------:R-:W-:-:S04]  /*c150*/  FMUL.FTZ R3, R3, 1 ;  /* 0x3f80000003037820 */ /* 0x000fc80000410000 */
[----:B------:R-:W0:Y:S02]  /*c160*/  F2F.F64.F32 R4, R3 ;  /* 0x0000000300047310 */ /* 0x000e240000201800 */
[----:B0-----:R-:W-:Y:S01]  /*c170*/  STG.E.128 desc[UR36][R16.64], R4 ;  /* 0x0000000410007986 */ /* 0x001fe2000c101d24 */
[----:B------:R-:W-:Y:S05]  /*c180*/  EXIT ;  /* 0x000000000000794d */ /* 0x000fea0003800000 */
.L_x_11019:
        /* <DEDUP_REMOVED lines=21> */
.L_x_11024:
[----:B------:R-:W-:Y:S05]  /*c2e0*/  BSYNC B0 ;  /* 0x0000000000007941 */ /* 0x000fea0003800000 */
.L_x_11023:
[----:B------:R-:W-:-:S05]  /*c2f0*/  LOP3.LUT R3, R0, R3, RZ, 0xfc, !PT ;  /* 0x0000000300037212 */ /* 0x000fca00078efcff */
[----:B------:R-:W-:Y:S01]  /*c300*/  STG.E.U8 desc[UR36][R16.64], R3 ;  /* 0x0000000310007986 */ /* 0x000fe2000c101124 */
[----:B------:R-:W-:Y:S05]  /*c310*/  EXIT ;  /* 0x000000000000794d */ /* 0x000fea0003800000 */
.L_x_11022:
        /* <DEDUP_REMOVED lines=13> */
.L_x_11026:
[----:B------:R-:W-:Y:S01]  /*c3f0*/  IMAD.MOV.U32 R0, RZ, RZ, 0x7f ;  /* 0x0000007fff007424 */ /* 0x000fe200078e00ff */
[----:B------:R-:W-:-:S04]  /*c400*/  ISETP.GT.U32.AND P0, PT, R2, 0x7f800000, PT ;  /* 0x7f8000000200780c */ /* 0x000fc80003f04070 */
[----:B------:R-:W-:-:S09]  /*c410*/  SEL R0, R0, 0x7c, P0 ;  /* 0x0000007c00007807 */ /* 0x000fd20000000000 */
.L_x_11027:
[----:B------:R-:W-:Y:S05]  /*c420*/  BSYNC B0 ;  /* 0x0000000000007941 */ /* 0x000fea0003800000 */
.L_x_11025:
[----:B------:R-:W-:-:S04]  /*c430*/  LOP3.LUT R2, R3, 0x80000000, RZ, 0xc0, !PT ;  /* 0x8000000003027812 */ /* 0x000fc800078ec0ff */
[----:B------:R-:W-:-:S04]  /*c440*/  SHF.R.U32.HI R3, RZ, 0x18, R2 ;  /* 0x00000018ff037819 */ /* 0x000fc80000011602 */
[----:B------:R-:W-:-:S05]  /*c450*/  LOP3.LUT R3, R0, R3, RZ, 0xfc, !PT ;  /* 0x0000000300037212 */ /* 0x000fca00078efcff */
[----:B------:R-:W-:Y:S01]  /*c460*/  STG.E.U8 desc[UR36][R16.64], R3 ;  /* 0x0000000310007986 */ /* 0x000fe2000c101124 */
[----:B------:R-:W-:Y:S05]  /*c470*/  EXIT ;  /* 0x000000000000794d */ /* 0x000fea0003800000 */
.L_x_11021:
[----:B-1----:R-:W-:Y:S01]  /*c480*/  STG.E.U16 desc[UR36][R16.64], R3 ;  /* 0x0000000310007986 */ /* 0x002fe2000c101524 */
[----:B------:R-:W-:Y:S05]  /*c490*/  EXIT ;  /* 0x000000000000794d */ /* 0x000fea0003800000 */
.L_x_11018:
        /* <DEDUP_REMOVED lines=12> */
.L_x_11030:
        /* <DEDUP_REMOVED lines=17> */
.L_x_11033:
[----:B------:R-:W-:-:S04]  /*c670*/  LOP3.LUT R2, R3, 0x80000000, RZ, 0xc0, !PT ;  /* 0x8000000003027812 */ /* 0x000fc800078ec0ff */
[----:B------:R-:W-:-:S04]  /*c680*/  SHF.R.U32.HI R3, RZ, 0x18, R2 ;  /* 0x00000018ff037819 */ /* 0x000fc80000011602 */
[----:B------:R-:W-:-:S04]  /*c690*/  LOP3.LUT R0, R0, R3, RZ, 0xfc, !PT ;  /* 0x0000000300007212 */ /* 0x000fc800078efcff */
[----:B------:R-:W-:-:S07]  /*c6a0*/  PRMT R8, R0, 0x7610, R8 ;  /* 0x0000761000087816 */ /* 0x000fce0000000008 */
.L_x_11032:
[----:B------:R-:W-:Y:S05]  /*c6b0*/  BSYNC B0 ;  /* 0x0000000000007941 */ /* 0x000fea0003800000 */
.L_x_11031:
[----:B------:R-:W-:Y:S01]  /*c6c0*/  STG.E.U8 desc[UR36][R16.64], R8 ;  /* 0x0000000810007986 */ /* 0x000fe2000c101124 */
[----:B------:R-:W-:Y:S05]  /*c6d0*/  EXIT ;  /* 0x000000000000794d */ /* 0x000fea0003800000 */
.L_x_11029:
        /* <DEDUP_REMOVED lines=17> */
.L_x_11036:
[----:B------:R-:W-:-:S04]  /*c7f0*/  LOP3.LUT R2, R3, 0x80000000, RZ, 0xc0, !PT ;  /* 0x8000000003027812 */ /* 0x000fc800078ec0ff */
[----:B------:R-:W-:-:S04]  /*c800*/  SHF.R.U32.HI R3, RZ, 0x18, R2 ;  /* 0x00000018ff037819 */ /* 0x000fc80000011602 */
[----:B------:R-:W-:-:S04]  /*c810*/  LOP3.LUT R0, R0, R3, RZ, 0xfc, !PT ;  /* 0x0000000300007212 */ /* 0x000fc800078efcff */
[----:B------:R-:W-:-:S07]  /*c820*/  PRMT R8, R0, 0x7610, R8 ;  /* 0x0000761000087816 */ /* 0x000fce0000000008 */
.L_x_11035:
[----:B------:R-:W-:Y:S05]  /*c830*/  BSYNC B0 ;  /* 0x0000000000007941 */ /* 0x000fea0003800000 */
.L_x_11034:
[----:B------:R-:W-:Y:S01]  /*c840*/  STG.E.U8 desc[UR36][R16.64], R8 ;  /* 0x0000000810007986 */ /* 0x000fe2000c101124 */
[----:B------:R-:W-:Y:S05]  /*c850*/  EXIT ;  /* 0x000000000000794d */ /* 0x000fea0003800000 */
.L_x_11028:
        /* <DEDUP_REMOVED lines=22> */
.L_x_11011:
        /* <DEDUP_REMOVED lines=16> */
.L_x_11039:
[----:B------:R-:W-:Y:S05]  /*cac0*/  EXIT ;  /* 0x000000000000794d */ /* 0x000fea0003800000 */
.L_x_11038:
[----:B-1----:R-:W-:-:S06]  /*cad0*/  IMAD.U32 R3, R3, 0x10000, RZ ;  /* 0x0001000003037824 */ /* 0x002fcc00078e00ff */
[----:B------:R-:W0:Y:S02]  /*cae0*/  F2I.U64.TRUNC R2, R3 ;  /* 0x0000000300027311 */ /* 0x000e24000020d800 */
[----:B0-----:R-:W-:Y:S01]  /*caf0*/  STG.E.64 desc[UR36][R16.64], R2 ;  /* 0x0000000210007986 */ /* 0x001fe2000c101b24 */
[----:B------:R-:W-:Y:S05]  /*cb00*/  EXIT ;  /* 0x000000000000794d */ /* 0x000fea0003800000 */
.L_x_11037:
[----:B-1----:R-:W-:-:S06]  /*cb10*/  IMAD.U32 R3, R3, 0x10000, RZ ;  /* 0x0001000003037824 */ /* 0x002fcc00078e00ff */
[----:B------:R-:W0:Y:S02]  /*cb20*/  F2I.FTZ.U32.TRUNC.NTZ R3, R3 ;  /* 0x0000000300037305 */ /* 0x000e24000021f000 */
[----:B0-----:R-:W-:Y:S01]  /*cb30*/  STG.E desc[UR36][R16.64], R3 ;  /* 0x0000000310007986 */ /* 0x001fe2000c101924 */
[----:B------:R-:W-:Y:S05]  /*cb40*/  EXIT ;  /* 0x000000000000794d */ /* 0x000fea0003800000 */
.L_x_11040:
        /* <DEDUP_REMOVED lines=11> */
.L_x_13349:


//--------------------- .text._ZN2at6native27unrolled_elementwise_kernelIZZZNS0_15log_kernel_cudaERNS_18TensorIteratorBaseEENKUlvE0_clEvENKUlvE2_clEvEUlN3c108BFloat16EE_St5arrayIPcLm2EELi4E23TrivialOffsetCalculatorILi1EjESD_NS0_6memory12LoadWithCastILi1EEENSE_13StoreWithCastILi1EEEEEviT_T0_T2_T3_T4_T5_ --------------------------
	.section	.text._ZN2at6native27unrolled_elementwise_kernelIZZZNS0_15log_kernel_cudaERNS_18TensorIteratorBaseEENKUlvE0_clEvENKUlvE2_clEvEUlN3c108BFloat16EE_St5arrayIPcLm2EELi4E23TrivialOffsetCalculatorILi1EjESD_NS0_6memory12LoadWithCastILi1EEENSE_13StoreWithCastILi1EEEEEviT_T0_T2_T3_T4_T5_,"ax",@progbits
	.align	128
        .global         _ZN2at6native27unrolled_elementwise_kernelIZZZNS0_15log_kernel_cudaERNS_18TensorIteratorBaseEENKUlvE0_clEvENKUlvE2_clEvEUlN3c108BFloat16EE_St5arrayIPcLm2EELi4E23TrivialOffsetCalculatorILi1EjESD_NS0_6memory12LoadWithCastILi1EEENSE_13StoreWithCastILi1EEEEEviT_T0_T2_T3_T4_T5_
        .type           _ZN2at6native27unrolled_elementwise_kernelIZZZNS0_15log_kernel_cudaERNS_18TensorIteratorBaseEENKUlvE0_clEvENKUlvE2_clEvEUlN3c108BFloat16EE_St5arrayIPcLm2EELi4E23TrivialOffsetCalculatorILi1EjESD_NS0_6memory12LoadWithCastILi1EEENSE_13StoreWithCastILi1EEEEEviT_T0_T2_T3_T4_T5_,@function
        .size           _ZN2at6native27unrolled_elementwise_kernelIZZZNS0_15log_kernel_cudaERNS_18TensorIteratorBaseEENKUlvE0_clEvENKUlvE2_clEvEUlN3c108BFloat16EE_St5arrayIPcLm2EELi4E23TrivialOffsetCalculatorILi1EjESD_NS0_6memory12LoadWithCastILi1EEENSE_13StoreWithCastILi1EEEEEviT_T0_T2_T3_T4_T5_,(.L_x_13350 - _ZN2at6native27unrolled_elementwise_kernelIZZZNS0_15log_kernel_cudaERNS_18TensorIteratorBaseEENKUlvE0_clEvENKUlvE2_clEvEUlN3c108BFloat16EE_St5arrayIPcLm2EELi4E23TrivialOffsetCalculatorILi1EjESD_NS0_6memory12LoadWithCastILi1EEENSE_13StoreWithCastILi1EEEEEviT_T0_T2_T3_T4_T5_)
        .other          _ZN2at6native27unrolled_elementwise_kernelIZZZNS0_15log_kernel_cudaERNS_18TensorIteratorBaseEENKUlvE0_clEvENKUlvE2_clEvEUlN3c108BFloat16EE_St5arrayIPcLm2EELi4E23TrivialOffsetCalculatorILi1EjESD_NS0_6memory12LoadWithCastILi1EEENSE_13StoreWithCastILi1EEEEEviT_T0_T2_T3_T4_T5_,@"STO_CUDA_ENTRY STV_DEFAULT"
_ZN2at6native27unrolled_elementwise_kernelIZZZNS0_15log_kernel_cudaERNS_18TensorIteratorBaseEENKUlvE0_clEvENKUlvE2_clEvEUlN3c108BFloat16EE_St5arrayIPcLm2EELi4E23TrivialOffsetCalculatorILi1EjESD_NS0_6memory12LoadWithCastILi1EEENSE_13StoreWithCastILi1EEEEEviT_T0_T2_T3_T4_T5_:
.text._ZN2at6native27unrolled_elementwise_kernelIZZZNS0_15log_kernel_cudaERNS_18TensorIteratorBaseEENKUlvE0_clEvENKUlvE2_clEvEUlN3c108BFloat16EE_St5arrayIPcLm2EELi4E23TrivialOffsetCalculatorILi1EjESD_NS0_6memory12LoadWithCastILi1EEENSE_13StoreWithCastILi1EEEEEviT_T0_T2_T3_T4_T5_:
        /* <DEDUP_REMOVED lines=34> */
.L_x_11046:
[----:B------:R-:W2:Y:S02]  /*0220*/  LDG.E.U8 R4, desc[UR36][R4.64] ;  /* 0x0000002404047981 */ /* 0x000ea4000c1e1100 */
[----:B--2---:R-:W-:-:S04]  /*0230*/  I2FP.F32.U32 R0, R4 ;  /* 0x0000000400007245 */ /* 0x004fc80000201000 */
[----:B------:R-:W-:-:S04]  /*0240*/  F2FP.BF16.F32.PACK_AB R0, RZ, R0 ;  /* 0x00000000ff00723e */ /* 0x000fc800000010ff */
[----:B------:R-:W-:Y:S01]  /*0250*/  PRMT R19, R0, 0x7610, R19 ;  /* 0x0000761000137816 */ /* 0x000fe20000000013 */
[----:B------:R-:W-:Y:S06]  /*0260*/  BRA `(.L_x_11048) ;  /* 0x0000000c00cc7947 */ /* 0x000fec0003800000 */
.L_x_11045:
        /* <DEDUP_REMOVED lines=11> */
.L_x_11050:
[----:B------:R-:W2:Y:S02]  /*0320*/  LDG.E R4, desc[UR36][R4.64] ;  /* 0x0000002404047981 */ /* 0x000ea4000c1e1900 */
[----:B--2---:R-:W-:-:S04]  /*0330*/  I2FP.F32.S32 R0, R4 ;  /* 0x0000000400007245 */ /* 0x004fc80000201400 */
[----:B------:R-:W-:-:S04]  /*0340*/  F2FP.BF16.F32.PACK_AB R0, RZ, R0 ;  /* 0x00000000ff00723e */ /* 0x000fc800000010ff */
[----:B------:R-:W-:Y:S01]  /*0350*/  PRMT R19, R0, 0x7610, R19 ;  /* 0x0000761000137816 */ /* 0x000fe20000000013 */
[----:B------:R-:W-:Y:S06]  /*0360*/  BRA `(.L_x_11048) ;  /* 0x0000000c008c7947 */ /* 0x000fec0003800000 */
.L_x_11049:
[----:B------:R-:W2:Y:S02]  /*0370*/  LDG.E.U16 R4, desc[UR36][R4.64] ;  /* 0x0000002404047981 */ /* 0x000ea4000c1e1500 */
[----:B--2---:R-:W0:Y:S02]  /*0380*/  I2F.S16 R0, R4 ;  /* 0x0000000400007306 */ /* 0x004e240000101400 */
[----:B0-----:R-:W-:-:S04]  /*0390*/  F2FP.BF16.F32.PACK_AB R0, RZ, R0 ;  /* 0x00000000ff00723e */ /* 0x001fc800000010ff */
[----:B------:R-:W-:Y:S01]  /*03a0*/  PRMT R19, R0, 0x7610, R19 ;  /* 0x0000761000137816 */ /* 0x000fe20000000013 */
[----:B------:R-:W-:Y:S06]  /*03b0*/  BRA `(.L_x_11048) ;  /* 0x0000000c00787947 */ /* 0x000fec0003800000 */
.L_x_11044:
        /* <DEDUP_REMOVED lines=9> */
.L_x_11052:
[----:B------:R-:W2:Y:S02]  /*0450*/  LDG.E.U16 R0, desc[UR36][R4.64] ;  /* 0x0000002404007981 */ /* 0x000ea4000c1e1500 */
[----:B--2---:R-:W-:-:S05]  /*0460*/  HADD2.F32 R0, -RZ, R0.H0_H0 ;  /* 0x20000000ff007230 */ /* 0x004fca0000004100 */
[----:B------:R-:W-:-:S04]  /*0470*/  F2FP.BF16.F32.PACK_AB R0, RZ, R0 ;  /* 0x00000000ff00723e */ /* 0x000fc800000010ff */
[----:B------:R-:W-:Y:S01]  /*0480*/  PRMT R19, R0, 0x7610, R19 ;  /* 0x0000761000137816 */ /* 0x000fe20000000013 */
[----:B------:R-:W-:Y:S06]  /*0490*/  BRA `(.L_x_11048) ;  /* 0x0000000c00407947 */ /* 0x000fec0003800000 */
.L_x_11051:
        /* <DEDUP_REMOVED lines=9> */
.L_x_11054:
[----:B------:R-:W2:Y:S02]  /*0530*/  LDG.E.U16 R4, desc[UR36][R4.64] ;  /* 0x0000002404047981 */ /* 0x000ea4000c1e1500 */
[----:B--2---:R-:W-:-:S05]  /*0540*/  HADD2.F32 R0, -RZ, R4.H0_H0 ;  /* 0x20000004ff007230 */ /* 0x004fca0000004100 */
[----:B------:R-:W-:-:S04]  /*0550*/  F2FP.BF16.F32.PACK_AB R0, RZ, R0 ;  /* 0x00000000ff00723e */ /* 0x000fc800000010ff */
[----:B------:R-:W-:Y:S01]  /*0560*/  PRMT R19, R0, 0x7610, R19 ;  /* 0x0000761000137816 */ /* 0x000fe20000000013 */
[----:B------:R-:W-:Y:S06]  /*0570*/  BRA `(.L_x_11048) ;  /* 0x0000000c00087947 */ /* 0x000fec0003800000 */
.L_x_11053:
        /* <DEDUP_REMOVED lines=9> */
.L_x_11043:
        /* <DEDUP_REMOVED lines=14> */
.L_x_11057:
        /* <DEDUP_REMOVED lines=9> */
.L_x_11056:
        /* <DEDUP_REMOVED lines=28> */
.L_x_11059:
        /* <DEDUP_REMOVED lines=16> */
.L_x_11058:
[----:B------:R0:W5:Y:S01]  /*0a40*/  LDG.E.U16 R19, desc[UR36][R4.64] ;  /* 0x0000002404137981 */ /* 0x000162000c1e1500 */
[----:B------:R-:W-:Y:S05]  /*0a50*/  BRA `(.L_x_11048) ;  /* 0x0000000400d07947 */ /* 0x000fea0003800000 */
.L_x_11055:
        /* <DEDUP_REMOVED lines=13> */
.L_x_11062:
        /* <DEDUP_REMOVED lines=21> */
.L_x_11066:
[----:B------:R-:W-:Y:S05]  /*0c80*/  BSYNC B1 ;  /* 0x0000000000017941 */ /* 0x000fea0003800000 */
.L_x_11065:
[----:B------:R-:W-:Y:S01]  /*0c90*/  LEA R5, R0, 0x3b800000, 0x17 ;  /* 0x3b80000000057811 */ /* 0x000fe200078eb8ff */
[----:B------:R-:W-:-:S05]  /*0ca0*/  IMAD.SHL.U32 R0, R3, 0x100000, RZ ;  /* 0x0010000003007824 */ /* 0x000fca00078e00ff */
[----:B------:R-:W-:-:S07]  /*0cb0*/  LOP3.LUT R0, R5, R0, R6, 0xfe, !PT ;  /* 0x0000000005007212 */ /* 0x000fce00078efe06 */
.L_x_11064:
[----:B------:R-:W-:Y:S05]  /*0cc0*/  BSYNC B0 ;  /* 0x0000000000007941 */ /* 0x000fea0003800000 */
.L_x_11063:
[----:B------:R-:W-:-:S04]  /*0cd0*/  F2FP.BF16.F32.PACK_AB R0, RZ, R0 ;  /* 0x00000000ff00723e */ /* 0x000fc800000010ff */
[----:B------:R-:W-:Y:S01]  /*0ce0*/  PRMT R19, R0, 0x7610, R19 ;  /* 0x0000761000137816 */ /* 0x000fe20000000013 */
[----:B------:R-:W-:Y:S06]  /*0cf0*/  BRA `(.L_x_11048) ;  /* 0x0000000400287947 */ /* 0x000fec0003800000 */
.L_x_11061:
        /* <DEDUP_REMOVED lines=21> */
.L_x_11070:
[----:B------:R-:W-:Y:S05]  /*0e50*/  BSYNC B1 ;  /* 0x0000000000017941 */ /* 0x000fea0003800000 */
.L_x_11069:
[----:B------:R-:W-:Y:S01]  /*0e60*/  LEA R5, R0, 0x37800000, 0x17 ;  /* 0x3780000000057811 */ /* 0x000fe200078eb8ff */
[----:B------:R-:W-:-:S05]  /*0e70*/  IMAD.SHL.U32 R0, R3, 0x200000, RZ ;  /* 0x0020000003007824 */ /* 0x000fca00078e00ff */
[----:B------:R-:W-:-:S07]  /*0e80*/  LOP3.LUT R0, R5, R0, R6, 0xfe, !PT ;  /* 0x0000000005007212 */ /* 0x000fce00078efe06 */
.L_x_11068:
[----:B------:R-:W-:Y:S05]  /*0e90*/  BSYNC B0 ;  /* 0x0000000000007941 */ /* 0x000fea0003800000 */
.L_x_11067:
[----:B------:R-:W-:-:S04]  /*0ea0*/  F2FP.BF16.F32.PACK_AB R0, RZ, R0 ;  /* 0x00000000ff00723e */ /* 0x000fc800000010ff */
[----:B------:R-:W-:Y:S01]  /*0eb0*/  PRMT R19, R0, 0x7610, R19 ;  /* 0x0000761000137816 */ /* 0x000fe20000000013 */
[----:B------:R-:W-:Y:S06]  /*0ec0*/  BRA `(.L_x_11048) ;  /* 0x0000000000b47947 */ /* 0x000fec0003800000 */
.L_x_11060:
        /* <DEDUP_REMOVED lines=14> */
.L_x_11074:
[----:B------:R-:W-:Y:S05]  /*0fb0*/  BSYNC B0 ;  /* 0x0000000000007941 */ /* 0x000fea0003800000 */
.L_x_11073:
[----:B------:R-:W-:-:S04]  /*0fc0*/  F2FP.BF16.F32.PACK_AB R0, RZ, R0 ;  /* 0x00000000ff00723e */ /* 0x000fc800000010ff */
[----:B------:R-:W-:Y:S01]  /*0fd0*/  PRMT R19, R0, 0x7610, R19 ;  /* 0x0000761000137816 */ /* 0x000fe20000000013 */
[----:B------:R-:W-:Y:S06]  /*0fe0*/  BRA `(.L_x_11048) ;  /* 0x00000000006c7947 */ /* 0x000fec0003800000 */
.L_x_11047:
        /* <DEDUP_REMOVED lines=16> */
.L_x_11075:
[----:B------:R-:W-:Y:S01]  /*10f0*/  PRMT R19, RZ, 0x7610, R19 ;  /* 0x00007610ff137816 */ /* 0x000fe20000000013 */
[----:B------:R-:W-:Y:S06]  /*1100*/  BRA `(.L_x_11048) ;  /* 0x0000000000247947 */ /* 0x000fec0003800000 */
.L_x_11072:
[----:B------:R-:W2:Y:S02]  /*1110*/  LDG.E.64 R4, desc[UR36][R4.64] ;  /* 0x0000002404047981 */ /* 0x000ea4000c1e1b00 */
[----:B--2---:R-:W0:Y:S02]  /*1120*/  I2F.U64 R0, R4 ;  /* 0x0000000400007312 */ /* 0x004e240000301000 */
[----:B0-----:R-:W-:-:S04]  /*1130*/  F2FP.BF16.F32.PACK_AB R0, RZ, R0 ;  /* 0x00000000ff00723e */ /* 0x001fc800000010ff */
[----:B------:R-:W-:Y:S01]  /*1140*/  PRMT R19, R0, 0x7610, R19 ;  /* 0x0000761000137816 */ /* 0x000fe20000000013 */
[----:B------:R-:W-:Y:S06]  /*1150*/  BRA `(.L_x_11048) ;  /* 0x0000000000107947 */ /* 0x000fec0003800000 */
.L_x_11071:
[----:B------:R-:W2:Y:S02]  /*1160*/  LDG.E R4, desc[UR36][R4.64] ;  /* 0x0000002404047981 */ /* 0x000ea4000c1e1900 */
[----:B--2---:R-:W-:-:S04]  /*1170*/  I2FP.F32.U32 R0, R4 ;  /* 0x0000000400007245 */ /* 0x004fc80000201000 */
[----:B------:R-:W-:-:S04]  /*1180*/  F2FP.BF16.F32.PACK_AB R0, RZ, R0 ;  /* 0x00000000ff00723e */ /* 0x000fc800000010ff */
[----:B------:R-:W-:-:S07]  /*1190*/  PRMT R19, R0, 0x7610, R19 ;  /* 0x0000761000137816 */ /* 0x000fce0000000013 */
.L_x_11048:
[----:B------:R-:W1:Y:S02]  /*11a0*/  S2R R23, SR_TID.X ;  /* 0x0000000000177919 */ /* 0x000e640000002100 */
[----:B-1----:R-:W-:-:S07]  /*11b0*/  VIADD R23, R23, 0x80 ;  /* 0x0000008017177836 */ /* 0x002fce0000000000 */
.L_x_11042:
[----:B------:R-:W-:Y:S05]  /*11c0*/  BSYNC B6 ;  /* 0x0000000000067941 */ /* 0x000fea0003800000 */
.L_x_11041:
        /* <DEDUP_REMOVED lines=26> */
.L_x_11081:
[----:B------:R-:W2:Y:S02]  /*1370*/  LDG.E.U8 R4, desc[UR36][R4.64] ;  /* 0x0000002404047981 */ /* 0x000ea4000c1e1100 */
[----:B--2---:R-:W-:-:S04]  /*1380*/  I2FP.F32.U32 R0, R4 ;  /* 0x0000000400007245 */ /* 0x004fc80000201000 */
[----:B------:R-:W-:-:S04]  /*1390*/  F2FP.BF16.F32.PACK_AB R0, RZ, R0 ;  /* 0x00000000ff00723e */ /* 0x000fc800000010ff */
[----:B------:R-:W-:Y:S01]  /*13a0*/  PRMT R17, R0, 0x7610, R17 ;  /* 0x0000761000117816 */ /* 0x000fe20000000011 */
[----:B------:R-:W-:Y:S06]  /*13b0*/  BRA `(.L_x_11083) ;  /* 0x0000000c00c87947 */ /* 0x000fec0003800000 */
.L_x_11080:
        /* <DEDUP_REMOVED lines=11> */
.L_x_11085:
[----:B------:R-:W2:Y:S02]  /*1470*/  LDG.E R4, desc[UR36][R4.64] ;  /* 0x0000002404047981 */ /* 0x000ea4000c1e1900 */
[----:B--2---:R-:W-:-:S04]  /*1480*/  I2FP.F32.S32 R0, R4 ;  /* 0x0000000400007245 */ /* 0x004fc80000201400 */
[----:B------:R-:W-:-:S04]  /*1490*/  F2FP.BF16.F32.PACK_AB R0, RZ, R0 ;  /* 0x00000000ff00723e */ /* 0x000fc800000010ff */
[----:B------:R-:W-:Y:S01]  /*14a0*/  PRMT R17, R0, 0x7610, R17 ;  /* 0x0000761000117816 */ /* 0x000fe20000000011 */
[----:B------:R-:W-:Y:S06]  /*14b0*/  BRA `(.L_x_11083) ;  /* 0x0000000c00887947 */ /* 0x000fec0003800000 */
.L_x_11084:
[----:B------:R-:W2:Y:S02]  /*14c0*/  LDG.E.U16 R4, desc[UR36][R4.64] ;  /* 0x0000002404047981 */ /* 0x000ea4000c1e1500 */
[----:B--2---:R-:W0:Y:S02]  /*14d0*/  I2F.S16 R0, R4 ;  /* 0x0000000400007306 */ /* 0x004e240000101400 */
[----:B0-----:R-:W-:-:S04]  /*14e0*/  F2FP.BF16.F32.PACK_AB R0, RZ, R0 ;  /* 0x00000000ff00723e */ /* 0x001fc800000010ff */
[----:B------:R-:W-:Y:S01]  /*14f0*/  PRMT R17, R0, 0x7610, R17 ;  /* 0x0000761000117816 */ /* 0x000fe20000000011 */
[----:B------:R-:W-:Y:S06]  /*1500*/  BRA `(.L_x_11083) ;  /* 0x0000000c00747947 */ /* 0x000fec0003800000 */
.L_x_11079:
        /* <DEDUP_REMOVED lines=9> */
.L_x_11087:
[----:B------:R-:W2:Y:S02]  /*15a0*/  LDG.E.U16 R0, desc[UR36][R4.64] ;  /* 0x0000002404007981 */ /* 0x000ea4000c1e1500 */
[----:B--2---:R-:W-:-:S05]  /*15b0*/  HADD2.F32 R0, -RZ, R0.H0_H0 ;  /* 0x20000000ff007230 */ /* 0x004fca0000004100 */
[----:B------:R-:W-:-:S04]  /*15c0*/  F2FP.BF16.F32.PACK_AB R0, RZ, R0 ;  /* 0x00000000ff00723e */ /* 0x000fc800000010ff */
[----:B------:R-:W-:Y:S01]  /*15d0*/  PRMT R17, R0, 0x7610, R17 ;  /* 0x0000761000117816 */ /* 0x000fe20000000011 */
[----:B------:R-:W-:Y:S06]  /*15e0*/  BRA `(.L_x_11083) ;  /* 0x0000000c003c7947 */ /* 0x000fec0003800000 */
.L_x_11086:
        /* <DEDUP_REMOVED lines=9> */
.L_x_11089:
[----:B------:R-:W2:Y:S02]  /*1680*/  LDG.E.U16 R4, desc[UR36][R4.64] ;  /* 0x0000002404047981 */ /* 0x000ea4000c1e1500 */
[----:B--2---:R-:W-:-:S05]  /*1690*/  HADD2.F32 R0, -RZ, R4.H0_H0 ;  /* 0x20000004ff007230 */ /* 0x004fca0000004100 */
[----:B------:R-:W-:-:S04]  /*16a0*/  F2FP.BF16.F32.PACK_AB R0, RZ, R0 ;  /* 0x00000000ff00723e */ /* 0x000fc800000010ff */
[----:B------:R-:W-:Y:S01]  /*16b0*/  PRMT R17, R0, 0x7610, R17 ;  /* 0x0000761000117816 */ /* 0x000fe20000000011 */
[----:B------:R-:W-:Y:S06]  /*16c0*/  BRA `(.L_x_11083) ;  /* 0x0000000c00047947 */ /* 0x000fec0003800000 */
.L_x_11088:
        /* <DEDUP_REMOVED lines=9> */
.L_x_11078:
        /* <DEDUP_REMOVED lines=14> */
.L_x_11092:
        /* <DEDUP_REMOVED lines=9> */
.L_x_11091:
        /* <DEDUP_REMOVED lines=28> */
.L_x_11094:
        /* <DEDUP_REMOVED lines=15> */
.L_x_11093:
[----:B------:R0:W5:Y:S01]  /*1b80*/  LDG.E.U16 R17, desc[UR36][R4.64] ;  /* 0x0000002404117981 */ /* 0x000162000c1e1500 */
[----:B------:R-:W-:Y:S05]  /*1b90*/  BRA `(.L_x_11083) ;  /* 0x0000000400d07947 */ /* 0x000fea0003800000 */
.L_x_11090:
        /* <DEDUP_REMOVED lines=13> */
.L_x_11097:
        /* <DEDUP_REMOVED lines=21> */
.L_x_11101:
[----:B------:R-:W-:Y:S05]  /*1dc0*/  BSYNC B1 ;  /* 0x0000000000017941 */ /* 0x000fea0003800000 */
.L_x_11100:
[----:B------:R-:W-:Y:S01]  /*1dd0*/  LEA R5, R0, 0x3b800000, 0x17 ;  /* 0x3b80000000057811 */ /* 0x000fe200078eb8ff */
[----:B------:R-:W-:-:S05]  /*1de0*/  IMAD.SHL.U32 R0, R3, 0x100000, RZ ;  /* 0x0010000003007824 */ /* 0x000fca00078e00ff */
[----:B------:R-:W-:-:S07]  /*1df0*/  LOP3.LUT R0, R5, R0, R6, 0xfe, !PT ;  /* 0x0000000005007212 */ /* 0x000fce00078efe06 */
.L_x_11099:
[----:B------:R-:W-:Y:S05]  /*1e00*/  BSYNC B0 ;  /* 0x0000000000007941 */ /* 0x000fea0003800000 */
.L_x_11098:
[----:B------:R-:W-:-:S04]  /*1e10*/  F2FP.BF16.F32.PACK_AB R0, RZ, R0 ;  /* 0x00000000ff00723e */ /* 0x000fc800000010ff */
[----:B------:R-:W-:Y:S01]  /*1e20*/  PRMT R17, R0, 0x7610, R17 ;  /* 0x0000761000117816 */ /* 0x000fe20000000011 */
[----:B------:R-:W-:Y:S06]  /*1e30*/  BRA `(.L_x_11083) ;  /* 0x0000000400287947 */ /* 0x000fec0003800000 */
.L_x_11096:
        /* <DEDUP_REMOVED lines=21> */
.L_x_11105:
[----:B------:R-:W-:Y:S05]  /*1f90*/  BSYNC B1 ;  /* 0x0000000000017941 */ /* 0x000fea0003800000 */
.L_x_11104:
[----:B------:R-:W-:Y:S01]  /*1fa0*/  LEA R5, R0, 0x37800000, 0x17 ;  /* 0x3780000000057811 */ /* 0x000fe200078eb8ff */
[----:B------:R-:W-:-:S05]  /*1fb0*/  IMAD.SHL.U32 R0, R3, 0x200000, RZ ;  /* 0x0020000003007824 */ /* 0x000fca00078e00ff */
[----:B------:R-:W-:-:S07]  /*1fc0*/  LOP3.LUT R0, R5, R0, R6, 0xfe, !PT ;  /* 0x0000000005007212 */ /* 0x000fce00078efe06 */
.L_x_11103:
[----:B------:R-:W-:Y:S05]  /*1fd0*/  BSYNC B0 ;  /* 0x0000000000007941 */ /* 0x000fea0003800000 */
.L_x_11102:
[----:B------:R-:W-:-:S04]  /*1fe0*/  F2FP.BF16.F32.PACK_AB R0, RZ, R0 ;  /* 0x00000000ff00723e */ /* 0x000fc800000010ff */
[----:B------:R-:W-:Y:S01]  /*1ff0*/  PRMT R17, R0, 0x7610, R17 ;  /* 0x0000761000117816 */ /* 0x000fe20000000011 */
[----:B------:R-:W-:Y:S06]  /*2000*/  BRA `(.L_x_11083) ;  /* 0x0000000000b47947 */ /* 0x000fec0003800000 */
.L_x_11095:
        /* <DEDUP_REMOVED lines=14> */
.L_x_11109:
[----:B------:R-:W-:Y:S05]  /*20f0*/  BSYNC B0 ;  /* 0x0000000000007941 */ /* 0x000fea0003800000 */
.L_x_11108:
[----:B------:R-:W-:-:S04]  /*2100*/  F2FP.BF16.F32.PACK_AB R0, RZ, R0 ;  /* 0x00000000ff00723e */ /* 0x000fc800000010ff */
[----:B------:R-:W-:Y:S01]  /*2110*/  PRMT R17, R0, 0x7610, R17 ;  /* 0x0000761000117816 */ /* 0x000fe20000000011 */
[----:B------:R-:W-:Y:S06]  /*2120*/  BRA `(.L_x_11083) ;  /* 0x00000000006c7947 */ /* 0x000fec0003800000 */
.L_x_11082:
        /* <DEDUP_REMOVED lines=16> */
.L_x_11110:
[----:B------:R-:W-:Y:S01]  /*2230*/  PRMT R17, RZ, 0x7610, R17 ;  /* 0x00007610ff117816 */ /* 0x000fe20000000011 */
[----:B------:R-:W-:Y:S06]  /*2240*/  BRA `(.L_x_11083) ;  /* 0x0000000000247947 */ /* 0x000fec0003800000 */
.L_x_11107:
[----:B------:R-:W2:Y:S02]  /*2250*/  LDG.E.64 R4, desc[UR36][R4.64] ;  /* 0x0000002404047981 */ /* 0x000ea4000c1e1b00 */
[----:B--2---:R-:W0:Y:S02]  /*2260*/  I2F.U64 R0, R4 ;  /* 0x0000000400007312 */ /* 0x004e240000301000 */
[----:B0-----:R-:W-:-:S04]  /*2270*/  F2FP.BF16.F32.PACK_AB R0, RZ, R0 ;  /* 0x00000000ff00723e */ /* 0x001fc800000010ff */
[----:B------:R-:W-:Y:S01]  /*2280*/  PRMT R17, R0, 0x7610, R17 ;  /* 0x0000761000117816 */ /* 0x000fe20000000011 */
[----:B------:R-:W-:Y:S06]  /*2290*/  BRA `(.L_x_11083) ;  /* 0x0000000000107947 */ /* 0x000fec0003800000 */
.L_x_11106:
[----:B------:R-:W2:Y:S02]  /*22a0*/  LDG.E R4, desc[UR36][R4.64] ;  /* 0x0000002404047981 */ /* 0x000ea4000c1e1900 */
[----:B--2---:R-:W-:-:S04]  /*22b0*/  I2FP.F32.U32 R0, R4 ;  /* 0x0000000400007245 */ /* 0x004fc80000201000 */
[----:B------:R-:W-:-:S04]  /*22c0*/  F2FP.BF16.F32.PACK_AB R0, RZ, R0 ;  /* 0x00000000ff00723e */ /* 0x000fc800000010ff */
[----:B------:R-:W-:-:S07]  /*22d0*/  PRMT R17, R0, 0x7610, R17 ;  /* 0x0000761000117816 */ /* 0x000fce0000000011 */
.L_x_11083:
[----:B------:R-:W-:-:S07]  /*22e0*/  VIADD R23, R23, 0x80 ;  /* 0x0000008017177836 */ /* 0x000fce0000000000 */
.L_x_11077:
[----:B------:R-:W-:Y:S05]  /*22f0*/  BSYNC B6 ;  /* 0x0000000000067941 */ /* 0x000fea0003800000 */
.L_x_11076:
        /* <DEDUP_REMOVED lines=28> */
.L_x_11116:
[----:B------:R-:W2:Y:S02]  /*24c0*/  LDG.E.U8 R4, desc[UR36][R4.64] ;  /* 0x0000002404047981 */ /* 0x000ea4000c1e1100 */
[----:B--2---:R-:W-:-:S04]  /*24d0*/  I2FP.F32.U32 R0, R4 ;  /* 0x0000000400007245 */ /* 0x004fc80000201000 */
[----:B------:R-:W-:-:S04]  /*24e0*/  F2FP.BF16.F32.PACK_AB R0, RZ, R0 ;  /* 0x00000000ff00723e */ /* 0x000fc800000010ff */
[----:B------:R-:W-:Y:S01]  /*24f0*/  PRMT R24, R0, 0x7610, R24 ;  /* 0x0000761000187816 */ /* 0x000fe20000000018 */
[----:B------:R-:W-:Y:S06]  /*2500*/  BRA `(.L_x_11118) ;  /* 0x0000000c00c87947 */ /* 0x000fec0003800000 */
.L_x_11115:
        /* <DEDUP_REMOVED lines=11> */
.L_x_11120:
[----:B------:R-:W2:Y:S02]  /*25c0*/  LDG.E R4, desc[UR36][R4.64] ;  /* 0x0000002404047981 */ /* 0x000ea4000c1e1900 */
[----:B--2---:R-:W-:-:S04]  /*25d0*/  I2FP.F32.S32 R0, R4 ;  /* 0x0000000400007245 */ /* 0x004fc80000201400 */
[----:B------:R-:W-:-:S04]  /*25e0*/  F2FP.BF16.F32.PACK_AB R0, RZ, R0 ;  /* 0x00000000ff00723e */ /* 0x000fc800000010ff */
[----:B------:R-:W-:Y:S01]  /*25f0*/  PRMT R24, R0, 0x7610, R24 ;  /* 0x0000761000187816 */ /* 0x000fe20000000018 */
[----:B------:R-:W-:Y:S06]  /*2600*/  BRA `(.L_x_11118) ;  /* 0x0000000c00887947 */ /* 0x000fec0003800000 */
.L_x_11119:
[----:B------:R-:W2:Y:S02]  /*2610*/  LDG.E.U16 R4, desc[UR36][R4.64] ;  /* 0x0000002404047981 */ /* 0x000ea4000c1e1500 */
[----:B--2---:R-:W0:Y:S02]  /*2620*/  I2F.S16 R0, R4 ;  /* 0x0000000400007306 */ /* 0x004e240000101400 */
[----:B0-----:R-:W-:-:S04]  /*2630*/  F2FP.BF16.F32.PACK_AB R0, RZ, R0 ;  /* 0x00000000ff00723e */ /* 0x001fc800000010ff */
[----:B------:R-:W-:Y:S01]  /*2640*/  PRMT R24, R0, 0x7610, R24 ;  /* 0x0000761000187816 */ /* 0x000fe20000000018 */
[----:B------:R-:W-:Y:S06]  /*2650*/  BRA `(.L_x_11118) ;  /* 0x0000000c00747947 */ /* 0x000fec0003800000 */
.L_x_11114:
        /* <DEDUP_REMOVED lines=9> */
.L_x_11122:
[----:B------:R-:W2:Y:S02]  /*26f0*/  LDG.E.U16 R0, desc[UR36][R4.64] ;  /* 0x0000002404007981 */ /* 0x000ea4000c1e1500 */
[----:B--2---:R-:W-:-:S05]  /*2700*/  HADD2.F32 R0, -RZ, R0.H0_H0 ;  /* 0x20000000ff007230 */ /* 0x004fca0000004100 */
[----:B------:R-:W-:-:S04]  /*2710*/  F2FP.BF16.F32.PACK_AB R0, RZ, R0 ;  /* 0x00000000ff00723e */ /* 0x000fc800000010ff */
[----:B------:R-:W-:Y:S01]  /*2720*/  PRMT R24, R0, 0x7610, R24 ;  /* 0x0000761000187816 */ /* 0x000fe20000000018 */
[----:B------:R-:W-:Y:S06]  /*2730*/  BRA `(.L_x_11118) ;  /* 0x0000000c003c7947 */ /* 0x000fec0003800000 */
.L_x_11121:
        /* <DEDUP_REMOVED lines=9> */
.L_x_11124:
[----:B------:R-:W2:Y:S02]  /*27d0*/  LDG.E.U16 R4, desc[UR36][R4.64] ;  /* 0x0000002404047981 */ /* 0x000ea4000c1e1500 */
[----:B--2---:R-:W-:-:S05]  /*27e0*/  HADD2.F32 R0, -RZ, R4.H0_H0 ;  /* 0x20000004ff007230 */ /* 0x004fca0000004100 */
[----:B------:R-:W-:-:S04]  /*27f0*/  F2FP.BF16.F32.PACK_AB R0, RZ, R0 ;  /* 0x00000000ff00723e */ /* 0x000fc800000010ff */
[----:B------:R-:W-:Y:S01]  /*2800*/  PRMT R24, R0, 0x7610, R24 ;  /* 0x0000761000187816 */ /* 0x000fe20000000018 */
[----:B------:R-:W-:Y:S06]  /*2810*/  BRA `(.L_x_11118) ;  /* 0x0000000c00047947 */ /* 0x000fec0003800000 */
.L_x_11123:
        /* <DEDUP_REMOVED lines=9> */
.L_x_11113:
        /* <DEDUP_REMOVED lines=14> */
.L_x_11127:
        /* <DEDUP_REMOVED lines=9> */
.L_x_11126:
        /* <DEDUP_REMOVED lines=28> */
.L_x_11129:
        /* <DEDUP_REMOVED lines=15> */
.L_x_11128:
[----:B------:R0:W5:Y:S01]  /*2cd0*/  LDG.E.U16 R24, desc[UR36][R4.64] ;  /* 0x0000002404187981 */ /* 0x000162000c1e1500 */
[----:B------:R-:W-:Y:S05]  /*2ce0*/  BRA `(.L_x_11118) ;  /* 0x0000000400d07947 */ /* 0x000fea0003800000 */
.L_x_11125:
        /* <DEDUP_REMOVED lines=13> */
.L_x_11132:
        /* <DEDUP_REMOVED lines=21> */
.L_x_11136:
[----:B------:R-:W-:Y:S05]  /*2f10*/  BSYNC B1 ;  /* 0x0000000000017941 */ /* 0x000fea0003800000 */
.L_x_11135:
[----:B------:R-:W-:Y:S01]  /*2f20*/  LEA R5, R0, 0x3b800000, 0x17 ;  /* 0x3b80000000057811 */ /* 0x000fe200078eb8ff */
[----:B------:R-:W-:-:S05]  /*2f30*/  IMAD.SHL.U32 R0, R3, 0x100000, RZ ;  /* 0x0010000003007824 */ /* 0x000fca00078e00ff */
[----:B------:R-:W-:-:S07]  /*2f40*/  LOP3.LUT R0, R5, R0, R6, 0xfe, !PT ;  /* 0x0000000005007212 */ /* 0x000fce00078efe06 */
.L_x_11134:
[----:B------:R-:W-:Y:S05]  /*2f50*/  BSYNC B0 ;  /* 0x0000000000007941 */ /* 0x000fea0003800000 */
.L_x_11133:
[----:B------:R-:W-:-:S04]  /*2f60*/  F2FP.BF16.F32.PACK_AB R0, RZ, R0 ;  /* 0x00000000ff00723e */ /* 0x000fc800000010ff */
[----:B------:R-:W-:Y:S01]  /*2f70*/  PRMT R24, R0, 0x7610, R24 ;  /* 0x0000761000187816 */ /* 0x000fe20000000018 */
[----:B------:R-:W-:Y:S06]  /*2f80*/  BRA `(.L_x_11118) ;  /* 0x0000000400287947 */ /* 0x000fec0003800000 */
.L_x_11131:
        /* <DEDUP_REMOVED lines=21> */
.L_x_11140:
[----:B------:R-:W-:Y:S05]  /*30e0*/  BSYNC B1 ;  /* 0x0000000000017941 */ /* 0x000fea0003800000 */
.L_x_11139:
[----:B------:R-:W-:Y:S01]  /*30f0*/  LEA R5, R0, 0x37800000, 0x17 ;  /* 0x3780000000057811 */ /* 0x000fe200078eb8ff */
[----:B------:R-:W-:-:S05]  /*3100*/  IMAD.SHL.U32 R0, R3, 0x200000, RZ ;  /* 0x0020000003007824 */ /* 0x000fca00078e00ff */
[----:B------:R-:W-:-:S07]  /*3110*/  LOP3.LUT R0, R5, R0, R6, 0xfe, !PT ;  /* 0x0000000005007212 */ /* 0x000fce00078efe06 */
.L_x_11138:
[----:B------:R-:W-:Y:S05]  /*3120*/  BSYNC B0 ;  /* 0x0000000000007941 */ /* 0x000fea0003800000 */
.L_x_11137:
[----:B------:R-:W-:-:S04]  /*3130*/  F2FP.BF16.F32.PACK_AB R0, RZ, R0 ;  /* 0x00000000ff00723e */ /* 0x000fc800000010ff */
[----:B------:R-:W-:Y:S01]  /*3140*/  PRMT R24, R0, 0x7610, R24 ;  /* 0x0000761000187816 */ /* 0x000fe20000000018 */
[----:B------:R-:W-:Y:S06]  /*3150*/  BRA `(.L_x_11118) ;  /* 0x0000000000b47947 */ /* 0x000fec0003800000 */
.L_x_11130:
        /* <DEDUP_REMOVED lines=14> */
.L_x_11144:
[----:B------:R-:W-:Y:S05]  /*3240*/  BSYNC B0 ;  /* 0x0000000000007941 */ /* 0x000fea0003800000 */
.L_x_11143:
[----:B------:R-:W-:-:S04]  /*3250*/  F2FP.BF16.F32.PACK_AB R0, RZ, R0 ;  /* 0x00000000ff00723e */ /* 0x000fc800000010ff */
[----:B------:R-:W-:Y:S01]  /*3260*/  PRMT R24, R0, 0x7610, R24 ;  /* 0x0000761000187816 */ /* 0x000fe20000000018 */
[----:B------:R-:W-:Y:S06]  /*3270*/  BRA `(.L_x_11118) ;  /* 0x00000000006c7947 */ /* 0x000fec0003800000 */
.L_x_11117:
        /* <DEDUP_REMOVED lines=16> */
.L_x_11145:
[----:B------:R-:W-:Y:S01]  /*3380*/  PRMT R24, RZ, 0x7610, R24 ;  /* 0x00007610ff187816 */ /* 0x000fe20000000018 */
[----:B------:R-:W-:Y:S06]  /*3390*/  BRA `(.L_x_11118) ;  /* 0x0000000000247947 */ /* 0x000fec0003800000 */
.L_x_11142:
[----:B------:R-:W2:Y:S02]  /*33a0*/  LDG.E.64 R4, desc[UR36][R4.64] ;  /* 0x0000002404047981 */ /* 0x000ea4000c1e1b00 */
[----:B--2---:R-:W0:Y:S02]  /*33b0*/  I2F.U64 R0, R4 ;  /* 0x0000000400007312 */ /* 0x004e240000301000 */
[----:B0-----:R-:W-:-:S04]  /*33c0*/  F2FP.BF16.F32.PACK_AB R0, RZ, R0 ;  /* 0x00000000ff00723e */ /* 0x001fc800000010ff */
[----:B------:R-:W-:Y:S01]  /*33d0*/  PRMT R24, R0, 0x7610, R24 ;  /* 0x0000761000187816 */ /* 0x000fe20000000018 */
[----:B------:R-:W-:Y:S06]  /*33e0*/  BRA `(.L_x_11118) ;  /* 0x0000000000107947 */ /* 0x000fec0003800000 */
.L_x_11141:
[----:B------:R-:W2:Y:S02]  /*33f0*/  LDG.E R4, desc[UR36][R4.64] ;  /* 0x0000002404047981 */ /* 0x000ea4000c1e1900 */
[----:B--2---:R-:W-:-:S04]  /*3400*/  I2FP.F32.U32 R0, R4 ;  /* 0x0000000400007245 */ /* 0x004fc80000201000 */
[----:B------:R-:W-:-:S04]  /*3410*/  F2FP.BF16.F32.PACK_AB R0, RZ, R0 ;  /* 0x00000000ff00723e */ /* 0x000fc800000010ff */
[----:B------:R-:W-:-:S07]  /*3420*/  PRMT R24, R0, 0x7610, R24 ;  /* 0x0000761000187816 */ /* 0x000fce0000000018 */
.L_x_11118:
[----:B------:R-:W-:-:S07]  /*3430*/  VIADD R23, R23, 0x80 ;  /* 0x0000008017177836 */ /* 0x000fce0000000000 */
.L_x_11112:
[----:B------:R-:W-:Y:S05]  /*3440*/  BSYNC B6 ;  /* 0x0000000000067941 */ /* 0x000fea0003800000 */
.L_x_11111:
        /* <DEDUP_REMOVED lines=25> */
.L_x_11151:
[----:B------:R-:W2:Y:S02]  /*35e0*/  LDG.E.U8 R4, desc[UR36][R4.64] ;  /* 0x0000002404047981 */ /* 0x000ea4000c1e1100 */
[----:B--2---:R-:W-:-:S04]  /*35f0*/  I2FP.F32.U32 R0, R4 ;  /* 0x0000000400007245 */ /* 0x004fc80000201000 */
[----:B------:R-:W-:-:S04]  /*3600*/  F2FP.BF16.F32.PACK_AB R0, RZ, R0 ;  /* 0x00000000ff00723e */ /* 0x000fc800000010ff */
[----:B------:R-:W-:Y:S01]  /*3610*/  PRMT R18, R0, 0x7610, R18 ;  /* 0x0000761000127816 */ /* 0x000fe20000000012 */
[----:B------:R-:W-:Y:S06]  /*3620*/  BRA `(.L_x_11147) ;  /* 0x0000000c00c87947 */ /* 0x000fec0003800000 */
.L_x_11150:
        /* <DEDUP_REMOVED lines=11> */
.L_x_11154:
[----:B------:R-:W2:Y:S02]  /*36e0*/  LDG.E R4, desc[UR36][R4.64] ;  /* 0x0000002404047981 */ /* 0x000ea4000c1e1900 */
[----:B--2---:R-:W-:-:S04]  /*36f0*/  I2FP.F32.S32 R0, R4 ;  /* 0x0000000400007245 */ /* 0x004fc80000201400 */
[----:B------:R-:W-:-:S04]  /*3700*/  F2FP.BF16.F32.PACK_AB R0, RZ, R0 ;  /* 0x00000000ff00723e */ /* 0x000fc800000010ff */
[----:B------:R-:W-:Y:S01]  /*3710*/  PRMT R18, R0, 0x7610, R18 ;  /* 0x0000761000127816 */ /* 0x000fe20000000012 */
[----:B------:R-:W-:Y:S06]  /*3720*/  BRA `(.L_x_11147) ;  /* 0x0000000c00887947 */ /* 0x000fec0003800000 */
.L_x_11153:
[----:B------:R-:W2:Y:S02]  /*3730*/  LDG.E.U16 R4, desc[UR36][R4.64] ;  /* 0x0000002404047981 */ /* 0x000ea4000c1e1500 */
[----:B--2---:R-:W0:Y:S02]  /*3740*/  I2F.S16 R0, R4 ;  /* 0x0000000400007306 */ /* 0x004e240000101400 */
[----:B0-----:R-:W-:-:S04]  /*3750*/  F2FP.BF16.F32.PACK_AB R0, RZ, R0 ;  /* 0x00000000ff00723e */ /* 0x001fc800000010ff */
[----:B------:R-:W-:Y:S01]  /*3760*/  PRMT R18, R0, 0x7610, R18 ;  /* 0x0000761000127816 */ /* 0x000fe20000000012 */
[----:B------:R-:W-:Y:S06]  /*3770*/  BRA `(.L_x_11147) ;  /* 0x0000000c00747947 */ /* 0x000fec0003800000 */
.L_x_11149:
        /* <DEDUP_REMOVED lines=9> */
.L_x_11156:
[----:B------:R-:W2:Y:S02]  /*3810*/  LDG.E.U16 R0, desc[UR36][R4.64] ;  /* 0x0000002404007981 */ /* 0x000ea4000c1e1500 */
[----:B--2---:R-:W-:-:S05]  /*3820*/  HADD2.F32 R0, -RZ, R0.H0_H0 ;  /* 0x20000000ff007230 */ /* 0x004fca0000004100 */
[----:B------:R-:W-:-:S04]  /*3830*/  F2FP.BF16.F32.PACK_AB R0, RZ, R0 ;  /* 0x00000000ff00723e */ /* 0x000fc800000010ff */
[----:B------:R-:W-:Y:S01]  /*3840*/  PRMT R18, R0, 0x7610, R18 ;  /* 0x0000761000127816 */ /* 0x000fe20000000012 */
[----:B------:R-:W-:Y:S06]  /*3850*/  BRA `(.L_x_11147) ;  /* 0x0000000c003c7947 */ /* 0x000fec0003800000 */
.L_x_11155:
        /* <DEDUP_REMOVED lines=9> */
.L_x_11158:
[----:B------:R-:W2:Y:S02]  /*38f0*/  LDG.E.U16 R4, desc[UR36][R4.64] ;  /* 0x0000002404047981 */ /* 0x000ea4000c1e1500 */
[----:B--2---:R-:W-:-:S05]  /*3900*/  HADD2.F32 R0, -RZ, R4.H0_H0 ;  /* 0x20000004ff007230 */ /* 0x004fca0000004100 */
[----:B------:R-:W-:-:S04]  /*3910*/  F2FP.BF16.F32.PACK_AB R0, RZ, R0 ;  /* 0x00000000ff00723e */ /* 0x000fc800000010ff */
[----:B------:R-:W-:Y:S01]  /*3920*/  PRMT R18, R0, 0x7610, R18 ;  /* 0x0000761000127816 */ /* 0x000fe20000000012 */
[----:B------:R-:W-:Y:S06]  /*3930*/  BRA `(.L_x_11147) ;  /* 0x0000000c00047947 */ /* 0x000fec0003800000 */
.L_x_11157:
        /* <DEDUP_REMOVED lines=9> */
.L_x_11148:
        /* <DEDUP_REMOVED lines=14> */
.L_x_11161:
        /* <DEDUP_REMOVED lines=9> */
.L_x_11160:
        /* <DEDUP_REMOVED lines=28> */
.L_x_11163:
        /* <DEDUP_REMOVED lines=15> */
.L_x_11162:
[----:B------:R1:W5:Y:S01]  /*3df0*/  LDG.E.U16 R18, desc[UR36][R4.64] ;  /* 0x0000002404127981 */ /* 0x000362000c1e1500 */
[----:B------:R-:W-:Y:S05]  /*3e00*/  BRA `(.L_x_11147) ;  /* 0x0000000400d07947 */ /* 0x000fea0003800000 */
.L_x_11159:
        /* <DEDUP_REMOVED lines=13> */
.L_x_11166:
        /* <DEDUP_REMOVED lines=21> */
.L_x_11170:
[----:B------:R-:W-:Y:S05]  /*4030*/  BSYNC B1 ;  /* 0x0000000000017941 */ /* 0x000fea0003800000 */
.L_x_11169:
[----:B------:R-:W-:Y:S01]  /*4040*/  LEA R5, R0, 0x3b800000, 0x17 ;  /* 0x3b80000000057811 */ /* 0x000fe200078eb8ff */
[----:B------:R-:W-:-:S05]  /*4050*/  IMAD.SHL.U32 R0, R3, 0x100000, RZ ;  /* 0x0010000003007824 */ /* 0x000fca00078e00ff */
[----:B------:R-:W-:-:S07]  /*4060*/  LOP3.LUT R0, R5, R0, R6, 0xfe, !PT ;  /* 0x0000000005007212 */ /* 0x000fce00078efe06 */
.L_x_11168:
[----:B------:R-:W-:Y:S05]  /*4070*/  BSYNC B0 ;  /* 0x0000000000007941 */ /* 0x000fea0003800000 */
.L_x_11167:
[----:B------:R-:W-:-:S04]  /*4080*/  F2FP.BF16.F32.PACK_AB R0, RZ, R0 ;  /* 0x00000000ff00723e */ /* 0x000fc800000010ff */
[----:B------:R-:W-:Y:S01]  /*4090*/  PRMT R18, R0, 0x7610, R18 ;  /* 0x0000761000127816 */ /* 0x000fe20000000012 */
[----:B------:R-:W-:Y:S06]  /*40a0*/  BRA `(.L_x_11147) ;  /* 0x0000000400287947 */ /* 0x000fec0003800000 */
.L_x_11165:
        /* <DEDUP_REMOVED lines=21> */
.L_x_11174:
[----:B------:R-:W-:Y:S05]  /*4200*/  BSYNC B1 ;  /* 0x0000000000017941 */ /* 0x000fea0003800000 */
.L_x_11173:
[----:B------:R-:W-:Y:S01]  /*4210*/  LEA R5, R0, 0x37800000, 0x17 ;  /* 0x3780000000057811 */ /* 0x000fe200078eb8ff */
[----:B------:R-:W-:-:S05]  /*4220*/  IMAD.SHL.U32 R0, R3, 0x200000, RZ ;  /* 0x0020000003007824 */ /* 0x000fca00078e00ff */
[----:B------:R-:W-:-:S07]  /*4230*/  LOP3.LUT R0, R5, R0, R6, 0xfe, !PT ;  /* 0x0000000005007212 */ /* 0x000fce00078efe06 */
.L_x_11172:
[----:B------:R-:W-:Y:S05]  /*4240*/  BSYNC B0 ;  /* 0x0000000000007941 */ /* 0x000fea0003800000 */
.L_x_11171:
[----:B------:R-:W-:-:S04]  /*4250*/  F2FP.BF16.F32.PACK_AB R0, RZ, R0 ;  /* 0x00000000ff00723e */ /* 0x000fc800000010ff */
[----:B------:R-:W-:Y:S01]  /*4260*/  PRMT R18, R0, 0x7610, R18 ;  /* 0x0000761000127816 */ /* 0x000fe20000000012 */
[----:B------:R-:W-:Y:S06]  /*4270*/  BRA `(.L_x_11147) ;  /* 0x0000000000b47947 */ /* 0x000fec0003800000 */
.L_x_11164:
        /* <DEDUP_REMOVED lines=14> */
.L_x_11178:
[----:B------:R-:W-:Y:S05]  /*4360*/  BSYNC B0 ;  /* 0x0000000000007941 */ /* 0x000fea0003800000 */
.L_x_11177:
[----:B------:R-:W-:-:S04]  /*4370*/  F2FP.BF16.F32.PACK_AB R0, RZ, R0 ;  /* 0x00000000ff00723e */ /* 0x000fc800000010ff */
[----:B------:R-:W-:Y:S01]  /*4380*/  PRMT R18, R0, 0x7610, R18 ;  /* 0x0000761000127816 */ /* 0x000fe20000000012 */
[----:B------:R-:W-:Y:S06]  /*4390*/  BRA `(.L_x_11147) ;  /* 0x00000000006c7947 */ /* 0x000fec0003800000 */
.L_x_11152:
        /* <DEDUP_REMOVED lines=16> */
.L_x_11179:
[----:B------:R-:W-:Y:S01]  /*44a0*/  PRMT R18, RZ, 0x7610, R18 ;  /* 0x00007610ff127816 */ /* 0x000fe20000000012 */
[----:B------:R-:W-:Y:S06]  /*44b0*/  BRA `(.L_x_11147) ;  /* 0x0000000000247947 */ /* 0x000fec0003800000 */
.L_x_11176:
[----:B------:R-:W2:Y:S02]  /*44c0*/  LDG.E.64 R4, desc[UR36][R4.64] ;  /* 0x0000002404047981 */ /* 0x000ea4000c1e1b00 */
[----:B--2---:R-:W0:Y:S02]  /*44d0*/  I2F.U64 R0, R4 ;  /* 0x0000000400007312 */ /* 0x004e240000301000 */
[----:B0-----:R-:W-:-:S04]  /*44e0*/  F2FP.BF16.F32.PACK_AB R0, RZ, R0 ;  /* 0x00000000ff00723e */ /* 0x001fc800000010ff */
[----:B------:R-:W-:Y:S01]  /*44f0*/  PRMT R18, R0, 0x7610, R18 ;  /* 0x0000761000127816 */ /* 0x000fe20000000012 */
[----:B------:R-:W-:Y:S06]  /*4500*/  BRA `(.L_x_11147) ;  /* 0x0000000000107947 */ /* 0x000fec0003800000 */
.L_x_11175:
[----:B------:R-:W2:Y:S02]  /*4510*/  LDG.E R4, desc[UR36][R4.64] ;  /* 0x0000002404047981 */ /* 0x000ea4000c1e1900 */
[----:B--2---:R-:W-:-:S04]  /*4520*/  I2FP.F32.U32 R0, R4 ;  /* 0x0000000400007245 */ /* 0x004fc80000201000 */
[----:B------:R-:W-:-:S04]  /*4530*/  F2FP.BF16.F32.PACK_AB R0, RZ, R0 ;  /* 0x00000000ff00723e */ /* 0x000fc800000010ff */
[----:B------:R-:W-:-:S07]  /*4540*/  PRMT R18, R0, 0x7610, R18 ;  /* 0x0000761000127816 */ /* 0x000fce0000000012 */
.L_x_11147:
[----:B------:R-:W-:Y:S05]  /*4550*/  BSYNC B6 ;  /* 0x0000000000067941 */ /* 0x000fea0003800000 */
.L_x_11146:
        /* <DEDUP_REMOVED lines=17> */
[----:B0-----:R-:W-:-:S07]  /*4670*/  @!P3 FMUL.FTZ R4, R0, 0.69314718246459960938 ;  /* 0x3f3172180004b820 */ /* 0x001fce0000410000 */
[----:B------:R-:W0:Y:S01]  /*4680*/  @!P0 MUFU.LG2 R5, R5 ;  /* 0x0000000500058308 */ /* 0x000e220000000c00 */
[----:B--2---:R-:W-:-:S07]  /*4690*/  @!P1 FMUL.FTZ R6, R24, 0.69314718246459960938 ;  /* 0x3f31721818069820 */ /* 0x004fce0000410000 */
[----:B------:R2:W4:Y:S01]  /*46a0*/  @!P3 F2F.BF16.F32 R3, R4 ;  /* 0x000000040003b304 */ /* 0x0005220000202000 */
[----:B---3--:R-:W-:-:S07]  /*46b0*/  @!P2 FMUL.FTZ R8, R7, 0.69314718246459960938 ;  /* 0x3f3172180708a820 */ /* 0x008fce0000410000 */
[----:B------:R2:W3:Y:S01]  /*46c0*/  @!P1 F2F.BF16.F32 R17, R6 ;  /* 0x0000000600119304 */ /* 0x0004e20000202000 */
[----:B0-----:R-:W-:-:S07]  /*46d0*/  @!P0 FMUL.FTZ R0, R5, 0.69314718246459960938 ;  /* 0x3f31721805008820 */ /* 0x001fce0000410000 */
        /* <DEDUP_REMOVED lines=26> */
.L_x_11185:
[----:B------:R-:W-:Y:S02]  /*4880*/  IMAD.U32 R5, R3, 0x10000, RZ ;  /* 0x0001000003057824 */ /* 0x000fe400078e00ff */
[----:B------:R-:W-:-:S04]  /*4890*/  IMAD.MOV.U32 R25, RZ, RZ, R23 ;  /* 0x000000ffff197224 */ /* 0x000fc800078e0017 */
[----:B------:R-:W1:Y:S02]  /*48a0*/  F2I.S64.TRUNC R4, R5 ;  /* 0x0000000500047311 */ /* 0x000e64000020d900 */
[----:B-1----:R1:W-:Y:S01]  /*48b0*/  STG.E.U8 desc[UR36][R8.64], R4 ;  /* 0x0000000408007986 */ /* 0x0023e2000c101124 */
[----:B------:R-:W-:Y:S05]  /*48c0*/  BRA `(.L_x_11181) ;  /* 0x0000000c00d47947 */ /* 0x000fea0003800000 */
.L_x_11184:
        /* <DEDUP_REMOVED lines=11> */
.L_x_11188:
[----:B------:R-:W-:Y:S02]  /*4980*/  IMAD.U32 R3, R3, 0x10000, RZ ;  /* 0x0001000003037824 */ /* 0x000fe400078e00ff */
[----:B------:R-:W-:-:S04]  /*4990*/  IMAD.MOV.U32 R25, RZ, RZ, R23 ;  /* 0x000000ffff197224 */ /* 0x000fc800078e0017 */
[----:B------:R-:W1:Y:S02]  /*49a0*/  F2I.FTZ.TRUNC.NTZ R3, R3 ;  /* 0x0000000300037305 */ /* 0x000e64000021f100 */
[----:B-1----:R1:W-:Y:S01]  /*49b0*/  STG.E desc[UR36][R8.64], R3 ;  /* 0x0000000308007986 */ /* 0x0023e2000c101924 */
[----:B------:R-:W-:Y:S05]  /*49c0*/  BRA `(.L_x_11181) ;  /* 0x0000000c00947947 */ /* 0x000fea0003800000 */
.L_x_11187:
[----:B------:R-:W-:Y:S02]  /*49d0*/  IMAD.U32 R3, R3, 0x10000, RZ ;  /* 0x0001000003037824 */ /* 0x000fe400078e00ff */
[----:B------:R-:W-:-:S04]  /*49e0*/  IMAD.MOV.U32 R25, RZ, RZ, R23 ;  /* 0x000000ffff197224 */ /* 0x000fc800078e0017 */
[----:B------:R-:W1:Y:S02]  /*49f0*/  F2I.FTZ.TRUNC.NTZ R3, R3 ;  /* 0x0000000300037305 */ /* 0x000e64000021f100 */
[----:B-1----:R1:W-:Y:S01]  /*4a00*/  STG.E.U16 desc[UR36][R8.64], R3 ;  /* 0x0000000308007986 */ /* 0x0023e2000c101524 */
[----:B------:R-:W-:Y:S05]  /*4a10*/  BRA `(.L_x_11181) ;  /* 0x0000000c00807947 */ /* 0x000fea0003800000 */
.L_x_11183:
        /* <DEDUP_REMOVED lines=10> */
.L_x_11190:
[----:B------:R-:W-:Y:S02]  /*4ac0*/  IMAD.U32 R0, R3, 0x10000, RZ ;  /* 0x0001000003007824 */ /* 0x000fe400078e00ff */
[----:B------:R-:W-:-:S03]  /*4ad0*/  IMAD.MOV.U32 R25, RZ, RZ, R23 ;  /* 0x000000ffff197224 */ /* 0x000fc600078e0017 */
[----:B------:R-:W-:-:S05]  /*4ae0*/  F2FP.F16.F32.PACK_AB R0, RZ, R0 ;  /* 0x00000000ff00723e */ /* 0x000fca00000000ff */
[----:B------:R1:W-:Y:S01]  /*4af0*/  STG.E.U16 desc[UR36][R8.64], R0 ;  /* 0x0000000008007986 */ /* 0x0003e2000c101524 */
[----:B------:R-:W-:Y:S05]  /*4b00*/  BRA `(.L_x_11181) ;  /* 0x0000000c00447947 */ /* 0x000fea0003800000 */
.L_x_11189:
        /* <DEDUP_REMOVED lines=11> */
.L_x_11192:
[----:B------:R-:W-:Y:S02]  /*4bc0*/  IMAD.U32 R3, R3, 0x10000, RZ ;  /* 0x0001000003037824 */ /* 0x000fe400078e00ff */
[----:B------:R-:W-:-:S03]  /*4bd0*/  IMAD.MOV.U32 R25, RZ, RZ, R23 ;  /* 0x000000ffff197224 */ /* 0x000fc600078e0017 */
[----:B------:R-:W-:-:S04]  /*4be0*/  F2FP.F16.F32.PACK_AB R3, RZ, R3 ;  /* 0x00000003ff03723e */ /* 0x000fc800000000ff */
[----:B------:R-:W-:-:S05]  /*4bf0*/  PRMT R3, R3, 0x5410, RZ ;  /* 0x0000541003037816 */ /* 0x000fca00000000ff */
[----:B------:R1:W-:Y:S01]  /*4c00*/  STG.E desc[UR36][R8.64], R3 ;  /* 0x0000000308007986 */ /* 0x0003e2000c101924 */
[----:B------:R-:W-:Y:S05]  /*4c10*/  BRA `(.L_x_11181) ;  /* 0x0000000c00007947 */ /* 0x000fea0003800000 */
.L_x_11191:
[----:B------:R-:W-:Y:S02]  /*4c20*/  IMAD.U32 R4, R3, 0x10000, RZ ;  /* 0x0001000003047824 */ /* 0x000fe400078e00ff */
[----:B------:R-:W-:Y:S02]  /*4c30*/  IMAD.MOV.U32 R25, RZ, RZ, R23 ;  /* 0x000000ffff197224 */ /* 0x000fe400078e0017 */
[----:B------:R-:W-:-:S06]  /*4c40*/  FMUL.FTZ R4, R4, 1 ;  /* 0x3f80000004047820 */ /* 0x000fcc0000410000 */
[----:B------:R-:W1:Y:S02]  /*4c50*/  F2F.F64.F32 R4, R4 ;  /* 0x0000000400047310 */ /* 0x000e640000201800 */
[----:B-1----:R1:W-:Y:S01]  /*4c60*/  STG.E.64 desc[UR36][R8.64], R4 ;  /* 0x0000000408007986 */ /* 0x0023e2000c101b24 */
[----:B------:R-:W-:Y:S05]  /*4c70*/  BRA `(.L_x_11181) ;  /* 0x0000000800e87947 */ /* 0x000fea0003800000 */
.L_x_11182:
        /* <DEDUP_REMOVED lines=14> */
.L_x_11195:
[----:B------:R-:W-:Y:S01]  /*4d60*/  IMAD.U32 R3, R3, 0x10000, RZ ;  /* 0x0001000003037824 */ /* 0x000fe200078e00ff */
[----:B------:R-:W-:Y:S01]  /*4d70*/  CS2R R6, SRZ ;  /* 0x0000000000067805 */ /* 0x000fe2000001ff00 */
[----:B------:R-:W-:Y:S02]  /*4d80*/  IMAD.MOV.U32 R25, RZ, RZ, R23 ;  /* 0x000000ffff197224 */ /* 0x000fe400078e0017 */
[----:B------:R-:W-:-:S04]  /*4d90*/  FMUL.FTZ R3, R3, 1 ;  /* 0x3f80000003037820 */ /* 0x000fc80000410000 */
[----:B------:R-:W1:Y:S02]  /*4da0*/  F2F.F64.F32 R4, R3 ;  /* 0x0000000300047310 */ /* 0x000e640000201800 */
[----:B-1----:R1:W-:Y:S01]  /*4db0*/  STG.E.128 desc[UR36][R8.64], R4 ;  /* 0x0000000408007986 */ /* 0x0023e2000c101d24 */
[----:B------:R-:W-:Y:S05]  /*4dc0*/  BRA `(.L_x_11181) ;  /* 0x0000000800947947 */ /* 0x000fea0003800000 */
.L_x_11194:
        /* <DEDUP_REMOVED lines=21> */
.L_x_11199:
[----:B------:R-:W-:Y:S05]  /*4f20*/  BSYNC B0 ;  /* 0x0000000000007941 */ /* 0x000fea0003800000 */
.L_x_11198:
[----:B------:R-:W-:Y:S01]  /*4f30*/  LOP3.LUT R5, R0, R5, RZ, 0xfc, !PT ;  /* 0x0000000500057212 */ /* 0x000fe200078efcff */
[----:B------:R-:W-:-:S04]  /*4f40*/  IMAD.MOV.U32 R25, RZ, RZ, R23 ;  /* 0x000000ffff197224 */ /* 0x000fc800078e0017 */
[----:B------:R1:W-:Y:S01]  /*4f50*/  STG.E.U8 desc[UR36][R8.64], R5 ;  /* 0x0000000508007986 */ /* 0x0003e2000c101124 */
[----:B------:R-:W-:Y:S05]  /*4f60*/  BRA `(.L_x_11181) ;  /* 0x00000008002c7947 */ /* 0x000fea0003800000 */
.L_x_11197:
        /* <DEDUP_REMOVED lines=13> */
.L_x_11201:
[----:B------:R-:W-:Y:S01]  /*5040*/  IMAD.MOV.U32 R0, RZ, RZ, 0x7f ;  /* 0x0000007fff007424 */ /* 0x000fe200078e00ff */
[----:B------:R-:W-:-:S04]  /*5050*/  ISETP.GT.U32.AND P0, PT, R3, 0x7f800000, PT ;  /* 0x7f8000000300780c */ /* 0x000fc80003f04070 */
[----:B------:R-:W-:-:S09]  /*5060*/  SEL R0, R0, 0x7c, P0 ;  /* 0x0000007c00007807 */ /* 0x000fd20000000000 */
.L_x_11202:
[----:B------:R-:W-:Y:S05]  /*5070*/  BSYNC B0 ;  /* 0x0000000000007941 */ /* 0x000fea0003800000 */
.L_x_11200:
[----:B------:R-:W-:Y:S01]  /*5080*/  LOP3.LUT R3, R5, 0x80000000, RZ, 0xc0, !PT ;  /* 0x8000000005037812 */ /* 0x000fe200078ec0ff */
[----:B------:R-:W-:-:S03]  /*5090*/  IMAD.MOV.U32 R25, RZ, RZ, R23 ;  /* 0x000000ffff197224 */ /* 0x000fc600078e0017 */
[----:B------:R-:W-:-:S04]  /*50a0*/  SHF.R.U32.HI R3, RZ, 0x18, R3 ;  /* 0x00000018ff037819 */ /* 0x000fc80000011603 */
[----:B------:R-:W-:-:S05]  /*50b0*/  LOP3.LUT R3, R0, R3, RZ, 0xfc, !PT ;  /* 0x0000000300037212 */ /* 0x000fca00078efcff */
[----:B------:R1:W-:Y:S01]  /*50c0*/  STG.E.U8 desc[UR36][R8.64], R3 ;  /* 0x0000000308007986 */ /* 0x0003e2000c101124 */
[----:B------:R-:W-:Y:S05]  /*50d0*/  BRA `(.L_x_11181) ;  /* 0x0000000400d07947 */ /* 0x000fea0003800000 */
.L_x_11196:
[----:B------:R1:W-:Y:S01]  /*50e0*/  STG.E.U16 desc[UR36][R8.64], R3 ;  /* 0x0000000308007986 */ /* 0x0003e2000c101524 */
[----:B------:R-:W-:Y:S01]  /*50f0*/  IMAD.MOV.U32 R25, RZ, RZ, R23 ;  /* 0x000000ffff197224 */ /* 0x000fe200078e0017 */
[----:B------:R-:W-:Y:S06]  /*5100*/  BRA `(.L_x_11181) ;  /* 0x0000000400c47947 */ /* 0x000fec0003800000 */
.L_x_11193:
        /* <DEDUP_REMOVED lines=13> */
.L_x_11205:
        /* <DEDUP_REMOVED lines=17> */
.L_x_11208:
[----:B------:R-:W-:-:S04]  /*52f0*/  LOP3.LUT R3, R5, 0x80000000, RZ, 0xc0, !PT ;  /* 0x8000000005037812 */ /* 0x000fc800078ec0ff */
[----:B------:R-:W-:-:S04]  /*5300*/  SHF.R.U32.HI R3, RZ, 0x18, R3 ;  /* 0x00000018ff037819 */ /* 0x000fc80000011603 */
[----:B------:R-:W-:-:S04]  /*5310*/  LOP3.LUT R0, R0, R3, RZ, 0xfc, !PT ;  /* 0x0000000300007212 */ /* 0x000fc800078efcff */
[----:B------:R-:W-:-:S07]  /*5320*/  PRMT R4, R0, 0x7610, R4 ;  /* 0x0000761000047816 */ /* 0x000fce0000000004 */
.L_x_11207:
[----:B------:R-:W-:Y:S05]  /*5330*/  BSYNC B0 ;  /* 0x0000000000007941 */ /* 0x000fea0003800000 */
.L_x_11206:
[----:B------:R1:W-:Y:S01]  /*5340*/  STG.E.U8 desc[UR36][R8.64], R4 ;  /* 0x0000000408007986 */ /* 0x0003e2000c101124 */
[----:B------:R-:W-:Y:S01]  /*5350*/  IMAD.MOV.U32 R25, RZ, RZ, R23 ;  /* 0x000000ffff197224 */ /* 0x000fe200078e0017 */
[----:B------:R-:W-:Y:S06]  /*5360*/  BRA `(.L_x_11181) ;  /* 0x00000004002c7947 */ /* 0x000fec0003800000 */
.L_x_11204:
        /* <DEDUP_REMOVED lines=17> */
.L_x_11211:
[----:B------:R-:W-:-:S04]  /*5480*/  LOP3.LUT R3, R5, 0x80000000, RZ, 0xc0, !PT ;  /* 0x8000000005037812 */ /* 0x000fc800078ec0ff */
[----:B------:R-:W-:-:S04]  /*5490*/  SHF.R.U32.HI R3, RZ, 0x18, R3 ;  /* 0x00000018ff037819 */ /* 0x000fc80000011603 */
[----:B------:R-:W-:-:S04]  /*54a0*/  LOP3.LUT R0, R0, R3, RZ, 0xfc, !PT ;  /* 0x0000000300007212 */ /* 0x000fc800078efcff */
[----:B------:R-:W-:-:S07]  /*54b0*/  PRMT R4, R0, 0x7610, R4 ;  /* 0x0000761000047816 */ /* 0x000fce0000000004 */
.L_x_11210:
[----:B------:R-:W-:Y:S05]  /*54c0*/  BSYNC B0 ;  /* 0x0000000000007941 */ /* 0x000fea0003800000 */
.L_x_11209:
[----:B------:R1:W-:Y:S01]  /*54d0*/  STG.E.U8 desc[UR36][R8.64], R4 ;  /* 0x0000000408007986 */ /* 0x0003e2000c101124 */
[----:B------:R-:W-:Y:S01]  /*54e0*/  IMAD.MOV.U32 R25, RZ, RZ, R23 ;  /* 0x000000ffff197224 */ /* 0x000fe200078e0017 */
[----:B------:R-:W-:Y:S06]  /*54f0*/  BRA `(.L_x_11181) ;  /* 0x0000000000c87947 */ /* 0x000fec0003800000 */
.L_x_11203:
        /* <DEDUP_REMOVED lines=23> */
.L_x_11186:
        /* <DEDUP_REMOVED lines=16> */
.L_x_11214:
[----:B------:R-:W-:Y:S01]  /*5770*/  IMAD.MOV.U32 R25, RZ, RZ, R23 ;  /* 0x000000ffff197224 */ /* 0x000fe200078e0017 */
[----:B------:R-:W-:Y:S06]  /*5780*/  BRA `(.L_x_11181) ;  /* 0x0000000000247947 */ /* 0x000fec0003800000 */
.L_x_11213:
[----:B------:R-:W-:Y:S02]  /*5790*/  IMAD.U32 R4, R3, 0x10000, RZ ;  /* 0x0001000003047824 */ /* 0x000fe400078e00ff */
[----:B------:R-:W-:-:S04]  /*57a0*/  IMAD.MOV.U32 R25, RZ, RZ, R23 ;  /* 0x000000ffff197224 */ /* 0x000fc800078e0017 */
[----:B------:R-:W1:Y:S02]  /*57b0*/  F2I.U64.TRUNC R4, R4 ;  /* 0x0000000400047311 */ /* 0x000e64000020d800 */
[----:B-1----:R4:W-:Y:S01]  /*57c0*/  STG.E.64 desc[UR36][R8.64], R4 ;  /* 0x0000000408007986 */ /* 0x0029e2000c101b24 */
[----:B------:R-:W-:Y:S05]  /*57d0*/  BRA `(.L_x_11181) ;  /* 0x0000000000107947 */ /* 0x000fea0003800000 */
.L_x_11212:
[----:B------:R-:W-:Y:S02]  /*57e0*/  IMAD.U32 R3, R3, 0x10000, RZ ;  /* 0x0001000003037824 */ /* 0x000fe400078e00ff */
[----:B------:R-:W-:-:S04]  /*57f0*/  IMAD.MOV.U32 R25, RZ, RZ, R23 ;  /* 0x000000ffff197224 */ /* 0x000fc800078e0017 */
[----:B------:R-:W1:Y:S02]  /*5800*/  F2I.FTZ.U32.TRUNC.NTZ R3, R3 ;  /* 0x0000000300037305 */ /* 0x000e64000021f000 */
[----:B-1----:R1:W-:Y:S02]  /*5810*/  STG.E desc[UR36][R8.64], R3 ;  /* 0x0000000308007986 */ /* 0x0023e4000c101924 */
.L_x_11181:
[----:B------:R-:W-:Y:S05]  /*5820*/  BSYNC B6 ;  /* 0x0000000000067941 */ /* 0x000fea0003800000 */
.L_x_11180:
        /* <DEDUP_REMOVED lines=25> */
.L_x_11220:
[----:B0-----:R-:W-:-:S06]  /*59c0*/  IMAD.U32 R5, R22, 0x10000, RZ ;  /* 0x0001000016057824 */ /* 0x001fcc00078e00ff */
[----:B------:R-:W0:Y:S02]  /*59d0*/  F2I.S64.TRUNC R4, R5 ;  /* 0x0000000500047311 */ /* 0x000e24000020d900 */
[----:B0-----:R0:W-:Y:S01]  /*59e0*/  STG.E.U8 desc[UR36][R8.64], R4 ;  /* 0x0000000408007986 */ /* 0x0011e2000c101124 */
[----:B------:R-:W-:Y:S05]  /*59f0*/  BRA `(.L_x_11222) ;  /* 0x0000000c00847947 */ /* 0x000fea0003800000 */
.L_x_11219:
        /* <DEDUP_REMOVED lines=10> */
.L_x_11224:
[----:B0-----:R-:W-:-:S04]  /*5aa0*/  IMAD.U32 R22, R22, 0x10000, RZ ;  /* 0x0001000016167824 */ /* 0x001fc800078e00ff */
[----:B------:R-:W0:Y:S02]  /*5ab0*/  F2I.FTZ.TRUNC.NTZ R3, R22 ;  /* 0x0000001600037305 */ /* 0x000e24000021f100 */
[----:B0-----:R0:W-:Y:S01]  /*5ac0*/  STG.E desc[UR36][R8.64], R3 ;  /* 0x0000000308007986 */ /* 0x0011e2000c101924 */
[----:B------:R-:W-:Y:S05]  /*5ad0*/  BRA `(.L_x_11222) ;  /* 0x0000000c004c7947 */ /* 0x000fea0003800000 */
.L_x_11223:
[----:B0-----:R-:W-:-:S04]  /*5ae0*/  IMAD.U32 R22, R22, 0x10000, RZ ;  /* 0x0001000016167824 */ /* 0x001fc800078e00ff */
[----:B------:R-:W0:Y:S02]  /*5af0*/  F2I.FTZ.TRUNC.NTZ R3, R22 ;  /* 0x0000001600037305 */ /* 0x000e24000021f100 */
[----:B0-----:R0:W-:Y:S01]  /*5b00*/  STG.E.U16 desc[UR36][R8.64], R3 ;  /* 0x0000000308007986 */ /* 0x0011e2000c101524 */
[----:B------:R-:W-:Y:S05]  /*5b10*/  BRA `(.L_x_11222) ;  /* 0x0000000c003c7947 */ /* 0x000fea0003800000 */
.L_x_11218:
        /* <DEDUP_REMOVED lines=9> */
.L_x_11226:
[----:B0-----:R-:W-:-:S05]  /*5bb0*/  IMAD.U32 R0, R22, 0x10000, RZ ;  /* 0x0001000016007824 */ /* 0x001fca00078e00ff */
[----:B------:R-:W-:-:S05]  /*5bc0*/  F2FP.F16.F32.PACK_AB R0, RZ, R0 ;  /* 0x00000000ff00723e */ /* 0x000fca00000000ff */
[----:B------:R0:W-:Y:S01]  /*5bd0*/  STG.E.U16 desc[UR36][R8.64], R0 ;  /* 0x0000000008007986 */ /* 0x0001e2000c101524 */
[----:B------:R-:W-:Y:S05]  /*5be0*/  BRA `(.L_x_11222) ;  /* 0x0000000c00087947 */ /* 0x000fea0003800000 */
.L_x_11225:
        /* <DEDUP_REMOVED lines=10> */
.L_x_11228:
[----:B0-----:R-:W-:-:S05]  /*5c90*/  IMAD.U32 R22, R22, 0x10000, RZ ;  /* 0x0001000016167824 */ /* 0x001fca00078e00ff */
[----:B------:R-:W-:-:S04]  /*5ca0*/  F2FP.F16.F32.PACK_AB R3, RZ, R22 ;  /* 0x00000016ff03723e */ /* 0x000fc800000000ff */
[----:B------:R-:W-:-:S05]  /*5cb0*/  PRMT R3, R3, 0x5410, RZ ;  /* 0x0000541003037816 */ /* 0x000fca00000000ff */
[----:B------:R0:W-:Y:S01]  /*5cc0*/  STG.E desc[UR36][R8.64], R3 ;  /* 0x0000000308007986 */ /* 0x0001e2000c101924 */
[----:B------:R-:W-:Y:S05]  /*5cd0*/  BRA `(.L_x_11222) ;  /* 0x0000000800cc7947 */ /* 0x000fea0003800000 */
.L_x_11227:
[----:B0-----:R-:W-:-:S04]  /*5ce0*/  IMAD.U32 R4, R22, 0x10000, RZ ;  /* 0x0001000016047824 */ /* 0x001fc800078e00ff */
[----:B------:R-:W-:-:S06]  /*5cf0*/  FMUL.FTZ R4, R4, 1 ;  /* 0x3f80000004047820 */ /* 0x000fcc0000410000 */
[----:B------:R-:W0:Y:S02]  /*5d00*/  F2F.F64.F32 R4, R4 ;  /* 0x0000000400047310 */ /* 0x000e240000201800 */
[----:B0-----:R0:W-:Y:S01]  /*5d10*/  STG.E.64 desc[UR36][R8.64], R4 ;  /* 0x0000000408007986 */ /* 0x0011e2000c101b24 */
[----:B------:R-:W-:Y:S05]  /*5d20*/  BRA `(.L_x_11222) ;  /* 0x0000000800b87947 */ /* 0x000fea0003800000 */
.L_x_11217:
        /* <DEDUP_REMOVED lines=13> */
.L_x_11231:
[----:B0-----:R-:W-:Y:S01]  /*5e00*/  IMAD.U32 R22, R22, 0x10000, RZ ;  /* 0x0001000016167824 */ /* 0x001fe200078e00ff */
[----:B------:R-:W-:-:S03]  /*5e10*/  CS2R R6, SRZ ;  /* 0x0000000000067805 */ /* 0x000fc6000001ff00 */
[----:B------:R-:W-:-:S06]  /*5e20*/  FMUL.FTZ R4, R22, 1 ;  /* 0x3f80000016047820 */ /* 0x000fcc0000410000 */
[----:B------:R-:W0:Y:S02]  /*5e30*/  F2F.F64.F32 R4, R4 ;  /* 0x0000000400047310 */ /* 0x000e240000201800 */
[----:B0-----:R0:W-:Y:S01]  /*5e40*/  STG.E.128 desc[UR36][R8.64], R4 ;  /* 0x0000000408007986 */ /* 0x0011e2000c101d24 */
[----:B------:R-:W-:Y:S05]  /*5e50*/  BRA `(.L_x_11222) ;  /* 0x00000008006c7947 */ /* 0x000fea0003800000 */
.L_x_11230:
        /* <DEDUP_REMOVED lines=21> */
.L_x_11235:
[----:B------:R-:W-:Y:S05]  /*5fb0*/  BSYNC B0 ;  /* 0x0000000000007941 */ /* 0x000fea0003800000 */
.L_x_11234:
[----:B------:R-:W-:-:S05]  /*5fc0*/  LOP3.LUT R5, R0, R5, RZ, 0xfc, !PT ;  /* 0x0000000500057212 */ /* 0x000fca00078efcff */
[----:B------:R0:W-:Y:S01]  /*5fd0*/  STG.E.U8 desc[UR36][R8.64], R5 ;  /* 0x0000000508007986 */ /* 0x0001e2000c101124 */
[----:B------:R-:W-:Y:S05]  /*5fe0*/  BRA `(.L_x_11222) ;  /* 0x0000000800087947 */ /* 0x000fea0003800000 */
.L_x_11233:
        /* <DEDUP_REMOVED lines=13> */
.L_x_11237:
[----:B------:R-:W-:Y:S01]  /*60c0*/  IMAD.MOV.U32 R0, RZ, RZ, 0x7f ;  /* 0x0000007fff007424 */ /* 0x000fe200078e00ff */
[----:B------:R-:W-:-:S04]  /*60d0*/  ISETP.GT.U32.AND P0, PT, R3, 0x7f800000, PT ;  /* 0x7f8000000300780c */ /* 0x000fc80003f04070 */
[----:B------:R-:W-:-:S09]  /*60e0*/  SEL R0, R0, 0x7c, P0 ;  /* 0x0000007c00007807 */ /* 0x000fd20000000000 */
.L_x_11238:
[----:B------:R-:W-:Y:S05]  /*60f0*/  BSYNC B0 ;  /* 0x0000000000007941 */ /* 0x000fea0003800000 */
.L_x_11236:
[----:B------:R-:W-:-:S04]  /*6100*/  LOP3.LUT R3, R5, 0x80000000, RZ, 0xc0, !PT ;  /* 0x8000000005037812 */ /* 0x000fc800078ec0ff */
[----:B------:R-:W-:-:S04]  /*6110*/  SHF.R.U32.HI R3, RZ, 0x18, R3 ;  /* 0x00000018ff037819 */ /* 0x000fc80000011603 */
[----:B------:R-:W-:-:S05]  /*6120*/  LOP3.LUT R3, R0, R3, RZ, 0xfc, !PT ;  /* 0x0000000300037212 */ /* 0x000fca00078efcff */
[----:B------:R0:W-:Y:S01]  /*6130*/  STG.E.U8 desc[UR36][R8.64], R3 ;  /* 0x0000000308007986 */ /* 0x0001e2000c101124 */
[----:B------:R-:W-:Y:S05]  /*6140*/  BRA `(.L_x_11222) ;  /* 0x0000000400b07947 */ /* 0x000fea0003800000 */
.L_x_11232:
[----:B0-----:R0:W-:Y:S01]  /*6150*/  STG.E.U16 desc[UR36][R8.64], R22 ;  /* 0x0000001608007986 */ /* 0x0011e2000c101524 */
[----:B------:R-:W-:Y:S05]  /*6160*/  BRA `(.L_x_11222) ;  /* 0x0000000400a87947 */ /* 0x000fea0003800000 */
.L_x_11229:
        /* <DEDUP_REMOVED lines=12> */
.L_x_11241:
        /* <DEDUP_REMOVED lines=17> */
.L_x_11244:
[----:B------:R-:W-:-:S04]  /*6340*/  LOP3.LUT R3, R5, 0x80000000, RZ, 0xc0, !PT ;  /* 0x8000000005037812 */ /* 0x000fc800078ec0ff */
[----:B------:R-:W-:-:S04]  /*6350*/  SHF.R.U32.HI R3, RZ, 0x18, R3 ;  /* 0x00000018ff037819 */ /* 0x000fc80000011603 */
[----:B------:R-:W-:-:S04]  /*6360*/  LOP3.LUT R0, R0, R3, RZ, 0xfc, !PT ;  /* 0x0000000300007212 */ /* 0x000fc800078efcff */
[----:B------:R-:W-:-:S07]  /*6370*/  PRMT R4, R0, 0x7610, R4 ;  /* 0x0000761000047816 */ /* 0x000fce0000000004 */
.L_x_11243:
[----:B------:R-:W-:Y:S05]  /*6380*/  BSYNC B0 ;  /* 0x0000000000007941 */ /* 0x000fea0003800000 */
.L_x_11242:
[----:B------:R3:W-:Y:S01]  /*6390*/  STG.E.U8 desc[UR36][R8.64], R4 ;  /* 0x0000000408007986 */ /* 0x0007e2000c101124 */
[----:B------:R-:W-:Y:S05]  /*63a0*/  BRA `(.L_x_11222) ;  /* 0x0000000400187947 */ /* 0x000fea0003800000 */
.L_x_11240:
        /* <DEDUP_REMOVED lines=17> */
.L_x_11247:
[----:B------:R-:W-:-:S04]  /*64c0*/  LOP3.LUT R3, R5, 0x80000000, RZ, 0xc0, !PT ;  /* 0x8000000005037812 */ /* 0x000fc800078ec0ff */
[----:B------:R-:W-:-:S04]  /*64d0*/  SHF.R.U32.HI R3, RZ, 0x18, R3 ;  /* 0x00000018ff037819 */ /* 0x000fc80000011603 */
[----:B------:R-:W-:-:S04]  /*64e0*/  LOP3.LUT R0, R0, R3, RZ, 0xfc, !PT ;  /* 0x0000000300007212 */ /* 0x000fc800078efcff */
[----:B------:R-:W-:-:S07]  /*64f0*/  PRMT R4, R0, 0x7610, R4 ;  /* 0x0000761000047816 */ /* 0x000fce0000000004 */
.L_x_11246:
[----:B------:R-:W-:Y:S05]  /*6500*/  BSYNC B0 ;  /* 0x0000000000007941 */ /* 0x000fea0003800000 */
.L_x_11245:
[----:B------:R0:W-:Y:S01]  /*6510*/  STG.E.U8 desc[UR36][R8.64], R4 ;  /* 0x0000000408007986 */ /* 0x0001e2000c101124 */
[----:B------:R-:W-:Y:S05]  /*6520*/  BRA `(.L_x_11222) ;  /* 0x0000000000b87947 */ /* 0x000fea0003800000 */
.L_x_11239:
        /* <DEDUP_REMOVED lines=22> */
.L_x_11221:
        /* <DEDUP_REMOVED lines=16> */
.L_x_11250:
[----:B------:R-:W-:Y:S05]  /*6790*/  BRA `(.L_x_11222) ;  /* 0x00000000001c7947 */ /* 0x000fea0003800000 */
.L_x_11249:
[----:B0-----:R-:W-:-:S06]  /*67a0*/  IMAD.U32 R4, R22, 0x10000, RZ ;  /* 0x0001000016047824 */ /* 0x001fcc00078e00ff */
[----:B------:R-:W0:Y:S02]  /*67b0*/  F2I.U64.TRUNC R4, R4 ;  /* 0x0000000400047311 */ /* 0x000e24000020d800 */
[----:B0-----:R2:W-:Y:S01]  /*67c0*/  STG.E.64 desc[UR36][R8.64], R4 ;  /* 0x0000000408007986 */ /* 0x0015e2000c101b24 */
[----:B------:R-:W-:Y:S05]  /*67d0*/  BRA `(.L_x_11222) ;  /* 0x00000000000c7947 */ /* 0x000fea0003800000 */
.L_x_11248:
[----:B0-----:R-:W-:-:S04]  /*67e0*/  IMAD.U32 R22, R22, 0x10000, RZ ;  /* 0x0001000016167824 */ /* 0x001fc800078e00ff */
[----:B------:R-:W0:Y:S02]  /*67f0*/  F2I.FTZ.U32.TRUNC.NTZ R3, R22 ;  /* 0x0000001600037305 */ /* 0x000e24000021f000 */
[----:B0-----:R0:W-:Y:S02]  /*6800*/  STG.E desc[UR36][R8.64], R3 ;  /* 0x0000000308007986 */ /* 0x0011e4000c101924 */
.L_x_11222:
        /* <DEDUP_REMOVED lines=25> */
.L_x_11254:
[----:B------:R-:W-:-:S06]  /*69a0*/  IMAD.U32 R5, R17, 0x10000, RZ ;  /* 0x0001000011057824 */ /* 0x000fcc00078e00ff */
[----:B------:R-:W0:Y:S02]  /*69b0*/  F2I.S64.TRUNC R4, R5 ;  /* 0x0000000500047311 */ /* 0x000e24000020d900 */
[----:B0-----:R3:W-:Y:S01]  /*69c0*/  STG.E.U8 desc[UR36][R8.64], R4 ;  /* 0x0000000408007986 */ /* 0x0017e2000c101124 */
[----:B------:R-:W-:Y:S05]  /*69d0*/  BRA `(.L_x_11256) ;  /* 0x0000000c00847947 */ /* 0x000fea0003800000 */
.L_x_11253:
        /* <DEDUP_REMOVED lines=10> */
.L_x_11258:
[----:B------:R-:W-:-:S06]  /*6a80*/  IMAD.U32 R17, R17, 0x10000, RZ ;  /* 0x0001000011117824 */ /* 0x000fcc00078e00ff */
[----:B------:R-:W0:Y:S02]  /*6a90*/  F2I.FTZ.TRUNC.NTZ R17, R17 ;  /* 0x0000001100117305 */ /* 0x000e24000021f100 */
[----:B0-----:R2:W-:Y:S01]  /*6aa0*/  STG.E desc[UR36][R8.64], R17 ;  /* 0x0000001108007986 */ /* 0x0015e2000c101924 */
[----:B------:R-:W-:Y:S05]  /*6ab0*/  BRA `(.L_x_11256) ;  /* 0x0000000c004c7947 */ /* 0x000fea0003800000 */
.L_x_11257:
[----:B------:R-:W-:-:S06]  /*6ac0*/  IMAD.U32 R17, R17, 0x10000, RZ ;  /* 0x0001000011117824 */ /* 0x000fcc00078e00ff */
[----:B------:R-:W0:Y:S02]  /*6ad0*/  F2I.FTZ.TRUNC.NTZ R17, R17 ;  /* 0x0000001100117305 */ /* 0x000e24000021f100 */
[----:B0-----:R0:W-:Y:S01]  /*6ae0*/  STG.E.U16 desc[UR36][R8.64], R17 ;  /* 0x0000001108007986 */ /* 0x0011e2000c101524 */
[----:B------:R-:W-:Y:S05]  /*6af0*/  BRA `(.L_x_11256) ;  /* 0x0000000c003c7947 */ /* 0x000fea0003800000 */
.L_x_11252:
        /* <DEDUP_REMOVED lines=9> */
.L_x_11260:
[----:B------:R-:W-:-:S05]  /*6b90*/  IMAD.U32 R0, R17, 0x10000, RZ ;  /* 0x0001000011007824 */ /* 0x000fca00078e00ff */
[----:B------:R-:W-:-:S05]  /*6ba0*/  F2FP.F16.F32.PACK_AB R0, RZ, R0 ;  /* 0x00000000ff00723e */ /* 0x000fca00000000ff */
[----:B------:R0:W-:Y:S01]  /*6bb0*/  STG.E.U16 desc[UR36][R8.64], R0 ;  /* 0x0000000008007986 */ /* 0x0001e2000c101524 */
[----:B------:R-:W-:Y:S05]  /*6bc0*/  BRA `(.L_x_11256) ;  /* 0x0000000c00087947 */ /* 0x000fea0003800000 */
.L_x_11259:
        /* <DEDUP_REMOVED lines=10> */
.L_x_11262:
[----:B------:R-:W-:-:S05]  /*6c70*/  IMAD.U32 R17, R17, 0x10000, RZ ;  /* 0x0001000011117824 */ /* 0x000fca00078e00ff */
[----:B------:R-:W-:-:S04]  /*6c80*/  F2FP.F16.F32.PACK_AB R3, RZ, R17 ;  /* 0x00000011ff03723e */ /* 0x000fc800000000ff */
[----:B------:R-:W-:-:S05]  /*6c90*/  PRMT R3, R3, 0x5410, RZ ;  /* 0x0000541003037816 */ /* 0x000fca00000000ff */
[----:B------:R0:W-:Y:S01]  /*6ca0*/  STG.E desc[UR36][R8.64], R3 ;  /* 0x0000000308007986 */ /* 0x0001e2000c101924 */
[----:B------:R-:W-:Y:S05]  /*6cb0*/  BRA `(.L_x_11256) ;  /* 0x0000000800cc7947 */ /* 0x000fea0003800000 */
.L_x_11261:
[----:B------:R-:W-:-:S04]  /*6cc0*/  IMAD.U32 R4, R17, 0x10000, RZ ;  /* 0x0001000011047824 */ /* 0x000fc800078e00ff */
[----:B------:R-:W-:-:S06]  /*6cd0*/  FMUL.FTZ R4, R4, 1 ;  /* 0x3f80000004047820 */ /* 0x000fcc0000410000 */
[----:B------:R-:W0:Y:S02]  /*6ce0*/  F2F.F64.F32 R4, R4 ;  /* 0x0000000400047310 */ /* 0x000e240000201800 */
[----:B0-----:R0:W-:Y:S01]  /*6cf0*/  STG.E.64 desc[UR36][R8.64], R4 ;  /* 0x0000000408007986 */ /* 0x0011e2000c101b24 */
[----:B------:R-:W-:Y:S05]  /*6d00*/  BRA `(.L_x_11256) ;  /* 0x0000000800b87947 */ /* 0x000fea0003800000 */
.L_x_11251:
        /* <DEDUP_REMOVED lines=13> */
.L_x_11265:
[----:B------:R-:W-:Y:S01]  /*6de0*/  IMAD.U32 R17, R17, 0x10000, RZ ;  /* 0x0001000011117824 */ /* 0x000fe200078e00ff */
[----:B------:R-:W-:-:S03]  /*6df0*/  CS2R R6, SRZ ;  /* 0x0000000000067805 */ /* 0x000fc6000001ff00 */
[----:B------:R-:W-:-:S06]  /*6e00*/  FMUL.FTZ R4, R17, 1 ;  /* 0x3f80000011047820 */ /* 0x000fcc0000410000 */
[----:B------:R-:W0:Y:S02]  /*6e10*/  F2F.F64.F32 R4, R4 ;  /* 0x0000000400047310 */ /* 0x000e240000201800 */
[----:B0-----:R0:W-:Y:S01]  /*6e20*/  STG.E.128 desc[UR36][R8.64], R4 ;  /* 0x0000000408007986 */ /* 0x0011e2000c101d24 */
[----:B------:R-:W-:Y:S05]  /*6e30*/  BRA `(.L_x_11256) ;  /* 0x00000008006c7947 */ /* 0x000fea0003800000 */
.L_x_11264:
        /* <DEDUP_REMOVED lines=21> */
.L_x_11269:
[----:B------:R-:W-:Y:S05]  /*6f90*/  BSYNC B0 ;  /* 0x0000000000007941 */ /* 0x000fea0003800000 */
.L_x_11268:
[----:B------:R-:W-:-:S05]  /*6fa0*/  LOP3.LUT R5, R0, R5, RZ, 0xfc, !PT ;  /* 0x0000000500057212 */ /* 0x000fca00078efcff */
[----:B------:R0:W-:Y:S01]  /*6fb0*/  STG.E.U8 desc[UR36][R8.64], R5 ;  /* 0x0000000508007986 */ /* 0x0001e2000c101124 */
[----:B------:R-:W-:Y:S05]  /*6fc0*/  BRA `(.L_x_11256) ;  /* 0x0000000800087947 */ /* 0x000fea0003800000 */
.L_x_11267:
        /* <DEDUP_REMOVED lines=13> */
.L_x_11271:
[----:B------:R-:W-:Y:S01]  /*70a0*/  IMAD.MOV.U32 R0, RZ, RZ, 0x7f ;  /* 0x0000007fff007424 */ /* 0x000fe200078e00ff */
[----:B------:R-:W-:-:S04]  /*70b0*/  ISETP.GT.U32.AND P0, PT, R3, 0x7f800000, PT ;  /* 0x7f8000000300780c */ /* 0x000fc80003f04070 */
[----:B------:R-:W-:-:S09]  /*70c0*/  SEL R0, R0, 0x7c, P0 ;  /* 0x0000007c00007807 */ /* 0x000fd20000000000 */
.L_x_11272:
[----:B------:R-:W-:Y:S05]  /*70d0*/  BSYNC B0 ;  /* 0x0000000000007941 */ /* 0x000fea0003800000 */
.L_x_11270:
[----:B------:R-:W-:-:S04]  /*70e0*/  LOP3.LUT R3, R17, 0x80000000, RZ, 0xc0, !PT ;  /* 0x8000000011037812 */ /* 0x000fc800078ec0ff */
[----:B------:R-:W-:-:S04]  /*70f0*/  SHF.R.U32.HI R3, RZ, 0x18, R3 ;  /* 0x00000018ff037819 */ /* 0x000fc80000011603 */
[----:B------:R-:W-:-:S05]  /*7100*/  LOP3.LUT R3, R0, R3, RZ, 0xfc, !PT ;  /* 0x0000000300037212 */ /* 0x000fca00078efcff */
[----:B------:R0:W-:Y:S01]  /*7110*/  STG.E.U8 desc[UR36][R8.64], R3 ;  /* 0x0000000308007986 */ /* 0x0001e2000c101124 */
[----:B------:R-:W-:Y:S05]  /*7120*/  BRA `(.L_x_11256) ;  /* 0x0000000400b07947 */ /* 0x000fea0003800000 */
.L_x_11266:
[----:B------:R0:W-:Y:S01]  /*7130*/  STG.E.U16 desc[UR36][R8.64], R17 ;  /* 0x0000001108007986 */ /* 0x0001e2000c101524 */
[----:B------:R-:W-:Y:S05]  /*7140*/  BRA `(.L_x_11256) ;  /* 0x0000000400a87947 */ /* 0x000fea0003800000 */
.L_x_11263:
        /* <DEDUP_REMOVED lines=12> */
.L_x_11275:
        /* <DEDUP_REMOVED lines=17> */
.L_x_11278:
[----:B------:R-:W-:-:S04]  /*7320*/  LOP3.LUT R3, R17, 0x80000000, RZ, 0xc0, !PT ;  /* 0x8000000011037812 */ /* 0x000fc800078ec0ff */
[----:B------:R-:W-:-:S04]  /*7330*/  SHF.R.U32.HI R3, RZ, 0x18, R3 ;  /* 0x00000018ff037819 */ /* 0x000fc80000011603 */
[----:B------:R-:W-:-:S04]  /*7340*/  LOP3.LUT R0, R0, R3, RZ, 0xfc, !PT ;  /* 0x0000000300007212 */ /* 0x000fc800078efcff */
[----:B------:R-:W-:-:S07]  /*7350*/  PRMT R4, R0, 0x7610, R4 ;  /* 0x0000761000047816 */ /* 0x000fce0000000004 */
.L_x_11277:
[----:B------:R-:W-:Y:S05]  /*7360*/  BSYNC B0 ;  /* 0x0000000000007941 */ /* 0x000fea0003800000 */
.L_x_11276:
[----:B------:R0:W-:Y:S01]  /*7370*/  STG.E.U8 desc[UR36][R8.64], R4 ;  /* 0x0000000408007986 */ /* 0x0001e2000c101124 */
[----:B------:R-:W-:Y:S05]  /*7380*/  BRA `(.L_x_11256) ;  /* 0x0000000400187947 */ /* 0x000fea0003800000 */
.L_x_11274:
        /* <DEDUP_REMOVED lines=17> */
.L_x_11281:
[----:B------:R-:W-:-:S04]  /*74a0*/  LOP3.LUT R3, R17, 0x80000000, RZ, 0xc0, !PT ;  /* 0x8000000011037812 */ /* 0x000fc800078ec0ff */
[----:B------:R-:W-:-:S04]  /*74b0*/  SHF.R.U32.HI R3, RZ, 0x18, R3 ;  /* 0x00000018ff037819 */ /* 0x000fc80000011603 */
[----:B------:R-:W-:-:S04]  /*74c0*/  LOP3.LUT R0, R0, R3, RZ, 0xfc, !PT ;  /* 0x0000000300007212 */ /* 0x000fc800078efcff */
[----:B------:R-:W-:-:S07]  /*74d0*/  PRMT R4, R0, 0x7610, R4 ;  /* 0x0000761000047816 */ /* 0x000fce0000000004 */
.L_x_11280:
[----:B------:R-:W-:Y:S05]  /*74e0*/  BSYNC B0 ;  /* 0x0000000000007941 */ /* 0x000fea0003800000 */
.L_x_11279:
[----:B------:R0:W-:Y:S01]  /*74f0*/  STG.E.U8 desc[UR36][R8.64], R4 ;  /* 0x0000000408007986 */ /* 0x0001e2000c101124 */
[----:B------:R-:W-:Y:S05]  /*7500*/  BRA `(.L_x_11256) ;  /* 0x0000000000b87947 */ /* 0x000fea0003800000 */
.L_x_11273:
        /* <DEDUP_REMOVED lines=22> */
.L_x_11255:
        /* <DEDUP_REMOVED lines=16> */
.L_x_11284:
[----:B------:R-:W-:Y:S05]  /*7770*/  BRA `(.L_x_11256) ;  /* 0x00000000001c7947 */ /* 0x000fea0003800000 */
.L_x_11283:
[----:B------:R-:W-:-:S06]  /*7780*/  IMAD.U32 R4, R17, 0x10000, RZ ;  /* 0x0001000011047824 */ /* 0x000fcc00078e00ff */
[----:B------:R-:W0:Y:S02]  /*7790*/  F2I.U64.TRUNC R4, R4 ;  /* 0x0000000400047311 */ /* 0x000e24000020d800 */
[----:B0-----:R0:W-:Y:S01]  /*77a0*/  STG.E.64 desc[UR36][R8.64], R4 ;  /* 0x0000000408007986 */ /* 0x0011e2000c101b24 */
[----:B------:R-:W-:Y:S05]  /*77b0*/  BRA `(.L_x_11256) ;  /* 0x00000000000c7947 */ /* 0x000fea0003800000 */
.L_x_11282:
[----:B------:R-:W-:-:S06]  /*77c0*/  IMAD.U32 R17, R17, 0x10000, RZ ;  /* 0x0001000011117824 */ /* 0x000fcc00078e00ff */
[----:B------:R-:W0:Y:S02]  /*77d0*/  F2I.FTZ.U32.TRUNC.NTZ R17, R17 ;  /* 0x0000001100117305 */ /* 0x000e24000021f000 */
[----:B0-----:R0:W-:Y:S02]  /*77e0*/  STG.E desc[UR36][R8.64], R17 ;  /* 0x0000001108007986 */ /* 0x0011e4000c101924 */
.L_x_11256:
[----:B------:R-:W-:-:S07]  /*77f0*/  VIADD R25, R25, 0x80 ;  /* 0x0000008019197836 */ /* 0x000fce0000000000 */
.L_x_11216:
[----:B------:R-:W-:Y:S05]  /*7800*/  BSYNC B6 ;  /* 0x0000000000067941 */ /* 0x000fea0003800000 */
.L_x_11215:
        /* <DEDUP_REMOVED lines=23> */
.L_x_11288:
[----:B------:R-:W-:-:S06]  /*7980*/  IMAD.U32 R5, R19, 0x10000, RZ ;  /* 0x0001000013057824 */ /* 0x000fcc00078e00ff */
[----:B------:R-:W0:Y:S02]  /*7990*/  F2I.S64.TRUNC R4, R5 ;  /* 0x0000000500047311 */ /* 0x000e24000020d900 */
[----:B0-----:R-:W-:Y:S01]  /*79a0*/  STG.E.U8 desc[UR36][R2.64], R4 ;  /* 0x0000000402007986 */ /* 0x001fe2000c101124 */
[----:B------:R-:W-:Y:S05]  /*79b0*/  EXIT ;  /* 0x000000000000794d */ /* 0x000fea0003800000 */
.L_x_11287:
        /* <DEDUP_REMOVED lines=10> */
.L_x_11291:
[----:B------:R-:W-:-:S06]  /*7a60*/  IMAD.U32 R19, R19, 0x10000, RZ ;  /* 0x0001000013137824 */ /* 0x000fcc00078e00ff */
[----:B------:R-:W0:Y:S02]  /*7a70*/  F2I.FTZ.TRUNC.NTZ R19, R19 ;  /* 0x0000001300137305 */ /* 0x000e24000021f100 */
[----:B0-----:R-:W-:Y:S01]  /*7a80*/  STG.E desc[UR36][R2.64], R19 ;  /* 0x0000001302007986 */ /* 0x001fe2000c101924 */
[----:B------:R-:W-:Y:S05]  /*7a90*/  EXIT ;  /* 0x000000000000794d */ /* 0x000fea0003800000 */
.L_x_11290:
[----:B------:R-:W-:-:S06]  /*7aa0*/  IMAD.U32 R19, R19, 0x10000, RZ ;  /* 0x0001000013137824 */ /* 0x000fcc00078e00ff */
[----:B------:R-:W0:Y:S02]  /*7ab0*/  F2I.FTZ.TRUNC.NTZ R19, R19 ;  /* 0x0000001300137305 */ /* 0x000e24000021f100 */
[----:B0-----:R-:W-:Y:S01]  /*7ac0*/  STG.E.U16 desc[UR36][R2.64], R19 ;  /* 0x0000001302007986 */ /* 0x001fe2000c101524 */
[----:B------:R-:W-:Y:S05]  /*7ad0*/  EXIT ;  /* 0x000000000000794d */ /* 0x000fea0003800000 */
.L_x_11286:
        /* <DEDUP_REMOVED lines=9> */
.L_x_11293:
[----:B------:R-:W-:-:S05]  /*7b70*/  IMAD.U32 R0, R19, 0x10000, RZ ;  /* 0x0001000013007824 */ /* 0x000fca00078e00ff */
[----:B------:R-:W-:-:S05]  /*7b80*/  F2FP.F16.F32.PACK_AB R0, RZ, R0 ;  /* 0x00000000ff00723e */ /* 0x000fca00000000ff */
[----:B------:R-:W-:Y:S01]  /*7b90*/  STG.E.U16 desc[UR36][R2.64], R0 ;  /* 0x0000000002007986 */ /* 0x000fe2000c101524 */
[----:B------:R-:W-:Y:S05]  /*7ba0*/  EXIT ;  /* 0x000000000000794d */ /* 0x000fea0003800000 */
.L_x_11292:
        /* <DEDUP_REMOVED lines=10> */
.L_x_11295:
[----:B------:R-:W-:-:S05]  /*7c50*/  IMAD.U32 R19, R19, 0x10000, RZ ;  /* 0x0001000013137824 */ /* 0x000fca00078e00ff */
[----:B------:R-:W-:-:S04]  /*7c60*/  F2FP.F16.F32.PACK_AB R5, RZ, R19 ;  /* 0x00000013ff05723e */ /* 0x000fc800000000ff */
[----:B------:R-:W-:-:S05]  /*7c70*/  PRMT R5, R5, 0x5410, RZ ;  /* 0x0000541005057816 */ /* 0x000fca00000000ff */
[----:B------:R-:W-:Y:S01]  /*7c80*/  STG.E desc[UR36][R2.64], R5 ;  /* 0x0000000502007986 */ /* 0x000fe2000c101924 */
[----:B------:R-:W-:Y:S05]  /*7c90*/  EXIT ;  /* 0x000000000000794d */ /* 0x000fea0003800000 */
.L_x_11294:
[----:B------:R-:W-:-:S04]  /*7ca0*/  IMAD.U32 R4, R19, 0x10000, RZ ;  /* 0x0001000013047824 */ /* 0x000fc800078e00ff */
[----:B------:R-:W-:-:S06]  /*7cb0*/  FMUL.FTZ R4, R4, 1 ;  /* 0x3f80000004047820 */ /* 0x000fcc0000410000 */
[----:B------:R-:W0:Y:S02]  /*7cc0*/  F2F.F64.F32 R4, R4 ;  /* 0x0000000400047310 */ /* 0x000e240000201800 */
[----:B0-----:R-:W-:Y:S01]  /*7cd0*/  STG.E.64 desc[UR36][R2.64], R4 ;  /* 0x0000000402007986 */ /* 0x001fe2000c101b24 */
[----:B------:R-:W-:Y:S05]  /*7ce0*/  EXIT ;  /* 0x000000000000794d */ /* 0x000fea0003800000 */
.L_x_11285:
        /* <DEDUP_REMOVED lines=13> */
.L_x_11298:
[----:B------:R-:W-:Y:S01]  /*7dc0*/  IMAD.U32 R19, R19, 0x10000, RZ ;  /* 0x0001000013137824 */ /* 0x000fe200078e00ff */
[----:B------:R-:W-:-:S03]  /*7dd0*/  CS2R R6, SRZ ;  /* 0x0000000000067805 */ /* 0x000fc6000001ff00 */
[----:B------:R-:W-:-:S06]  /*7de0*/  FMUL.FTZ R4, R19, 1 ;  /* 0x3f80000013047820 */ /* 0x000fcc0000410000 */
[----:B------:R-:W0:Y:S02]  /*7df0*/  F2F.F64.F32 R4, R4 ;  /* 0x0000000400047310 */ /* 0x000e240000201800 */
[----:B0-----:R-:W-:Y:S01]  /*7e00*/  STG.E.128 desc[UR36][R2.64], R4 ;  /* 0x0000000402007986 */ /* 0x001fe2000c101d24 */
[----:B------:R-:W-:Y:S05]  /*7e10*/  EXIT ;  /* 0x000000000000794d */ /* 0x000fea0003800000 */
.L_x_11297:
        /* <DEDUP_REMOVED lines=21> */
.L_x_11302:
[----:B------:R-:W-:Y:S05]  /*7f70*/  BSYNC B0 ;  /* 0x0000000000007941 */ /* 0x000fea0003800000 */
.L_x_11301:
[----:B------:R-:W-:-:S05]  /*7f80*/  LOP3.LUT R5, R0, R5, RZ, 0xfc, !PT ;  /* 0x0000000500057212 */ /* 0x000fca00078efcff */
[----:B------:R-:W-:Y:S01]  /*7f90*/  STG.E.U8 desc[UR36][R2.64], R5 ;  /* 0x0000000502007986 */ /* 0x000fe2000c101124 */
[----:B------:R-:W-:Y:S05]  /*7fa0*/  EXIT ;  /* 0x000000000000794d */ /* 0x000fea0003800000 */
.L_x_11300:
        /* <DEDUP_REMOVED lines=13> */
.L_x_11304:
[----:B------:R-:W-:Y:S01]  /*8080*/  IMAD.MOV.U32 R0, RZ, RZ, 0x7f ;  /* 0x0000007fff007424 */ /* 0x000fe200078e00ff */
[----:B------:R-:W-:-:S04]  /*8090*/  ISETP.GT.U32.AND P0, PT, R4, 0x7f800000, PT ;  /* 0x7f8000000400780c */ /* 0x000fc80003f04070 */
[----:B------:R-:W-:-:S09]  /*80a0*/  SEL R0, R0, 0x7c, P0 ;  /* 0x0000007c00007807 */ /* 0x000fd20000000000 */
.L_x_11305:
[----:B------:R-:W-:Y:S05]  /*80b0*/  BSYNC B0 ;  /* 0x0000000000007941 */ /* 0x000fea0003800000 */
.L_x_11303:
[----:B------:R-:W-:-:S04]  /*80c0*/  LOP3.LUT R4, R19, 0x80000000, RZ, 0xc0, !PT ;  /* 0x8000000013047812 */ /* 0x000fc800078ec0ff */
[----:B------:R-:W-:-:S04]  /*80d0*/  SHF.R.U32.HI R5, RZ, 0x18, R4 ;  /* 0x00000018ff057819 */ /* 0x000fc80000011604 */
[----:B------:R-:W-:-:S05]  /*80e0*/  LOP3.LUT R5, R0, R5, RZ, 0xfc, !PT ;  /* 0x0000000500057212 */ /* 0x000fca00078efcff */
[----:B------:R-:W-:Y:S01]  /*80f0*/  STG.E.U8 desc[UR36][R2.64], R5 ;  /* 0x0000000502007986 */ /* 0x000fe2000c101124 */
[----:B------:R-:W-:Y:S05]  /*8100*/  EXIT ;  /* 0x000000000000794d */ /* 0x000fea0003800000 */
.L_x_11299:
[----:B------:R-:W-:Y:S01]  /*8110*/  STG.E.U16 desc[UR36][R2.64], R19 ;  /* 0x0000001302007986 */ /* 0x000fe2000c101524 */
[----:B------:R-:W-:Y:S05]  /*8120*/  EXIT ;  /* 0x000000000000794d */ /* 0x000fea0003800000 */
.L_x_11296:
        /* <DEDUP_REMOVED lines=12> */
.L_x_11308:
        /* <DEDUP_REMOVED lines=17> */
.L_x_11311:
[----:B------:R-:W-:-:S04]  /*8300*/  LOP3.LUT R0, R19, 0x80000000, RZ, 0xc0, !PT ;  /* 0x8000000013007812 */ /* 0x000fc800078ec0ff */
[----:B------:R-:W-:-:S04]  /*8310*/  SHF.R.U32.HI R5, RZ, 0x18, R0 ;  /* 0x00000018ff057819 */ /* 0x000fc80000011600 */
[----:B------:R-:W-:-:S04]  /*8320*/  LOP3.LUT R4, R4, R5, RZ, 0xfc, !PT ;  /* 0x0000000504047212 */ /* 0x000fc800078efcff */
[----:B------:R-:W-:-:S07]  /*8330*/  PRMT R0, R4, 0x7610, R0 ;  /* 0x0000761004007816 */ /* 0x000fce0000000000 */
.L_x_11310:
[----:B------:R-:W-:Y:S05]  /*8340*/  BSYNC B0 ;  /* 0x0000000000007941 */ /* 0x000fea0003800000 */
.L_x_11309:
[----:B------:R-:W-:Y:S01]  /*8350*/  STG.E.U8 desc[UR36][R2.64], R0 ;  /* 0x0000000002007986 */ /* 0x000fe2000c101124 */
[----:B------:R-:W-:Y:S05]  /*8360*/  EXIT ;  /* 0x000000000000794d */ /* 0x000fea0003800000 */
.L_x_11307:
        /* <DEDUP_REMOVED lines=17> */
.L_x_11314:
[----:B------:R-:W-:-:S04]  /*8480*/  LOP3.LUT R0, R19, 0x80000000, RZ, 0xc0, !PT ;  /* 0x8000000013007812 */ /* 0x000fc800078ec0ff */
[----:B------:R-:W-:-:S04]  /*8490*/  SHF.R.U32.HI R5, RZ, 0x18, R0 ;  /* 0x00000018ff057819 */ /* 0x000fc80000011600 */
[----:B------:R-:W-:-:S04]  /*84a0*/  LOP3.LUT R4, R4, R5, RZ, 0xfc, !PT ;  /* 0x0000000504047212 */ /* 0x000fc800078efcff */
[----:B------:R-:W-:-:S07]  /*84b0*/  PRMT R0, R4, 0x7610, R0 ;  /* 0x0000761004007816 */ /* 0x000fce0000000000 */
.L_x_11313:
[----:B------:R-:W-:Y:S05]  /*84c0*/  BSYNC B0 ;  /* 0x0000000000007941 */ /* 0x000fea0003800000 */
.L_x_11312:
[----:B------:R-:W-:Y:S01]  /*84d0*/  STG.E.U8 desc[UR36][R2.64], R0 ;  /* 0x0000000002007986 */ /* 0x000fe2000c101124 */
[----:B------:R-:W-:Y:S05]  /*84e0*/  EXIT ;  /* 0x000000000000794d */ /* 0x000fea0003800000 */
.L_x_11306:
        /* <DEDUP_REMOVED lines=22> */
.L_x_11289:
        /* <DEDUP_REMOVED lines=16> */
.L_x_11317:
[----:B------:R-:W-:Y:S05]  /*8750*/  EXIT ;  /* 0x000000000000794d */ /* 0x000fea0003800000 */
.L_x_11316:
[----:B------:R-:W-:-:S06]  /*8760*/  IMAD.U32 R4, R19, 0x10000, RZ ;  /* 0x0001000013047824 */ /* 0x000fcc00078e00ff */
[----:B------:R-:W0:Y:S02]  /*8770*/  F2I.U64.TRUNC R4, R4 ;  /* 0x0000000400047311 */ /* 0x000e24000020d800 */
[----:B0-----:R-:W-:Y:S01]  /*8780*/  STG.E.64 desc[UR36][R2.64], R4 ;  /* 0x0000000402007986 */ /* 0x001fe2000c101b24 */
[----:B------:R-:W-:Y:S05]  /*8790*/  EXIT ;  /* 0x000000000000794d */ /* 0x000fea0003800000 */
.L_x_11315:
[----:B------:R-:W-:-:S06]  /*87a0*/  IMAD.U32 R19, R19, 0x10000, RZ ;  /* 0x0001000013137824 */ /* 0x000fcc00078e00ff */
[----:B------:R-:W0:Y:S02]  /*87b0*/  F2I.FTZ.U32.TRUNC.NTZ R19, R19 ;  /* 0x0000001300137305 */ /* 0x000e24000021f000 */
[----:B0-----:R-:W-:Y:S01]  /*87c0*/  STG.E desc[UR36][R2.64], R19 ;  /* 0x0000001302007986 */ /* 0x001fe2000c101924 */
[----:B------:R-:W-:Y:S05]  /*87d0*/  EXIT ;  /* 0x000000000000794d */ /* 0x000fea0003800000 */
.L_x_11318:
        /* <DEDUP_REMOVED lines=10> */
.L_x_13350:


//--------------------- .text._ZN2at6native18elementwise_kernelILi128ELi4EZNS0_22gpu_kernel_impl_nocastIZZZNS0_15log_kernel_cudaERNS_18TensorIteratorBaseEENKUlvE0_clEvENKUlvE2_clEvEUlN3c108BFloat16EE_EEvS4_RKT_EUliE_EEviT1_ --------------------------
	.section	.text._ZN2at6native18elementwise_kernelILi128ELi4EZNS0_22gpu_kernel_impl_nocastIZZZNS0_15log_kernel_cudaERNS_18TensorIteratorBaseEENKUlvE0_clEvENKUlvE2_clEvEUlN3c108BFloat16EE_EEvS4_RKT_EUliE_EEviT1_,"ax",@progbits
	.align	128
        .global         _ZN2at6native18elementwise_kernelILi128ELi4EZNS0_22gpu_kernel_impl_nocastIZZZNS0_15log_kernel_cudaERNS_18TensorIteratorBaseEENKUlvE0_clEvENKUlvE2_clEvEUlN3c108BFloat16EE_EEvS4_RKT_EUliE_EEviT1_
        .type           _ZN2at6native18elementwise_kernelILi128ELi4EZNS0_22gpu_kernel_impl_nocastIZZZNS0_15log_kernel_cudaERNS_18TensorIteratorBaseEENKUlvE0_clEvENKUlvE2_clEvEUlN3c108BFloat16EE_EEvS4_RKT_EUliE_EEviT1_,@function
        .size           _ZN2at6native18elementwise_kernelILi128ELi4EZNS0_22gpu_kernel_impl_nocastIZZZNS0_15log_kernel_cudaERNS_18TensorIteratorBaseEENKUlvE0_clEvENKUlvE2_clEvEUlN3c108BFloat16EE_EEvS4_RKT_EUliE_EEviT1_,(.L_x_13351 - _ZN2at6native18elementwise_kernelILi128ELi4EZNS0_22gpu_kernel_impl_nocastIZZZNS0_15log_kernel_cudaERNS_18TensorIteratorBaseEENKUlvE0_clEvENKUlvE2_clEvEUlN3c108BFloat16EE_EEvS4_RKT_EUliE_EEviT1_)
        .other          _ZN2at6native18elementwise_kernelILi128ELi4EZNS0_22gpu_kernel_impl_nocastIZZZNS0_15log_kernel_cudaERNS_18TensorIteratorBaseEENKUlvE0_clEvENKUlvE2_clEvEUlN3c108BFloat16EE_EEvS4_RKT_EUliE_EEviT1_,@"STO_CUDA_ENTRY STV_DEFAULT"
_ZN2at6native18elementwise_kernelILi128ELi4EZNS0_22gpu_kernel_impl_nocastIZZZNS0_15log_kernel_cudaERNS_18TensorIteratorBaseEENKUlvE0_clEvENKUlvE2_clEvEUlN3c108BFloat16EE_EEvS4_RKT_EUliE_EEviT1_:
.text._ZN2at6native18elementwise_kernelILi128ELi4EZNS0_22gpu_kernel_impl_nocastIZZZNS0_15log_kernel_cudaERNS_18TensorIteratorBaseEENKUlvE0_clEvENKUlvE2_clEvEUlN3c108BFloat16EE_EEvS4_RKT_EUliE_EEviT1_:
        /* <DEDUP_REMOVED lines=311> */
.L_x_11321:
        /* <DEDUP_REMOVED lines=10> */
[----:B0-----:R-:W-:-:S05]  /*1410*/  FMUL.FTZ R7, R6, 0.69314718246459960938 ;  /* 0x3f31721806077820 */ /* 0x001fca0000410000 */
[----:B------:R-:W-:-:S05]  /*1420*/  F2FP.BF16.F32.PACK_AB R7, RZ, R7 ;  /* 0x00000007ff07723e */ /* 0x000fca00000010ff */
[----:B------:R0:W-:Y:S02]  /*1430*/  STG.E.U16 desc[UR4][R2.64], R7 ;  /* 0x0000000702007986 */ /* 0x0001e4000c101504 */
.L_x_11320:
[----:B------:R-:W-:Y:S05]  /*1440*/  BSYNC B0 ;  /* 0x0000000000007941 */ /* 0x000fea0003800000 */
.L_x_11319:
        /* <DEDUP_REMOVED lines=305> */
.L_x_11324:
        /* <DEDUP_REMOVED lines=11> */
[----:B0-----:R-:W-:-:S05]  /*2810*/  FMUL.FTZ R7, R6, 0.69314718246459960938 ;  /* 0x3f31721806077820 */ /* 0x001fca0000410000 */
        /* <DEDUP_REMOVED lines=305> */
.L_x_11325:
        /* <DEDUP_REMOVED lines=10> */
[----:B0-----:R-:W-:-:S05]  /*3bd0*/  FMUL.FTZ R7, R6, 0.69314718246459960938 ;  /* 0x3f31721806077820 */ /* 0x001fca0000410000 */
[----:B------:R-:W-:-:S05]  /*3be0*/  F2FP.BF16.F32.PACK_AB R7, RZ, R7 ;  /* 0x00000007ff07723e */ /* 0x000fca00000010ff */
[----:B------:R2:W-:Y:S02]  /*3bf0*/  STG.E.U16 desc[UR4][R2.64], R7 ;  /* 0x0000000702007986 */ /* 0x0005e4000c101504 */
.L_x_11323:
[----:B------:R-:W-:Y:S05]  /*3c00*/  BSYNC B0 ;  /* 0x0000000000007941 */ /* 0x000fea0003800000 */
.L_x_11322:
        /* <DEDUP_REMOVED lines=304> */
.L_x_11326:
        /* <DEDUP_REMOVED lines=9> */
[----:B0-----:R-:W-:-:S05]  /*4fa0*/  FMUL.FTZ R6, R0, 0.69314718246459960938 ;  /* 0x3f31721800067820 */ /* 0x001fca0000410000 */
[----:B------:R-:W-:-:S05]  /*4fb0*/  F2FP.BF16.F32.PACK_AB R6, RZ, R6 ;  /* 0x00000006ff06723e */ /* 0x000fca00000010ff */
[----:B------:R-:W-:Y:S01]  /*4fc0*/  STG.E.U16 desc[UR4][R2.64], R6 ;  /* 0x0000000602007986 */ /* 0x000fe2000c101504 */
[----:B------:R-:W-:Y:S05]  /*4fd0*/  EXIT ;  /* 0x000000000000794d */ /* 0x000fea0003800000 */
.L_x_11327:
        /* <DEDUP_REMOVED lines=10> */
.L_x_13351:


//--------------------- .text._ZN2at6native27unrolled_elementwise_kernelIZZZNS0_15log_kernel_cudaERNS_18TensorIteratorBaseEENKUlvE0_clEvENKUlvE2_clEvEUlN3c108BFloat16EE_St5arrayIPcLm2EELi4E23TrivialOffsetCalculatorILi1EjESD_NS0_6memory15LoadWithoutCastENSE_16StoreWithoutCastEEEviT_T0_T2_T3_T4_T5_ --------------------------
	.section	.text._ZN2at6native27unrolled_elementwise_kernelIZZZNS0_15log_kernel_cudaERNS_18TensorIteratorBaseEENKUlvE0_clEvENKUlvE2_clEvEUlN3c108BFloat16EE_St5arrayIPcLm2EELi4E23TrivialOffsetCalculatorILi1EjESD_NS0_6memory15LoadWithoutCastENSE_16StoreWithoutCastEEEviT_T0_T2_T3_T4_T5_,"ax",@progbits
	.align	128
        .global         _ZN2at6native27unrolled_elementwise_kernelIZZZNS0_15log_kernel_cudaERNS_18TensorIteratorBaseEENKUlvE0_clEvENKUlvE2_clEvEUlN3c108BFloat16EE_St5arrayIPcLm2EELi4E23TrivialOffsetCalculatorILi1EjESD_NS0_6memory15LoadWithoutCastENSE_16StoreWithoutCastEEEviT_T0_T2_T3_T4_T5_
        .type           _ZN2at6native27unrolled_elementwise_kernelIZZZNS0_15log_kernel_cudaERNS_18TensorIteratorBaseEENKUlvE0_clEvENKUlvE2_clEvEUlN3c108BFloat16EE_St5arrayIPcLm2EELi4E23TrivialOffsetCalculatorILi1EjESD_NS0_6memory15LoadWithoutCastENSE_16StoreWithoutCastEEEviT_T0_T2_T3_T4_T5_,@function
        .size           _ZN2at6native27unrolled_elementwise_kernelIZZZNS0_15log_kernel_cudaERNS_18TensorIteratorBaseEENKUlvE0_clEvENKUlvE2_clEvEUlN3c108BFloat16EE_St5arrayIPcLm2EELi4E23TrivialOffsetCalculatorILi1EjESD_NS0_6memory15LoadWithoutCastENSE_16StoreWithoutCastEEEviT_T0_T2_T3_T4_T5_,(.L_x_13352 - _ZN2at6native27unrolled_elementwise_kernelIZZZNS0_15log_kernel_cudaERNS_18TensorIteratorBaseEENKUlvE0_clEvENKUlvE2_clEvEUlN3c108BFloat16EE_St5arrayIPcLm2EELi4E23TrivialOffsetCalculatorILi1EjESD_NS0_6memory15LoadWithoutCastENSE_16StoreWithoutCastEEEviT_T0_T2_T3_T4_T5_)
        .other          _ZN2at6native27unrolled_elementwise_kernelIZZZNS0_15log_kernel_cudaERNS_18TensorIteratorBaseEENKUlvE0_clEvENKUlvE2_clEvEUlN3c108BFloat16EE_St5arrayIPcLm2EELi4E23TrivialOffsetCalculatorILi1EjESD_NS0_6memory15LoadWithoutCastENSE_16StoreWithoutCastEEEviT_T0_T2_T3_T4_T5_,@"STO_CUDA_ENTRY STV_DEFAULT"
_ZN2at6native27unrolled_elementwise_kernelIZZZNS0_15log_kernel_cudaERNS_18TensorIteratorBaseEENKUlvE0_clEvENKUlvE2_clEvEUlN3c108BFloat16EE_St5arrayIPcLm2EELi4E23TrivialOffsetCalculatorILi1EjESD_NS0_6memory15LoadWithoutCastENSE_16StoreWithoutCastEEEviT_T0_T2_T3_T4_T5_:
.text._ZN2at6native27unrolled_elementwise_kernelIZZZNS0_15log_kernel_cudaERNS_18TensorIteratorBaseEENKUlvE0_clEvENKUlvE2_clEvEUlN3c108BFloat16EE_St5arrayIPcLm2EELi4E23TrivialOffsetCalculatorILi1EjESD_NS0_6memory15LoadWithoutCastENSE_16StoreWithoutCastEEEviT_T0_T2_T3_T4_T5_:
        /* <DEDUP_REMOVED lines=49> */
[----:B0-----:R-:W-:-:S06]  /*0310*/  @!P0 FMUL.FTZ R11, R10, 0.69314718246459960938 ;  /* 0x3f3172180a0b8820 */ /* 0x001fcc0000410000 */
[----:B------:R-:W0:Y:S01]  /*0320*/  @!P2 MUFU.LG2 R14, R14 ;  /* 0x0000000e000ea308 */ /* 0x000e220000000c00 */
[----:B------:R-:W-:Y:S01]  /*0330*/  @!P0 F2FP.BF16.F32.PACK_AB R5, RZ, R11 ;  /* 0x0000000bff05823e */ /* 0x000fe200000010ff */
[----:B----4-:R-:W-:-:S04]  /*0340*/  @!P3 IMAD.U32 R18, R18, 0x10000, RZ ;  /* 0x000100001212b824 */ /* 0x010fc800078e00ff */
[----:B------:R1:W-:Y:S02]  /*0350*/  @!P0 STG.E.U16 desc[UR4][R6.64], R5 ;  /* 0x0000000506008986 */ /* 0x0003e4000c101504 */
[----:B------:R-:W2:Y:S01]  /*0360*/  @!P3 MUFU.LG2 R18, R18 ;  /* 0x000000120012b308 */ /* 0x000ea20000000c00 */
[----:B0-----:R-:W-:-:S05]  /*0370*/  @!P2 FMUL.FTZ R14, R14, 0.69314718246459960938 ;  /* 0x3f3172180e0ea820 */ /* 0x001fca0000410000 */
[----:B------:R-:W-:Y:S01]  /*0380*/  @!P2 F2FP.BF16.F32.PACK_AB R4, RZ, R14 ;  /* 0x0000000eff04a23e */ /* 0x000fe200000010ff */
[----:B--2---:R-:W-:-:S05]  /*0390*/  @!P3 FMUL.FTZ R18, R18, 0.69314718246459960938 ;  /* 0x3f3172181212b820 */ /* 0x004fca0000410000 */
        /* <DEDUP_REMOVED lines=13> */
.L_x_11329:
[----:B------:R-:W-:Y:S05]  /*0470*/  BSYNC B0 ;  /* 0x0000000000007941 */ /* 0x000fea0003800000 */
.L_x_11328:
[----:B-----5:R-:W-:Y:S01]  /*0480*/  @!P1 IMAD.U32 R8, R8, 0x10000, RZ ;  /* 0x0001000008089824 */ /* 0x020fe200078e00ff */
[----:B------:R-:W-:-:S05]  /*0490*/  ISETP.GE.AND P0, PT, R9, R2, PT ;  /* 0x000000020900720c */ /* 0x000fca0003f06270 */
[----:B------:R-:W1:Y:S08]  /*04a0*/  @!P1 MUFU.LG2 R8, R8 ;  /* 0x0000000800089308 */ /* 0x000e700000000c00 */
[----:B------:R-:W-:Y:S05]  /*04b0*/  @P0 EXIT ;  /* 0x000000000000094d */ /* 0x000fea0003800000 */
[----:B0-----:R-:W0:Y:S01]  /*04c0*/  LDC.64 R2, c[0x0][0x218] ;  /* 0x00008600ff027b82 */ /* 0x001e220000000a00 */
[----:B-1----:R-:W-:Y:S01]  /*04d0*/  @!P1 FMUL.FTZ R8, R8, 0.69314718246459960938 ;  /* 0x3f31721808089820 */ /* 0x002fe20000410000 */
[----:B------:R-:W-:-:S04]  /*04e0*/  LEA R9, R0, R9, 0x9 ;  /* 0x0000000900097211 */ /* 0x000fc800078e48ff */
[----:B------:R-:W-:Y:S01]  /*04f0*/  @!P1 F2FP.BF16.F32.PACK_AB R4, RZ, R8 ;  /* 0x00000008ff04923e */ /* 0x000fe200000010ff */
[----:B0-----:R-:W-:-:S05]  /*0500*/  IMAD.WIDE.U32 R2, R9, 0x2, R2 ;  /* 0x0000000209027825 */ /* 0x001fca00078e0002 */
[----:B------:R-:W-:Y:S01]  /*0510*/  STG.E.U16 desc[UR4][R2.64], R4 ;  /* 0x0000000402007986 */ /* 0x000fe2000c101504 */
[----:B------:R-:W-:Y:S05]  /*0520*/  EXIT ;  /* 0x000000000000794d */ /* 0x000fea0003800000 */
.L_x_11330:
        /* <DEDUP_REMOVED lines=13> */
.L_x_13352:


//--------------------- .text._ZN2at6native29vectorized_elementwise_kernelILi2EZZZNS0_15log_kernel_cudaERNS_18TensorIteratorBaseEENKUlvE0_clEvENKUlvE2_clEvEUlN3c108BFloat16EE_St5arrayIPcLm2EEEEviT0_T1_ --------------------------
	.section	.text._ZN2at6native29vectorized_elementwise_kernelILi2EZZZNS0_15log_kernel_cudaERNS_18TensorIteratorBaseEENKUlvE0_clEvENKUlvE2_clEvEUlN3c108BFloat16EE_St5arrayIPcLm2EEEEviT0_T1_,"ax",@progbits
	.align	128
        .global         _ZN2at6native29vectorized_elementwise_kernelILi2EZZZNS0_15log_kernel_cudaERNS_18TensorIteratorBaseEENKUlvE0_clEvENKUlvE2_clEvEUlN3c108BFloat16EE_St5arrayIPcLm2EEEEviT0_T1_
        .type           _ZN2at6native29vectorized_elementwise_kernelILi2EZZZNS0_15log_kernel_cudaERNS_18TensorIteratorBaseEENKUlvE0_clEvENKUlvE2_clEvEUlN3c108BFloat16EE_St5arrayIPcLm2EEEEviT0_T1_,@function
        .size           _ZN2at6native29vectorized_elementwise_kernelILi2EZZZNS0_15log_kernel_cudaERNS_18TensorIteratorBaseEENKUlvE0_clEvENKUlvE2_clEvEUlN3c108BFloat16EE_St5arrayIPcLm2EEEEviT0_T1_,(.L_x_13353 - _ZN2at6native29vectorized_elementwise_kernelILi2EZZZNS0_15log_kernel_cudaERNS_18TensorIteratorBaseEENKUlvE0_clEvENKUlvE2_clEvEUlN3c108BFloat16EE_St5arrayIPcLm2EEEEviT0_T1_)
        .other          _ZN2at6native29vectorized_elementwise_kernelILi2EZZZNS0_15log_kernel_cudaERNS_18TensorIteratorBaseEENKUlvE0_clEvENKUlvE2_clEvEUlN3c108BFloat16EE_St5arrayIPcLm2EEEEviT0_T1_,@"STO_CUDA_ENTRY STV_DEFAULT"
_ZN2at6native29vectorized_elementwise_kernelILi2EZZZNS0_15log_kernel_cudaERNS_18TensorIteratorBaseEENKUlvE0_clEvENKUlvE2_clEvEUlN3c108BFloat16EE_St5arrayIPcLm2EEEEviT0_T1_:
.text._ZN2at6native29vectorized_elementwise_kernelILi2EZZZNS0_15log_kernel_cudaERNS_18TensorIteratorBaseEENKUlvE0_clEvENKUlvE2_clEvEUlN3c108BFloat16EE_St5arrayIPcLm2EEEEviT0_T1_:
        /* <DEDUP_REMOVED lines=34> */
[----:B0-----:R-:W-:-:S06]  /*0220*/  FMUL.FTZ R6, R6, 0.69314718246459960938 ;  /* 0x3f31721806067820 */ /* 0x001fcc0000410000 */
[----:B------:R-:W0:Y:S01]  /*0230*/  MUFU.LG2 R11, R11 ;  /* 0x0000000b000b7308 */ /* 0x000e220000000c00 */
[----:B-1----:R-:W-:-:S07]  /*0240*/  FMUL.FTZ R8, R8, 0.69314718246459960938 ;  /* 0x3f31721808087820 */ /* 0x002fce0000410000 */
[----:B------:R-:W1:Y:S01]  /*0250*/  MUFU.LG2 R12, R12 ;  /* 0x0000000c000c7308 */ /* 0x000e620000000c00 */
[----:B--2---:R-:W-:-:S07]  /*0260*/  FMUL.FTZ R10, R10, 0.69314718246459960938 ;  /* 0x3f3172180a0a7820 */ /* 0x004fce0000410000 */
[----:B------:R-:W2:Y:S01]  /*0270*/  MUFU.LG2 R7, R7 ;  /* 0x0000000700077308 */ /* 0x000ea20000000c00 */
[----:B0-----:R-:W-:-:S05]  /*0280*/  FMUL.FTZ R3, R11, 0.69314718246459960938 ;  /* 0x3f3172180b037820 */ /* 0x001fca0000410000 */
[----:B------:R-:W-:Y:S02]  /*0290*/  F2FP.BF16.F32.PACK_AB R3, R3, R10 ;  /* 0x0000000a0303723e */ /* 0x000fe400000010ff */
[----:B------:R-:W0:Y:S01]  /*02a0*/  MUFU.LG2 R9, R9 ;  /* 0x0000000900097308 */ /* 0x000e220000000c00 */
[----:B-1----:R-:W-:Y:S02]  /*02b0*/  FMUL.FTZ R12, R12, 0.69314718246459960938 ;  /* 0x3f3172180c0c7820 */ /* 0x002fe40000410000 */
[----:B------:R-:W-:Y:S05]  /*02c0*/  STG.E desc[UR4][R4.64+0x400], R3 ;  /* 0x0004000304007986 */ /* 0x000fea000c101904 */
[----:B------:R-:W1:Y:S01]  /*02d0*/  MUFU.LG2 R13, R13 ;  /* 0x0000000d000d7308 */ /* 0x000e620000000c00 */
[----:B--2---:R-:W-:-:S05]  /*02e0*/  FMUL.FTZ R7, R7, 0.69314718246459960938 ;  /* 0x3f31721807077820 */ /* 0x004fca0000410000 */
[----:B------:R-:W-:Y:S01]  /*02f0*/  F2FP.BF16.F32.PACK_AB R7, R7, R6 ;  /* 0x000000060707723e */ /* 0x000fe200000010ff */
[----:B0-----:R-:W-:-:S04]  /*0300*/  FMUL.FTZ R9, R9, 0.69314718246459960938 ;  /* 0x3f31721809097820 */ /* 0x001fc80000410000 */
[----:B------:R-:W-:Y:S01]  /*0310*/  STG.E desc[UR4][R4.64], R7 ;  /* 0x0000000704007986 */ /* 0x000fe2000c101904 */
[----:B------:R-:W-:Y:S01]  /*0320*/  F2FP.BF16.F32.PACK_AB R9, R9, R8 ;  /* 0x000000080909723e */ /* 0x000fe200000010ff */
[----:B-1----:R-:W-:-:S04]  /*0330*/  FMUL.FTZ R11, R13, 0.69314718246459960938 ;  /* 0x3f3172180d0b7820 */ /* 0x002fc80000410000 */
[----:B------:R-:W-:Y:S01]  /*0340*/  STG.E desc[UR4][R4.64+0x200], R9 ;  /* 0x0002000904007986 */ /* 0x000fe2000c101904 */
[----:B------:R-:W-:-:S05]  /*0350*/  F2FP.BF16.F32.PACK_AB R11, R11, R12 ;  /* 0x0000000c0b0b723e */ /* 0x000fca00000010ff */
[----:B------:R-:W-:Y:S01]  /*0360*/  STG.E desc[UR4][R4.64+0x600], R11 ;  /* 0x0006000b04007986 */ /* 0x000fe2000c101904 */
[----:B------:R-:W-:Y:S05]  /*0370*/  EXIT ;  /* 0x000000000000794d */ /* 0x000fea0003800000 */
.L_x_11331:
        /* <DEDUP_REMOVED lines=77> */
[----:B-1----:R-:W-:-:S05]  /*0850*/  @!P6 FMUL.FTZ R17, R15, 0.69314718246459960938 ;  /* 0x3f3172180f11e820 */ /* 0x002fca0000410000 */
[----:B------:R-:W-:Y:S02]  /*0860*/  @!P6 F2FP.BF16.F32.PACK_AB R4, RZ, R17 ;  /* 0x00000011ff04e23e */ /* 0x000fe400000010ff */
[----:B------:R-:W-:Y:S01]  /*0870*/  ISETP.GE.AND P6, PT, R29, R2, PT ;  /* 0x000000021d00720c */ /* 0x000fe20003fc6270 */
[----:B-----5:R-:W-:Y:S02]  /*0880*/  @!P1 IMAD.U32 R3, R22, 0x10000, RZ ;  /* 0x0001000016039824 */ /* 0x020fe400078e00ff */
[----:B--2---:R-:W-:-:S04]  /*0890*/  @!P0 FMUL.FTZ R18, R16, 0.69314718246459960938 ;  /* 0x3f31721810128820 */ /* 0x004fc80000410000 */
[----:B------:R-:W1:Y:S01]  /*08a0*/  @!P1 MUFU.LG2 R3, R3 ;  /* 0x0000000300039308 */ /* 0x000e620000000c00 */
[----:B------:R-:W-:Y:S01]  /*08b0*/  @!P0 F2FP.BF16.F32.PACK_AB R11, RZ, R18 ;  /* 0x00000012ff0b823e */ /* 0x000fe200000010ff */
[----:B-1----:R-:W-:-:S05]  /*08c0*/  @!P1 FMUL.FTZ R3, R3, 0.69314718246459960938 ;  /* 0x3f31721803039820 */ /* 0x002fca0000410000 */
        /* <DEDUP_REMOVED lines=16> */
[----:B-1----:R-:W-:Y:S01]  /*09d0*/  @!P2 FMUL.FTZ R14, R14, 0.69314718246459960938 ;  /* 0x3f3172180e0ea820 */ /* 0x002fe20000410000 */
[----:B0-----:R-:W-:Y:S01]  /*09e0*/  @!P3 FMUL.FTZ R15, R15, 0.69314718246459960938 ;  /* 0x3f3172180f0fb820 */ /* 0x001fe20000410000 */
[----:B---3--:R-:W-:Y:S01]  /*09f0*/  @!P4 FMUL.FTZ R17, R17, 0.69314718246459960938 ;  /* 0x3f3172181111c820 */ /* 0x008fe20000410000 */
[----:B----4-:R-:W-:-:S02]  /*0a00*/  @!P5 FMUL.FTZ R16, R16, 0.69314718246459960938 ;  /* 0x3f3172181010d820 */ /* 0x010fc40000410000 */
[----:B------:R-:W-:Y:S02]  /*0a10*/  @!P2 F2FP.BF16.F32.PACK_AB R6, RZ, R14 ;  /* 0x0000000eff06a23e */ /* 0x000fe400000010ff */
[----:B------:R-:W-:Y:S01]  /*0a20*/  @!P3 F2FP.BF16.F32.PACK_AB R7, RZ, R15 ;  /* 0x0000000fff07b23e */ /* 0x000fe200000010ff */
[----:B-----5:R-:W-:Y:S01]  /*0a30*/  @!P6 FMUL.FTZ R3, R23, 0.69314718246459960938 ;  /* 0x3f3172181703e820 */ /* 0x020fe20000410000 */
        /* <DEDUP_REMOVED lines=16> */
.L_x_11334:
[----:B------:R-:W-:-:S13]  /*0b40*/  ISETP.GE.AND P0, PT, R21, R2, PT ;  /* 0x000000021500720c */ /* 0x000fda0003f06270 */
[----:B------:R-:W-:Y:S05]  /*0b50*/  @P0 BRA `(.L_x_11336) ;  /* 0x0000000000300947 */ /* 0x000fea0003800000 */
[----:B0-----:R-:W0:Y:S01]  /*0b60*/  LDC.64 R4, c[0x0][0x218] ;  /* 0x00008600ff047b82 */ /* 0x001e220000000a00 */
[----:B------:R-:W-:Y:S01]  /*0b70*/  IADD3 R3, R0, R21, RZ ;  /* 0x0000001500037210 */ /* 0x000fe20007ffe0ff */
[----:B------:R-:W-:-:S04]  /*0b80*/  VIADD R21, R21, 0x80 ;  /* 0x0000008015157836 */ /* 0x000fc80000000000 */
[----:B0-----:R-:W-:-:S05]  /*0b90*/  IMAD.WIDE.U32 R4, R3, 0x2, R4 ;  /* 0x0000000203047825 */ /* 0x001fca00078e0004 */
[----:B------:R1:W-:Y:S02]  /*0ba0*/  STG.E.U16 desc[UR4][R4.64], R6 ;  /* 0x0000000604007986 */ /* 0x0003e4000c101504 */
.L_x_11335:
[----:B------:R-:W-:-:S13]  /*0bb0*/  ISETP.GE.AND P0, PT, R21, R2, PT ;  /* 0x000000021500720c */ /* 0x000fda0003f06270 */
[----:B------:R-:W-:Y:S05]  /*0bc0*/  @P0 BRA `(.L_x_11337) ;  /* 0x0000000000340947 */ /* 0x000fea0003800000 */
[----:B01----:R-:W0:Y:S01]  /*0bd0*/  LDC.64 R4, c[0x0][0x218] ;  /* 0x00008600ff047b82 */ /* 0x003e220000000a00 */
[----:B------:R-:W-:Y:S01]  /*0be0*/  IADD3 R3, R0, R21, RZ ;  /* 0x0000001500037210 */ /* 0x000fe20007ffe0ff */
[----:B------:R-:W-:-:S04]  /*0bf0*/  VIADD R21, R21, 0x80 ;  /* 0x0000008015157836 */ /* 0x000fc80000000000 */
[----:B0-----:R-:W-:-:S05]  /*0c00*/  IMAD.WIDE.U32 R4, R3, 0x2, R4 ;  /* 0x0000000203047825 */ /* 0x001fca00078e0004 */
[----:B------:R1:W-:Y:S02]  /*0c10*/  STG.E.U16 desc[UR4][R4.64], R7 ;  /* 0x0000000704007986 */ /* 0x0003e4000c101504 */
.L_x_11336:
        /* <DEDUP_REMOVED lines=8> */
.L_x_11337:
[----:B------:R-:W-:Y:S05]  /*0ca0*/  BSYNC B1 ;  /* 0x0000000000017941 */ /* 0x000fea0003800000 */
.L_x_11333:
[----:B------:R-:W-:-:S13]  /*0cb0*/  ISETP.GE.AND P0, PT, R21, R2, PT ;  /* 0x000000021500720c */ /* 0x000fda0003f06270 */
[----:B012---:R-:W0:Y:S01]  /*0cc0*/  @!P0 LDC.64 R4, c[0x0][0x218] ;  /* 0x00008600ff048b82 */ /* 0x007e220000000a00 */
[----:B------:R-:W-:Y:S01]  /*0cd0*/  @!P0 IADD3 R3, R0, R21, RZ ;  /* 0x0000001500038210 */ /* 0x000fe20007ffe0ff */
[----:B------:R-:W-:-:S04]  /*0ce0*/  @!P0 VIADD R21, R21, 0x80 ;  /* 0x0000008015158836 */ /* 0x000fc80000000000 */
[----:B0-----:R-:W-:-:S05]  /*0cf0*/  @!P0 IMAD.WIDE.U32 R4, R3, 0x2, R4 ;  /* 0x0000000203048825 */ /* 0x001fca00078e0004 */
[----:B------:R2:W-:Y:S02]  /*0d00*/  @!P0 STG.E.U16 desc[UR4][R4.64], R9 ;  /* 0x0000000904008986 */ /* 0x0005e4000c101504 */
.L_x_11338:
[----:B------:R-:W-:Y:S05]  /*0d10*/  BSYNC B0 ;  /* 0x0000000000007941 */ /* 0x000fea0003800000 */
.L_x_11332:
        /* <DEDUP_REMOVED lines=8> */
.L_x_11339:
        /* <DEDUP_REMOVED lines=14> */
.L_x_13353:


//--------------------- .text._ZN2at6native29vectorized_elementwise_kernelILi4EZZZNS0_15log_kernel_cudaERNS_18TensorIteratorBaseEENKUlvE0_clEvENKUlvE2_clEvEUlN3c108BFloat16EE_St5arrayIPcLm2EEEEviT0_T1_ --------------------------
	.section	.text._ZN2at6native29vectorized_elementwise_kernelILi4EZZZNS0_15log_kernel_cudaERNS_18TensorIteratorBaseEENKUlvE0_clEvENKUlvE2_clEvEUlN3c108BFloat16EE_St5arrayIPcLm2EEEEviT0_T1_,"ax",@progbits
	.align	128
        .global         _ZN2at6native29vectorized_elementwise_kernelILi4EZZZNS0_15log_kernel_cudaERNS_18TensorIteratorBaseEENKUlvE0_clEvENKUlvE2_clEvEUlN3c108BFloat16EE_St5arrayIPcLm2EEEEviT0_T1_
        .type           _ZN2at6native29vectorized_elementwise_kernelILi4EZZZNS0_15log_kernel_cudaERNS_18TensorIteratorBaseEENKUlvE0_clEvENKUlvE2_clEvEUlN3c108BFloat16EE_St5arrayIPcLm2EEEEviT0_T1_,@function
        .size           _ZN2at6native29vectorized_elementwise_kernelILi4EZZZNS0_15log_kernel_cudaERNS_18TensorIteratorBaseEENKUlvE0_clEvENKUlvE2_clEvEUlN3c108BFloat16EE_St5arrayIPcLm2EEEEviT0_T1_,(.L_x_13354 - _ZN2at6native29vectorized_elementwise_kernelILi4EZZZNS0_15log_kernel_cudaERNS_18TensorIteratorBaseEENKUlvE0_clEvENKUlvE2_clEvEUlN3c108BFloat16EE_St5arrayIPcLm2EEEEviT0_T1_)
        .other          _ZN2at6native29vectorized_elementwise_kernelILi4EZZZNS0_15log_kernel_cudaERNS_18TensorIteratorBaseEENKUlvE0_clEvENKUlvE2_clEvEUlN3c108BFloat16EE_St5arrayIPcLm2EEEEviT0_T1_,@"STO_CUDA_ENTRY STV_DEFAULT"
_ZN2at6native29vectorized_elementwise_kernelILi4EZZZNS0_15log_kernel_cudaERNS_18TensorIteratorBaseEENKUlvE0_clEvENKUlvE2_clEvEUlN3c108BFloat16EE_St5arrayIPcLm2EEEEviT0_T1_:
.text._ZN2at6native29vectorized_elementwise_kernelILi4EZZZNS0_15log_kernel_cudaERNS_18TensorIteratorBaseEENKUlvE0_clEvENKUlvE2_clEvEUlN3c108BFloat16EE_St5arrayIPcLm2EEEEviT0_T1_:
        /* <DEDUP_REMOVED lines=32> */
[----:B0-----:R-:W-:-:S07]  /*0200*/  FMUL.FTZ R8, R8, 0.69314718246459960938 ;  /* 0x3f31721808087820 */ /* 0x001fce0000410000 */
[----:B------:R-:W0:Y:S01]  /*0210*/  MUFU.LG2 R12, R12 ;  /* 0x0000000c000c7308 */ /* 0x000e220000000c00 */
[----:B-1----:R-:W-:-:S07]  /*0220*/  FMUL.FTZ R10, R10, 0.69314718246459960938 ;  /* 0x3f3172180a0a7820 */ /* 0x002fce0000410000 */
[----:B------:R-:W1:Y:S01]  /*0230*/  MUFU.LG2 R9, R9 ;  /* 0x0000000900097308 */ /* 0x000e620000000c00 */
[----:B--2---:R-:W-:-:S07]  /*0240*/  FMUL.FTZ R11, R11, 0.69314718246459960938 ;  /* 0x3f3172180b0b7820 */ /* 0x004fce0000410000 */
[----:B------:R-:W2:Y:S01]  /*0250*/  MUFU.LG2 R3, R3 ;  /* 0x0000000300037308 */ /* 0x000ea20000000c00 */
[----:B0-----:R-:W-:-:S07]  /*0260*/  FMUL.FTZ R12, R12, 0.69314718246459960938 ;  /* 0x3f3172180c0c7820 */ /* 0x001fce0000410000 */
[----:B------:R-:W0:Y:S01]  /*0270*/  MUFU.LG2 R4, R4 ;  /* 0x0000000400047308 */ /* 0x000e220000000c00 */
[----:B-1----:R-:W-:-:S05]  /*0280*/  FMUL.FTZ R9, R9, 0.69314718246459960938 ;  /* 0x3f31721809097820 */ /* 0x002fca0000410000 */
[----:B------:R-:W-:Y:S02]  /*0290*/  F2FP.BF16.F32.PACK_AB R2, R9, R8 ;  /* 0x000000080902723e */ /* 0x000fe400000010ff */
[----:B------:R-:W1:Y:S01]  /*02a0*/  MUFU.LG2 R5, R5 ;  /* 0x0000000500057308 */ /* 0x000e620000000c00 */
[----:B--2---:R-:W-:-:S05]  /*02b0*/  FMUL.FTZ R3, R3, 0.69314718246459960938 ;  /* 0x3f31721803037820 */ /* 0x004fca0000410000 */
[----:B------:R-:W-:Y:S01]  /*02c0*/  F2FP.BF16.F32.PACK_AB R3, R3, R10 ;  /* 0x0000000a0303723e */ /* 0x000fe200000010ff */
[----:B0-----:R-:W-:-:S04]  /*02d0*/  FMUL.FTZ R0, R4, 0.69314718246459960938 ;  /* 0x3f31721804007820 */ /* 0x001fc80000410000 */
[----:B------:R-:W-:Y:S01]  /*02e0*/  STG.E.64 desc[UR4][R6.64], R2 ;  /* 0x0000000206007986 */ /* 0x000fe2000c101b04 */
[----:B------:R-:W-:Y:S01]  /*02f0*/  F2FP.BF16.F32.PACK_AB R4, R0, R11 ;  /* 0x0000000b0004723e */ /* 0x000fe200000010ff */
[----:B-1----:R-:W-:-:S05]  /*0300*/  FMUL.FTZ R13, R5, 0.69314718246459960938 ;  /* 0x3f317218050d7820 */ /* 0x002fca0000410000 */
[----:B------:R-:W-:-:S05]  /*0310*/  F2FP.BF16.F32.PACK_AB R5, R13, R12 ;  /* 0x0000000c0d05723e */ /* 0x000fca00000010ff */
[----:B------:R-:W-:Y:S01]  /*0320*/  STG.E.64 desc[UR4][R6.64+0x400], R4 ;  /* 0x0004000406007986 */ /* 0x000fe2000c101b04 */
[----:B------:R-:W-:Y:S05]  /*0330*/  EXIT ;  /* 0x000000000000794d */ /* 0x000fea0003800000 */
.L_x_11340:
        /* <DEDUP_REMOVED lines=124> */
.L_x_11343:
[----:B------:R-:W-:-:S13]  /*0b00*/  ISETP.GE.AND P0, PT, R21, R2, PT ;  /* 0x000000021500720c */ /* 0x000fda0003f06270 */
[----:B------:R-:W-:Y:S05]  /*0b10*/  @P0 BRA `(.L_x_11345) ;  /* 0x0000000000300947 */ /* 0x000fea0003800000 */
[----:B0-----:R-:W0:Y:S01]  /*0b20*/  LDC.64 R4, c[0x0][0x218] ;  /* 0x00008600ff047b82 */ /* 0x001e220000000a00 */
[----:B------:R-:W-:Y:S01]  /*0b30*/  IADD3 R3, R0, R21, RZ ;  /* 0x0000001500037210 */ /* 0x000fe20007ffe0ff */
[----:B------:R-:W-:-:S04]  /*0b40*/  VIADD R21, R21, 0x80 ;  /* 0x0000008015157836 */ /* 0x000fc80000000000 */
[----:B0-----:R-:W-:-:S05]  /*0b50*/  IMAD.WIDE.U32 R4, R3, 0x2, R4 ;  /* 0x0000000203047825 */ /* 0x001fca00078e0004 */
[----:B------:R1:W-:Y:S02]  /*0b60*/  STG.E.U16 desc[UR4][R4.64], R6 ;  /* 0x0000000604007986 */ /* 0x0003e4000c101504 */
.L_x_11344:
[----:B------:R-:W-:-:S13]  /*0b70*/  ISETP.GE.AND P0, PT, R21, R2, PT ;  /* 0x000000021500720c */ /* 0x000fda0003f06270 */
[----:B------:R-:W-:Y:S05]  /*0b80*/  @P0 BRA `(.L_x_11346) ;  /* 0x0000000000340947 */ /* 0x000fea0003800000 */
[----:B01----:R-:W0:Y:S01]  /*0b90*/  LDC.64 R4, c[0x0][0x218] ;  /* 0x00008600ff047b82 */ /* 0x003e220000000a00 */
[----:B------:R-:W-:Y:S01]  /*0ba0*/  IADD3 R3, R0, R21, RZ ;  /* 0x0000001500037210 */ /* 0x000fe20007ffe0ff */
[----:B------:R-:W-:-:S04]  /*0bb0*/  VIADD R21, R21, 0x80 ;  /* 0x0000008015157836 */ /* 0x000fc80000000000 */
[----:B0-----:R-:W-:-:S05]  /*0bc0*/  IMAD.WIDE.U32 R4, R3, 0x2, R4 ;  /* 0x0000000203047825 */ /* 0x001fca00078e0004 */
[----:B------:R1:W-:Y:S02]  /*0bd0*/  STG.E.U16 desc[UR4][R4.64], R7 ;  /* 0x0000000704007986 */ /* 0x0003e4000c101504 */
.L_x_11345:
        /* <DEDUP_REMOVED lines=8> */
.L_x_11346:
[----:B------:R-:W-:Y:S05]  /*0c60*/  BSYNC B1 ;  /* 0x0000000000017941 */ /* 0x000fea0003800000 */
.L_x_11342:
[----:B------:R-:W-:-:S13]  /*0c70*/  ISETP.GE.AND P0, PT, R21, R2, PT ;  /* 0x000000021500720c */ /* 0x000fda0003f06270 */
[----:B012---:R-:W0:Y:S01]  /*0c80*/  @!P0 LDC.64 R4, c[0x0][0x218] ;  /* 0x00008600ff048b82 */ /* 0x007e220000000a00 */
[----:B------:R-:W-:Y:S01]  /*0c90*/  @!P0 IADD3 R3, R0, R21, RZ ;  /* 0x0000001500038210 */ /* 0x000fe20007ffe0ff */
[----:B------:R-:W-:-:S04]  /*0ca0*/  @!P0 VIADD R21, R21, 0x80 ;  /* 0x0000008015158836 */ /* 0x000fc80000000000 */
[----:B0-----:R-:W-:-:S05]  /*0cb0*/  @!P0 IMAD.WIDE.U32 R4, R3, 0x2, R4 ;  /* 0x0000000203048825 */ /* 0x001fca00078e0004 */
[----:B------:R2:W-:Y:S02]  /*0cc0*/  @!P0 STG.E.U16 desc[UR4][R4.64], R9 ;  /* 0x0000000904008986 */ /* 0x0005e4000c101504 */
.L_x_11347:
[----:B------:R-:W-:Y:S05]  /*0cd0*/  BSYNC B0 ;  /* 0x0000000000007941 */ /* 0x000fea0003800000 */
.L_x_11341:
        /* <DEDUP_REMOVED lines=8> */
.L_x_11348:
        /* <DEDUP_REMOVED lines=10> */
.L_x_13354:


//--------------------- .text._ZN2at6native29vectorized_elementwise_kernelILi8EZZZNS0_15log_kernel_cudaERNS_18TensorIteratorBaseEENKUlvE0_clEvENKUlvE2_clEvEUlN3c108BFloat16EE_St5arrayIPcLm2EEEEviT0_T1_ --------------------------
	.section	.text._ZN2at6native29vectorized_elementwise_kernelILi8EZZZNS0_15log_kernel_cudaERNS_18TensorIteratorBaseEENKUlvE0_clEvENKUlvE2_clEvEUlN3c108BFloat16EE_St5arrayIPcLm2EEEEviT0_T1_,"ax",@progbits
	.align	128
        .global         _ZN2at6native29vectorized_elementwise_kernelILi8EZZZNS0_15log_kernel_cudaERNS_18TensorIteratorBaseEENKUlvE0_clEvENKUlvE2_clEvEUlN3c108BFloat16EE_St5arrayIPcLm2EEEEviT0_T1_
        .type           _ZN2at6native29vectorized_elementwise_kernelILi8EZZZNS0_15log_kernel_cudaERNS_18TensorIteratorBaseEENKUlvE0_clEvENKUlvE2_clEvEUlN3c108BFloat16EE_St5arrayIPcLm2EEEEviT0_T1_,@function
        .size           _ZN2at6native29vectorized_elementwise_kernelILi8EZZZNS0_15log_kernel_cudaERNS_18TensorIteratorBaseEENKUlvE0_clEvENKUlvE2_clEvEUlN3c108BFloat16EE_St5arrayIPcLm2EEEEviT0_T1_,(.L_x_13355 - _ZN2at6native29vectorized_elementwise_kernelILi8EZZZNS0_15log_kernel_cudaERNS_18TensorIteratorBaseEENKUlvE0_clEvENKUlvE2_clEvEUlN3c108BFloat16EE_St5arrayIPcLm2EEEEviT0_T1_)
        .other          _ZN2at6native29vectorized_elementwise_kernelILi8EZZZNS0_15log_kernel_cudaERNS_18TensorIteratorBaseEENKUlvE0_clEvENKUlvE2_clEvEUlN3c108BFloat16EE_St5arrayIPcLm2EEEEviT0_T1_,@"STO_CUDA_ENTRY STV_DEFAULT"
_ZN2at6native29vectorized_elementwise_kernelILi8EZZZNS0_15log_kernel_cudaERNS_18TensorIteratorBaseEENKUlvE0_clEvENKUlvE2_clEvEUlN3c108BFloat16EE_St5arrayIPcLm2EEEEviT0_T1_:
.text._ZN2at6native29vectorized_elementwise_kernelILi8EZZZNS0_15log_kernel_cudaERNS_18TensorIteratorBaseEENKUlvE0_clEvENKUlvE2_clEvEUlN3c108BFloat16EE_St5arrayIPcLm2EEEEviT0_T1_:
        /* <DEDUP_REMOVED lines=29> */
[----:B0-----:R-:W-:-:S07]  /*01d0*/  FMUL.FTZ R6, R11, 0.69314718246459960938 ;  /* 0x3f3172180b067820 */ /* 0x001fce0000410000 */
[----:B------:R-:W0:Y:S01]  /*01e0*/  MUFU.LG2 R8, R8 ;  /* 0x0000000800087308 */ /* 0x000e220000000c00 */
[----:B--2---:R-:W-:Y:S01]  /*01f0*/  FMUL.FTZ R10, R10, 0.69314718246459960938 ;  /* 0x3f3172180a0a7820 */ /* 0x004fe20000410000 */
[----:B-1----:R-:W-:-:S06]  /*0200*/  IMAD.WIDE.U32 R4, R0, 0x2, R4 ;  /* 0x0000000200047825 */ /* 0x002fcc00078e0004 */
[----:B------:R-:W1:Y:S01]  /*0210*/  MUFU.LG2 R13, R13 ;  /* 0x0000000d000d7308 */ /* 0x000e620000000c00 */
[----:B---3--:R-:W-:Y:S01]  /*0220*/  FMUL.FTZ R7, R3, 0.69314718246459960938 ;  /* 0x3f31721803077820 */ /* 0x008fe20000410000 */
[----:B------:R-:W-:-:S04]  /*0230*/  IMAD.WIDE R2, R2, 0x10, R4 ;  /* 0x0000001002027825 */ /* 0x000fc800078e0204 */
[----:B------:R-:W-:Y:S02]  /*0240*/  F2FP.BF16.F32.PACK_AB R5, R7, R10 ;  /* 0x0000000a0705723e */ /* 0x000fe400000010ff */
[----:B------:R-:W2:Y:S01]  /*0250*/  MUFU.LG2 R9, R9 ;  /* 0x0000000900097308 */ /* 0x000ea20000000c00 */
[----:B0-----:R-:W-:-:S07]  /*0260*/  FMUL.FTZ R8, R8, 0.69314718246459960938 ;  /* 0x3f31721808087820 */ /* 0x001fce0000410000 */
[----:B------:R-:W0:Y:S01]  /*0270*/  MUFU.LG2 R12, R12 ;  /* 0x0000000c000c7308 */ /* 0x000e220000000c00 */
[----:B-1----:R-:W-:-:S07]  /*0280*/  FMUL.FTZ R13, R13, 0.69314718246459960938 ;  /* 0x3f3172180d0d7820 */ /* 0x002fce0000410000 */
[----:B------:R-:W1:Y:S01]  /*0290*/  MUFU.LG2 R14, R14 ;  /* 0x0000000e000e7308 */ /* 0x000e620000000c00 */
[----:B--2---:R-:W-:-:S05]  /*02a0*/  FMUL.FTZ R9, R9, 0.69314718246459960938 ;  /* 0x3f31721809097820 */ /* 0x004fca0000410000 */
[----:B------:R-:W-:Y:S01]  /*02b0*/  F2FP.BF16.F32.PACK_AB R4, R9, R8 ;  /* 0x000000080904723e */ /* 0x000fe200000010ff */
[----:B0-----:R-:W-:-:S05]  /*02c0*/  FMUL.FTZ R11, R12, 0.69314718246459960938 ;  /* 0x3f3172180c0b7820 */ /* 0x001fca0000410000 */
[----:B------:R-:W-:Y:S01]  /*02d0*/  F2FP.BF16.F32.PACK_AB R6, R11, R6 ;  /* 0x000000060b06723e */ /* 0x000fe200000010ff */
[----:B-1----:R-:W-:-:S05]  /*02e0*/  FMUL.FTZ R0, R14, 0.69314718246459960938 ;  /* 0x3f3172180e007820 */ /* 0x002fca0000410000 */
[----:B------:R-:W-:-:S05]  /*02f0*/  F2FP.BF16.F32.PACK_AB R7, R0, R13 ;  /* 0x0000000d0007723e */ /* 0x000fca00000010ff */
[----:B------:R-:W-:Y:S01]  /*0300*/  STG.E.128 desc[UR4][R2.64], R4 ;  /* 0x0000000402007986 */ /* 0x000fe2000c101d04 */
[----:B------:R-:W-:Y:S05]  /*0310*/  EXIT ;  /* 0x000000000000794d */ /* 0x000fea0003800000 */
.L_x_11349:
        /* <DEDUP_REMOVED lines=124> */
.L_x_11352:
[----:B------:R-:W-:-:S13]  /*0ae0*/  ISETP.GE.AND P0, PT, R21, R2, PT ;  /* 0x000000021500720c */ /* 0x000fda0003f06270 */
[----:B------:R-:W-:Y:S05]  /*0af0*/  @P0 BRA `(.L_x_11354) ;  /* 0x0000000000300947 */ /* 0x000fea0003800000 */
[----:B0-----:R-:W0:Y:S01]  /*0b00*/  LDC.64 R4, c[0x0][0x218] ;  /* 0x00008600ff047b82 */ /* 0x001e220000000a00 */
[----:B------:R-:W-:Y:S01]  /*0b10*/  IADD3 R3, R0, R21, RZ ;  /* 0x0000001500037210 */ /* 0x000fe20007ffe0ff */
[----:B------:R-:W-:-:S04]  /*0b20*/  VIADD R21, R21, 0x80 ;  /* 0x0000008015157836 */ /* 0x000fc80000000000 */
[----:B0-----:R-:W-:-:S05]  /*0b30*/  IMAD.WIDE.U32 R4, R3, 0x2, R4 ;  /* 0x0000000203047825 */ /* 0x001fca00078e0004 */
[----:B------:R1:W-:Y:S02]  /*0b40*/  STG.E.U16 desc[UR4][R4.64], R6 ;  /* 0x0000000604007986 */ /* 0x0003e4000c101504 */
.L_x_11353:
[----:B------:R-:W-:-:S13]  /*0b50*/  ISETP.GE.AND P0, PT, R21, R2, PT ;  /* 0x000000021500720c */ /* 0x000fda0003f06270 */
[----:B------:R-:W-:Y:S05]  /*0b60*/  @P0 BRA `(.L_x_11355) ;  /* 0x0000000000340947 */ /* 0x000fea0003800000 */
[----:B01----:R-:W0:Y:S01]  /*0b70*/  LDC.64 R4, c[0x0][0x218] ;  /* 0x00008600ff047b82 */ /* 0x003e220000000a00 */
[----:B------:R-:W-:Y:S01]  /*0b80*/  IADD3 R3, R0, R21, RZ ;  /* 0x0000001500037210 */ /* 0x000fe20007ffe0ff */
[----:B------:R-:W-:-:S04]  /*0b90*/  VIADD R21, R21, 0x80 ;  /* 0x0000008015157836 */ /* 0x000fc80000000000 */
[----:B0-----:R-:W-:-:S05]  /*0ba0*/  IMAD.WIDE.U32 R4, R3, 0x2, R4 ;  /* 0x0000000203047825 */ /* 0x001fca00078e0004 */
[----:B------:R1:W-:Y:S02]  /*0bb0*/  STG.E.U16 desc[UR4][R4.64], R7 ;  /* 0x0000000704007986 */ /* 0x0003e4000c101504 */
.L_x_11354:
        /* <DEDUP_REMOVED lines=8> */
.L_x_11355:
[----:B------:R-:W-:Y:S05]  /*0c40*/  BSYNC B1 ;  /* 0x0000000000017941 */ /* 0x000fea0003800000 */
.L_x_11351:
[----:B------:R-:W-:-:S13]  /*0c50*/  ISETP.GE.AND P0, PT, R21, R2, PT ;  /* 0x000000021500720c */ /* 0x000fda0003f06270 */
[----:B012---:R-:W0:Y:S01]  /*0c60*/  @!P0 LDC.64 R4, c[0x0][0x218] ;  /* 0x00008600ff048b82 */ /* 0x007e220000000a00 */
[----:B------:R-:W-:Y:S01]  /*0c70*/  @!P0 IADD3 R3, R0, R21, RZ ;  /* 0x0000001500038210 */ /* 0x000fe20007ffe0ff */
[----:B------:R-:W-:-:S04]  /*0c80*/  @!P0 VIADD R21, R21, 0x80 ;  /* 0x0000008015158836 */ /* 0x000fc80000000000 */
[----:B0-----:R-:W-:-:S05]  /*0c90*/  @!P0 IMAD.WIDE.U32 R4, R3, 0x2, R4 ;  /* 0x0000000203048825 */ /* 0x001fca00078e0004 */
[----:B------:R2:W-:Y:S02]  /*0ca0*/  @!P0 STG.E.U16 desc[UR4][R4.64], R9 ;  /* 0x0000000904008986 */ /* 0x0005e4000c101504 */
.L_x_11356:
[----:B------:R-:W-:Y:S05]  /*0cb0*/  BSYNC B0 ;  /* 0x0000000000007941 */ /* 0x000fea0003800000 */
.L_x_11350:
        /* <DEDUP_REMOVED lines=8> */
.L_x_11357:
        /* <DEDUP_REMOVED lines=12> */
.L_x_13355:


//--------------------- .text._ZN2at6native18elementwise_kernelILi128ELi4EZNS0_15gpu_kernel_implIZZZNS0_15log_kernel_cudaERNS_18TensorIteratorBaseEENKUlvE0_clEvENKUlvE1_clEvEUlN3c104HalfEE_EEvS4_RKT_EUliE_EEviT1_ --------------------------
	.section	.text._ZN2at6native18elementwise_kernelILi128ELi4EZNS0_15gpu_kernel_implIZZZNS0_15log_kernel_cudaERNS_18TensorIteratorBaseEENKUlvE0_clEvENKUlvE1_clEvEUlN3c104HalfEE_EEvS4_RKT_EUliE_EEviT1_,"ax",@progbits
	.align	128
        .global         _ZN2at6native18elementwise_kernelILi128ELi4EZNS0_15gpu_kernel_implIZZZNS0_15log_kernel_cudaERNS_18TensorIteratorBaseEENKUlvE0_clEvENKUlvE1_clEvEUlN3c104HalfEE_EEvS4_RKT_EUliE_EEviT1_
        .type           _ZN2at6native18elementwise_kernelILi128ELi4EZNS0_15gpu_kernel_implIZZZNS0_15log_kernel_cudaERNS_18TensorIteratorBaseEENKUlvE0_clEvENKUlvE1_clEvEUlN3c104HalfEE_EEvS4_RKT_EUliE_EEviT1_,@function
        .size           _ZN2at6native18elementwise_kernelILi128ELi4EZNS0_15gpu_kernel_implIZZZNS0_15log_kernel_cudaERNS_18TensorIteratorBaseEENKUlvE0_clEvENKUlvE1_clEvEUlN3c104HalfEE_EEvS4_RKT_EUliE_EEviT1_,(.L_x_13356 - _ZN2at6native18elementwise_kernelILi128ELi4EZNS0_15gpu_kernel_implIZZZNS0_15log_kernel_cudaERNS_18TensorIteratorBaseEENKUlvE0_clEvENKUlvE1_clEvEUlN3c104HalfEE_EEvS4_RKT_EUliE_EEviT1_)
        .other          _ZN2at6native18elementwise_kernelILi128ELi4EZNS0_15gpu_kernel_implIZZZNS0_15log_kernel_cudaERNS_18TensorIteratorBaseEENKUlvE0_clEvENKUlvE1_clEvEUlN3c104HalfEE_EEvS4_RKT_EUliE_EEviT1_,@"STO_CUDA_ENTRY STV_DEFAULT"
_ZN2at6native18elementwise_kernelILi128ELi4EZNS0_15gpu_kernel_implIZZZNS0_15log_kernel_cudaERNS_18TensorIteratorBaseEENKUlvE0_clEvENKUlvE1_clEvEUlN3c104HalfEE_EEvS4_RKT_EUliE_EEviT1_:
.text._ZN2at6native18elementwise_kernelILi128ELi4EZNS0_15gpu_kernel_implIZZZNS0_15log_kernel_cudaERNS_18TensorIteratorBaseEENKUlvE0_clEvENKUlvE1_clEvEUlN3c104HalfEE_EEvS4_RKT_EUliE_EEviT1_:
        /* <DEDUP_REMOVED lines=313> */
.L_x_11360:
        /* <DEDUP_REMOVED lines=22> */
.L_x_11364:
[----:B------:R-:W2:Y:S02]  /*14f0*/  LDG.E.U8 R2, desc[UR36][R2.64] ;  /* 0x0000002402027981 */ /* 0x000ea4000c1e1100 */
[----:B--2---:R-:W-:-:S04]  /*1500*/  I2FP.F32.U32 R0, R2 ;  /* 0x0000000200007245 */ /* 0x004fc80000201000 */
[----:B------:R-:W-:Y:S01]  /*1510*/  F2FP.F16.F32.PACK_AB R0, RZ, R0 ;  /* 0x00000000ff00723e */ /* 0x000fe200000000ff */
[----:B------:R-:W-:Y:S06]  /*1520*/  BRA `(.L_x_11366) ;  /* 0x0000000c00887947 */ /* 0x000fec0003800000 */
.L_x_11363:
        /* <DEDUP_REMOVED lines=10> */
.L_x_11368:
[----:B------:R-:W2:Y:S02]  /*15d0*/  LDG.E R2, desc[UR36][R2.64] ;  /* 0x0000002402027981 */ /* 0x000ea4000c1e1900 */
[----:B--2---:R-:W-:-:S04]  /*15e0*/  I2FP.F32.S32 R0, R2 ;  /* 0x0000000200007245 */ /* 0x004fc80000201400 */
[----:B------:R-:W-:Y:S01]  /*15f0*/  F2FP.F16.F32.PACK_AB R0, RZ, R0 ;  /* 0x00000000ff00723e */ /* 0x000fe200000000ff */
[----:B------:R-:W-:Y:S06]  /*1600*/  BRA `(.L_x_11366) ;  /* 0x0000000c00507947 */ /* 0x000fec0003800000 */
.L_x_11367:
[----:B------:R-:W2:Y:S02]  /*1610*/  LDG.E.U16 R2, desc[UR36][R2.64] ;  /* 0x0000002402027981 */ /* 0x000ea4000c1e1500 */
[----:B--2---:R-:W0:Y:S02]  /*1620*/  I2F.S16 R0, R2 ;  /* 0x0000000200007306 */ /* 0x004e240000101400 */
[----:B0-----:R-:W-:Y:S01]  /*1630*/  F2FP.F16.F32.PACK_AB R0, RZ, R0 ;  /* 0x00000000ff00723e */ /* 0x001fe200000000ff */
[----:B------:R-:W-:Y:S06]  /*1640*/  BRA `(.L_x_11366) ;  /* 0x0000000c00407947 */ /* 0x000fec0003800000 */
.L_x_11362:
        /* <DEDUP_REMOVED lines=9> */
.L_x_11370:
[----:B------:R0:W5:Y:S01]  /*16e0*/  LDG.E.U16 R0, desc[UR36][R2.64] ;  /* 0x0000002402007981 */ /* 0x000162000c1e1500 */
[----:B------:R-:W-:Y:S05]  /*16f0*/  BRA `(.L_x_11366) ;  /* 0x0000000c00147947 */ /* 0x000fea0003800000 */
.L_x_11369:
        /* <DEDUP_REMOVED lines=9> */
.L_x_11372:
[----:B------:R1:W5:Y:S01]  /*1790*/  LDG.E.U16 R0, desc[UR36][R2.64] ;  /* 0x0000002402007981 */ /* 0x000362000c1e1500 */
[----:B------:R-:W-:Y:S05]  /*17a0*/  BRA `(.L_x_11366) ;  /* 0x0000000800e87947 */ /* 0x000fea0003800000 */
.L_x_11371:
        /* <DEDUP_REMOVED lines=8> */
.L_x_11361:
        /* <DEDUP_REMOVED lines=13> */
.L_x_11375:
        /* <DEDUP_REMOVED lines=8> */
.L_x_11374:
        /* <DEDUP_REMOVED lines=28> */
.L_x_11377:
        /* <DEDUP_REMOVED lines=15> */
.L_x_11376:
[----:B------:R-:W2:Y:S02]  /*1c30*/  LDG.E.U16 R0, desc[UR36][R2.64] ;  /* 0x0000002402007981 */ /* 0x000ea4000c1e1500 */
[----:B--2---:R-:W-:-:S05]  /*1c40*/  IMAD.U32 R0, R0, 0x10000, RZ ;  /* 0x0001000000007824 */ /* 0x004fca00078e00ff */
[----:B------:R-:W-:Y:S01]  /*1c50*/  F2FP.F16.F32.PACK_AB R0, RZ, R0 ;  /* 0x00000000ff00723e */ /* 0x000fe200000000ff */
[----:B------:R-:W-:Y:S06]  /*1c60*/  BRA `(.L_x_11366) ;  /* 0x0000000400b87947 */ /* 0x000fec0003800000 */
.L_x_11373:
        /* <DEDUP_REMOVED lines=12> */
.L_x_11380:
        /* <DEDUP_REMOVED lines=21> */
.L_x_11384:
[----:B------:R-:W-:Y:S05]  /*1e80*/  BSYNC B1 ;  /* 0x0000000000017941 */ /* 0x000fea0003800000 */
.L_x_11383:
[----:B------:R-:W-:Y:S01]  /*1e90*/  LEA R3, R0, 0x3b800000, 0x17 ;  /* 0x3b80000000037811 */ /* 0x000fe200078eb8ff */
[----:B------:R-:W-:-:S05]  /*1ea0*/  IMAD.SHL.U32 R0, R2, 0x100000, RZ ;  /* 0x0010000002007824 */ /* 0x000fca00078e00ff */
[----:B------:R-:W-:-:S07]  /*1eb0*/  LOP3.LUT R0, R3, R0, R4, 0xfe, !PT ;  /* 0x0000000003007212 */ /* 0x000fce00078efe04 */
.L_x_11382:
[----:B------:R-:W-:Y:S05]  /*1ec0*/  BSYNC B0 ;  /* 0x0000000000007941 */ /* 0x000fea0003800000 */
.L_x_11381:
[----:B------:R-:W-:Y:S01]  /*1ed0*/  F2FP.F16.F32.PACK_AB R0, RZ, R0 ;  /* 0x00000000ff00723e */ /* 0x000fe200000000ff */
[----:B------:R-:W-:Y:S06]  /*1ee0*/  BRA `(.L_x_11366) ;  /* 0x0000000400187947 */ /* 0x000fec0003800000 */
.L_x_11379:
        /* <DEDUP_REMOVED lines=21> */
.L_x_11388:
[----:B------:R-:W-:Y:S05]  /*2040*/  BSYNC B1 ;  /* 0x0000000000017941 */ /* 0x000fea0003800000 */
.L_x_11387:
[----:B------:R-:W-:Y:S01]  /*2050*/  LEA R3, R0, 0x37800000, 0x17 ;  /* 0x3780000000037811 */ /* 0x000fe200078eb8ff */
[----:B------:R-:W-:-:S05]  /*2060*/  IMAD.SHL.U32 R0, R2, 0x200000, RZ ;  /* 0x0020000002007824 */ /* 0x000fca00078e00ff */
[----:B------:R-:W-:-:S07]  /*2070*/  LOP3.LUT R0, R3, R0, R4, 0xfe, !PT ;  /* 0x0000000003007212 */ /* 0x000fce00078efe04 */
.L_x_11386:
[----:B------:R-:W-:Y:S05]  /*2080*/  BSYNC B0 ;  /* 0x0000000000007941 */ /* 0x000fea0003800000 */
.L_x_11385:
[----:B------:R-:W-:Y:S01]  /*2090*/  F2FP.F16.F32.PACK_AB R0, RZ, R0 ;  /* 0x00000000ff00723e */ /* 0x000fe200000000ff */
[----:B------:R-:W-:Y:S06]  /*20a0*/  BRA `(.L_x_11366) ;  /* 0x0000000000a87947 */ /* 0x000fec0003800000 */
.L_x_11378:
        /* <DEDUP_REMOVED lines=14> */
.L_x_11392:
[----:B------:R-:W-:Y:S05]  /*2190*/  BSYNC B0 ;  /* 0x0000000000007941 */ /* 0x000fea0003800000 */
.L_x_11391:
[----:B------:R-:W-:Y:S01]  /*21a0*/  F2FP.F16.F32.PACK_AB R0, RZ, R0 ;  /* 0x00000000ff00723e */ /* 0x000fe200000000ff */
[----:B------:R-:W-:Y:S06]  /*21b0*/  BRA `(.L_x_11366) ;  /* 0x0000000000647947 */ /* 0x000fec0003800000 */
.L_x_11365:
        /* <DEDUP_REMOVED lines=16> */
.L_x_11393:
[----:B------:R-:W-:Y:S01]  /*22c0*/  PRMT R0, RZ, 0x7610, R0 ;  /* 0x00007610ff007816 */ /* 0x000fe20000000000 */
[----:B------:R-:W-:Y:S06]  /*22d0*/  BRA `(.L_x_11366) ;  /* 0x00000000001c7947 */ /* 0x000fec0003800000 */
.L_x_11390:
[----:B------:R-:W2:Y:S02]  /*22e0*/  LDG.E.64 R2, desc[UR36][R2.64] ;  /* 0x0000002402027981 */ /* 0x000ea4000c1e1b00 */
[----:B--2---:R-:W0:Y:S02]  /*22f0*/  I2F.U64 R0, R2 ;  /* 0x0000000200007312 */ /* 0x004e240000301000 */
[----:B0-----:R-:W-:Y:S01]  /*2300*/  F2FP.F16.F32.PACK_AB R0, RZ, R0 ;  /* 0x00000000ff00723e */ /* 0x001fe200000000ff */
[----:B------:R-:W-:Y:S06]  /*2310*/  BRA `(.L_x_11366) ;  /* 0x00000000000c7947 */ /* 0x000fec0003800000 */
.L_x_11389:
[----:B------:R-:W2:Y:S02]  /*2320*/  LDG.E R2, desc[UR36][R2.64] ;  /* 0x0000002402027981 */ /* 0x000ea4000c1e1900 */
[----:B--2---:R-:W-:-:S04]  /*2330*/  I2FP.F32.U32 R0, R2 ;  /* 0x0000000200007245 */ /* 0x004fc80000201000 */
[----:B------:R-:W-:-:S07]  /*2340*/  F2FP.F16.F32.PACK_AB R0, RZ, R0 ;  /* 0x00000000ff00723e */ /* 0x000fce00000000ff */
.L_x_11366:
[----:B------:R-:W0:Y:S01]  /*2350*/  LDC.U8 R4, c[0x0][0x421] ;  /* 0x00010840ff047b82 */ /* 0x000e220000000000 */
[----:B-----5:R-:W-:-:S06]  /*2360*/  HADD2.F32 R0, -RZ, R0.H0_H0 ;  /* 0x20000000ff007230 */ /* 0x020fcc0000004100 */
[----:B------:R-:W2:Y:S01]  /*2370*/  MUFU.LG2 R0, R0 ;  /* 0x0000000000007308 */ /* 0x000ea20000000c00 */
[----:B01----:R-:W-:Y:S01]  /*2380*/  PRMT R3, R4, 0x9910, RZ ;  /* 0x0000991004037816 */ /* 0x003fe200000000ff */
[----:B--2---:R-:W-:-:S03]  /*2390*/  FMUL.FTZ R2, R0, 0.69314718246459960938 ;  /* 0x3f31721800027820 */ /* 0x004fc60000410000 */
        /* <DEDUP_REMOVED lines=15> */
.L_x_11397:
[----:B------:R-:W-:-:S06]  /*2490*/  HADD2.F32 R3, -RZ, R2.H0_H0 ;  /* 0x20000002ff037230 */ /* 0x000fcc0000004100 */
[----:B------:R-:W0:Y:S02]  /*24a0*/  F2I.S64.TRUNC R2, R3 ;  /* 0x0000000300027311 */ /* 0x000e24000020d900 */
[----:B0-----:R3:W-:Y:S01]  /*24b0*/  STG.E.U8 desc[UR36][R16.64], R2 ;  /* 0x0000000210007986 */ /* 0x0017e2000c101124 */
[----:B------:R-:W-:Y:S05]  /*24c0*/  BRA `(.L_x_11399) ;  /* 0x0000000c00847947 */ /* 0x000fea0003800000 */
.L_x_11396:
        /* <DEDUP_REMOVED lines=10> */
.L_x_11401:
[----:B------:R-:W-:-:S04]  /*2570*/  HADD2.F32 R2, -RZ, R2.H0_H0 ;  /* 0x20000002ff027230 */ /* 0x000fc80000004100 */
[----:B------:R-:W0:Y:S02]  /*2580*/  F2I.FTZ.TRUNC.NTZ R3, R2 ;  /* 0x0000000200037305 */ /* 0x000e24000021f100 */
[----:B0-----:R1:W-:Y:S01]  /*2590*/  STG.E desc[UR36][R16.64], R3 ;  /* 0x0000000310007986 */ /* 0x0013e2000c101924 */
[----:B------:R-:W-:Y:S05]  /*25a0*/  BRA `(.L_x_11399) ;  /* 0x0000000c004c7947 */ /* 0x000fea0003800000 */
.L_x_11400:
[----:B------:R-:W-:-:S04]  /*25b0*/  HADD2.F32 R2, -RZ, R2.H0_H0 ;  /* 0x20000002ff027230 */ /* 0x000fc80000004100 */
[----:B------:R-:W0:Y:S02]  /*25c0*/  F2I.FTZ.TRUNC.NTZ R3, R2 ;  /* 0x0000000200037305 */ /* 0x000e24000021f100 */
[----:B0-----:R2:W-:Y:S01]  /*25d0*/  STG.E.U16 desc[UR36][R16.64], R3 ;  /* 0x0000000310007986 */ /* 0x0015e2000c101524 */
[----:B------:R-:W-:Y:S05]  /*25e0*/  BRA `(.L_x_11399) ;  /* 0x0000000c003c7947 */ /* 0x000fea0003800000 */
.L_x_11395:
        /* <DEDUP_REMOVED lines=9> */
.L_x_11403:
[----:B------:R0:W-:Y:S01]  /*2680*/  STG.E.U16 desc[UR36][R16.64], R2 ;  /* 0x0000000210007986 */ /* 0x0001e2000c101524 */
[----:B------:R-:W-:Y:S05]  /*2690*/  BRA `(.L_x_11399) ;  /* 0x0000000c00107947 */ /* 0x000fea0003800000 */
.L_x_11402:
        /* <DEDUP_REMOVED lines=10> */
.L_x_11405:
[----:B------:R-:W-:-:S05]  /*2740*/  HADD2.F32 R0, -RZ, R2.H0_H0 ;  /* 0x20000002ff007230 */ /* 0x000fca0000004100 */
[----:B------:R-:W-:-:S04]  /*2750*/  F2FP.F16.F32.PACK_AB R0, RZ, R0 ;  /* 0x00000000ff00723e */ /* 0x000fc800000000ff */
[----:B------:R-:W-:-:S05]  /*2760*/  PRMT R0, R0, 0x5410, RZ ;  /* 0x0000541000007816 */ /* 0x000fca00000000ff */
[----:B------:R0:W-:Y:S01]  /*2770*/  STG.E desc[UR36][R16.64], R0 ;  /* 0x0000000010007986 */ /* 0x0001e2000c101924 */
[----:B------:R-:W-:Y:S05]  /*2780*/  BRA `(.L_x_11399) ;  /* 0x0000000800d47947 */ /* 0x000fea0003800000 */
.L_x_11404:
[----:B------:R-:W-:-:S05]  /*2790*/  HADD2.F32 R2, -RZ, R2.H0_H0 ;  /* 0x20000002ff027230 */ /* 0x000fca0000004100 */
[----:B------:R-:W-:-:S06]  /*27a0*/  FMUL.FTZ R2, R2, 1 ;  /* 0x3f80000002027820 */ /* 0x000fcc0000410000 */
[----:B------:R-:W0:Y:S02]  /*27b0*/  F2F.F64.F32 R2, R2 ;  /* 0x0000000200027310 */ /* 0x000e240000201800 */
[----:B0-----:R0:W-:Y:S01]  /*27c0*/  STG.E.64 desc[UR36][R16.64], R2 ;  /* 0x0000000210007986 */ /* 0x0011e2000c101b24 */
[----:B------:R-:W-:Y:S05]  /*27d0*/  BRA `(.L_x_11399) ;  /* 0x0000000800c07947 */ /* 0x000fea0003800000 */
.L_x_11394:
        /* <DEDUP_REMOVED lines=13> */
.L_x_11408:
[----:B------:R-:W-:Y:S01]  /*28b0*/  HADD2.F32 R2, -RZ, R2.H0_H0 ;  /* 0x20000002ff027230 */ /* 0x000fe20000004100 */
[----:B------:R-:W-:-:S04]  /*28c0*/  CS2R R6, SRZ ;  /* 0x0000000000067805 */ /* 0x000fc8000001ff00 */
[----:B------:R-:W-:-:S04]  /*28d0*/  FMUL.FTZ R2, R2, 1 ;  /* 0x3f80000002027820 */ /* 0x000fc80000410000 */
[----:B------:R-:W0:Y:S02]  /*28e0*/  F2F.F64.F32 R4, R2 ;  /* 0x0000000200047310 */ /* 0x000e240000201800 */
[----:B0-----:R0:W-:Y:S01]  /*28f0*/  STG.E.128 desc[UR36][R16.64], R4 ;  /* 0x0000000410007986 */ /* 0x0011e2000c101d24 */
[----:B------:R-:W-:Y:S05]  /*2900*/  BRA `(.L_x_11399) ;  /* 0x0000000800747947 */ /* 0x000fea0003800000 */
.L_x_11407:
        /* <DEDUP_REMOVED lines=21> */
.L_x_11412:
[----:B------:R-:W-:Y:S05]  /*2a60*/  BSYNC B0 ;  /* 0x0000000000007941 */ /* 0x000fea0003800000 */
.L_x_11411:
[----:B------:R-:W-:-:S05]  /*2a70*/  LOP3.LUT R3, R0, R3, RZ, 0xfc, !PT ;  /* 0x0000000300037212 */ /* 0x000fca00078efcff */
[----:B------:R0:W-:Y:S01]  /*2a80*/  STG.E.U8 desc[UR36][R16.64], R3 ;  /* 0x0000000310007986 */ /* 0x0001e2000c101124 */
[----:B------:R-:W-:Y:S05]  /*2a90*/  BRA `(.L_x_11399) ;  /* 0x0000000800107947 */ /* 0x000fea0003800000 */
.L_x_11410:
        /* <DEDUP_REMOVED lines=13> */
.L_x_11414:
[----:B------:R-:W-:Y:S01]  /*2b70*/  IMAD.MOV.U32 R0, RZ, RZ, 0x7f ;  /* 0x0000007fff007424 */ /* 0x000fe200078e00ff */
[----:B------:R-:W-:-:S04]  /*2b80*/  ISETP.GT.U32.AND P0, PT, R2, 0x7f800000, PT ;  /* 0x7f8000000200780c */ /* 0x000fc80003f04070 */
[----:B------:R-:W-:-:S09]  /*2b90*/  SEL R0, R0, 0x7c, P0 ;  /* 0x0000007c00007807 */ /* 0x000fd20000000000 */
.L_x_11415:
[----:B------:R-:W-:Y:S05]  /*2ba0*/  BSYNC B0 ;  /* 0x0000000000007941 */ /* 0x000fea0003800000 */
.L_x_11413:
[----:B------:R-:W-:-:S04]  /*2bb0*/  LOP3.LUT R2, R3, 0x80000000, RZ, 0xc0, !PT ;  /* 0x8000000003027812 */ /* 0x000fc800078ec0ff */
[----:B------:R-:W-:-:S04]  /*2bc0*/  SHF.R.U32.HI R3, RZ, 0x18, R2 ;  /* 0x00000018ff037819 */ /* 0x000fc80000011602 */
[----:B------:R-:W-:-:S05]  /*2bd0*/  LOP3.LUT R3, R0, R3, RZ, 0xfc, !PT ;  /* 0x0000000300037212 */ /* 0x000fca00078efcff */
[----:B------:R0:W-:Y:S01]  /*2be0*/  STG.E.U8 desc[UR36][R16.64], R3 ;  /* 0x0000000310007986 */ /* 0x0001e2000c101124 */
[----:B------:R-:W-:Y:S05]  /*2bf0*/  BRA `(.L_x_11399) ;  /* 0x0000000400b87947 */ /* 0x000fea0003800000 */
.L_x_11409:
[----:B------:R-:W-:-:S05]  /*2c00*/  HADD2.F32 R0, -RZ, R2.H0_H0 ;  /* 0x20000002ff007230 */ /* 0x000fca0000004100 */
[----:B------:R-:W-:-:S05]  /*2c10*/  F2FP.BF16.F32.PACK_AB R0, RZ, R0 ;  /* 0x00000000ff00723e */ /* 0x000fca00000010ff */
[----:B------:R0:W-:Y:S01]  /*2c20*/  STG.E.U16 desc[UR36][R16.64], R0 ;  /* 0x0000000010007986 */ /* 0x0001e2000c101524 */
[----:B------:R-:W-:Y:S05]  /*2c30*/  BRA `(.L_x_11399) ;  /* 0x0000000400a87947 */ /* 0x000fea0003800000 */
.L_x_11406:
        /* <DEDUP_REMOVED lines=12> */
.L_x_11418:
        /* <DEDUP_REMOVED lines=17> */
.L_x_11421:
[----:B------:R-:W-:-:S04]  /*2e10*/  LOP3.LUT R2, R3, 0x80000000, RZ, 0xc0, !PT ;  /* 0x8000000003027812 */ /* 0x000fc800078ec0ff */
[----:B------:R-:W-:-:S04]  /*2e20*/  SHF.R.U32.HI R3, RZ, 0x18, R2 ;  /* 0x00000018ff037819 */ /* 0x000fc80000011602 */
[----:B------:R-:W-:-:S04]  /*2e30*/  LOP3.LUT R0, R0, R3, RZ, 0xfc, !PT ;  /* 0x0000000300007212 */ /* 0x000fc800078efcff */
[----:B------:R-:W-:-:S07]  /*2e40*/  PRMT R8, R0, 0x7610, R8 ;  /* 0x0000761000087816 */ /* 0x000fce0000000008 */
.L_x_11420:
[----:B------:R-:W-:Y:S05]  /*2e50*/  BSYNC B0 ;  /* 0x0000000000007941 */ /* 0x000fea0003800000 */
.L_x_11419:
[----:B------:R0:W-:Y:S01]  /*2e60*/  STG.E.U8 desc[UR36][R16.64], R8 ;  /* 0x0000000810007986 */ /* 0x0001e2000c101124 */
[----:B------:R-:W-:Y:S05]  /*2e70*/  BRA `(.L_x_11399) ;  /* 0x0000000400187947 */ /* 0x000fea0003800000 */
.L_x_11417:
        /* <DEDUP_REMOVED lines=17> */
.L_x_11424:
[----:B------:R-:W-:-:S04]  /*2f90*/  LOP3.LUT R2, R3, 0x80000000, RZ, 0xc0, !PT ;  /* 0x8000000003027812 */ /* 0x000fc800078ec0ff */
[----:B------:R-:W-:-:S04]  /*2fa0*/  SHF.R.U32.HI R3, RZ, 0x18, R2 ;  /* 0x00000018ff037819 */ /* 0x000fc80000011602 */
[----:B------:R-:W-:-:S04]  /*2fb0*/  LOP3.LUT R0, R0, R3, RZ, 0xfc, !PT ;  /* 0x0000000300007212 */ /* 0x000fc800078efcff */
[----:B------:R-:W-:-:S07]  /*2fc0*/  PRMT R8, R0, 0x7610, R8 ;  /* 0x0000761000087816 */ /* 0x000fce0000000008 */
.L_x_11423:
[----:B------:R-:W-:Y:S05]  /*2fd0*/  BSYNC B0 ;  /* 0x0000000000007941 */ /* 0x000fea0003800000 */
.L_x_11422:
[----:B------:R0:W-:Y:S01]  /*2fe0*/  STG.E.U8 desc[UR36][R16.64], R8 ;  /* 0x0000000810007986 */ /* 0x0001e2000c101124 */
[----:B------:R-:W-:Y:S05]  /*2ff0*/  BRA `(.L_x_11399) ;  /* 0x0000000000b87947 */ /* 0x000fea0003800000 */
.L_x_11416:
        /* <DEDUP_REMOVED lines=22> */
.L_x_11398:
        /* <DEDUP_REMOVED lines=16> */
.L_x_11427:
[----:B------:R-:W-:Y:S05]  /*3260*/  BRA `(.L_x_11399) ;  /* 0x00000000001c7947 */ /* 0x000fea0003800000 */
.L_x_11426:
[----:B------:R-:W-:-:S06]  /*3270*/  HADD2.F32 R2, -RZ, R2.H0_H0 ;  /* 0x20000002ff027230 */ /* 0x000fcc0000004100 */
[----:B------:R-:W0:Y:S02]  /*3280*/  F2I.U64.TRUNC R2, R2 ;  /* 0x0000000200027311 */ /* 0x000e24000020d800 */
[----:B0-----:R0:W-:Y:S01]  /*3290*/  STG.E.64 desc[UR36][R16.64], R2 ;  /* 0x0000000210007986 */ /* 0x0011e2000c101b24 */
[----:B------:R-:W-:Y:S05]  /*32a0*/  BRA `(.L_x_11399) ;  /* 0x00000000000c7947 */ /* 0x000fea0003800000 */
.L_x_11425:
[----:B------:R-:W-:-:S04]  /*32b0*/  HADD2.F32 R2, -RZ, R2.H0_H0 ;  /* 0x20000002ff027230 */ /* 0x000fc80000004100 */
[----:B------:R-:W0:Y:S02]  /*32c0*/  F2I.FTZ.U32.TRUNC.NTZ R3, R2 ;  /* 0x0000000200037305 */ /* 0x000e24000021f000 */
[----:B0-----:R0:W-:Y:S02]  /*32d0*/  STG.E desc[UR36][R16.64], R3 ;  /* 0x0000000310007986 */ /* 0x0011e4000c101924 */
.L_x_11399:
[----:B------:R-:W-:-:S04]  /*32e0*/  IMAD R18, R23, 0x200, R18 ;  /* 0x0000020017127824 */ /* 0x000fc800078e0212 */
[----:B------:R-:W-:-:S07]  /*32f0*/  VIADD R19, R18, 0x80 ;  /* 0x0000008012137836 */ /* 0x000fce0000000000 */
.L_x_11359:
[----:B------:R-:W-:Y:S05]  /*3300*/  BSYNC B6 ;  /* 0x0000000000067941 */ /* 0x000fea0003800000 */
.L_x_11358:
        /* <DEDUP_REMOVED lines=307> */
.L_x_11430:
        /* <DEDUP_REMOVED lines=22> */
.L_x_11434:
[----:B------:R-:W2:Y:S02]  /*47a0*/  LDG.E.U8 R2, desc[UR36][R2.64] ;  /* 0x0000002402027981 */ /* 0x000ea4000c1e1100 */
[----:B--2---:R-:W-:-:S04]  /*47b0*/  I2FP.F32.U32 R0, R2 ;  /* 0x0000000200007245 */ /* 0x004fc80000201000 */
[----:B------:R-:W-:Y:S01]  /*47c0*/  F2FP.F16.F32.PACK_AB R0, RZ, R0 ;  /* 0x00000000ff00723e */ /* 0x000fe200000000ff */
[----:B------:R-:W-:Y:S06]  /*47d0*/  BRA `(.L_x_11436) ;  /* 0x0000000c00887947 */ /* 0x000fec0003800000 */
.L_x_11433:
        /* <DEDUP_REMOVED lines=10> */
.L_x_11438:
[----:B------:R-:W2:Y:S02]  /*4880*/  LDG.E R2, desc[UR36][R2.64] ;  /* 0x0000002402027981 */ /* 0x000ea4000c1e1900 */
[----:B--2---:R-:W-:-:S04]  /*4890*/  I2FP.F32.S32 R0, R2 ;  /* 0x0000000200007245 */ /* 0x004fc80000201400 */
[----:B------:R-:W-:Y:S01]  /*48a0*/  F2FP.F16.F32.PACK_AB R0, RZ, R0 ;  /* 0x00000000ff00723e */ /* 0x000fe200000000ff */
[----:B------:R-:W-:Y:S06]  /*48b0*/  BRA `(.L_x_11436) ;  /* 0x0000000c00507947 */ /* 0x000fec0003800000 */
.L_x_11437:
[----:B------:R-:W2:Y:S02]  /*48c0*/  LDG.E.U16 R2, desc[UR36][R2.64] ;  /* 0x0000002402027981 */ /* 0x000ea4000c1e1500 */
[----:B--2---:R-:W0:Y:S02]  /*48d0*/  I2F.S16 R0, R2 ;  /* 0x0000000200007306 */ /* 0x004e240000101400 */
[----:B0-----:R-:W-:Y:S01]  /*48e0*/  F2FP.F16.F32.PACK_AB R0, RZ, R0 ;  /* 0x00000000ff00723e */ /* 0x001fe200000000ff */
[----:B------:R-:W-:Y:S06]  /*48f0*/  BRA `(.L_x_11436) ;  /* 0x0000000c00407947 */ /* 0x000fec0003800000 */
.L_x_11432:
        /* <DEDUP_REMOVED lines=9> */
.L_x_11440:
[----:B------:R0:W5:Y:S01]  /*4990*/  LDG.E.U16 R0, desc[UR36][R2.64] ;  /* 0x0000002402007981 */ /* 0x000162000c1e1500 */
[----:B------:R-:W-:Y:S05]  /*49a0*/  BRA `(.L_x_11436) ;  /* 0x0000000c00147947 */ /* 0x000fea0003800000 */
.L_x_11439:
        /* <DEDUP_REMOVED lines=9> */
.L_x_11442:
[----:B------:R1:W5:Y:S01]  /*4a40*/  LDG.E.U16 R0, desc[UR36][R2.64] ;  /* 0x0000002402007981 */ /* 0x000362000c1e1500 */
[----:B------:R-:W-:Y:S05]  /*4a50*/  BRA `(.L_x_11436) ;  /* 0x0000000800e87947 */ /* 0x000fea0003800000 */
.L_x_11441:
        /* <DEDUP_REMOVED lines=8> */
.L_x_11431:
        /* <DEDUP_REMOVED lines=13> */
.L_x_11445:
        /* <DEDUP_REMOVED lines=8> */
.L_x_11444:
        /* <DEDUP_REMOVED lines=28> */
.L_x_11447:
        /* <DEDUP_REMOVED lines=15> */
.L_x_11446:
[----:B------:R-:W2:Y:S02]  /*4ee0*/  LDG.E.U16 R0, desc[UR36][R2.64] ;  /* 0x0000002402007981 */ /* 0x000ea4000c1e1500 */
[----:B--2---:R-:W-:-:S05]  /*4ef0*/  IMAD.U32 R0, R0, 0x10000, RZ ;  /* 0x0001000000007824 */ /* 0x004fca00078e00ff */
[----:B------:R-:W-:Y:S01]  /*4f00*/  F2FP.F16.F32.PACK_AB R0, RZ, R0 ;  /* 0x00000000ff00723e */ /* 0x000fe200000000ff */
[----:B------:R-:W-:Y:S06]  /*4f10*/  BRA `(.L_x_11436) ;  /* 0x0000000400b87947 */ /* 0x000fec0003800000 */
.L_x_11443:
        /* <DEDUP_REMOVED lines=12> */
.L_x_11450:
        /* <DEDUP_REMOVED lines=21> */
.L_x_11454:
[----:B------:R-:W-:Y:S05]  /*5130*/  BSYNC B1 ;  /* 0x0000000000017941 */ /* 0x000fea0003800000 */
.L_x_11453:
[----:B------:R-:W-:Y:S01]  /*5140*/  LEA R3, R0, 0x3b800000, 0x17 ;  /* 0x3b80000000037811 */ /* 0x000fe200078eb8ff */
[----:B------:R-:W-:-:S05]  /*5150*/  IMAD.SHL.U32 R0, R2, 0x100000, RZ ;  /* 0x0010000002007824 */ /* 0x000fca00078e00ff */
[----:B------:R-:W-:-:S07]  /*5160*/  LOP3.LUT R0, R3, R0, R4, 0xfe, !PT ;  /* 0x0000000003007212 */ /* 0x000fce00078efe04 */
.L_x_11452:
[----:B------:R-:W-:Y:S05]  /*5170*/  BSYNC B0 ;  /* 0x0000000000007941 */ /* 0x000fea0003800000 */
.L_x_11451:
[----:B------:R-:W-:Y:S01]  /*5180*/  F2FP.F16.F32.PACK_AB R0, RZ, R0 ;  /* 0x00000000ff00723e */ /* 0x000fe200000000ff */
[----:B------:R-:W-:Y:S06]  /*5190*/  BRA `(.L_x_11436) ;  /* 0x0000000400187947 */ /* 0x000fec0003800000 */
.L_x_11449:
        /* <DEDUP_REMOVED lines=21> */
.L_x_11458:
[----:B------:R-:W-:Y:S05]  /*52f0*/  BSYNC B1 ;  /* 0x0000000000017941 */ /* 0x000fea0003800000 */
.L_x_11457:
[----:B------:R-:W-:Y:S01]  /*5300*/  LEA R3, R0, 0x37800000, 0x17 ;  /* 0x3780000000037811 */ /* 0x000fe200078eb8ff */
[----:B------:R-:W-:-:S05]  /*5310*/  IMAD.SHL.U32 R0, R2, 0x200000, RZ ;  /* 0x0020000002007824 */ /* 0x000fca00078e00ff */
[----:B------:R-:W-:-:S07]  /*5320*/  LOP3.LUT R0, R3, R0, R4, 0xfe, !PT ;  /* 0x0000000003007212 */ /* 0x000fce00078efe04 */
.L_x_11456:
[----:B------:R-:W-:Y:S05]  /*5330*/  BSYNC B0 ;  /* 0x0000000000007941 */ /* 0x000fea0003800000 */
.L_x_11455:
[----:B------:R-:W-:Y:S01]  /*5340*/  F2FP.F16.F32.PACK_AB R0, RZ, R0 ;  /* 0x00000000ff00723e */ /* 0x000fe200000000ff */
[----:B------:R-:W-:Y:S06]  /*5350*/  BRA `(.L_x_11436) ;  /* 0x0000000000a87947 */ /* 0x000fec0003800000 */
.L_x_11448:
        /* <DEDUP_REMOVED lines=14> */
.L_x_11462:
[----:B------:R-:W-:Y:S05]  /*5440*/  BSYNC B0 ;  /* 0x0000000000007941 */ /* 0x000fea0003800000 */
.L_x_11461:
[----:B------:R-:W-:Y:S01]  /*5450*/  F2FP.F16.F32.PACK_AB R0, RZ, R0 ;  /* 0x00000000ff00723e */ /* 0x000fe200000000ff */
[----:B------:R-:W-:Y:S06]  /*5460*/  BRA `(.L_x_11436) ;  /* 0x0000000000647947 */ /* 0x000fec0003800000 */
.L_x_11435:
        /* <DEDUP_REMOVED lines=16> */
.L_x_11463:
[----:B------:R-:W-:Y:S01]  /*5570*/  PRMT R0, RZ, 0x7610, R0 ;  /* 0x00007610ff007816 */ /* 0x000fe20000000000 */
[----:B------:R-:W-:Y:S06]  /*5580*/  BRA `(.L_x_11436) ;  /* 0x00000000001c7947 */ /* 0x000fec0003800000 */
.L_x_11460:
[----:B------:R-:W2:Y:S02]  /*5590*/  LDG.E.64 R2, desc[UR36][R2.64] ;  /* 0x0000002402027981 */ /* 0x000ea4000c1e1b00 */
[----:B--2---:R-:W0:Y:S02]  /*55a0*/  I2F.U64 R0, R2 ;  /* 0x0000000200007312 */ /* 0x004e240000301000 */
[----:B0-----:R-:W-:Y:S01]  /*55b0*/  F2FP.F16.F32.PACK_AB R0, RZ, R0 ;  /* 0x00000000ff00723e */ /* 0x001fe200000000ff */
[----:B------:R-:W-:Y:S06]  /*55c0*/  BRA `(.L_x_11436) ;  /* 0x00000000000c7947 */ /* 0x000fec0003800000 */
.L_x_11459:
[----:B------:R-:W2:Y:S02]  /*55d0*/  LDG.E R2, desc[UR36][R2.64] ;  /* 0x0000002402027981 */ /* 0x000ea4000c1e1900 */
[----:B--2---:R-:W-:-:S04]  /*55e0*/  I2FP.F32.U32 R0, R2 ;  /* 0x0000000200007245 */ /* 0x004fc80000201000 */
[----:B------:R-:W-:-:S07]  /*55f0*/  F2FP.F16.F32.PACK_AB R0, RZ, R0 ;  /* 0x00000000ff00723e */ /* 0x000fce00000000ff */
.L_x_11436:
        /* <DEDUP_REMOVED lines=20> */
.L_x_11467:
[----:B------:R-:W-:-:S06]  /*5740*/  HADD2.F32 R3, -RZ, R2.H0_H0 ;  /* 0x20000002ff037230 */ /* 0x000fcc0000004100 */
[----:B------:R-:W0:Y:S02]  /*5750*/  F2I.S64.TRUNC R2, R3 ;  /* 0x0000000300027311 */ /* 0x000e24000020d900 */
[----:B0-----:R0:W-:Y:S01]  /*5760*/  STG.E.U8 desc[UR36][R16.64], R2 ;  /* 0x0000000210007986 */ /* 0x0011e2000c101124 */
[----:B------:R-:W-:Y:S05]  /*5770*/  BRA `(.L_x_11469) ;  /* 0x0000000c00847947 */ /* 0x000fea0003800000 */
.L_x_11466:
        /* <DEDUP_REMOVED lines=10> */
.L_x_11471:
[----:B------:R-:W-:-:S04]  /*5820*/  HADD2.F32 R2, -RZ, R2.H0_H0 ;  /* 0x20000002ff027230 */ /* 0x000fc80000004100 */
[----:B------:R-:W0:Y:S02]  /*5830*/  F2I.FTZ.TRUNC.NTZ R3, R2 ;  /* 0x0000000200037305 */ /* 0x000e24000021f100 */
[----:B0-----:R0:W-:Y:S01]  /*5840*/  STG.E desc[UR36][R16.64], R3 ;  /* 0x0000000310007986 */ /* 0x0011e2000c101924 */
[----:B------:R-:W-:Y:S05]  /*5850*/  BRA `(.L_x_11469) ;  /* 0x0000000c004c7947 */ /* 0x000fea0003800000 */
.L_x_11470:
[----:B------:R-:W-:-:S04]  /*5860*/  HADD2.F32 R2, -RZ, R2.H0_H0 ;  /* 0x20000002ff027230 */ /* 0x000fc80000004100 */
[----:B------:R-:W0:Y:S02]  /*5870*/  F2I.FTZ.TRUNC.NTZ R3, R2 ;  /* 0x0000000200037305 */ /* 0x000e24000021f100 */
[----:B0-----:R0:W-:Y:S01]  /*5880*/  STG.E.U16 desc[UR36][R16.64], R3 ;  /* 0x0000000310007986 */ /* 0x0011e2000c101524 */
[----:B------:R-:W-:Y:S05]  /*5890*/  BRA `(.L_x_11469) ;  /* 0x0000000c003c7947 */ /* 0x000fea0003800000 */
.L_x_11465:
        /* <DEDUP_REMOVED lines=9> */
.L_x_11473:
[----:B------:R0:W-:Y:S01]  /*5930*/  STG.E.U16 desc[UR36][R16.64], R2 ;  /* 0x0000000210007986 */ /* 0x0001e2000c101524 */
[----:B------:R-:W-:Y:S05]  /*5940*/  BRA `(.L_x_11469) ;  /* 0x0000000c00107947 */ /* 0x000fea0003800000 */
.L_x_11472:
        /* <DEDUP_REMOVED lines=10> */
.L_x_11475:
[----:B------:R-:W-:-:S05]  /*59f0*/  HADD2.F32 R0, -RZ, R2.H0_H0 ;  /* 0x20000002ff007230 */ /* 0x000fca0000004100 */
[----:B------:R-:W-:-:S04]  /*5a00*/  F2FP.F16.F32.PACK_AB R0, RZ, R0 ;  /* 0x00000000ff00723e */ /* 0x000fc800000000ff */
[----:B------:R-:W-:-:S05]  /*5a10*/  PRMT R0, R0, 0x5410, RZ ;  /* 0x0000541000007816 */ /* 0x000fca00000000ff */
[----:B------:R0:W-:Y:S01]  /*5a20*/  STG.E desc[UR36][R16.64], R0 ;  /* 0x0000000010007986 */ /* 0x0001e2000c101924 */
[----:B------:R-:W-:Y:S05]  /*5a30*/  BRA `(.L_x_11469) ;  /* 0x0000000800d47947 */ /* 0x000fea0003800000 */
.L_x_11474:
[----:B------:R-:W-:-:S05]  /*5a40*/  HADD2.F32 R2, -RZ, R2.H0_H0 ;  /* 0x20000002ff027230 */ /* 0x000fca0000004100 */
[----:B------:R-:W-:-:S06]  /*5a50*/  FMUL.FTZ R2, R2, 1 ;  /* 0x3f80000002027820 */ /* 0x000fcc0000410000 */
[----:B------:R-:W0:Y:S02]  /*5a60*/  F2F.F64.F32 R2, R2 ;  /* 0x0000000200027310 */ /* 0x000e240000201800 */
[----:B0-----:R0:W-:Y:S01]  /*5a70*/  STG.E.64 desc[UR36][R16.64], R2 ;  /* 0x0000000210007986 */ /* 0x0011e2000c101b24 */
[----:B------:R-:W-:Y:S05]  /*5a80*/  BRA `(.L_x_11469) ;  /* 0x0000000800c07947 */ /* 0x000fea0003800000 */
.L_x_11464:
        /* <DEDUP_REMOVED lines=13> */
.L_x_11478:
[----:B------:R-:W-:Y:S01]  /*5b60*/  HADD2.F32 R2, -RZ, R2.H0_H0 ;  /* 0x20000002ff027230 */ /* 0x000fe20000004100 */
[----:B------:R-:W-:-:S04]  /*5b70*/  CS2R R6, SRZ ;  /* 0x0000000000067805 */ /* 0x000fc8000001ff00 */
[----:B------:R-:W-:-:S04]  /*5b80*/  FMUL.FTZ R2, R2, 1 ;  /* 0x3f80000002027820 */ /* 0x000fc80000410000 */
[----:B------:R-:W0:Y:S02]  /*5b90*/  F2F.F64.F32 R4, R2 ;  /* 0x0000000200047310 */ /* 0x000e240000201800 */
[----:B0-----:R0:W-:Y:S01]  /*5ba0*/  STG.E.128 desc[UR36][R16.64], R4 ;  /* 0x0000000410007986 */ /* 0x0011e2000c101d24 */
[----:B------:R-:W-:Y:S05]  /*5bb0*/  BRA `(.L_x_11469) ;  /* 0x0000000800747947 */ /* 0x000fea0003800000 */
.L_x_11477:
        /* <DEDUP_REMOVED lines=21> */
.L_x_11482:
[----:B------:R-:W-:Y:S05]  /*5d10*/  BSYNC B0 ;  /* 0x0000000000007941 */ /* 0x000fea0003800000 */
.L_x_11481:
[----:B------:R-:W-:-:S05]  /*5d20*/  LOP3.LUT R3, R0, R3, RZ, 0xfc, !PT ;  /* 0x0000000300037212 */ /* 0x000fca00078efcff */
[----:B------:R0:W-:Y:S01]  /*5d30*/  STG.E.U8 desc[UR36][R16.64], R3 ;  /* 0x0000000310007986 */ /* 0x0001e2000c101124 */
[----:B------:R-:W-:Y:S05]  /*5d40*/  BRA `(.L_x_11469) ;  /* 0x0000000800107947 */ /* 0x000fea0003800000 */
.L_x_11480:
        /* <DEDUP_REMOVED lines=13> */
.L_x_11484:
[----:B------:R-:W-:Y:S01]  /*5e20*/  IMAD.MOV.U32 R0, RZ, RZ, 0x7f ;  /* 0x0000007fff007424 */ /* 0x000fe200078e00ff */
[----:B------:R-:W-:-:S04]  /*5e30*/  ISETP.GT.U32.AND P0, PT, R2, 0x7f800000, PT ;  /* 0x7f8000000200780c */ /* 0x000fc80003f04070 */
[----:B------:R-:W-:-:S09]  /*5e40*/  SEL R0, R0, 0x7c, P0 ;  /* 0x0000007c00007807 */ /* 0x000fd20000000000 */
.L_x_11485:
[----:B------:R-:W-:Y:S05]  /*5e50*/  BSYNC B0 ;  /* 0x0000000000007941 */ /* 0x000fea0003800000 */
.L_x_11483:
[----:B------:R-:W-:-:S04]  /*5e60*/  LOP3.LUT R2, R3, 0x80000000, RZ, 0xc0, !PT ;  /* 0x8000000003027812 */ /* 0x000fc800078ec0ff */
[----:B------:R-:W-:-:S04]  /*5e70*/  SHF.R.U32.HI R3, RZ, 0x18, R2 ;  /* 0x00000018ff037819 */ /* 0x000fc80000011602 */
[----:B------:R-:W-:-:S05]  /*5e80*/  LOP3.LUT R3, R0, R3, RZ, 0xfc, !PT ;  /* 0x0000000300037212 */ /* 0x000fca00078efcff */
[----:B------:R0:W-:Y:S01]  /*5e90*/  STG.E.U8 desc[UR36][R16.64], R3 ;  /* 0x0000000310007986 */ /* 0x0001e2000c101124 */
[----:B------:R-:W-:Y:S05]  /*5ea0*/  BRA `(.L_x_11469) ;  /* 0x0000000400b87947 */ /* 0x000fea0003800000 */
.L_x_11479:
[----:B------:R-:W-:-:S05]  /*5eb0*/  HADD2.F32 R0, -RZ, R2.H0_H0 ;  /* 0x20000002ff007230 */ /* 0x000fca0000004100 */
[----:B------:R-:W-:-:S05]  /*5ec0*/  F2FP.BF16.F32.PACK_AB R0, RZ, R0 ;  /* 0x00000000ff00723e */ /* 0x000fca00000010ff */
[----:B------:R0:W-:Y:S01]  /*5ed0*/  STG.E.U16 desc[UR36][R16.64], R0 ;  /* 0x0000000010007986 */ /* 0x0001e2000c101524 */
[----:B------:R-:W-:Y:S05]  /*5ee0*/  BRA `(.L_x_11469) ;  /* 0x0000000400a87947 */ /* 0x000fea0003800000 */
.L_x_11476:
        /* <DEDUP_REMOVED lines=12> */
.L_x_11488:
        /* <DEDUP_REMOVED lines=17> */
.L_x_11491:
[----:B------:R-:W-:-:S04]  /*60c0*/  LOP3.LUT R2, R3, 0x80000000, RZ, 0xc0, !PT ;  /* 0x8000000003027812 */ /* 0x000fc800078ec0ff */
[----:B------:R-:W-:-:S04]  /*60d0*/  SHF.R.U32.HI R3, RZ, 0x18, R2 ;  /* 0x00000018ff037819 */ /* 0x000fc80000011602 */
[----:B------:R-:W-:-:S04]  /*60e0*/  LOP3.LUT R0, R0, R3, RZ, 0xfc, !PT ;  /* 0x0000000300007212 */ /* 0x000fc800078efcff */
[----:B------:R-:W-:-:S07]  /*60f0*/  PRMT R8, R0, 0x7610, R8 ;  /* 0x0000761000087816 */ /* 0x000fce0000000008 */
.L_x_11490:
[----:B------:R-:W-:Y:S05]  /*6100*/  BSYNC B0 ;  /* 0x0000000000007941 */ /* 0x000fea0003800000 */
.L_x_11489:
[----:B------:R3:W-:Y:S01]  /*6110*/  STG.E.U8 desc[UR36][R16.64], R8 ;  /* 0x0000000810007986 */ /* 0x0007e2000c101124 */
[----:B------:R-:W-:Y:S05]  /*6120*/  BRA `(.L_x_11469) ;  /* 0x0000000400187947 */ /* 0x000fea0003800000 */
.L_x_11487:
        /* <DEDUP_REMOVED lines=17> */
.L_x_11494:
[----:B------:R-:W-:-:S04]  /*6240*/  LOP3.LUT R2, R3, 0x80000000, RZ, 0xc0, !PT ;  /* 0x8000000003027812 */ /* 0x000fc800078ec0ff */
[----:B------:R-:W-:-:S04]  /*6250*/  SHF.R.U32.HI R3, RZ, 0x18, R2 ;  /* 0x00000018ff037819 */ /* 0x000fc80000011602 */
[----:B------:R-:W-:-:S04]  /*6260*/  LOP3.LUT R0, R0, R3, RZ, 0xfc, !PT ;  /* 0x0000000300007212 */ /* 0x000fc800078efcff */
[----:B------:R-:W-:-:S07]  /*6270*/  PRMT R8, R0, 0x7610, R8 ;  /* 0x0000761000087816 */ /* 0x000fce0000000008 */
.L_x_11493:
[----:B------:R-:W-:Y:S05]  /*6280*/  BSYNC B0 ;  /* 0x0000000000007941 */ /* 0x000fea0003800000 */
.L_x_11492:
[----:B------:R0:W-:Y:S01]  /*6290*/  STG.E.U8 desc[UR36][R16.64], R8 ;  /* 0x0000000810007986 */ /* 0x0001e2000c101124 */
[----:B------:R-:W-:Y:S05]  /*62a0*/  BRA `(.L_x_11469) ;  /* 0x0000000000b87947 */ /* 0x000fea0003800000 */
.L_x_11486:
        /* <DEDUP_REMOVED lines=22> */
.L_x_11468:
        /* <DEDUP_REMOVED lines=16> */
.L_x_11497:
[----:B------:R-:W-:Y:S05]  /*6510*/  BRA `(.L_x_11469) ;  /* 0x00000000001c7947 */ /* 0x000fea0003800000 */
.L_x_11496:
[----:B------:R-:W-:-:S06]  /*6520*/  HADD2.F32 R2, -RZ, R2.H0_H0 ;  /* 0x20000002ff027230 */ /* 0x000fcc0000004100 */
[----:B------:R-:W0:Y:S02]  /*6530*/  F2I.U64.TRUNC R2, R2 ;  /* 0x0000000200027311 */ /* 0x000e24000020d800 */
[----:B0-----:R2:W-:Y:S01]  /*6540*/  STG.E.64 desc[UR36][R16.64], R2 ;  /* 0x0000000210007986 */ /* 0x0015e2000c101b24 */
[----:B------:R-:W-:Y:S05]  /*6550*/  BRA `(.L_x_11469) ;  /* 0x00000000000c7947 */ /* 0x000fea0003800000 */
.L_x_11495:
[----:B------:R-:W-:-:S04]  /*6560*/  HADD2.F32 R2, -RZ, R2.H0_H0 ;  /* 0x20000002ff027230 */ /* 0x000fc80000004100 */
[----:B------:R-:W0:Y:S02]  /*6570*/  F2I.FTZ.U32.TRUNC.NTZ R3, R2 ;  /* 0x0000000200037305 */ /* 0x000e24000021f000 */
[----:B0-----:R0:W-:Y:S02]  /*6580*/  STG.E desc[UR36][R16.64], R3 ;  /* 0x0000000310007986 */ /* 0x0011e4000c101924 */
.L_x_11469:
[----:B------:R-:W-:-:S07]  /*6590*/  VIADD R19, R19, 0x80 ;  /* 0x0000008013137836 */ /* 0x000fce0000000000 */
.L_x_11429:
[----:B------:R-:W-:Y:S05]  /*65a0*/  BSYNC B6 ;  /* 0x0000000000067941 */ /* 0x000fea0003800000 */
.L_x_11428:
        /* <DEDUP_REMOVED lines=307> */
.L_x_11500:
        /* <DEDUP_REMOVED lines=22> */
.L_x_11504:
[----:B------:R-:W2:Y:S02]  /*7a40*/  LDG.E.U8 R2, desc[UR36][R2.64] ;  /* 0x0000002402027981 */ /* 0x000ea4000c1e1100 */
[----:B--2---:R-:W-:-:S04]  /*7a50*/  I2FP.F32.U32 R0, R2 ;  /* 0x0000000200007245 */ /* 0x004fc80000201000 */
[----:B------:R-:W-:Y:S01]  /*7a60*/  F2FP.F16.F32.PACK_AB R0, RZ, R0 ;  /* 0x00000000ff00723e */ /* 0x000fe200000000ff */
[----:B------:R-:W-:Y:S06]  /*7a70*/  BRA `(.L_x_11506) ;  /* 0x0000000c00887947 */ /* 0x000fec0003800000 */
.L_x_11503:
        /* <DEDUP_REMOVED lines=10> */
.L_x_11508:
[----:B------:R-:W2:Y:S02]  /*7b20*/  LDG.E R2, desc[UR36][R2.64] ;  /* 0x0000002402027981 */ /* 0x000ea4000c1e1900 */
[----:B--2---:R-:W-:-:S04]  /*7b30*/  I2FP.F32.S32 R0, R2 ;  /* 0x0000000200007245 */ /* 0x004fc80000201400 */
[----:B------:R-:W-:Y:S01]  /*7b40*/  F2FP.F16.F32.PACK_AB R0, RZ, R0 ;  /* 0x00000000ff00723e */ /* 0x000fe200000000ff */
[----:B------:R-:W-:Y:S06]  /*7b50*/  BRA `(.L_x_11506) ;  /* 0x0000000c00507947 */ /* 0x000fec0003800000 */
.L_x_11507:
[----:B------:R-:W2:Y:S02]  /*7b60*/  LDG.E.U16 R2, desc[UR36][R2.64] ;  /* 0x0000002402027981 */ /* 0x000ea4000c1e1500 */
[----:B--2---:R-:W0:Y:S02]  /*7b70*/  I2F.S16 R0, R2 ;  /* 0x0000000200007306 */ /* 0x004e240000101400 */
[----:B0-----:R-:W-:Y:S01]  /*7b80*/  F2FP.F16.F32.PACK_AB R0, RZ, R0 ;  /* 0x00000000ff00723e */ /* 0x001fe200000000ff */
[----:B------:R-:W-:Y:S06]  /*7b90*/  BRA `(.L_x_11506) ;  /* 0x0000000c00407947 */ /* 0x000fec0003800000 */
.L_x_11502:
        /* <DEDUP_REMOVED lines=9> */
.L_x_11510:
[----:B------:R1:W5:Y:S01]  /*7c30*/  LDG.E.U16 R0, desc[UR36][R2.64] ;  /* 0x0000002402007981 */ /* 0x000362000c1e1500 */
[----:B------:R-:W-:Y:S05]  /*7c40*/  BRA `(.L_x_11506) ;  /* 0x0000000c00147947 */ /* 0x000fea0003800000 */
.L_x_11509:
        /* <DEDUP_REMOVED lines=9> */
.L_x_11512:
[----:B------:R0:W5:Y:S01]  /*7ce0*/  LDG.E.U16 R0, desc[UR36][R2.64] ;  /* 0x0000002402007981 */ /* 0x000162000c1e1500 */
[----:B------:R-:W-:Y:S05]  /*7cf0*/  BRA `(.L_x_11506) ;  /* 0x0000000800e87947 */ /* 0x000fea0003800000 */
.L_x_11511:
        /* <DEDUP_REMOVED lines=8> */
.L_x_11501:
        /* <DEDUP_REMOVED lines=13> */
.L_x_11515:
        /* <DEDUP_REMOVED lines=8> */
.L_x_11514:
        /* <DEDUP_REMOVED lines=28> */
.L_x_11517:
        /* <DEDUP_REMOVED lines=15> */
.L_x_11516:
[----:B------:R-:W2:Y:S02]  /*8180*/  LDG.E.U16 R0, desc[UR36][R2.64] ;  /* 0x0000002402007981 */ /* 0x000ea4000c1e1500 */
[----:B--2---:R-:W-:-:S05]  /*8190*/  IMAD.U32 R0, R0, 0x10000, RZ ;  /* 0x0001000000007824 */ /* 0x004fca00078e00ff */
[----:B------:R-:W-:Y:S01]  /*81a0*/  F2FP.F16.F32.PACK_AB R0, RZ, R0 ;  /* 0x00000000ff00723e */ /* 0x000fe200000000ff */
[----:B------:R-:W-:Y:S06]  /*81b0*/  BRA `(.L_x_11506) ;  /* 0x0000000400b87947 */ /* 0x000fec0003800000 */
.L_x_11513:
        /* <DEDUP_REMOVED lines=12> */
.L_x_11520:
        /* <DEDUP_REMOVED lines=21> */
.L_x_11524:
[----:B------:R-:W-:Y:S05]  /*83d0*/  BSYNC B1 ;  /* 0x0000000000017941 */ /* 0x000fea0003800000 */
.L_x_11523:
[----:B------:R-:W-:Y:S01]  /*83e0*/  LEA R3, R0, 0x3b800000, 0x17 ;  /* 0x3b80000000037811 */ /* 0x000fe200078eb8ff */
[----:B------:R-:W-:-:S05]  /*83f0*/  IMAD.SHL.U32 R0, R2, 0x100000, RZ ;  /* 0x0010000002007824 */ /* 0x000fca00078e00ff */
[----:B------:R-:W-:-:S07]  /*8400*/  LOP3.LUT R0, R3, R0, R4, 0xfe, !PT ;  /* 0x0000000003007212 */ /* 0x000fce00078efe04 */
.L_x_11522:
[----:B------:R-:W-:Y:S05]  /*8410*/  BSYNC B0 ;  /* 0x0000000000007941 */ /* 0x000fea0003800000 */
.L_x_11521:
[----:B------:R-:W-:Y:S01]  /*8420*/  F2FP.F16.F32.PACK_AB R0, RZ, R0 ;  /* 0x00000000ff00723e */ /* 0x000fe200000000ff */
[----:B------:R-:W-:Y:S06]  /*8430*/  BRA `(.L_x_11506) ;  /* 0x0000000400187947 */ /* 0x000fec0003800000 */
.L_x_11519:
        /* <DEDUP_REMOVED lines=21> */
.L_x_11528:
[----:B------:R-:W-:Y:S05]  /*8590*/  BSYNC B1 ;  /* 0x0000000000017941 */ /* 0x000fea0003800000 */
.L_x_11527:
[----:B------:R-:W-:Y:S01]  /*85a0*/  LEA R3, R0, 0x37800000, 0x17 ;  /* 0x3780000000037811 */ /* 0x000fe200078eb8ff */
[----:B------:R-:W-:-:S05]  /*85b0*/  IMAD.SHL.U32 R0, R2, 0x200000, RZ ;  /* 0x0020000002007824 */ /* 0x000fca00078e00ff */
[----:B------:R-:W-:-:S07]  /*85c0*/  LOP3.LUT R0, R3, R0, R4, 0xfe, !PT ;  /* 0x0000000003007212 */ /* 0x000fce00078efe04 */
.L_x_11526:
[----:B------:R-:W-:Y:S05]  /*85d0*/  BSYNC B0 ;  /* 0x0000000000007941 */ /* 0x000fea0003800000 */
.L_x_11525:
[----:B------:R-:W-:Y:S01]  /*85e0*/  F2FP.F16.F32.PACK_AB R0, RZ, R0 ;  /* 0x00000000ff00723e */ /* 0x000fe200000000ff */
[----:B------:R-:W-:Y:S06]  /*85f0*/  BRA `(.L_x_11506) ;  /* 0x0000000000a87947 */ /* 0x000fec0003800000 */
.L_x_11518:
        /* <DEDUP_REMOVED lines=14> */
.L_x_11532:
[----:B------:R-:W-:Y:S05]  /*86e0*/  BSYNC B0 ;  /* 0x0000000000007941 */ /* 0x000fea0003800000 */
.L_x_11531:
[----:B------:R-:W-:Y:S01]  /*86f0*/  F2FP.F16.F32.PACK_AB R0, RZ, R0 ;  /* 0x00000000ff00723e */ /* 0x000fe200000000ff */
[----:B------:R-:W-:Y:S06]  /*8700*/  BRA `(.L_x_11506) ;  /* 0x0000000000647947 */ /* 0x000fec0003800000 */
.L_x_11505:
        /* <DEDUP_REMOVED lines=16> */
.L_x_11533:
[----:B------:R-:W-:Y:S01]  /*8810*/  PRMT R0, RZ, 0x7610, R0 ;  /* 0x00007610ff007816 */ /* 0x000fe20000000000 */
[----:B------:R-:W-:Y:S06]  /*8820*/  BRA `(.L_x_11506) ;  /* 0x00000000001c7947 */ /* 0x000fec0003800000 */
.L_x_11530:
[----:B------:R-:W2:Y:S02]  /*8830*/  LDG.E.64 R2, desc[UR36][R2.64] ;  /* 0x0000002402027981 */ /* 0x000ea4000c1e1b00 */
[----:B--2---:R-:W0:Y:S02]  /*8840*/  I2F.U64 R0, R2 ;  /* 0x0000000200007312 */ /* 0x004e240000301000 */
[----:B0-----:R-:W-:Y:S01]  /*8850*/  F2FP.F16.F32.PACK_AB R0, RZ, R0 ;  /* 0x00000000ff00723e */ /* 0x001fe200000000ff */
[----:B------:R-:W-:Y:S06]  /*8860*/  BRA `(.L_x_11506) ;  /* 0x00000000000c7947 */ /* 0x000fec0003800000 */
.L_x_11529:
[----:B------:R-:W2:Y:S02]  /*8870*/  LDG.E R2, desc[UR36][R2.64] ;  /* 0x0000002402027981 */ /* 0x000ea4000c1e1900 */
[----:B--2---:R-:W-:-:S04]  /*8880*/  I2FP.F32.U32 R0, R2 ;  /* 0x0000000200007245 */ /* 0x004fc80000201000 */
[----:B------:R-:W-:-:S07]  /*8890*/  F2FP.F16.F32.PACK_AB R0, RZ, R0 ;  /* 0x00000000ff00723e */ /* 0x000fce00000000ff */
.L_x_11506:
        /* <DEDUP_REMOVED lines=20> */
.L_x_11537:
[----:B------:R-:W-:-:S06]  /*89e0*/  HADD2.F32 R3, -RZ, R2.H0_H0 ;  /* 0x20000002ff037230 */ /* 0x000fcc0000004100 */
[----:B------:R-:W0:Y:S02]  /*89f0*/  F2I.S64.TRUNC R2, R3 ;  /* 0x0000000300027311 */ /* 0x000e24000020d900 */
[----:B0-----:R3:W-:Y:S01]  /*8a00*/  STG.E.U8 desc[UR36][R16.64], R2 ;  /* 0x0000000210007986 */ /* 0x0017e2000c101124 */
[----:B------:R-:W-:Y:S05]  /*8a10*/  BRA `(.L_x_11539) ;  /* 0x0000000c00847947 */ /* 0x000fea0003800000 */
.L_x_11536:
        /* <DEDUP_REMOVED lines=10> */
.L_x_11541:
[----:B------:R-:W-:-:S04]  /*8ac0*/  HADD2.F32 R2, -RZ, R2.H0_H0 ;  /* 0x20000002ff027230 */ /* 0x000fc80000004100 */
[----:B------:R-:W0:Y:S02]  /*8ad0*/  F2I.FTZ.TRUNC.NTZ R3, R2 ;  /* 0x0000000200037305 */ /* 0x000e24000021f100 */
[----:B0-----:R2:W-:Y:S01]  /*8ae0*/  STG.E desc[UR36][R16.64], R3 ;  /* 0x0000000310007986 */ /* 0x0015e2000c101924 */
[----:B------:R-:W-:Y:S05]  /*8af0*/  BRA `(.L_x_11539) ;  /* 0x0000000c004c7947 */ /* 0x000fea0003800000 */
.L_x_11540:
[----:B------:R-:W-:-:S04]  /*8b00*/  HADD2.F32 R2, -RZ, R2.H0_H0 ;  /* 0x20000002ff027230 */ /* 0x000fc80000004100 */
[----:B------:R-:W0:Y:S02]  /*8b10*/  F2I.FTZ.TRUNC.NTZ R3, R2 ;  /* 0x0000000200037305 */ /* 0x000e24000021f100 */
[----:B0-----:R0:W-:Y:S01]  /*8b20*/  STG.E.U16 desc[UR36][R16.64], R3 ;  /* 0x0000000310007986 */ /* 0x0011e2000c101524 */
[----:B------:R-:W-:Y:S05]  /*8b30*/  BRA `(.L_x_11539) ;  /* 0x0000000c003c7947 */ /* 0x000fea0003800000 */
.L_x_11535:
        /* <DEDUP_REMOVED lines=9> */
.L_x_11543:
[----:B------:R0:W-:Y:S01]  /*8bd0*/  STG.E.U16 desc[UR36][R16.64], R2 ;  /* 0x0000000210007986 */ /* 0x0001e2000c101524 */
[----:B------:R-:W-:Y:S05]  /*8be0*/  BRA `(.L_x_11539) ;  /* 0x0000000c00107947 */ /* 0x000fea0003800000 */
.L_x_11542:
        /* <DEDUP_REMOVED lines=10> */
.L_x_11545:
[----:B------:R-:W-:-:S05]  /*8c90*/  HADD2.F32 R0, -RZ, R2.H0_H0 ;  /* 0x20000002ff007230 */ /* 0x000fca0000004100 */
[----:B------:R-:W-:-:S04]  /*8ca0*/  F2FP.F16.F32.PACK_AB R0, RZ, R0 ;  /* 0x00000000ff00723e */ /* 0x000fc800000000ff */
[----:B------:R-:W-:-:S05]  /*8cb0*/  PRMT R0, R0, 0x5410, RZ ;  /* 0x0000541000007816 */ /* 0x000fca00000000ff */
[----:B------:R0:W-:Y:S01]  /*8cc0*/  STG.E desc[UR36][R16.64], R0 ;  /* 0x0000000010007986 */ /* 0x0001e2000c101924 */
[----:B------:R-:W-:Y:S05]  /*8cd0*/  BRA `(.L_x_11539) ;  /* 0x0000000800d47947 */ /* 0x000fea0003800000 */
.L_x_11544:
[----:B------:R-:W-:-:S05]  /*8ce0*/  HADD2.F32 R2, -RZ, R2.H0_H0 ;  /* 0x20000002ff027230 */ /* 0x000fca0000004100 */
[----:B------:R-:W-:-:S06]  /*8cf0*/  FMUL.FTZ R2, R2, 1 ;  /* 0x3f80000002027820 */ /* 0x000fcc0000410000 */
[----:B------:R-:W0:Y:S02]  /*8d00*/  F2F.F64.F32 R2, R2 ;  /* 0x0000000200027310 */ /* 0x000e240000201800 */
[----:B0-----:R0:W-:Y:S01]  /*8d10*/  STG.E.64 desc[UR36][R16.64], R2 ;  /* 0x0000000210007986 */ /* 0x0011e2000c101b24 */
[----:B------:R-:W-:Y:S05]  /*8d20*/  BRA `(.L_x_11539) ;  /* 0x0000000800c07947 */ /* 0x000fea0003800000 */
.L_x_11534:
        /* <DEDUP_REMOVED lines=13> */
.L_x_11548:
[----:B------:R-:W-:Y:S01]  /*8e00*/  HADD2.F32 R2, -RZ, R2.H0_H0 ;  /* 0x20000002ff027230 */ /* 0x000fe20000004100 */
[----:B------:R-:W-:-:S04]  /*8e10*/  CS2R R6, SRZ ;  /* 0x0000000000067805 */ /* 0x000fc8000001ff00 */
[----:B------:R-:W-:-:S04]  /*8e20*/  FMUL.FTZ R2, R2, 1 ;  /* 0x3f80000002027820 */ /* 0x000fc80000410000 */
[----:B------:R-:W0:Y:S02]  /*8e30*/  F2F.F64.F32 R4, R2 ;  /* 0x0000000200047310 */ /* 0x000e240000201800 */
[----:B0-----:R0:W-:Y:S01]  /*8e40*/  STG.E.128 desc[UR36][R16.64], R4 ;  /* 0x0000000410007986 */ /* 0x0011e2000c101d24 */
[----:B------:R-:W-:Y:S05]  /*8e50*/  BRA `(.L_x_11539) ;  /* 0x0000000800747947 */ /* 0x000fea0003800000 */
.L_x_11547:
        /* <DEDUP_REMOVED lines=21> */
.L_x_11552:
[----:B------:R-:W-:Y:S05]  /*8fb0*/  BSYNC B0 ;  /* 0x0000000000007941 */ /* 0x000fea0003800000 */
.L_x_11551:
[----:B------:R-:W-:-:S05]  /*8fc0*/  LOP3.LUT R3, R0, R3, RZ, 0xfc, !PT ;  /* 0x0000000300037212 */ /* 0x000fca00078efcff */
[----:B------:R0:W-:Y:S01]  /*8fd0*/  STG.E.U8 desc[UR36][R16.64], R3 ;  /* 0x0000000310007986 */ /* 0x0001e2000c101124 */
[----:B------:R-:W-:Y:S05]  /*8fe0*/  BRA `(.L_x_11539) ;  /* 0x0000000800107947 */ /* 0x000fea0003800000 */
.L_x_11550:
        /* <DEDUP_REMOVED lines=13> */
.L_x_11554:
[----:B------:R-:W-:Y:S01]  /*90c0*/  IMAD.MOV.U32 R0, RZ, RZ, 0x7f ;  /* 0x0000007fff007424 */ /* 0x000fe200078e00ff */
[----:B------:R-:W-:-:S04]  /*90d0*/  ISETP.GT.U32.AND P0, PT, R2, 0x7f800000, PT ;  /* 0x7f8000000200780c */ /* 0x000fc80003f04070 */
[----:B------:R-:W-:-:S09]  /*90e0*/  SEL R0, R0, 0x7c, P0 ;  /* 0x0000007c00007807 */ /* 0x000fd20000000000 */
.L_x_11555:
[----:B------:R-:W-:Y:S05]  /*90f0*/  BSYNC B0 ;  /* 0x0000000000007941 */ /* 0x000fea0003800000 */
.L_x_11553:
[----:B------:R-:W-:-:S04]  /*9100*/  LOP3.LUT R2, R3, 0x80000000, RZ, 0xc0, !PT ;  /* 0x8000000003027812 */ /* 0x000fc800078ec0ff */
[----:B------:R-:W-:-:S04]  /*9110*/  SHF.R.U32.HI R3, RZ, 0x18, R2 ;  /* 0x00000018ff037819 */ /* 0x000fc80000011602 */
[----:B------:R-:W-:-:S05]  /*9120*/  LOP3.LUT R3, R0, R3, RZ, 0xfc, !PT ;  /* 0x0000000300037212 */ /* 0x000fca00078efcff */
[----:B------:R0:W-:Y:S01]  /*9130*/  STG.E.U8 desc[UR36][R16.64], R3 ;  /* 0x0000000310007986 */ /* 0x0001e2000c101124 */
[----:B------:R-:W-:Y:S05]  /*9140*/  BRA `(.L_x_11539) ;  /* 0x0000000400b87947 */ /* 0x000fea0003800000 */
.L_x_11549:
[----:B------:R-:W-:-:S05]  /*9150*/  HADD2.F32 R0, -RZ, R2.H0_H0 ;  /* 0x20000002ff007230 */ /* 0x000fca0000004100 */
[----:B------:R-:W-:-:S05]  /*9160*/  F2FP.BF16.F32.PACK_AB R0, RZ, R0 ;  /* 0x00000000ff00723e */ /* 0x000fca00000010ff */
[----:B------:R0:W-:Y:S01]  /*9170*/  STG.E.U16 desc[UR36][R16.64], R0 ;  /* 0x0000000010007986 */ /* 0x0001e2000c101524 */
[----:B------:R-:W-:Y:S05]  /*9180*/  BRA `(.L_x_11539) ;  /* 0x0000000400a87947 */ /* 0x000fea0003800000 */
.L_x_11546:
        /* <DEDUP_REMOVED lines=12> */
.L_x_11558:
        /* <DEDUP_REMOVED lines=17> */
.L_x_11561:
[----:B------:R-:W-:-:S04]  /*9360*/  LOP3.LUT R2, R3, 0x80000000, RZ, 0xc0, !PT ;  /* 0x8000000003027812 */ /* 0x000fc800078ec0ff */
[----:B------:R-:W-:-:S04]  /*9370*/  SHF.R.U32.HI R3, RZ, 0x18, R2 ;  /* 0x00000018ff037819 */ /* 0x000fc80000011602 */
[----:B------:R-:W-:-:S04]  /*9380*/  LOP3.LUT R0, R0, R3, RZ, 0xfc, !PT ;  /* 0x0000000300007212 */ /* 0x000fc800078efcff */
[----:B------:R-:W-:-:S07]  /*9390*/  PRMT R8, R0, 0x7610, R8 ;  /* 0x0000761000087816 */ /* 0x000fce0000000008 */
.L_x_11560:
[----:B------:R-:W-:Y:S05]  /*93a0*/  BSYNC B0 ;  /* 0x0000000000007941 */ /* 0x000fea0003800000 */
.L_x_11559:
[----:B------:R0:W-:Y:S01]  /*93b0*/  STG.E.U8 desc[UR36][R16.64], R8 ;  /* 0x0000000810007986 */ /* 0x0001e2000c101124 */
[----:B------:R-:W-:Y:S05]  /*93c0*/  BRA `(.L_x_11539) ;  /* 0x0000000400187947 */ /* 0x000fea0003800000 */
.L_x_11557:
        /* <DEDUP_REMOVED lines=17> */
.L_x_11564:
[----:B------:R-:W-:-:S04]  /*94e0*/  LOP3.LUT R2, R3, 0x80000000, RZ, 0xc0, !PT ;  /* 0x8000000003027812 */ /* 0x000fc800078ec0ff */
[----:B------:R-:W-:-:S04]  /*94f0*/  SHF.R.U32.HI R3, RZ, 0x18, R2 ;  /* 0x00000018ff037819 */ /* 0x000fc80000011602 */
[----:B------:R-:W-:-:S04]  /*9500*/  LOP3.LUT R0, R0, R3, RZ, 0xfc, !PT ;  /* 0x0000000300007212 */ /* 0x000fc800078efcff */
[----:B------:R-:W-:-:S07]  /*9510*/  PRMT R8, R0, 0x7610, R8 ;  /* 0x0000761000087816 */ /* 0x000fce0000000008 */
.L_x_11563:
[----:B------:R-:W-:Y:S05]  /*9520*/  BSYNC B0 ;  /* 0x0000000000007941 */ /* 0x000fea0003800000 */
.L_x_11562:
[----:B------:R0:W-:Y:S01]  /*9530*/  STG.E.U8 desc[UR36][R16.64], R8 ;  /* 0x0000000810007986 */ /* 0x0001e2000c101124 */
[----:B------:R-:W-:Y:S05]  /*9540*/  BRA `(.L_x_11539) ;  /* 0x0000000000b87947 */ /* 0x000fea0003800000 */
.L_x_11556:
        /* <DEDUP_REMOVED lines=22> */
.L_x_11538:
        /* <DEDUP_REMOVED lines=16> */
.L_x_11567:
[----:B------:R-:W-:Y:S05]  /*97b0*/  BRA `(.L_x_11539) ;  /* 0x00000000001c7947 */ /* 0x000fea0003800000 */
.L_x_11566:
[----:B------:R-:W-:-:S06]  /*97c0*/  HADD2.F32 R2, -RZ, R2.H0_H0 ;  /* 0x20000002ff027230 */ /* 0x000fcc0000004100 */
[----:B------:R-:W0:Y:S02]  /*97d0*/  F2I.U64.TRUNC R2, R2 ;  /* 0x0000000200027311 */ /* 0x000e24000020d800 */
[----:B0-----:R0:W-:Y:S01]  /*97e0*/  STG.E.64 desc[UR36][R16.64], R2 ;  /* 0x0000000210007986 */ /* 0x0011e2000c101b24 */
[----:B------:R-:W-:Y:S05]  /*97f0*/  BRA `(.L_x_11539) ;  /* 0x00000000000c7947 */ /* 0x000fea0003800000 */
.L_x_11565:
[----:B------:R-:W-:-:S04]  /*9800*/  HADD2.F32 R2, -RZ, R2.H0_H0 ;  /* 0x20000002ff027230 */ /* 0x000fc80000004100 */
[----:B------:R-:W0:Y:S02]  /*9810*/  F2I.FTZ.U32.TRUNC.NTZ R3, R2 ;  /* 0x0000000200037305 */ /* 0x000e24000021f000 */
[----:B0-----:R0:W-:Y:S02]  /*9820*/  STG.E desc[UR36][R16.64], R3 ;  /* 0x0000000310007986 */ /* 0x0011e4000c101924 */
.L_x_11539:
[----:B------:R-:W-:-:S07]  /*9830*/  VIADD R19, R19, 0x80 ;  /* 0x0000008013137836 */ /* 0x000fce0000000000 */
.L_x_11499:
[----:B------:R-:W-:Y:S05]  /*9840*/  BSYNC B6 ;  /* 0x0000000000067941 */ /* 0x000fea0003800000 */
.L_x_11498:
        /* <DEDUP_REMOVED lines=306> */
.L_x_11568:
        /* <DEDUP_REMOVED lines=22> */
.L_x_11572:
[----:B------:R-:W2:Y:S02]  /*acd0*/  LDG.E.U8 R2, desc[UR36][R2.64] ;  /* 0x0000002402027981 */ /* 0x000ea4000c1e1100 */
[----:B--2---:R-:W-:-:S04]  /*ace0*/  I2FP.F32.U32 R0, R2 ;  /* 0x0000000200007245 */ /* 0x004fc80000201000 */
[----:B------:R-:W-:Y:S01]  /*acf0*/  F2FP.F16.F32.PACK_AB R0, RZ, R0 ;  /* 0x00000000ff00723e */ /* 0x000fe200000000ff */
[----:B------:R-:W-:Y:S06]  /*ad00*/  BRA `(.L_x_11574) ;  /* 0x0000000c00887947 */ /* 0x000fec0003800000 */
.L_x_11571:
        /* <DEDUP_REMOVED lines=10> */
.L_x_11576:
[----:B------:R-:W2:Y:S02]  /*adb0*/  LDG.E R2, desc[UR36][R2.64] ;  /* 0x0000002402027981 */ /* 0x000ea4000c1e1900 */
[----:B--2---:R-:W-:-:S04]  /*adc0*/  I2FP.F32.S32 R0, R2 ;  /* 0x0000000200007245 */ /* 0x004fc80000201400 */
[----:B------:R-:W-:Y:S01]  /*add0*/  F2FP.F16.F32.PACK_AB R0, RZ, R0 ;  /* 0x00000000ff00723e */ /* 0x000fe200000000ff */
[----:B------:R-:W-:Y:S06]  /*ade0*/  BRA `(.L_x_11574) ;  /* 0x0000000c00507947 */ /* 0x000fec0003800000 */
.L_x_11575:
[----:B------:R-:W2:Y:S02]  /*adf0*/  LDG.E.U16 R2, desc[UR36][R2.64] ;  /* 0x0000002402027981 */ /* 0x000ea4000c1e1500 */
[----:B--2---:R-:W0:Y:S02]  /*ae00*/  I2F.S16 R0, R2 ;  /* 0x0000000200007306 */ /* 0x004e240000101400 */
[----:B0-----:R-:W-:Y:S01]  /*ae10*/  F2FP.F16.F32.PACK_AB R0, RZ, R0 ;  /* 0x00000000ff00723e */ /* 0x001fe200000000ff */
[----:B------:R-:W-:Y:S06]  /*ae20*/  BRA `(.L_x_11574) ;  /* 0x0000000c00407947 */ /* 0x000fec0003800000 */
.L_x_11570:
        /* <DEDUP_REMOVED lines=9> */
.L_x_11578:
[----:B------:R1:W5:Y:S01]  /*aec0*/  LDG.E.U16 R0, desc[UR36][R2.64] ;  /* 0x0000002402007981 */ /* 0x000362000c1e1500 */
[----:B------:R-:W-:Y:S05]  /*aed0*/  BRA `(.L_x_11574) ;  /* 0x0000000c00147947 */ /* 0x000fea0003800000 */
.L_x_11577:
        /* <DEDUP_REMOVED lines=9> */
.L_x_11580:
[----:B------:R0:W5:Y:S01]  /*af70*/  LDG.E.U16 R0, desc[UR36][R2.64] ;  /* 0x0000002402007981 */ /* 0x000162000c1e1500 */
[----:B------:R-:W-:Y:S05]  /*af80*/  BRA `(.L_x_11574) ;  /* 0x0000000800e87947 */ /* 0x000fea0003800000 */
.L_x_11579:
        /* <DEDUP_REMOVED lines=8> */
.L_x_11569:
        /* <DEDUP_REMOVED lines=13> */
.L_x_11583:
        /* <DEDUP_REMOVED lines=8> */
.L_x_11582:
        /* <DEDUP_REMOVED lines=28> */
.L_x_11585:
        /* <DEDUP_REMOVED lines=15> */
.L_x_11584:
[----:B------:R-:W2:Y:S02]  /*b410*/  LDG.E.U16 R0, desc[UR36][R2.64] ;  /* 0x0000002402007981 */ /* 0x000ea4000c1e1500 */
[----:B--2---:R-:W-:-:S05]  /*b420*/  IMAD.U32 R0, R0, 0x10000, RZ ;  /* 0x0001000000007824 */ /* 0x004fca00078e00ff */
[----:B------:R-:W-:Y:S01]  /*b430*/  F2FP.F16.F32.PACK_AB R0, RZ, R0 ;  /* 0x00000000ff00723e */ /* 0x000fe200000000ff */
[----:B------:R-:W-:Y:S06]  /*b440*/  BRA `(.L_x_11574) ;  /* 0x0000000400b87947 */ /* 0x000fec0003800000 */
.L_x_11581:
        /* <DEDUP_REMOVED lines=12> */
.L_x_11588:
        /* <DEDUP_REMOVED lines=21> */
.L_x_11592:
[----:B------:R-:W-:Y:S05]  /*b660*/  BSYNC B1 ;  /* 0x0000000000017941 */ /* 0x000fea0003800000 */
.L_x_11591:
[----:B------:R-:W-:Y:S01]  /*b670*/  LEA R3, R0, 0x3b800000, 0x17 ;  /* 0x3b80000000037811 */ /* 0x000fe200078eb8ff */
[----:B------:R-:W-:-:S05]  /*b680*/  IMAD.SHL.U32 R0, R2, 0x100000, RZ ;  /* 0x0010000002007824 */ /* 0x000fca00078e00ff */
[----:B------:R-:W-:-:S07]  /*b690*/  LOP3.LUT R0, R3, R0, R4, 0xfe, !PT ;  /* 0x0000000003007212 */ /* 0x000fce00078efe04 */
.L_x_11590:
[----:B------:R-:W-:Y:S05]  /*b6a0*/  BSYNC B0 ;  /* 0x0000000000007941 */ /* 0x000fea0003800000 */
.L_x_11589:
[----:B------:R-:W-:Y:S01]  /*b6b0*/  F2FP.F16.F32.PACK_AB R0, RZ, R0 ;  /* 0x00000000ff00723e */ /* 0x000fe200000000ff */
[----:B------:R-:W-:Y:S06]  /*b6c0*/  BRA `(.L_x_11574) ;  /* 0x0000000400187947 */ /* 0x000fec0003800000 */
.L_x_11587:
        /* <DEDUP_REMOVED lines=21> */
.L_x_11596:
[----:B------:R-:W-:Y:S05]  /*b820*/  BSYNC B1 ;  /* 0x0000000000017941 */ /* 0x000fea0003800000 */
.L_x_11595:
[----:B------:R-:W-:Y:S01]  /*b830*/  LEA R3, R0, 0x37800000, 0x17 ;  /* 0x3780000000037811 */ /* 0x000fe200078eb8ff */
[----:B------:R-:W-:-:S05]  /*b840*/  IMAD.SHL.U32 R0, R2, 0x200000, RZ ;  /* 0x0020000002007824 */ /* 0x000fca00078e00ff */
[----:B------:R-:W-:-:S07]  /*b850*/  LOP3.LUT R0, R3, R0, R4, 0xfe, !PT ;  /* 0x0000000003007212 */ /* 0x000fce00078efe04 */
.L_x_11594:
[----:B------:R-:W-:Y:S05]  /*b860*/  BSYNC B0 ;  /* 0x0000000000007941 */ /* 0x000fea0003800000 */
.L_x_11593:
[----:B------:R-:W-:Y:S01]  /*b870*/  F2FP.F16.F32.PACK_AB R0, RZ, R0 ;  /* 0x00000000ff00723e */ /* 0x000fe200000000ff */
[----:B------:R-:W-:Y:S06]  /*b880*/  BRA `(.L_x_11574) ;  /* 0x0000000000a87947 */ /* 0x000fec0003800000 */
.L_x_11586:
        /* <DEDUP_REMOVED lines=14> */
.L_x_11600:
[----:B------:R-:W-:Y:S05]  /*b970*/  BSYNC B0 ;  /* 0x0000000000007941 */ /* 0x000fea0003800000 */
.L_x_11599:
[----:B------:R-:W-:Y:S01]  /*b980*/  F2FP.F16.F32.PACK_AB R0, RZ, R0 ;  /* 0x00000000ff00723e */ /* 0x000fe200000000ff */
[----:B------:R-:W-:Y:S06]  /*b990*/  BRA `(.L_x_11574) ;  /* 0x0000000000647947 */ /* 0x000fec0003800000 */
.L_x_11573:
        /* <DEDUP_REMOVED lines=16> */
.L_x_11601:
[----:B------:R-:W-:Y:S01]  /*baa0*/  PRMT R0, RZ, 0x7610, R0 ;  /* 0x00007610ff007816 */ /* 0x000fe20000000000 */
[----:B------:R-:W-:Y:S06]  /*bab0*/  BRA `(.L_x_11574) ;  /* 0x00000000001c7947 */ /* 0x000fec0003800000 */
.L_x_11598:
[----:B------:R-:W2:Y:S02]  /*bac0*/  LDG.E.64 R2, desc[UR36][R2.64] ;  /* 0x0000002402027981 */ /* 0x000ea4000c1e1b00 */
[----:B--2---:R-:W0:Y:S02]  /*bad0*/  I2F.U64 R0, R2 ;  /* 0x0000000200007312 */ /* 0x004e240000301000 */
[----:B0-----:R-:W-:Y:S01]  /*bae0*/  F2FP.F16.F32.PACK_AB R0, RZ, R0 ;  /* 0x00000000ff00723e */ /* 0x001fe200000000ff */
[----:B------:R-:W-:Y:S06]  /*baf0*/  BRA `(.L_x_11574) ;  /* 0x00000000000c7947 */ /* 0x000fec0003800000 */
.L_x_11597:
[----:B------:R-:W2:Y:S02]  /*bb00*/  LDG.E R2, desc[UR36][R2.64] ;  /* 0x0000002402027981 */ /* 0x000ea4000c1e1900 */
[----:B--2---:R-:W-:-:S04]  /*bb10*/  I2FP.F32.U32 R0, R2 ;  /* 0x0000000200007245 */ /* 0x004fc80000201000 */
[----:B------:R-:W-:-:S07]  /*bb20*/  F2FP.F16.F32.PACK_AB R0, RZ, R0 ;  /* 0x00000000ff00723e */ /* 0x000fce00000000ff */
.L_x_11574:
        /* <DEDUP_REMOVED lines=20> */
.L_x_11605:
[----:B------:R-:W-:-:S06]  /*bc70*/  HADD2.F32 R3, -RZ, R2.H0_H0 ;  /* 0x20000002ff037230 */ /* 0x000fcc0000004100 */
[----:B------:R-:W0:Y:S02]  /*bc80*/  F2I.S64.TRUNC R2, R3 ;  /* 0x0000000300027311 */ /* 0x000e24000020d900 */
[----:B0-----:R-:W-:Y:S01]  /*bc90*/  STG.E.U8 desc[UR36][R16.64], R2 ;  /* 0x0000000210007986 */ /* 0x001fe2000c101124 */
[----:B------:R-:W-:Y:S05]  /*bca0*/  EXIT ;  /* 0x000000000000794d */ /* 0x000fea0003800000 */
.L_x_11604:
        /* <DEDUP_REMOVED lines=10> */
.L_x_11608:
[----:B------:R-:W-:-:S04]  /*bd50*/  HADD2.F32 R2, -RZ, R2.H0_H0 ;  /* 0x20000002ff027230 */ /* 0x000fc80000004100 */
[----:B------:R-:W0:Y:S02]  /*bd60*/  F2I.FTZ.TRUNC.NTZ R3, R2 ;  /* 0x0000000200037305 */ /* 0x000e24000021f100 */
[----:B0-----:R-:W-:Y:S01]  /*bd70*/  STG.E desc[UR36][R16.64], R3 ;  /* 0x0000000310007986 */ /* 0x001fe2000c101924 */
[----:B------:R-:W-:Y:S05]  /*bd80*/  EXIT ;  /* 0x000000000000794d */ /* 0x000fea0003800000 */
.L_x_11607:
[----:B------:R-:W-:-:S04]  /*bd90*/  HADD2.F32 R2, -RZ, R2.H0_H0 ;  /* 0x20000002ff027230 */ /* 0x000fc80000004100 */
[----:B------:R-:W0:Y:S02]  /*bda0*/  F2I.FTZ.TRUNC.NTZ R3, R2 ;  /* 0x0000000200037305 */ /* 0x000e24000021f100 */
[----:B0-----:R-:W-:Y:S01]  /*bdb0*/  STG.E.U16 desc[UR36][R16.64], R3 ;  /* 0x0000000310007986 */ /* 0x001fe2000c101524 */
[----:B------:R-:W-:Y:S05]  /*bdc0*/  EXIT ;  /* 0x000000000000794d */ /* 0x000fea0003800000 */
.L_x_11603:
        /* <DEDUP_REMOVED lines=9> */
.L_x_11610:
[----:B------:R-:W-:Y:S01]  /*be60*/  STG.E.U16 desc[UR36][R16.64], R2 ;  /* 0x0000000210007986 */ /* 0x000fe2000c101524 */
[----:B------:R-:W-:Y:S05]  /*be70*/  EXIT ;  /* 0x000000000000794d */ /* 0x000fea0003800000 */
.L_x_11609:
        /* <DEDUP_REMOVED lines=10> */
.L_x_11612:
[----:B------:R-:W-:-:S05]  /*bf20*/  HADD2.F32 R0, -RZ, R2.H0_H0 ;  /* 0x20000002ff007230 */ /* 0x000fca0000004100 */
[----:B------:R-:W-:-:S04]  /*bf30*/  F2FP.F16.F32.PACK_AB R0, RZ, R0 ;  /* 0x00000000ff00723e */ /* 0x000fc800000000ff */
[----:B------:R-:W-:-:S05]  /*bf40*/  PRMT R0, R0, 0x5410, RZ ;  /* 0x0000541000007816 */ /* 0x000fca00000000ff */
[----:B------:R-:W-:Y:S01]  /*bf50*/  STG.E desc[UR36][R16.64], R0 ;  /* 0x0000000010007986 */ /* 0x000fe2000c101924 */
[----:B------:R-:W-:Y:S05]  /*bf60*/  EXIT ;  /* 0x000000000000794d */ /* 0x000fea0003800000 */
.L_x_11611:
[----:B------:R-:W-:-:S05]  /*bf70*/  HADD2.F32 R2, -RZ, R2.H0_H0 ;  /* 0x20000002ff027230 */ /* 0x000fca0000004100 */
[----:B------:R-:W-:-:S06]  /*bf80*/  FMUL.FTZ R2, R2, 1 ;  /* 0x3f80000002027820 */ /* 0x000fcc0000410000 */
[----:B------:R-:W0:Y:S02]  /*bf90*/  F2F.F64.F32 R2, R2 ;  /* 0x0000000200027310 */ /* 0x000e240000201800 */
[----:B0-----:R-:W-:Y:S01]  /*bfa0*/  STG.E.64 desc[UR36][R16.64], R2 ;  /* 0x0000000210007986 */ /* 0x001fe2000c101b24 */
[----:B------:R-:W-:Y:S05]  /*bfb0*/  EXIT ;  /* 0x000000000000794d */ /* 0x000fea0003800000 */
.L_x_11602:
        /* <DEDUP_REMOVED lines=13> */
.L_x_11615:
[----:B------:R-:W-:Y:S01]  /*c090*/  HADD2.F32 R2, -RZ, R2.H0_H0 ;  /* 0x20000002ff027230 */ /* 0x000fe20000004100 */
[----:B------:R-:W-:-:S04]  /*c0a0*/  CS2R R6, SRZ ;  /* 0x0000000000067805 */ /* 0x000fc8000001ff00 */
[----:B------:R-:W-:-:S04]  /*c0b0*/  FMUL.FTZ R2, R2, 1 ;  /* 0x3f80000002027820 */ /* 0x000fc80000410000 */
[----:B------:R-:W0:Y:S02]  /*c0c0*/  F2F.F64.F32 R4, R2 ;  /* 0x0000000200047310 */ /* 0x000e240000201800 */
[----:B0-----:R-:W-:Y:S01]  /*c0d0*/  STG.E.128 desc[UR36][R16.64], R4 ;  /* 0x0000000410007986 */ /* 0x001fe2000c101d24 */
[----:B------:R-:W-:Y:S05]  /*c0e0*/  EXIT ;  /* 0x000000000000794d */ /* 0x000fea0003800000 */
.L_x_11614:
        /* <DEDUP_REMOVED lines=21> */
.L_x_11619:
[----:B------:R-:W-:Y:S05]  /*c240*/  BSYNC B0 ;  /* 0x0000000000007941 */ /* 0x000fea0003800000 */
.L_x_11618:
[----:B------:R-:W-:-:S05]  /*c250*/  LOP3.LUT R3, R0, R3, RZ, 0xfc, !PT ;  /* 0x0000000300037212 */ /* 0x000fca00078efcff */
[----:B------:R-:W-:Y:S01]  /*c260*/  STG.E.U8 desc[UR36][R16.64], R3 ;  /* 0x0000000310007986 */ /* 0x000fe2000c101124 */
[----:B------:R-:W-:Y:S05]  /*c270*/  EXIT ;  /* 0x000000000000794d */ /* 0x000fea0003800000 */
.L_x_11617:
        /* <DEDUP_REMOVED lines=13> */
.L_x_11621:
[----:B------:R-:W-:Y:S01]  /*c350*/  IMAD.MOV.U32 R0, RZ, RZ, 0x7f ;  /* 0x0000007fff007424 */ /* 0x000fe200078e00ff */
[----:B------:R-:W-:-:S04]  /*c360*/  ISETP.GT.U32.AND P0, PT, R2, 0x7f800000, PT ;  /* 0x7f8000000200780c */ /* 0x000fc80003f04070 */
[----:B------:R-:W-:-:S09]  /*c370*/  SEL R0, R0, 0x7c, P0 ;  /* 0x0000007c00007807 */ /* 0x000fd20000000000 */
.L_x_11622:
[----:B------:R-:W-:Y:S05]  /*c380*/  BSYNC B0 ;  /* 0x0000000000007941 */ /* 0x000fea0003800000 */
.L_x_11620:
[----:B------:R-:W-:-:S04]  /*c390*/  LOP3.LUT R2, R3, 0x80000000, RZ, 0xc0, !PT ;  /* 0x8000000003027812 */ /* 0x000fc800078ec0ff */
[----:B------:R-:W-:-:S04]  /*c3a0*/  SHF.R.U32.HI R3, RZ, 0x18, R2 ;  /* 0x00000018ff037819 */ /* 0x000fc80000011602 */
[----:B------:R-:W-:-:S05]  /*c3b0*/  LOP3.LUT R3, R0, R3, RZ, 0xfc, !PT ;  /* 0x0000000300037212 */ /* 0x000fca00078efcff */
[----:B------:R-:W-:Y:S01]  /*c3c0*/  STG.E.U8 desc[UR36][R16.64], R3 ;  /* 0x0000000310007986 */ /* 0x000fe2000c101124 */
[----:B------:R-:W-:Y:S05]  /*c3d0*/  EXIT ;  /* 0x000000000000794d */ /* 0x000fea0003800000 */
.L_x_11616:
[----:B------:R-:W-:-:S05]  /*c3e0*/  HADD2.F32 R0, -RZ, R2.H0_H0 ;  /* 0x20000002ff007230 */ /* 0x000fca0000004100 */
[----:B------:R-:W-:-:S05]  /*c3f0*/  F2FP.BF16.F32.PACK_AB R0, RZ, R0 ;  /* 0x00000000ff00723e */ /* 0x000fca00000010ff */
[----:B------:R-:W-:Y:S01]  /*c400*/  STG.E.U16 desc[UR36][R16.64], R0 ;  /* 0x0000000010007986 */ /* 0x000fe2000c101524 */
[----:B------:R-:W-:Y:S05]  /*c410*/  EXIT ;  /* 0x000000000000794d */ /* 0x000fea0003800000 */
.L_x_11613:
        /* <DEDUP_REMOVED lines=12> */
.L_x_11625:
        /* <DEDUP_REMOVED lines=17> */
.L_x_11628:
[----:B------:R-:W-:-:S04]  /*c5f0*/  LOP3.LUT R2, R3, 0x80000000, RZ, 0xc0, !PT ;  /* 0x8000000003027812 */ /* 0x000fc800078ec0ff */
[----:B------:R-:W-:-:S04]  /*c600*/  SHF.R.U32.HI R3, RZ, 0x18, R2 ;  /* 0x00000018ff037819 */ /* 0x000fc80000011602 */
[----:B------:R-:W-:-:S04]  /*c610*/  LOP3.LUT R0, R0, R3, RZ, 0xfc, !PT ;  /* 0x0000000300007212 */ /* 0x000fc800078efcff */
[----:B------:R-:W-:-:S07]  /*c620*/  PRMT R8, R0, 0x7610, R8 ;  /* 0x0000761000087816 */ /* 0x000fce0000000008 */
.L_x_11627:
[----:B------:R-:W-:Y:S05]  /*c630*/  BSYNC B0 ;  /* 0x0000000000007941 */ /* 0x000fea0003800000 */
.L_x_11626:
[----:B------:R-:W-:Y:S01]  /*c640*/  STG.E.U8 desc[UR36][R16.64], R8 ;  /* 0x0000000810007986 */ /* 0x000fe2000c101124 */
[----:B------:R-:W-:Y:S05]  /*c650*/  EXIT ;  /* 0x000000000000794d */ /* 0x000fea0003800000 */
.L_x_11624:
        /* <DEDUP_REMOVED lines=17> */
.L_x_11631:
[----:B------:R-:W-:-:S04]  /*c770*/  LOP3.LUT R2, R3, 0x80000000, RZ, 0xc0, !PT ;  /* 0x8000000003027812 */ /* 0x000fc800078ec0ff */
[----:B------:R-:W-:-:S04]  /*c780*/  SHF.R.U32.HI R3, RZ, 0x18, R2 ;  /* 0x00000018ff037819 */ /* 0x000fc80000011602 */
[----:B------:R-:W-:-:S04]  /*c790*/  LOP3.LUT R0, R0, R3, RZ, 0xfc, !PT ;  /* 0x0000000300007212 */ /* 0x000fc800078efcff */
[----:B------:R-:W-:-:S07]  /*c7a0*/  PRMT R8, R0, 0x7610, R8 ;  /* 0x0000761000087816 */ /* 0x000fce0000000008 */
.L_x_11630:
[----:B------:R-:W-:Y:S05]  /*c7b0*/  BSYNC B0 ;  /* 0x0000000000007941 */ /* 0x000fea0003800000 */
.L_x_11629:
[----:B------:R-:W-:Y:S01]  /*c7c0*/  STG.E.U8 desc[UR36][R16.64], R8 ;  /* 0x0000000810007986 */ /* 0x000fe2000c101124 */
[----:B------:R-:W-:Y:S05]  /*c7d0*/  EXIT ;  /* 0x000000000000794d */ /* 0x000fea0003800000 */
.L_x_11623:
        /* <DEDUP_REMOVED lines=22> */
.L_x_11606:
        /* <DEDUP_REMOVED lines=16> */
.L_x_11634:
[----:B------:R-:W-:Y:S05]  /*ca40*/  EXIT ;  /* 0x000000000000794d */ /* 0x000fea0003800000 */
.L_x_11633:
[----:B------:R-:W-:-:S06]  /*ca50*/  HADD2.F32 R2, -RZ, R2.H0_H0 ;  /* 0x20000002ff027230 */ /* 0x000fcc0000004100 */
[----:B------:R-:W0:Y:S02]  /*ca60*/  F2I.U64.TRUNC R2, R2 ;  /* 0x0000000200027311 */ /* 0x000e24000020d800 */
[----:B0-----:R-:W-:Y:S01]  /*ca70*/  STG.E.64 desc[UR36][R16.64], R2 ;  /* 0x0000000210007986 */ /* 0x001fe2000c101b24 */
[----:B------:R-:W-:Y:S05]  /*ca80*/  EXIT ;  /* 0x000000000000794d */ /* 0x000fea0003800000 */
.L_x_11632:
[----:B------:R-:W-:-:S04]  /*ca90*/  HADD2.F32 R2, -RZ, R2.H0_H0 ;  /* 0x20000002ff027230 */ /* 0x000fc80000004100 */
[----:B------:R-:W0:Y:S02]  /*caa0*/  F2I.FTZ.U32.TRUNC.NTZ R3, R2 ;  /* 0x0000000200037305 */ /* 0x000e24000021f000 */
[----:B0-----:R-:W-:Y:S01]  /*cab0*/  STG.E desc[UR36][R16.64], R3 ;  /* 0x0000000310007986 */ /* 0x001fe2000c101924 */
[----:B------:R-:W-:Y:S05]  /*cac0*/  EXIT ;  /* 0x000000000000794d */ /* 0x000fea0003800000 */
.L_x_11635:
        /* <DEDUP_REMOVED lines=11> */
.L_x_13356:


//--------------------- .text._ZN2at6native27unrolled_elementwise_kernelIZZZNS0_15log_kernel_cudaERNS_18TensorIteratorBaseEENKUlvE0_clEvENKUlvE1_clEvEUlN3c104HalfEE_St5arrayIPcLm2EELi4E23TrivialOffsetCalculatorILi1EjESD_NS0_6memory12LoadWithCastILi1EEENSE_13StoreWithCastILi1EEEEEviT_T0_T2_T3_T4_T5_ --------------------------
	.section	.text._ZN2at6native27unrolled_elementwise_kernelIZZZNS0_15log_kernel_cudaERNS_18TensorIteratorBaseEENKUlvE0_clEvENKUlvE1_clEvEUlN3c104HalfEE_St5arrayIPcLm2EELi4E23TrivialOffsetCalculatorILi1EjESD_NS0_6memory12LoadWithCastILi1EEENSE_13StoreWithCastILi1EEEEEviT_T0_T2_T3_T4_T5_,"ax",@progbits
	.align	128
        .global         _ZN2at6native27unrolled_elementwise_kernelIZZZNS0_15log_kernel_cudaERNS_18TensorIteratorBaseEENKUlvE0_clEvENKUlvE1_clEvEUlN3c104HalfEE_St5arrayIPcLm2EELi4E23TrivialOffsetCalculatorILi1EjESD_NS0_6memory12LoadWithCastILi1EEENSE_13StoreWithCastILi1EEEEEviT_T0_T2_T3_T4_T5_
        .type           _ZN2at6native27unrolled_elementwise_kernelIZZZNS0_15log_kernel_cudaERNS_18TensorIteratorBaseEENKUlvE0_clEvENKUlvE1_clEvEUlN3c104HalfEE_St5arrayIPcLm2EELi4E23TrivialOffsetCalculatorILi1EjESD_NS0_6memory12LoadWithCastILi1EEENSE_13StoreWithCastILi1EEEEEviT_T0_T2_T3_T4_T5_,@function
        .size           _ZN2at6native27unrolled_elementwise_kernelIZZZNS0_15log_kernel_cudaERNS_18TensorIteratorBaseEENKUlvE0_clEvENKUlvE1_clEvEUlN3c104HalfEE_St5arrayIPcLm2EELi4E23TrivialOffsetCalculatorILi1EjESD_NS0_6memory12LoadWithCastILi1EEENSE_13StoreWithCastILi1EEEEEviT_T0_T2_T3_T4_T5_,(.L_x_13357 - _ZN2at6native27unrolled_elementwise_kernelIZZZNS0_15log_kernel_cudaERNS_18TensorIteratorBaseEENKUlvE0_clEvENKUlvE1_clEvEUlN3c104HalfEE_St5arrayIPcLm2EELi4E23TrivialOffsetCalculatorILi1EjESD_NS0_6memory12LoadWithCastILi1EEENSE_13StoreWithCastILi1EEEEEviT_T0_T2_T3_T4_T5_)
        .other          _ZN2at6native27unrolled_elementwise_kernelIZZZNS0_15log_kernel_cudaERNS_18TensorIteratorBaseEENKUlvE0_clEvENKUlvE1_clEvEUlN3c104HalfEE_St5arrayIPcLm2EELi4E23TrivialOffsetCalculatorILi1EjESD_NS0_6memory12LoadWithCastILi1EEENSE_13StoreWithCastILi1EEEEEviT_T0_T2_T3_T4_T5_,@"STO_CUDA_ENTRY STV_DEFAULT"
_ZN2at6native27unrolled_elementwise_kernelIZZZNS0_15log_kernel_cudaERNS_18TensorIteratorBaseEENKUlvE0_clEvENKUlvE1_clEvEUlN3c104HalfEE_St5arrayIPcLm2EELi4E23TrivialOffsetCalculatorILi1EjESD_NS0_6memory12LoadWithCastILi1EEENSE_13StoreWithCastILi1EEEEEviT_T0_T2_T3_T4_T5_:
.text._ZN2at6native27unrolled_elementwise_kernelIZZZNS0_15log_kernel_cudaERNS_18TensorIteratorBaseEENKUlvE0_clEvENKUlvE1_clEvEUlN3c104HalfEE_St5arrayIPcLm2EELi4E23TrivialOffsetCalculatorILi1EjESD_NS0_6memory12LoadWithCastILi1EEENSE_13StoreWithCastILi1EEEEEviT_T0_T2_T3_T4_T5_:
        /* <DEDUP_REMOVED lines=34> */
.L_x_11641:
[----:B------:R-:W2:Y:S02]  /*0220*/  LDG.E.U8 R2, desc[UR36][R2.64] ;  /* 0x0000002402027981 */ /* 0x000ea4000c1e1100 */
[----:B--2---:R-:W-:-:S04]  /*0230*/  I2FP.F32.U32 R0, R2 ;  /* 0x0000000200007245 */ /* 0x004fc80000201000 */
[----:B------:R-:W-:-:S04]  /*0240*/  F2FP.F16.F32.PACK_AB R0, RZ, R0 ;  /* 0x00000000ff00723e */ /* 0x000fc800000000ff */
[----:B------:R-:W-:Y:S01]  /*0250*/  PRMT R22, R0, 0x7610, R22 ;  /* 0x0000761000167816 */ /* 0x000fe20000000016 */
[----:B------:R-:W-:Y:S06]  /*0260*/  BRA `(.L_x_11643) ;  /* 0x0000000c00c07947 */ /* 0x000fec0003800000 */
.L_x_11640:
        /* <DEDUP_REMOVED lines=11> */
.L_x_11645:
[----:B------:R-:W2:Y:S02]  /*0320*/  LDG.E R2, desc[UR36][R2.64] ;  /* 0x0000002402027981 */ /* 0x000ea4000c1e1900 */
[----:B--2---:R-:W-:-:S04]  /*0330*/  I2FP.F32.S32 R0, R2 ;  /* 0x0000000200007245 */ /* 0x004fc80000201400 */
[----:B------:R-:W-:-:S04]  /*0340*/  F2FP.F16.F32.PACK_AB R0, RZ, R0 ;  /* 0x00000000ff00723e */ /* 0x000fc800000000ff */
[----:B------:R-:W-:Y:S01]  /*0350*/  PRMT R22, R0, 0x7610, R22 ;  /* 0x0000761000167816 */ /* 0x000fe20000000016 */
[----:B------:R-:W-:Y:S06]  /*0360*/  BRA `(.L_x_11643) ;  /* 0x0000000c00807947 */ /* 0x000fec0003800000 */
.L_x_11644:
[----:B------:R-:W2:Y:S02]  /*0370*/  LDG.E.U16 R2, desc[UR36][R2.64] ;  /* 0x0000002402027981 */ /* 0x000ea4000c1e1500 */
[----:B--2---:R-:W0:Y:S02]  /*0380*/  I2F.S16 R0, R2 ;  /* 0x0000000200007306 */ /* 0x004e240000101400 */
[----:B0-----:R-:W-:-:S04]  /*0390*/  F2FP.F16.F32.PACK_AB R0, RZ, R0 ;  /* 0x00000000ff00723e */ /* 0x001fc800000000ff */
[----:B------:R-:W-:Y:S01]  /*03a0*/  PRMT R22, R0, 0x7610, R22 ;  /* 0x0000761000167816 */ /* 0x000fe20000000016 */
[----:B------:R-:W-:Y:S06]  /*03b0*/  BRA `(.L_x_11643) ;  /* 0x0000000c006c7947 */ /* 0x000fec0003800000 */
.L_x_11639:
        /* <DEDUP_REMOVED lines=9> */
.L_x_11647:
[----:B------:R1:W5:Y:S01]  /*0450*/  LDG.E.U16 R22, desc[UR36][R2.64] ;  /* 0x0000002402167981 */ /* 0x000362000c1e1500 */
[----:B------:R-:W-:Y:S05]  /*0460*/  BRA `(.L_x_11643) ;  /* 0x0000000c00407947 */ /* 0x000fea0003800000 */
.L_x_11646:
        /* <DEDUP_REMOVED lines=9> */
.L_x_11649:
[----:B------:R0:W5:Y:S01]  /*0500*/  LDG.E.U16 R22, desc[UR36][R2.64] ;  /* 0x0000002402167981 */ /* 0x000162000c1e1500 */
[----:B------:R-:W-:Y:S05]  /*0510*/  BRA `(.L_x_11643) ;  /* 0x0000000c00147947 */ /* 0x000fea0003800000 */
.L_x_11648:
        /* <DEDUP_REMOVED lines=9> */
.L_x_11638:
        /* <DEDUP_REMOVED lines=14> */
.L_x_11652:
        /* <DEDUP_REMOVED lines=9> */
.L_x_11651:
        /* <DEDUP_REMOVED lines=28> */
.L_x_11654:
        /* <DEDUP_REMOVED lines=16> */
.L_x_11653:
[----:B------:R-:W2:Y:S02]  /*09e0*/  LDG.E.U16 R0, desc[UR36][R2.64] ;  /* 0x0000002402007981 */ /* 0x000ea4000c1e1500 */
[----:B--2---:R-:W-:-:S05]  /*09f0*/  IMAD.U32 R0, R0, 0x10000, RZ ;  /* 0x0001000000007824 */ /* 0x004fca00078e00ff */
[----:B------:R-:W-:-:S04]  /*0a00*/  F2FP.F16.F32.PACK_AB R0, RZ, R0 ;  /* 0x00000000ff00723e */ /* 0x000fc800000000ff */
[----:B------:R-:W-:Y:S01]  /*0a10*/  PRMT R22, R0, 0x7610, R22 ;  /* 0x0000761000167816 */ /* 0x000fe20000000016 */
[----:B------:R-:W-:Y:S06]  /*0a20*/  BRA `(.L_x_11643) ;  /* 0x0000000400d07947 */ /* 0x000fec0003800000 */
.L_x_11650:
        /* <DEDUP_REMOVED lines=13> */
.L_x_11657:
        /* <DEDUP_REMOVED lines=21> */
.L_x_11661:
[----:B------:R-:W-:Y:S05]  /*0c50*/  BSYNC B1 ;  /* 0x0000000000017941 */ /* 0x000fea0003800000 */
.L_x_11660:
[----:B------:R-:W-:Y:S01]  /*0c60*/  LEA R3, R0, 0x3b800000, 0x17 ;  /* 0x3b80000000037811 */ /* 0x000fe200078eb8ff */
[----:B------:R-:W-:-:S05]  /*0c70*/  IMAD.SHL.U32 R0, R2, 0x100000, RZ ;  /* 0x0010000002007824 */ /* 0x000fca00078e00ff */
[----:B------:R-:W-:-:S07]  /*0c80*/  LOP3.LUT R0, R3, R0, R4, 0xfe, !PT ;  /* 0x0000000003007212 */ /* 0x000fce00078efe04 */
.L_x_11659:
[----:B------:R-:W-:Y:S05]  /*0c90*/  BSYNC B0 ;  /* 0x0000000000007941 */ /* 0x000fea0003800000 */
.L_x_11658:
[----:B------:R-:W-:-:S04]  /*0ca0*/  F2FP.F16.F32.PACK_AB R0, RZ, R0 ;  /* 0x00000000ff00723e */ /* 0x000fc800000000ff */
[----:B------:R-:W-:Y:S01]  /*0cb0*/  PRMT R22, R0, 0x7610, R22 ;  /* 0x0000761000167816 */ /* 0x000fe20000000016 */
[----:B------:R-:W-:Y:S06]  /*0cc0*/  BRA `(.L_x_11643) ;  /* 0x0000000400287947 */ /* 0x000fec0003800000 */
.L_x_11656:
        /* <DEDUP_REMOVED lines=21> */
.L_x_11665:
[----:B------:R-:W-:Y:S05]  /*0e20*/  BSYNC B1 ;  /* 0x0000000000017941 */ /* 0x000fea0003800000 */
.L_x_11664:
[----:B------:R-:W-:Y:S01]  /*0e30*/  LEA R3, R0, 0x37800000, 0x17 ;  /* 0x3780000000037811 */ /* 0x000fe200078eb8ff */
[----:B------:R-:W-:-:S05]  /*0e40*/  IMAD.SHL.U32 R0, R2, 0x200000, RZ ;  /* 0x0020000002007824 */ /* 0x000fca00078e00ff */
[----:B------:R-:W-:-:S07]  /*0e50*/  LOP3.LUT R0, R3, R0, R4, 0xfe, !PT ;  /* 0x0000000003007212 */ /* 0x000fce00078efe04 */
.L_x_11663:
[----:B------:R-:W-:Y:S05]  /*0e60*/  BSYNC B0 ;  /* 0x0000000000007941 */ /* 0x000fea0003800000 */
.L_x_11662:
[----:B------:R-:W-:-:S04]  /*0e70*/  F2FP.F16.F32.PACK_AB R0, RZ, R0 ;  /* 0x00000000ff00723e */ /* 0x000fc800000000ff */
[----:B------:R-:W-:Y:S01]  /*0e80*/  PRMT R22, R0, 0x7610, R22 ;  /* 0x0000761000167816 */ /* 0x000fe20000000016 */
[----:B------:R-:W-:Y:S06]  /*0e90*/  BRA `(.L_x_11643) ;  /* 0x0000000000b47947 */ /* 0x000fec0003800000 */
.L_x_11655:
        /* <DEDUP_REMOVED lines=14> */
.L_x_11669:
[----:B------:R-:W-:Y:S05]  /*0f80*/  BSYNC B0 ;  /* 0x0000000000007941 */ /* 0x000fea0003800000 */
.L_x_11668:
[----:B------:R-:W-:-:S04]  /*0f90*/  F2FP.F16.F32.PACK_AB R0, RZ, R0 ;  /* 0x00000000ff00723e */ /* 0x000fc800000000ff */
[----:B------:R-:W-:Y:S01]  /*0fa0*/  PRMT R22, R0, 0x7610, R22 ;  /* 0x0000761000167816 */ /* 0x000fe20000000016 */
[----:B------:R-:W-:Y:S06]  /*0fb0*/  BRA `(.L_x_11643) ;  /* 0x00000000006c7947 */ /* 0x000fec0003800000 */
.L_x_11642:
        /* <DEDUP_REMOVED lines=16> */
.L_x_11670:
[----:B------:R-:W-:Y:S01]  /*10c0*/  PRMT R22, RZ, 0x7610, R22 ;  /* 0x00007610ff167816 */ /* 0x000fe20000000016 */
[----:B------:R-:W-:Y:S06]  /*10d0*/  BRA `(.L_x_11643) ;  /* 0x0000000000247947 */ /* 0x000fec0003800000 */
.L_x_11667:
[----:B------:R-:W2:Y:S02]  /*10e0*/  LDG.E.64 R2, desc[UR36][R2.64] ;  /* 0x0000002402027981 */ /* 0x000ea4000c1e1b00 */
[----:B--2---:R-:W0:Y:S02]  /*10f0*/  I2F.U64 R0, R2 ;  /* 0x0000000200007312 */ /* 0x004e240000301000 */
[----:B0-----:R-:W-:-:S04]  /*1100*/  F2FP.F16.F32.PACK_AB R0, RZ, R0 ;  /* 0x00000000ff00723e */ /* 0x001fc800000000ff */
[----:B------:R-:W-:Y:S01]  /*1110*/  PRMT R22, R0, 0x7610, R22 ;  /* 0x0000761000167816 */ /* 0x000fe20000000016 */
[----:B------:R-:W-:Y:S06]  /*1120*/  BRA `(.L_x_11643) ;  /* 0x0000000000107947 */ /* 0x000fec0003800000 */
.L_x_11666:
[----:B------:R-:W2:Y:S02]  /*1130*/  LDG.E R2, desc[UR36][R2.64] ;  /* 0x0000002402027981 */ /* 0x000ea4000c1e1900 */
[----:B--2---:R-:W-:-:S04]  /*1140*/  I2FP.F32.U32 R0, R2 ;  /* 0x0000000200007245 */ /* 0x004fc80000201000 */
[----:B------:R-:W-:-:S04]  /*1150*/  F2FP.F16.F32.PACK_AB R0, RZ, R0 ;  /* 0x00000000ff00723e */ /* 0x000fc800000000ff */
[----:B------:R-:W-:-:S07]  /*1160*/  PRMT R22, R0, 0x7610, R22 ;  /* 0x0000761000167816 */ /* 0x000fce0000000016 */
.L_x_11643:
[----:B------:R-:W2:Y:S02]  /*1170*/  S2R R19, SR_TID.X ;  /* 0x0000000000137919 */ /* 0x000ea40000002100 */
[----:B--2---:R-:W-:-:S07]  /*1180*/  VIADD R19, R19, 0x80 ;  /* 0x0000008013137836 */ /* 0x004fce0000000000 */
.L_x_11637:
[----:B------:R-:W-:Y:S05]  /*1190*/  BSYNC B6 ;  /* 0x0000000000067941 */ /* 0x000fea0003800000 */
.L_x_11636:
        /* <DEDUP_REMOVED lines=26> */
.L_x_11676:
[----:B------:R-:W2:Y:S02]  /*1340*/  LDG.E.U8 R2, desc[UR36][R2.64] ;  /* 0x0000002402027981 */ /* 0x000ea4000c1e1100 */
[----:B--2---:R-:W-:-:S04]  /*1350*/  I2FP.F32.U32 R0, R2 ;  /* 0x0000000200007245 */ /* 0x004fc80000201000 */
[----:B------:R-:W-:-:S04]  /*1360*/  F2FP.F16.F32.PACK_AB R0, RZ, R0 ;  /* 0x00000000ff00723e */ /* 0x000fc800000000ff */
[----:B------:R-:W-:Y:S01]  /*1370*/  PRMT R23, R0, 0x7610, R23 ;  /* 0x0000761000177816 */ /* 0x000fe20000000017 */
[----:B------:R-:W-:Y:S06]  /*1380*/  BRA `(.L_x_11678) ;  /* 0x0000000c00bc7947 */ /* 0x000fec0003800000 */
.L_x_11675:
        /* <DEDUP_REMOVED lines=11> */
.L_x_11680:
[----:B------:R-:W2:Y:S02]  /*1440*/  LDG.E R2, desc[UR36][R2.64] ;  /* 0x0000002402027981 */ /* 0x000ea4000c1e1900 */
[----:B--2---:R-:W-:-:S04]  /*1450*/  I2FP.F32.S32 R0, R2 ;  /* 0x0000000200007245 */ /* 0x004fc80000201400 */
[----:B------:R-:W-:-:S04]  /*1460*/  F2FP.F16.F32.PACK_AB R0, RZ, R0 ;  /* 0x00000000ff00723e */ /* 0x000fc800000000ff */
[----:B------:R-:W-:Y:S01]  /*1470*/  PRMT R23, R0, 0x7610, R23 ;  /* 0x0000761000177816 */ /* 0x000fe20000000017 */
[----:B------:R-:W-:Y:S06]  /*1480*/  BRA `(.L_x_11678) ;  /* 0x0000000c007c7947 */ /* 0x000fec0003800000 */
.L_x_11679:
[----:B------:R-:W2:Y:S02]  /*1490*/  LDG.E.U16 R2, desc[UR36][R2.64] ;  /* 0x0000002402027981 */ /* 0x000ea4000c1e1500 */
[----:B--2---:R-:W0:Y:S02]  /*14a0*/  I2F.S16 R0, R2 ;  /* 0x0000000200007306 */ /* 0x004e240000101400 */
[----:B0-----:R-:W-:-:S04]  /*14b0*/  F2FP.F16.F32.PACK_AB R0, RZ, R0 ;  /* 0x00000000ff00723e */ /* 0x001fc800000000ff */
[----:B------:R-:W-:Y:S01]  /*14c0*/  PRMT R23, R0, 0x7610, R23 ;  /* 0x0000761000177816 */ /* 0x000fe20000000017 */
[----:B------:R-:W-:Y:S06]  /*14d0*/  BRA `(.L_x_11678) ;  /* 0x0000000c00687947 */ /* 0x000fec0003800000 */
.L_x_11674:
        /* <DEDUP_REMOVED lines=9> */
.L_x_11682:
[----:B------:R0:W5:Y:S01]  /*1570*/  LDG.E.U16 R23, desc[UR36][R2.64] ;  /* 0x0000002402177981 */ /* 0x000162000c1e1500 */
[----:B------:R-:W-:Y:S05]  /*1580*/  BRA `(.L_x_11678) ;  /* 0x0000000c003c7947 */ /* 0x000fea0003800000 */
.L_x_11681:
        /* <DEDUP_REMOVED lines=9> */
.L_x_11684:
[----:B------:R1:W5:Y:S01]  /*1620*/  LDG.E.U16 R23, desc[UR36][R2.64] ;  /* 0x0000002402177981 */ /* 0x000362000c1e1500 */
[----:B------:R-:W-:Y:S05]  /*1630*/  BRA `(.L_x_11678) ;  /* 0x0000000c00107947 */ /* 0x000fea0003800000 */
.L_x_11683:
        /* <DEDUP_REMOVED lines=9> */
.L_x_11673:
        /* <DEDUP_REMOVED lines=14> */
.L_x_11687:
        /* <DEDUP_REMOVED lines=9> */
.L_x_11686:
        /* <DEDUP_REMOVED lines=28> */
.L_x_11689:
        /* <DEDUP_REMOVED lines=15> */
.L_x_11688:
[----:B------:R-:W2:Y:S02]  /*1af0*/  LDG.E.U16 R0, desc[UR36][R2.64] ;  /* 0x0000002402007981 */ /* 0x000ea4000c1e1500 */
[----:B--2---:R-:W-:-:S05]  /*1b00*/  IMAD.U32 R0, R0, 0x10000, RZ ;  /* 0x0001000000007824 */ /* 0x004fca00078e00ff */
[----:B------:R-:W-:-:S04]  /*1b10*/  F2FP.F16.F32.PACK_AB R0, RZ, R0 ;  /* 0x00000000ff00723e */ /* 0x000fc800000000ff */
[----:B------:R-:W-:Y:S01]  /*1b20*/  PRMT R23, R0, 0x7610, R23 ;  /* 0x0000761000177816 */ /* 0x000fe20000000017 */
[----:B------:R-:W-:Y:S06]  /*1b30*/  BRA `(.L_x_11678) ;  /* 0x0000000400d07947 */ /* 0x000fec0003800000 */
.L_x_11685:
        /* <DEDUP_REMOVED lines=13> */
.L_x_11692:
        /* <DEDUP_REMOVED lines=21> */
.L_x_11696:
[----:B------:R-:W-:Y:S05]  /*1d60*/  BSYNC B1 ;  /* 0x0000000000017941 */ /* 0x000fea0003800000 */
.L_x_11695:
[----:B------:R-:W-:Y:S01]  /*1d70*/  LEA R3, R0, 0x3b800000, 0x17 ;  /* 0x3b80000000037811 */ /* 0x000fe200078eb8ff */
[----:B------:R-:W-:-:S05]  /*1d80*/  IMAD.SHL.U32 R0, R2, 0x100000, RZ ;  /* 0x0010000002007824 */ /* 0x000fca00078e00ff */
[----:B------:R-:W-:-:S07]  /*1d90*/  LOP3.LUT R0, R3, R0, R4, 0xfe, !PT ;  /* 0x0000000003007212 */ /* 0x000fce00078efe04 */
.L_x_11694:
[----:B------:R-:W-:Y:S05]  /*1da0*/  BSYNC B0 ;  /* 0x0000000000007941 */ /* 0x000fea0003800000 */
.L_x_11693:
[----:B------:R-:W-:-:S04]  /*1db0*/  F2FP.F16.F32.PACK_AB R0, RZ, R0 ;  /* 0x00000000ff00723e */ /* 0x000fc800000000ff */
[----:B------:R-:W-:Y:S01]  /*1dc0*/  PRMT R23, R0, 0x7610, R23 ;  /* 0x0000761000177816 */ /* 0x000fe20000000017 */
[----:B------:R-:W-:Y:S06]  /*1dd0*/  BRA `(.L_x_11678) ;  /* 0x0000000400287947 */ /* 0x000fec0003800000 */
.L_x_11691:
        /* <DEDUP_REMOVED lines=21> */
.L_x_11700:
[----:B------:R-:W-:Y:S05]  /*1f30*/  BSYNC B1 ;  /* 0x0000000000017941 */ /* 0x000fea0003800000 */
.L_x_11699:
[----:B------:R-:W-:Y:S01]  /*1f40*/  LEA R3, R0, 0x37800000, 0x17 ;  /* 0x3780000000037811 */ /* 0x000fe200078eb8ff */
[----:B------:R-:W-:-:S05]  /*1f50*/  IMAD.SHL.U32 R0, R2, 0x200000, RZ ;  /* 0x0020000002007824 */ /* 0x000fca00078e00ff */
[----:B------:R-:W-:-:S07]  /*1f60*/  LOP3.LUT R0, R3, R0, R4, 0xfe, !PT ;  /* 0x0000000003007212 */ /* 0x000fce00078efe04 */
.L_x_11698:
[----:B------:R-:W-:Y:S05]  /*1f70*/  BSYNC B0 ;  /* 0x0000000000007941 */ /* 0x000fea0003800000 */
.L_x_11697:
[----:B------:R-:W-:-:S04]  /*1f80*/  F2FP.F16.F32.PACK_AB R0, RZ, R0 ;  /* 0x00000000ff00723e */ /* 0x000fc800000000ff */
[----:B------:R-:W-:Y:S01]  /*1f90*/  PRMT R23, R0, 0x7610, R23 ;  /* 0x0000761000177816 */ /* 0x000fe20000000017 */
[----:B------:R-:W-:Y:S06]  /*1fa0*/  BRA `(.L_x_11678) ;  /* 0x0000000000b47947 */ /* 0x000fec0003800000 */
.L_x_11690:
        /* <DEDUP_REMOVED lines=14> */
.L_x_11704:
[----:B------:R-:W-:Y:S05]  /*2090*/  BSYNC B0 ;  /* 0x0000000000007941 */ /* 0x000fea0003800000 */
.L_x_11703:
[----:B------:R-:W-:-:S04]  /*20a0*/  F2FP.F16.F32.PACK_AB R0, RZ, R0 ;  /* 0x00000000ff00723e */ /* 0x000fc800000000ff */
[----:B------:R-:W-:Y:S01]  /*20b0*/  PRMT R23, R0, 0x7610, R23 ;  /* 0x0000761000177816 */ /* 0x000fe20000000017 */
[----:B------:R-:W-:Y:S06]  /*20c0*/  BRA `(.L_x_11678) ;  /* 0x00000000006c7947 */ /* 0x000fec0003800000 */
.L_x_11677:
        /* <DEDUP_REMOVED lines=16> */
.L_x_11705:
[----:B------:R-:W-:Y:S01]  /*21d0*/  PRMT R23, RZ, 0x7610, R23 ;  /* 0x00007610ff177816 */ /* 0x000fe20000000017 */
[----:B------:R-:W-:Y:S06]  /*21e0*/  BRA `(.L_x_11678) ;  /* 0x0000000000247947 */ /* 0x000fec0003800000 */
.L_x_11702:
[----:B------:R-:W2:Y:S02]  /*21f0*/  LDG.E.64 R2, desc[UR36][R2.64] ;  /* 0x0000002402027981 */ /* 0x000ea4000c1e1b00 */
[----:B--2---:R-:W0:Y:S02]  /*2200*/  I2F.U64 R0, R2 ;  /* 0x0000000200007312 */ /* 0x004e240000301000 */
[----:B0-----:R-:W-:-:S04]  /*2210*/  F2FP.F16.F32.PACK_AB R0, RZ, R0 ;  /* 0x00000000ff00723e */ /* 0x001fc800000000ff */
[----:B------:R-:W-:Y:S01]  /*2220*/  PRMT R23, R0, 0x7610, R23 ;  /* 0x0000761000177816 */ /* 0x000fe20000000017 */
[----:B------:R-:W-:Y:S06]  /*2230*/  BRA `(.L_x_11678) ;  /* 0x0000000000107947 */ /* 0x000fec0003800000 */
.L_x_11701:
[----:B------:R-:W2:Y:S02]  /*2240*/  LDG.E R2, desc[UR36][R2.64] ;  /* 0x0000002402027981 */ /* 0x000ea4000c1e1900 */
[----:B--2---:R-:W-:-:S04]  /*2250*/  I2FP.F32.U32 R0, R2 ;  /* 0x0000000200007245 */ /* 0x004fc80000201000 */
[----:B------:R-:W-:-:S04]  /*2260*/  F2FP.F16.F32.PACK_AB R0, RZ, R0 ;  /* 0x00000000ff00723e */ /* 0x000fc800000000ff */
[----:B------:R-:W-:-:S07]  /*2270*/  PRMT R23, R0, 0x7610, R23 ;  /* 0x0000761000177816 */ /* 0x000fce0000000017 */
.L_x_11678:
[----:B------:R-:W-:-:S07]  /*2280*/  VIADD R19, R19, 0x80 ;  /* 0x0000008013137836 */ /* 0x000fce0000000000 */
.L_x_11672:
[----:B------:R-:W-:Y:S05]  /*2290*/  BSYNC B6 ;  /* 0x0000000000067941 */ /* 0x000fea0003800000 */
.L_x_11671:
        /* <DEDUP_REMOVED lines=28> */
.L_x_11711:
[----:B------:R-:W2:Y:S02]  /*2460*/  LDG.E.U8 R2, desc[UR36][R2.64] ;  /* 0x0000002402027981 */ /* 0x000ea4000c1e1100 */
[----:B--2---:R-:W-:-:S04]  /*2470*/  I2FP.F32.U32 R0, R2 ;  /* 0x0000000200007245 */ /* 0x004fc80000201000 */
[----:B------:R-:W-:-:S04]  /*2480*/  F2FP.F16.F32.PACK_AB R0, RZ, R0 ;  /* 0x00000000ff00723e */ /* 0x000fc800000000ff */
[----:B------:R-:W-:Y:S01]  /*2490*/  PRMT R25, R0, 0x7610, R25 ;  /* 0x0000761000197816 */ /* 0x000fe20000000019 */
[----:B------:R-:W-:Y:S06]  /*24a0*/  BRA `(.L_x_11713) ;  /* 0x0000000c00bc7947 */ /* 0x000fec0003800000 */
.L_x_11710:
        /* <DEDUP_REMOVED lines=11> */
.L_x_11715:
[----:B------:R-:W2:Y:S02]  /*2560*/  LDG.E R2, desc[UR36][R2.64] ;  /* 0x0000002402027981 */ /* 0x000ea4000c1e1900 */
[----:B--2---:R-:W-:-:S04]  /*2570*/  I2FP.F32.S32 R0, R2 ;  /* 0x0000000200007245 */ /* 0x004fc80000201400 */
[----:B------:R-:W-:-:S04]  /*2580*/  F2FP.F16.F32.PACK_AB R0, RZ, R0 ;  /* 0x00000000ff00723e */ /* 0x000fc800000000ff */
[----:B------:R-:W-:Y:S01]  /*2590*/  PRMT R25, R0, 0x7610, R25 ;  /* 0x0000761000197816 */ /* 0x000fe20000000019 */
[----:B------:R-:W-:Y:S06]  /*25a0*/  BRA `(.L_x_11713) ;  /* 0x0000000c007c7947 */ /* 0x000fec0003800000 */
.L_x_11714:
[----:B------:R-:W2:Y:S02]  /*25b0*/  LDG.E.U16 R2, desc[UR36][R2.64] ;  /* 0x0000002402027981 */ /* 0x000ea4000c1e1500 */
[----:B--2---:R-:W0:Y:S02]  /*25c0*/  I2F.S16 R0, R2 ;  /* 0x0000000200007306 */ /* 0x004e240000101400 */
[----:B0-----:R-:W-:-:S04]  /*25d0*/  F2FP.F16.F32.PACK_AB R0, RZ, R0 ;  /* 0x00000000ff00723e */ /* 0x001fc800000000ff */
[----:B------:R-:W-:Y:S01]  /*25e0*/  PRMT R25, R0, 0x7610, R25 ;  /* 0x0000761000197816 */ /* 0x000fe20000000019 */
[----:B------:R-:W-:Y:S06]  /*25f0*/  BRA `(.L_x_11713) ;  /* 0x0000000c00687947 */ /* 0x000fec0003800000 */
.L_x_11709:
        /* <DEDUP_REMOVED lines=9> */
.L_x_11717:
[----:B------:R0:W5:Y:S01]  /*2690*/  LDG.E.U16 R25, desc[UR36][R2.64] ;  /* 0x0000002402197981 */ /* 0x000162000c1e1500 */
[----:B------:R-:W-:Y:S05]  /*26a0*/  BRA `(.L_x_11713) ;  /* 0x0000000c003c7947 */ /* 0x000fea0003800000 */
.L_x_11716:
        /* <DEDUP_REMOVED lines=9> */
.L_x_11719:
[----:B------:R1:W5:Y:S01]  /*2740*/  LDG.E.U16 R25, desc[UR36][R2.64] ;  /* 0x0000002402197981 */ /* 0x000362000c1e1500 */
[----:B------:R-:W-:Y:S05]  /*2750*/  BRA `(.L_x_11713) ;  /* 0x0000000c00107947 */ /* 0x000fea0003800000 */
.L_x_11718:
        /* <DEDUP_REMOVED lines=9> */
.L_x_11708:
        /* <DEDUP_REMOVED lines=14> */
.L_x_11722:
        /* <DEDUP_REMOVED lines=9> */
.L_x_11721:
        /* <DEDUP_REMOVED lines=28> */
.L_x_11724:
        /* <DEDUP_REMOVED lines=15> */
.L_x_11723:
[----:B------:R-:W2:Y:S02]  /*2c10*/  LDG.E.U16 R0, desc[UR36][R2.64] ;  /* 0x0000002402007981 */ /* 0x000ea4000c1e1500 */
[----:B--2---:R-:W-:-:S05]  /*2c20*/  IMAD.U32 R0, R0, 0x10000, RZ ;  /* 0x0001000000007824 */ /* 0x004fca00078e00ff */
[----:B------:R-:W-:-:S04]  /*2c30*/  F2FP.F16.F32.PACK_AB R0, RZ, R0 ;  /* 0x00000000ff00723e */ /* 0x000fc800000000ff */
[----:B------:R-:W-:Y:S01]  /*2c40*/  PRMT R25, R0, 0x7610, R25 ;  /* 0x0000761000197816 */ /* 0x000fe20000000019 */
[----:B------:R-:W-:Y:S06]  /*2c50*/  BRA `(.L_x_11713) ;  /* 0x0000000400d07947 */ /* 0x000fec0003800000 */
.L_x_11720:
        /* <DEDUP_REMOVED lines=13> */
.L_x_11727:
        /* <DEDUP_REMOVED lines=21> */
.L_x_11731:
[----:B------:R-:W-:Y:S05]  /*2e80*/  BSYNC B1 ;  /* 0x0000000000017941 */ /* 0x000fea0003800000 */
.L_x_11730:
[----:B------:R-:W-:Y:S01]  /*2e90*/  LEA R3, R0, 0x3b800000, 0x17 ;  /* 0x3b80000000037811 */ /* 0x000fe200078eb8ff */
[----:B------:R-:W-:-:S05]  /*2ea0*/  IMAD.SHL.U32 R0, R2, 0x100000, RZ ;  /* 0x0010000002007824 */ /* 0x000fca00078e00ff */
[----:B------:R-:W-:-:S07]  /*2eb0*/  LOP3.LUT R0, R3, R0, R4, 0xfe, !PT ;  /* 0x0000000003007212 */ /* 0x000fce00078efe04 */
.L_x_11729:
[----:B------:R-:W-:Y:S05]  /*2ec0*/  BSYNC B0 ;  /* 0x0000000000007941 */ /* 0x000fea0003800000 */
.L_x_11728:
[----:B------:R-:W-:-:S04]  /*2ed0*/  F2FP.F16.F32.PACK_AB R0, RZ, R0 ;  /* 0x00000000ff00723e */ /* 0x000fc800000000ff */
[----:B------:R-:W-:Y:S01]  /*2ee0*/  PRMT R25, R0, 0x7610, R25 ;  /* 0x0000761000197816 */ /* 0x000fe20000000019 */
[----:B------:R-:W-:Y:S06]  /*2ef0*/  BRA `(.L_x_11713) ;  /* 0x0000000400287947 */ /* 0x000fec0003800000 */
.L_x_11726:
        /* <DEDUP_REMOVED lines=21> */
.L_x_11735:
[----:B------:R-:W-:Y:S05]  /*3050*/  BSYNC B1 ;  /* 0x0000000000017941 */ /* 0x000fea0003800000 */
.L_x_11734:
[----:B------:R-:W-:Y:S01]  /*3060*/  LEA R3, R0, 0x37800000, 0x17 ;  /* 0x3780000000037811 */ /* 0x000fe200078eb8ff */
[----:B------:R-:W-:-:S05]  /*3070*/  IMAD.SHL.U32 R0, R2, 0x200000, RZ ;  /* 0x0020000002007824 */ /* 0x000fca00078e00ff */
[----:B------:R-:W-:-:S07]  /*3080*/  LOP3.LUT R0, R3, R0, R4, 0xfe, !PT ;  /* 0x0000000003007212 */ /* 0x000fce00078efe04 */
.L_x_11733:
[----:B------:R-:W-:Y:S05]  /*3090*/  BSYNC B0 ;  /* 0x0000000000007941 */ /* 0x000fea0003800000 */
.L_x_11732:
[----:B------:R-:W-:-:S04]  /*30a0*/  F2FP.F16.F32.PACK_AB R0, RZ, R0 ;  /* 0x00000000ff00723e */ /* 0x000fc800000000ff */
[----:B------:R-:W-:Y:S01]  /*30b0*/  PRMT R25, R0, 0x7610, R25 ;  /* 0x0000761000197816 */ /* 0x000fe20000000019 */
[----:B------:R-:W-:Y:S06]  /*30c0*/  BRA `(.L_x_11713) ;  /* 0x0000000000b47947 */ /* 0x000fec0003800000 */
.L_x_11725:
        /* <DEDUP_REMOVED lines=14> */
.L_x_11739:
[----:B------:R-:W-:Y:S05]  /*31b0*/  BSYNC B0 ;  /* 0x0000000000007941 */ /* 0x000fea0003800000 */
.L_x_11738:
[----:B------:R-:W-:-:S04]  /*31c0*/  F2FP.F16.F32.PACK_AB R0, RZ, R0 ;  /* 0x00000000ff00723e */ /* 0x000fc800000000ff */
[----:B------:R-:W-:Y:S01]  /*31d0*/  PRMT R25, R0, 0x7610, R25 ;  /* 0x0000761000197816 */ /* 0x000fe20000000019 */
[----:B------:R-:W-:Y:S06]  /*31e0*/  BRA `(.L_x_11713) ;  /* 0x00000000006c7947 */ /* 0x000fec0003800000 */
.L_x_11712:
        /* <DEDUP_REMOVED lines=16> */
.L_x_11740:
[----:B------:R-:W-:Y:S01]  /*32f0*/  PRMT R25, RZ, 0x7610, R25 ;  /* 0x00007610ff197816 */ /* 0x000fe20000000019 */
[----:B------:R-:W-:Y:S06]  /*3300*/  BRA `(.L_x_11713) ;  /* 0x0000000000247947 */ /* 0x000fec0003800000 */
.L_x_11737:
[----:B------:R-:W2:Y:S02]  /*3310*/  LDG.E.64 R2, desc[UR36][R2.64] ;  /* 0x0000002402027981 */ /* 0x000ea4000c1e1b00 */
[----:B--2---:R-:W0:Y:S02]  /*3320*/  I2F.U64 R0, R2 ;  /* 0x0000000200007312 */ /* 0x004e240000301000 */
[----:B0-----:R-:W-:-:S04]  /*3330*/  F2FP.F16.F32.PACK_AB R0, RZ, R0 ;  /* 0x00000000ff00723e */ /* 0x001fc800000000ff */
[----:B------:R-:W-:Y:S01]  /*3340*/  PRMT R25, R0, 0x7610, R25 ;  /* 0x0000761000197816 */ /* 0x000fe20000000019 */
[----:B------:R-:W-:Y:S06]  /*3350*/  BRA `(.L_x_11713) ;  /* 0x0000000000107947 */ /* 0x000fec0003800000 */
.L_x_11736:
[----:B------:R-:W2:Y:S02]  /*3360*/  LDG.E R2, desc[UR36][R2.64] ;  /* 0x0000002402027981 */ /* 0x000ea4000c1e1900 */
[----:B--2---:R-:W-:-:S04]  /*3370*/  I2FP.F32.U32 R0, R2 ;  /* 0x0000000200007245 */ /* 0x004fc80000201000 */
[----:B------:R-:W-:-:S04]  /*3380*/  F2FP.F16.F32.PACK_AB R0, RZ, R0 ;  /* 0x00000000ff00723e */ /* 0x000fc800000000ff */
[----:B------:R-:W-:-:S07]  /*3390*/  PRMT R25, R0, 0x7610, R25 ;  /* 0x0000761000197816 */ /* 0x000fce0000000019 */
.L_x_11713:
[----:B------:R-:W-:-:S07]  /*33a0*/  VIADD R19, R19, 0x80 ;  /* 0x0000008013137836 */ /* 0x000fce0000000000 */
.L_x_11707:
[----:B------:R-:W-:Y:S05]  /*33b0*/  BSYNC B6 ;  /* 0x0000000000067941 */ /* 0x000fea0003800000 */
.L_x_11706:
        /* <DEDUP_REMOVED lines=25> */
.L_x_11746:
[----:B------:R-:W2:Y:S02]  /*3550*/  LDG.E.U8 R2, desc[UR36][R2.64] ;  /* 0x0000002402027981 */ /* 0x000ea4000c1e1100 */
[----:B--2---:R-:W-:-:S04]  /*3560*/  I2FP.F32.U32 R0, R2 ;  /* 0x0000000200007245 */ /* 0x004fc80000201000 */
[----:B------:R-:W-:-:S04]  /*3570*/  F2FP.F16.F32.PACK_AB R0, RZ, R0 ;  /* 0x00000000ff00723e */ /* 0x000fc800000000ff */
[----:B------:R-:W-:Y:S01]  /*3580*/  PRMT R24, R0, 0x7610, R24 ;  /* 0x0000761000187816 */ /* 0x000fe20000000018 */
[----:B------:R-:W-:Y:S06]  /*3590*/  BRA `(.L_x_11742) ;  /* 0x0000000c00bc7947 */ /* 0x000fec0003800000 */
.L_x_11745:
        /* <DEDUP_REMOVED lines=11> */
.L_x_11749:
[----:B------:R-:W2:Y:S02]  /*3650*/  LDG.E R2, desc[UR36][R2.64] ;  /* 0x0000002402027981 */ /* 0x000ea4000c1e1900 */
[----:B--2---:R-:W-:-:S04]  /*3660*/  I2FP.F32.S32 R0, R2 ;  /* 0x0000000200007245 */ /* 0x004fc80000201400 */
[----:B------:R-:W-:-:S04]  /*3670*/  F2FP.F16.F32.PACK_AB R0, RZ, R0 ;  /* 0x00000000ff00723e */ /* 0x000fc800000000ff */
[----:B------:R-:W-:Y:S01]  /*3680*/  PRMT R24, R0, 0x7610, R24 ;  /* 0x0000761000187816 */ /* 0x000fe20000000018 */
[----:B------:R-:W-:Y:S06]  /*3690*/  BRA `(.L_x_11742) ;  /* 0x0000000c007c7947 */ /* 0x000fec0003800000 */
.L_x_11748:
[----:B------:R-:W2:Y:S02]  /*36a0*/  LDG.E.U16 R2, desc[UR36][R2.64] ;  /* 0x0000002402027981 */ /* 0x000ea4000c1e1500 */
[----:B--2---:R-:W0:Y:S02]  /*36b0*/  I2F.S16 R0, R2 ;  /* 0x0000000200007306 */ /* 0x004e240000101400 */
[----:B0-----:R-:W-:-:S04]  /*36c0*/  F2FP.F16.F32.PACK_AB R0, RZ, R0 ;  /* 0x00000000ff00723e */ /* 0x001fc800000000ff */
[----:B------:R-:W-:Y:S01]  /*36d0*/  PRMT R24, R0, 0x7610, R24 ;  /* 0x0000761000187816 */ /* 0x000fe20000000018 */
[----:B------:R-:W-:Y:S06]  /*36e0*/  BRA `(.L_x_11742) ;  /* 0x0000000c00687947 */ /* 0x000fec0003800000 */
.L_x_11744:
        /* <DEDUP_REMOVED lines=9> */
.L_x_11751:
[----:B------:R2:W5:Y:S01]  /*3780*/  LDG.E.U16 R24, desc[UR36][R2.64] ;  /* 0x0000002402187981 */ /* 0x000562000c1e1500 */
[----:B------:R-:W-:Y:S05]  /*3790*/  BRA `(.L_x_11742) ;  /* 0x0000000c003c7947 */ /* 0x000fea0003800000 */
.L_x_11750:
        /* <DEDUP_REMOVED lines=9> */
.L_x_11753:
[----:B------:R3:W5:Y:S01]  /*3830*/  LDG.E.U16 R24, desc[UR36][R2.64] ;  /* 0x0000002402187981 */ /* 0x000762000c1e1500 */
[----:B------:R-:W-:Y:S05]  /*3840*/  BRA `(.L_x_11742) ;  /* 0x0000000c00107947 */ /* 0x000fea0003800000 */
.L_x_11752:
        /* <DEDUP_REMOVED lines=9> */
.L_x_11743:
        /* <DEDUP_REMOVED lines=14> */
.L_x_11756:
        /* <DEDUP_REMOVED lines=9> */
.L_x_11755:
        /* <DEDUP_REMOVED lines=28> */
.L_x_11758:
        /* <DEDUP_REMOVED lines=15> */
.L_x_11757:
[----:B------:R-:W2:Y:S02]  /*3d00*/  LDG.E.U16 R0, desc[UR36][R2.64] ;  /* 0x0000002402007981 */ /* 0x000ea4000c1e1500 */
[----:B--2---:R-:W-:-:S05]  /*3d10*/  IMAD.U32 R0, R0, 0x10000, RZ ;  /* 0x0001000000007824 */ /* 0x004fca00078e00ff */
[----:B------:R-:W-:-:S04]  /*3d20*/  F2FP.F16.F32.PACK_AB R0, RZ, R0 ;  /* 0x00000000ff00723e */ /* 0x000fc800000000ff */
[----:B------:R-:W-:Y:S01]  /*3d30*/  PRMT R24, R0, 0x7610, R24 ;  /* 0x0000761000187816 */ /* 0x000fe20000000018 */
[----:B------:R-:W-:Y:S06]  /*3d40*/  BRA `(.L_x_11742) ;  /* 0x0000000400d07947 */ /* 0x000fec0003800000 */
.L_x_11754:
        /* <DEDUP_REMOVED lines=13> */
.L_x_11761:
        /* <DEDUP_REMOVED lines=21> */
.L_x_11765:
[----:B------:R-:W-:Y:S05]  /*3f70*/  BSYNC B1 ;  /* 0x0000000000017941 */ /* 0x000fea0003800000 */
.L_x_11764:
[----:B------:R-:W-:Y:S01]  /*3f80*/  LEA R3, R0, 0x3b800000, 0x17 ;  /* 0x3b80000000037811 */ /* 0x000fe200078eb8ff */
[----:B------:R-:W-:-:S05]  /*3f90*/  IMAD.SHL.U32 R0, R2, 0x100000, RZ ;  /* 0x0010000002007824 */ /* 0x000fca00078e00ff */
[----:B------:R-:W-:-:S07]  /*3fa0*/  LOP3.LUT R0, R3, R0, R4, 0xfe, !PT ;  /* 0x0000000003007212 */ /* 0x000fce00078efe04 */
.L_x_11763:
[----:B------:R-:W-:Y:S05]  /*3fb0*/  BSYNC B0 ;  /* 0x0000000000007941 */ /* 0x000fea0003800000 */
.L_x_11762:
[----:B------:R-:W-:-:S04]  /*3fc0*/  F2FP.F16.F32.PACK_AB R0, RZ, R0 ;  /* 0x00000000ff00723e */ /* 0x000fc800000000ff */
[----:B------:R-:W-:Y:S01]  /*3fd0*/  PRMT R24, R0, 0x7610, R24 ;  /* 0x0000761000187816 */ /* 0x000fe20000000018 */
[----:B------:R-:W-:Y:S06]  /*3fe0*/  BRA `(.L_x_11742) ;  /* 0x0000000400287947 */ /* 0x000fec0003800000 */
.L_x_11760:
        /* <DEDUP_REMOVED lines=21> */
.L_x_11769:
[----:B------:R-:W-:Y:S05]  /*4140*/  BSYNC B1 ;  /* 0x0000000000017941 */ /* 0x000fea0003800000 */
.L_x_11768:
[----:B------:R-:W-:Y:S01]  /*4150*/  LEA R3, R0, 0x37800000, 0x17 ;  /* 0x3780000000037811 */ /* 0x000fe200078eb8ff */
[----:B------:R-:W-:-:S05]  /*4160*/  IMAD.SHL.U32 R0, R2, 0x200000, RZ ;  /* 0x0020000002007824 */ /* 0x000fca00078e00ff */
[----:B------:R-:W-:-:S07]  /*4170*/  LOP3.LUT R0, R3, R0, R4, 0xfe, !PT ;  /* 0x0000000003007212 */ /* 0x000fce00078efe04 */
.L_x_11767:
[----:B------:R-:W-:Y:S05]  /*4180*/  BSYNC B0 ;  /* 0x0000000000007941 */ /* 0x000fea0003800000 */
.L_x_11766:
[----:B------:R-:W-:-:S04]  /*4190*/  F2FP.F16.F32.PACK_AB R0, RZ, R0 ;  /* 0x00000000ff00723e */ /* 0x000fc800000000ff */
[----:B------:R-:W-:Y:S01]  /*41a0*/  PRMT R24, R0, 0x7610, R24 ;  /* 0x0000761000187816 */ /* 0x000fe20000000018 */
[----:B------:R-:W-:Y:S06]  /*41b0*/  BRA `(.L_x_11742) ;  /* 0x0000000000b47947 */ /* 0x000fec0003800000 */
.L_x_11759:
        /* <DEDUP_REMOVED lines=14> */
.L_x_11773:
[----:B------:R-:W-:Y:S05]  /*42a0*/  BSYNC B0 ;  /* 0x0000000000007941 */ /* 0x000fea0003800000 */
.L_x_11772:
[----:B------:R-:W-:-:S04]  /*42b0*/  F2FP.F16.F32.PACK_AB R0, RZ, R0 ;  /* 0x00000000ff00723e */ /* 0x000fc800000000ff */
[----:B------:R-:W-:Y:S01]  /*42c0*/  PRMT R24, R0, 0x7610, R24 ;  /* 0x0000761000187816 */ /* 0x000fe20000000018 */
[----:B------:R-:W-:Y:S06]  /*42d0*/  BRA `(.L_x_11742) ;  /* 0x00000000006c7947 */ /* 0x000fec0003800000 */
.L_x_11747:
        /* <DEDUP_REMOVED lines=16> */
.L_x_11774:
[----:B------:R-:W-:Y:S01]  /*43e0*/  PRMT R24, RZ, 0x7610, R24 ;  /* 0x00007610ff187816 */ /* 0x000fe20000000018 */
[----:B------:R-:W-:Y:S06]  /*43f0*/  BRA `(.L_x_11742) ;  /* 0x0000000000247947 */ /* 0x000fec0003800000 */
.L_x_11771:
[----:B------:R-:W2:Y:S02]  /*4400*/  LDG.E.64 R2, desc[UR36][R2.64] ;  /* 0x0000002402027981 */ /* 0x000ea4000c1e1b00 */
[----:B--2---:R-:W0:Y:S02]  /*4410*/  I2F.U64 R0, R2 ;  /* 0x0000000200007312 */ /* 0x004e240000301000 */
[----:B0-----:R-:W-:-:S04]  /*4420*/  F2FP.F16.F32.PACK_AB R0, RZ, R0 ;  /* 0x00000000ff00723e */ /* 0x001fc800000000ff */
[----:B------:R-:W-:Y:S01]  /*4430*/  PRMT R24, R0, 0x7610, R24 ;  /* 0x0000761000187816 */ /* 0x000fe20000000018 */
[----:B------:R-:W-:Y:S06]  /*4440*/  BRA `(.L_x_11742) ;  /* 0x0000000000107947 */ /* 0x000fec0003800000 */
.L_x_11770:
[----:B------:R-:W2:Y:S02]  /*4450*/  LDG.E R2, desc[UR36][R2.64] ;  /* 0x0000002402027981 */ /* 0x000ea4000c1e1900 */
[----:B--2---:R-:W-:-:S04]  /*4460*/  I2FP.F32.U32 R0, R2 ;  /* 0x0000000200007245 */ /* 0x004fc80000201000 */
[----:B------:R-:W-:-:S04]  /*4470*/  F2FP.F16.F32.PACK_AB R0, RZ, R0 ;  /* 0x00000000ff00723e */ /* 0x000fc800000000ff */
[----:B------:R-:W-:-:S07]  /*4480*/  PRMT R24, R0, 0x7610, R24 ;  /* 0x0000761000187816 */ /* 0x000fce0000000018 */
.L_x_11742:
[----:B------:R-:W-:Y:S05]  /*4490*/  BSYNC B6 ;  /* 0x0000000000067941 */ /* 0x000fea0003800000 */
.L_x_11741:
        /* <DEDUP_REMOVED lines=17> */
[----:B0-----:R-:W-:-:S05]  /*45b0*/  @!P3 FMUL.FTZ R3, R2, 0.69314718246459960938 ;  /* 0x3f3172180203b820 */ /* 0x001fca0000410000 */
[----:B------:R-:W-:Y:S02]  /*45c0*/  @!P3 F2FP.F16.F32.PACK_AB R0, RZ, R3 ;  /* 0x00000003ff00b23e */ /* 0x000fe400000000ff */
[----:B------:R-:W0:Y:S01]  /*45d0*/  @!P0 MUFU.LG2 R4, R4 ;  /* 0x0000000400048308 */ /* 0x000e220000000c00 */
[----:B-1----:R-:W-:-:S05]  /*45e0*/  @!P1 FMUL.FTZ R5, R25, 0.69314718246459960938 ;  /* 0x3f31721819059820 */ /* 0x002fca0000410000 */
[----:B------:R-:W-:Y:S01]  /*45f0*/  @!P1 F2FP.F16.F32.PACK_AB R23, RZ, R5 ;  /* 0x00000005ff17923e */ /* 0x000fe200000000ff */
[----:B--2---:R-:W-:-:S05]  /*4600*/  @!P2 FMUL.FTZ R7, R6, 0.69314718246459960938 ;  /* 0x3f3172180607a820 */ /* 0x004fca0000410000 */
[----:B------:R-:W-:Y:S01]  /*4610*/  @!P2 F2FP.F16.F32.PACK_AB R22, RZ, R7 ;  /* 0x00000007ff16a23e */ /* 0x000fe200000000ff */
[----:B0-----:R-:W-:-:S05]  /*4620*/  @!P0 FMUL.FTZ R2, R4, 0.69314718246459960938 ;  /* 0x3f31721804028820 */ /* 0x001fca0000410000 */
        /* <DEDUP_REMOVED lines=25> */
.L_x_11780:
[----:B------:R-:W-:Y:S02]  /*47c0*/  HADD2.F32 R5, -RZ, R0.H0_H0 ;  /* 0x20000000ff057230 */ /* 0x000fe40000004100 */
[----:B------:R-:W-:-:S04]  /*47d0*/  IMAD.MOV.U32 R17, RZ, RZ, R27 ;  /* 0x000000ffff117224 */ /* 0x000fc800078e001b */
[----:B------:R-:W0:Y:S02]  /*47e0*/  F2I.S64.TRUNC R4, R5 ;  /* 0x0000000500047311 */ /* 0x000e24000020d900 */
[----:B0-----:R0:W-:Y:S01]  /*47f0*/  STG.E.U8 desc[UR36][R2.64], R4 ;  /* 0x0000000402007986 */ /* 0x0011e2000c101124 */
[----:B------:R-:W-:Y:S05]  /*4800*/  BRA `(.L_x_11776) ;  /* 0x0000000c00d47947 */ /* 0x000fea0003800000 */
.L_x_11779:
        /* <DEDUP_REMOVED lines=11> */
.L_x_11783:
[----:B------:R-:W-:Y:S02]  /*48c0*/  HADD2.F32 R0, -RZ, R0.H0_H0 ;  /* 0x20000000ff007230 */ /* 0x000fe40000004100 */
[----:B------:R-:W-:Y:S02]  /*48d0*/  IMAD.MOV.U32 R17, RZ, RZ, R27 ;  /* 0x000000ffff117224 */ /* 0x000fe400078e001b */
[----:B------:R-:W0:Y:S02]  /*48e0*/  F2I.FTZ.TRUNC.NTZ R5, R0 ;  /* 0x0000000000057305 */ /* 0x000e24000021f100 */
[----:B0-----:R0:W-:Y:S01]  /*48f0*/  STG.E desc[UR36][R2.64], R5 ;  /* 0x0000000502007986 */ /* 0x0011e2000c101924 */
[----:B------:R-:W-:Y:S05]  /*4900*/  BRA `(.L_x_11776) ;  /* 0x0000000c00947947 */ /* 0x000fea0003800000 */
.L_x_11782:
[----:B------:R-:W-:Y:S02]  /*4910*/  HADD2.F32 R0, -RZ, R0.H0_H0 ;  /* 0x20000000ff007230 */ /* 0x000fe40000004100 */
[----:B------:R-:W-:Y:S02]  /*4920*/  IMAD.MOV.U32 R17, RZ, RZ, R27 ;  /* 0x000000ffff117224 */ /* 0x000fe400078e001b */
[----:B------:R-:W0:Y:S02]  /*4930*/  F2I.FTZ.TRUNC.NTZ R5, R0 ;  /* 0x0000000000057305 */ /* 0x000e24000021f100 */
[----:B0-----:R0:W-:Y:S01]  /*4940*/  STG.E.U16 desc[UR36][R2.64], R5 ;  /* 0x0000000502007986 */ /* 0x0011e2000c101524 */
[----:B------:R-:W-:Y:S05]  /*4950*/  BRA `(.L_x_11776) ;  /* 0x0000000c00807947 */ /* 0x000fea0003800000 */
.L_x_11778:
        /* <DEDUP_REMOVED lines=10> */
.L_x_11785:
[----:B------:R0:W-:Y:S01]  /*4a00*/  STG.E.U16 desc[UR36][R2.64], R0 ;  /* 0x0000000002007986 */ /* 0x0001e2000c101524 */
[----:B------:R-:W-:Y:S01]  /*4a10*/  IMAD.MOV.U32 R17, RZ, RZ, R27 ;  /* 0x000000ffff117224 */ /* 0x000fe200078e001b */
[----:B------:R-:W-:Y:S06]  /*4a20*/  BRA `(.L_x_11776) ;  /* 0x0000000c004c7947 */ /* 0x000fec0003800000 */
.L_x_11784:
        /* <DEDUP_REMOVED lines=11> */
.L_x_11787:
[----:B------:R-:W-:Y:S02]  /*4ae0*/  HADD2.F32 R0, -RZ, R0.H0_H0 ;  /* 0x20000000ff007230 */ /* 0x000fe40000004100 */
[----:B------:R-:W-:-:S03]  /*4af0*/  IMAD.MOV.U32 R17, RZ, RZ, R27 ;  /* 0x000000ffff117224 */ /* 0x000fc600078e001b */
[----:B------:R-:W-:-:S04]  /*4b00*/  F2FP.F16.F32.PACK_AB R0, RZ, R0 ;  /* 0x00000000ff00723e */ /* 0x000fc800000000ff */
[----:B------:R-:W-:-:S05]  /*4b10*/  PRMT R0, R0, 0x5410, RZ ;  /* 0x0000541000007816 */ /* 0x000fca00000000ff */
[----:B------:R0:W-:Y:S01]  /*4b20*/  STG.E desc[UR36][R2.64], R0 ;  /* 0x0000000002007986 */ /* 0x0001e2000c101924 */
[----:B------:R-:W-:Y:S05]  /*4b30*/  BRA `(.L_x_11776) ;  /* 0x0000000c00087947 */ /* 0x000fea0003800000 */
.L_x_11786:
[----:B------:R-:W-:Y:S02]  /*4b40*/  HADD2.F32 R4, -RZ, R0.H0_H0 ;  /* 0x20000000ff047230 */ /* 0x000fe40000004100 */
[----:B------:R-:W-:-:S03]  /*4b50*/  IMAD.MOV.U32 R17, RZ, RZ, R27 ;  /* 0x000000ffff117224 */ /* 0x000fc600078e001b */
[----:B------:R-:W-:-:S06]  /*4b60*/  FMUL.FTZ R4, R4, 1 ;  /* 0x3f80000004047820 */ /* 0x000fcc0000410000 */
[----:B------:R-:W0:Y:S02]  /*4b70*/  F2F.F64.F32 R4, R4 ;  /* 0x0000000400047310 */ /* 0x000e240000201800 */
[----:B0-----:R0:W-:Y:S01]  /*4b80*/  STG.E.64 desc[UR36][R2.64], R4 ;  /* 0x0000000402007986 */ /* 0x0011e2000c101b24 */
[----:B------:R-:W-:Y:S05]  /*4b90*/  BRA `(.L_x_11776) ;  /* 0x0000000800f07947 */ /* 0x000fea0003800000 */
.L_x_11777:
        /* <DEDUP_REMOVED lines=14> */
.L_x_11790:
[----:B------:R-:W-:Y:S01]  /*4c80*/  HADD2.F32 R0, -RZ, R0.H0_H0 ;  /* 0x20000000ff007230 */ /* 0x000fe20000004100 */
[----:B------:R-:W-:Y:S01]  /*4c90*/  CS2R R6, SRZ ;  /* 0x0000000000067805 */ /* 0x000fe2000001ff00 */
[----:B------:R-:W-:-:S03]  /*4ca0*/  IMAD.MOV.U32 R17, RZ, RZ, R27 ;  /* 0x000000ffff117224 */ /* 0x000fc600078e001b */
[----:B------:R-:W-:-:S04]  /*4cb0*/  FMUL.FTZ R0, R0, 1 ;  /* 0x3f80000000007820 */ /* 0x000fc80000410000 */
[----:B------:R-:W0:Y:S02]  /*4cc0*/  F2F.F64.F32 R4, R0 ;  /* 0x0000000000047310 */ /* 0x000e240000201800 */
[----:B0-----:R0:W-:Y:S01]  /*4cd0*/  STG.E.128 desc[UR36][R2.64], R4 ;  /* 0x0000000402007986 */ /* 0x0011e2000c101d24 */
[----:B------:R-:W-:Y:S05]  /*4ce0*/  BRA `(.L_x_11776) ;  /* 0x00000008009c7947 */ /* 0x000fea0003800000 */
.L_x_11789:
        /* <DEDUP_REMOVED lines=21> */
.L_x_11794:
[----:B------:R-:W-:Y:S05]  /*4e40*/  BSYNC B0 ;  /* 0x0000000000007941 */ /* 0x000fea0003800000 */
.L_x_11793:
[----:B------:R-:W-:Y:S01]  /*4e50*/  LOP3.LUT R5, R0, R5, RZ, 0xfc, !PT ;  /* 0x0000000500057212 */ /* 0x000fe200078efcff */
[----:B------:R-:W-:-:S04]  /*4e60*/  IMAD.MOV.U32 R17, RZ, RZ, R27 ;  /* 0x000000ffff117224 */ /* 0x000fc800078e001b */
[----:B------:R0:W-:Y:S01]  /*4e70*/  STG.E.U8 desc[UR36][R2.64], R5 ;  /* 0x0000000502007986 */ /* 0x0001e2000c101124 */
[----:B------:R-:W-:Y:S05]  /*4e80*/  BRA `(.L_x_11776) ;  /* 0x0000000800347947 */ /* 0x000fea0003800000 */
.L_x_11792:
        /* <DEDUP_REMOVED lines=13> */
.L_x_11796:
[----:B------:R-:W-:Y:S01]  /*4f60*/  IMAD.MOV.U32 R0, RZ, RZ, 0x7f ;  /* 0x0000007fff007424 */ /* 0x000fe200078e00ff */
[----:B------:R-:W-:-:S04]  /*4f70*/  ISETP.GT.U32.AND P0, PT, R4, 0x7f800000, PT ;  /* 0x7f8000000400780c */ /* 0x000fc80003f04070 */
[----:B------:R-:W-:-:S09]  /*4f80*/  SEL R0, R0, 0x7c, P0 ;  /* 0x0000007c00007807 */ /* 0x000fd20000000000 */
.L_x_11797:
[----:B------:R-:W-:Y:S05]  /*4f90*/  BSYNC B0 ;  /* 0x0000000000007941 */ /* 0x000fea0003800000 */
.L_x_11795:
[----:B------:R-:W-:Y:S01]  /*4fa0*/  LOP3.LUT R4, R5, 0x80000000, RZ, 0xc0, !PT ;  /* 0x8000000005047812 */ /* 0x000fe200078ec0ff */
[----:B------:R-:W-:-:S03]  /*4fb0*/  IMAD.MOV.U32 R17, RZ, RZ, R27 ;  /* 0x000000ffff117224 */ /* 0x000fc600078e001b */
[----:B------:R-:W-:-:S04]  /*4fc0*/  SHF.R.U32.HI R5, RZ, 0x18, R4 ;  /* 0x00000018ff057819 */ /* 0x000fc80000011604 */
[----:B------:R-:W-:-:S05]  /*4fd0*/  LOP3.LUT R5, R0, R5, RZ, 0xfc, !PT ;  /* 0x0000000500057212 */ /* 0x000fca00078efcff */
[----:B------:R0:W-:Y:S01]  /*4fe0*/  STG.E.U8 desc[UR36][R2.64], R5 ;  /* 0x0000000502007986 */ /* 0x0001e2000c101124 */
[----:B------:R-:W-:Y:S05]  /*4ff0*/  BRA `(.L_x_11776) ;  /* 0x0000000400d87947 */ /* 0x000fea0003800000 */
.L_x_11791:
[----:B------:R-:W-:Y:S02]  /*5000*/  HADD2.F32 R0, -RZ, R0.H0_H0 ;  /* 0x20000000ff007230 */ /* 0x000fe40000004100 */
[----:B------:R-:W-:-:S03]  /*5010*/  IMAD.MOV.U32 R17, RZ, RZ, R27 ;  /* 0x000000ffff117224 */ /* 0x000fc600078e001b */
[----:B------:R-:W-:-:S05]  /*5020*/  F2FP.BF16.F32.PACK_AB R0, RZ, R0 ;  /* 0x00000000ff00723e */ /* 0x000fca00000010ff */
[----:B------:R0:W-:Y:S01]  /*5030*/  STG.E.U16 desc[UR36][R2.64], R0 ;  /* 0x0000000002007986 */ /* 0x0001e2000c101524 */
[----:B------:R-:W-:Y:S05]  /*5040*/  BRA `(.L_x_11776) ;  /* 0x0000000400c47947 */ /* 0x000fea0003800000 */
.L_x_11788:
        /* <DEDUP_REMOVED lines=13> */
.L_x_11800:
        /* <DEDUP_REMOVED lines=17> */
.L_x_11803:
[----:B------:R-:W-:-:S04]  /*5230*/  LOP3.LUT R0, R7, 0x80000000, RZ, 0xc0, !PT ;  /* 0x8000000007007812 */ /* 0x000fc800078ec0ff */
[----:B------:R-:W-:-:S04]  /*5240*/  SHF.R.U32.HI R5, RZ, 0x18, R0 ;  /* 0x00000018ff057819 */ /* 0x000fc80000011600 */
[----:B------:R-:W-:-:S04]  /*5250*/  LOP3.LUT R4, R4, R5, RZ, 0xfc, !PT ;  /* 0x0000000504047212 */ /* 0x000fc800078efcff */
[----:B------:R-:W-:-:S07]  /*5260*/  PRMT R0, R4, 0x7610, R0 ;  /* 0x0000761004007816 */ /* 0x000fce0000000000 */
.L_x_11802:
[----:B------:R-:W-:Y:S05]  /*5270*/  BSYNC B0 ;  /* 0x0000000000007941 */ /* 0x000fea0003800000 */
.L_x_11801:
[----:B------:R3:W-:Y:S01]  /*5280*/  STG.E.U8 desc[UR36][R2.64], R0 ;  /* 0x0000000002007986 */ /* 0x0007e2000c101124 */
[----:B------:R-:W-:Y:S01]  /*5290*/  IMAD.MOV.U32 R17, RZ, RZ, R27 ;  /* 0x000000ffff117224 */ /* 0x000fe200078e001b */
[----:B------:R-:W-:Y:S06]  /*52a0*/  BRA `(.L_x_11776) ;  /* 0x00000004002c7947 */ /* 0x000fec0003800000 */
.L_x_11799:
        /* <DEDUP_REMOVED lines=17> */
.L_x_11806:
[----:B------:R-:W-:-:S04]  /*53c0*/  LOP3.LUT R0, R7, 0x80000000, RZ, 0xc0, !PT ;  /* 0x8000000007007812 */ /* 0x000fc800078ec0ff */
[----:B------:R-:W-:-:S04]  /*53d0*/  SHF.R.U32.HI R5, RZ, 0x18, R0 ;  /* 0x00000018ff057819 */ /* 0x000fc80000011600 */
[----:B------:R-:W-:-:S04]  /*53e0*/  LOP3.LUT R4, R4, R5, RZ, 0xfc, !PT ;  /* 0x0000000504047212 */ /* 0x000fc800078efcff */
[----:B------:R-:W-:-:S07]  /*53f0*/  PRMT R0, R4, 0x7610, R0 ;  /* 0x0000761004007816 */ /* 0x000fce0000000000 */
.L_x_11805:
[----:B------:R-:W-:Y:S05]  /*5400*/  BSYNC B0 ;  /* 0x0000000000007941 */ /* 0x000fea0003800000 */
.L_x_11804:
[----:B------:R0:W-:Y:S01]  /*5410*/  STG.E.U8 desc[UR36][R2.64], R0 ;  /* 0x0000000002007986 */ /* 0x0001e2000c101124 */
[----:B------:R-:W-:Y:S01]  /*5420*/  IMAD.MOV.U32 R17, RZ, RZ, R27 ;  /* 0x000000ffff117224 */ /* 0x000fe200078e001b */
[----:B------:R-:W-:Y:S06]  /*5430*/  BRA `(.L_x_11776) ;  /* 0x0000000000c87947 */ /* 0x000fec0003800000 */
.L_x_11798:
        /* <DEDUP_REMOVED lines=23> */
.L_x_11781:
        /* <DEDUP_REMOVED lines=16> */
.L_x_11809:
[----:B------:R-:W-:Y:S01]  /*56b0*/  IMAD.MOV.U32 R17, RZ, RZ, R27 ;  /* 0x000000ffff117224 */ /* 0x000fe200078e001b */
[----:B------:R-:W-:Y:S06]  /*56c0*/  BRA `(.L_x_11776) ;  /* 0x0000000000247947 */ /* 0x000fec0003800000 */
.L_x_11808:
[----:B------:R-:W-:Y:S02]  /*56d0*/  HADD2.F32 R4, -RZ, R0.H0_H0 ;  /* 0x20000000ff047230 */ /* 0x000fe40000004100 */
[----:B------:R-:W-:-:S04]  /*56e0*/  IMAD.MOV.U32 R17, RZ, RZ, R27 ;  /* 0x000000ffff117224 */ /* 0x000fc800078e001b */
[----:B------:R-:W0:Y:S02]  /*56f0*/  F2I.U64.TRUNC R4, R4 ;  /* 0x0000000400047311 */ /* 0x000e24000020d800 */
[----:B0-----:R2:W-:Y:S01]  /*5700*/  STG.E.64 desc[UR36][R2.64], R4 ;  /* 0x0000000402007986 */ /* 0x0015e2000c101b24 */
[----:B------:R-:W-:Y:S05]  /*5710*/  BRA `(.L_x_11776) ;  /* 0x0000000000107947 */ /* 0x000fea0003800000 */
.L_x_11807:
[----:B------:R-:W-:Y:S02]  /*5720*/  HADD2.F32 R0, -RZ, R0.H0_H0 ;  /* 0x20000000ff007230 */ /* 0x000fe40000004100 */
[----:B------:R-:W-:Y:S02]  /*5730*/  IMAD.MOV.U32 R17, RZ, RZ, R27 ;  /* 0x000000ffff117224 */ /* 0x000fe400078e001b */
[----:B------:R-:W0:Y:S02]  /*5740*/  F2I.FTZ.U32.TRUNC.NTZ R5, R0 ;  /* 0x0000000000057305 */ /* 0x000e24000021f000 */
[----:B0-----:R0:W-:Y:S03]  /*5750*/  STG.E desc[UR36][R2.64], R5 ;  /* 0x0000000502007986 */ /* 0x0011e6000c101924 */
.L_x_11776:
[----:B------:R-:W-:Y:S05]  /*5760*/  BSYNC B6 ;  /* 0x0000000000067941 */ /* 0x000fea0003800000 */
.L_x_11775:
        /* <DEDUP_REMOVED lines=25> */
.L_x_11815:
[----:B------:R-:W-:-:S06]  /*5900*/  HADD2.F32 R5, -RZ, R24.H0_H0 ;  /* 0x20000018ff057230 */ /* 0x000fcc0000004100 */
[----:B------:R-:W0:Y:S02]  /*5910*/  F2I.S64.TRUNC R4, R5 ;  /* 0x0000000500047311 */ /* 0x000e24000020d900 */
[----:B0-----:R0:W-:Y:S01]  /*5920*/  STG.E.U8 desc[UR36][R2.64], R4 ;  /* 0x0000000402007986 */ /* 0x0011e2000c101124 */
[----:B------:R-:W-:Y:S05]  /*5930*/  BRA `(.L_x_11817) ;  /* 0x0000000c00847947 */ /* 0x000fea0003800000 */
.L_x_11814:
        /* <DEDUP_REMOVED lines=10> */
.L_x_11819:
[----:B------:R-:W-:-:S04]  /*59e0*/  HADD2.F32 R24, -RZ, R24.H0_H0 ;  /* 0x20000018ff187230 */ /* 0x000fc80000004100 */
[----:B------:R-:W0:Y:S02]  /*59f0*/  F2I.FTZ.TRUNC.NTZ R5, R24 ;  /* 0x0000001800057305 */ /* 0x000e24000021f100 */
[----:B0-----:R0:W-:Y:S01]  /*5a00*/  STG.E desc[UR36][R2.64], R5 ;  /* 0x0000000502007986 */ /* 0x0011e2000c101924 */
[----:B------:R-:W-:Y:S05]  /*5a10*/  BRA `(.L_x_11817) ;  /* 0x0000000c004c7947 */ /* 0x000fea0003800000 */
.L_x_11818:
[----:B------:R-:W-:-:S04]  /*5a20*/  HADD2.F32 R24, -RZ, R24.H0_H0 ;  /* 0x20000018ff187230 */ /* 0x000fc80000004100 */
[----:B------:R-:W0:Y:S02]  /*5a30*/  F2I.FTZ.TRUNC.NTZ R5, R24 ;  /* 0x0000001800057305 */ /* 0x000e24000021f100 */
[----:B0-----:R0:W-:Y:S01]  /*5a40*/  STG.E.U16 desc[UR36][R2.64], R5 ;  /* 0x0000000502007986 */ /* 0x0011e2000c101524 */
[----:B------:R-:W-:Y:S05]  /*5a50*/  BRA `(.L_x_11817) ;  /* 0x0000000c003c7947 */ /* 0x000fea0003800000 */
.L_x_11813:
        /* <DEDUP_REMOVED lines=9> */
.L_x_11821:
[----:B------:R0:W-:Y:S01]  /*5af0*/  STG.E.U16 desc[UR36][R2.64], R24 ;  /* 0x0000001802007986 */ /* 0x0001e2000c101524 */
[----:B------:R-:W-:Y:S05]  /*5b00*/  BRA `(.L_x_11817) ;  /* 0x0000000c00107947 */ /* 0x000fea0003800000 */
.L_x_11820:
        /* <DEDUP_REMOVED lines=10> */
.L_x_11823:
[----:B------:R-:W-:-:S05]  /*5bb0*/  HADD2.F32 R0, -RZ, R24.H0_H0 ;  /* 0x20000018ff007230 */ /* 0x000fca0000004100 */
[----:B------:R-:W-:-:S04]  /*5bc0*/  F2FP.F16.F32.PACK_AB R0, RZ, R0 ;  /* 0x00000000ff00723e */ /* 0x000fc800000000ff */
[----:B------:R-:W-:-:S05]  /*5bd0*/  PRMT R0, R0, 0x5410, RZ ;  /* 0x0000541000007816 */ /* 0x000fca00000000ff */
[----:B------:R0:W-:Y:S01]  /*5be0*/  STG.E desc[UR36][R2.64], R0 ;  /* 0x0000000002007986 */ /* 0x0001e2000c101924 */
[----:B------:R-:W-:Y:S05]  /*5bf0*/  BRA `(.L_x_11817) ;  /* 0x0000000800d47947 */ /* 0x000fea0003800000 */
.L_x_11822:
[----:B------:R-:W-:-:S05]  /*5c00*/  HADD2.F32 R4, -RZ, R24.H0_H0 ;  /* 0x20000018ff047230 */ /* 0x000fca0000004100 */
[----:B------:R-:W-:-:S06]  /*5c10*/  FMUL.FTZ R4, R4, 1 ;  /* 0x3f80000004047820 */ /* 0x000fcc0000410000 */
[----:B------:R-:W0:Y:S02]  /*5c20*/  F2F.F64.F32 R4, R4 ;  /* 0x0000000400047310 */ /* 0x000e240000201800 */
[----:B0-----:R0:W-:Y:S01]  /*5c30*/  STG.E.64 desc[UR36][R2.64], R4 ;  /* 0x0000000402007986 */ /* 0x0011e2000c101b24 */
[----:B------:R-:W-:Y:S05]  /*5c40*/  BRA `(.L_x_11817) ;  /* 0x0000000800c07947 */ /* 0x000fea0003800000 */
.L_x_11812:
        /* <DEDUP_REMOVED lines=13> */
.L_x_11826:
[----:B------:R-:W-:Y:S01]  /*5d20*/  HADD2.F32 R24, -RZ, R24.H0_H0 ;  /* 0x20000018ff187230 */ /* 0x000fe20000004100 */
[----:B------:R-:W-:-:S04]  /*5d30*/  CS2R R6, SRZ ;  /* 0x0000000000067805 */ /* 0x000fc8000001ff00 */
[----:B------:R-:W-:-:S06]  /*5d40*/  FMUL.FTZ R4, R24, 1 ;  /* 0x3f80000018047820 */ /* 0x000fcc0000410000 */
[----:B------:R-:W0:Y:S02]  /*5d50*/  F2F.F64.F32 R4, R4 ;  /* 0x0000000400047310 */ /* 0x000e240000201800 */
[----:B0-----:R0:W-:Y:S01]  /*5d60*/  STG.E.128 desc[UR36][R2.64], R4 ;  /* 0x0000000402007986 */ /* 0x0011e2000c101d24 */
[----:B------:R-:W-:Y:S05]  /*5d70*/  BRA `(.L_x_11817) ;  /* 0x0000000800747947 */ /* 0x000fea0003800000 */
.L_x_11825:
        /* <DEDUP_REMOVED lines=21> */
.L_x_11830:
[----:B------:R-:W-:Y:S05]  /*5ed0*/  BSYNC B0 ;  /* 0x0000000000007941 */ /* 0x000fea0003800000 */
.L_x_11829:
[----:B------:R-:W-:-:S05]  /*5ee0*/  LOP3.LUT R5, R0, R5, RZ, 0xfc, !PT ;  /* 0x0000000500057212 */ /* 0x000fca00078efcff */
[----:B------:R0:W-:Y:S01]  /*5ef0*/  STG.E.U8 desc[UR36][R2.64], R5 ;  /* 0x0000000502007986 */ /* 0x0001e2000c101124 */
[----:B------:R-:W-:Y:S05]  /*5f00*/  BRA `(.L_x_11817) ;  /* 0x0000000800107947 */ /* 0x000fea0003800000 */
.L_x_11828:
        /* <DEDUP_REMOVED lines=13> */
.L_x_11832:
[----:B------:R-:W-:Y:S01]  /*5fe0*/  IMAD.MOV.U32 R0, RZ, RZ, 0x7f ;  /* 0x0000007fff007424 */ /* 0x000fe200078e00ff */
[----:B------:R-:W-:-:S04]  /*5ff0*/  ISETP.GT.U32.AND P0, PT, R4, 0x7f800000, PT ;  /* 0x7f8000000400780c */ /* 0x000fc80003f04070 */
[----:B------:R-:W-:-:S09]  /*6000*/  SEL R0, R0, 0x7c, P0 ;  /* 0x0000007c00007807 */ /* 0x000fd20000000000 */
.L_x_11833:
[----:B------:R-:W-:Y:S05]  /*6010*/  BSYNC B0 ;  /* 0x0000000000007941 */ /* 0x000fea0003800000 */
.L_x_11831:
[----:B------:R-:W-:-:S04]  /*6020*/  LOP3.LUT R4, R5, 0x80000000, RZ, 0xc0, !PT ;  /* 0x8000000005047812 */ /* 0x000fc800078ec0ff */
[----:B------:R-:W-:-:S04]  /*6030*/  SHF.R.U32.HI R5, RZ, 0x18, R4 ;  /* 0x00000018ff057819 */ /* 0x000fc80000011604 */
[----:B------:R-:W-:-:S05]  /*6040*/  LOP3.LUT R5, R0, R5, RZ, 0xfc, !PT ;  /* 0x0000000500057212 */ /* 0x000fca00078efcff */
[----:B------:R0:W-:Y:S01]  /*6050*/  STG.E.U8 desc[UR36][R2.64], R5 ;  /* 0x0000000502007986 */ /* 0x0001e2000c101124 */
[----:B------:R-:W-:Y:S05]  /*6060*/  BRA `(.L_x_11817) ;  /* 0x0000000400b87947 */ /* 0x000fea0003800000 */
.L_x_11827:
[----:B------:R-:W-:-:S05]  /*6070*/  HADD2.F32 R0, -RZ, R24.H0_H0 ;  /* 0x20000018ff007230 */ /* 0x000fca0000004100 */
[----:B------:R-:W-:-:S05]  /*6080*/  F2FP.BF16.F32.PACK_AB R0, RZ, R0 ;  /* 0x00000000ff00723e */ /* 0x000fca00000010ff */
[----:B------:R0:W-:Y:S01]  /*6090*/  STG.E.U16 desc[UR36][R2.64], R0 ;  /* 0x0000000002007986 */ /* 0x0001e2000c101524 */
[----:B------:R-:W-:Y:S05]  /*60a0*/  BRA `(.L_x_11817) ;  /* 0x0000000400a87947 */ /* 0x000fea0003800000 */
.L_x_11824:
        /* <DEDUP_REMOVED lines=12> */
.L_x_11836:
        /* <DEDUP_REMOVED lines=17> */
.L_x_11839:
[----:B------:R-:W-:-:S04]  /*6280*/  LOP3.LUT R0, R7, 0x80000000, RZ, 0xc0, !PT ;  /* 0x8000000007007812 */ /* 0x000fc800078ec0ff */
[----:B------:R-:W-:-:S04]  /*6290*/  SHF.R.U32.HI R5, RZ, 0x18, R0 ;  /* 0x00000018ff057819 */ /* 0x000fc80000011600 */
[----:B------:R-:W-:-:S04]  /*62a0*/  LOP3.LUT R4, R4, R5, RZ, 0xfc, !PT ;  /* 0x0000000504047212 */ /* 0x000fc800078efcff */
[----:B------:R-:W-:-:S07]  /*62b0*/  PRMT R0, R4, 0x7610, R0 ;  /* 0x0000761004007816 */ /* 0x000fce0000000000 */
.L_x_11838:
[----:B------:R-:W-:Y:S05]  /*62c0*/  BSYNC B0 ;  /* 0x0000000000007941 */ /* 0x000fea0003800000 */
.L_x_11837:
[----:B------:R3:W-:Y:S01]  /*62d0*/  STG.E.U8 desc[UR36][R2.64], R0 ;  /* 0x0000000002007986 */ /* 0x0007e2000c101124 */
[----:B------:R-:W-:Y:S05]  /*62e0*/  BRA `(.L_x_11817) ;  /* 0x0000000400187947 */ /* 0x000fea0003800000 */
.L_x_11835:
        /* <DEDUP_REMOVED lines=17> */
.L_x_11842:
[----:B------:R-:W-:-:S04]  /*6400*/  LOP3.LUT R0, R7, 0x80000000, RZ, 0xc0, !PT ;  /* 0x8000000007007812 */ /* 0x000fc800078ec0ff */
[----:B------:R-:W-:-:S04]  /*6410*/  SHF.R.U32.HI R5, RZ, 0x18, R0 ;  /* 0x00000018ff057819 */ /* 0x000fc80000011600 */
[----:B------:R-:W-:-:S04]  /*6420*/  LOP3.LUT R4, R4, R5, RZ, 0xfc, !PT ;  /* 0x0000000504047212 */ /* 0x000fc800078efcff */
[----:B------:R-:W-:-:S07]  /*6430*/  PRMT R0, R4, 0x7610, R0 ;  /* 0x0000761004007816 */ /* 0x000fce0000000000 */
.L_x_11841:
[----:B------:R-:W-:Y:S05]  /*6440*/  BSYNC B0 ;  /* 0x0000000000007941 */ /* 0x000fea0003800000 */
.L_x_11840:
[----:B------:R0:W-:Y:S01]  /*6450*/  STG.E.U8 desc[UR36][R2.64], R0 ;  /* 0x0000000002007986 */ /* 0x0001e2000c101124 */
[----:B------:R-:W-:Y:S05]  /*6460*/  BRA `(.L_x_11817) ;  /* 0x0000000000b87947 */ /* 0x000fea0003800000 */
.L_x_11834:
        /* <DEDUP_REMOVED lines=22> */
.L_x_11816:
        /* <DEDUP_REMOVED lines=16> */
.L_x_11845:
[----:B------:R-:W-:Y:S05]  /*66d0*/  BRA `(.L_x_11817) ;  /* 0x00000000001c7947 */ /* 0x000fea0003800000 */
.L_x_11844:
[----:B------:R-:W-:-:S06]  /*66e0*/  HADD2.F32 R4, -RZ, R24.H0_H0 ;  /* 0x20000018ff047230 */ /* 0x000fcc0000004100 */
[----:B------:R-:W0:Y:S02]  /*66f0*/  F2I.U64.TRUNC R4, R4 ;  /* 0x0000000400047311 */ /* 0x000e24000020d800 */
[----:B0-----:R2:W-:Y:S01]  /*6700*/  STG.E.64 desc[UR36][R2.64], R4 ;  /* 0x0000000402007986 */ /* 0x0015e2000c101b24 */
[----:B------:R-:W-:Y:S05]  /*6710*/  BRA `(.L_x_11817) ;  /* 0x00000000000c7947 */ /* 0x000fea0003800000 */
.L_x_11843:
[----:B------:R-:W-:-:S04]  /*6720*/  HADD2.F32 R24, -RZ, R24.H0_H0 ;  /* 0x20000018ff187230 */ /* 0x000fc80000004100 */
[----:B------:R-:W0:Y:S02]  /*6730*/  F2I.FTZ.U32.TRUNC.NTZ R5, R24 ;  /* 0x0000001800057305 */ /* 0x000e24000021f000 */
[----:B0-----:R0:W-:Y:S02]  /*6740*/  STG.E desc[UR36][R2.64], R5 ;  /* 0x0000000502007986 */ /* 0x0011e4000c101924 */
.L_x_11817:
        /* <DEDUP_REMOVED lines=25> */
.L_x_11849:
[----:B------:R-:W-:-:S06]  /*68e0*/  HADD2.F32 R5, -RZ, R23.H0_H0 ;  /* 0x20000017ff057230 */ /* 0x000fcc0000004100 */
[----:B------:R-:W0:Y:S02]  /*68f0*/  F2I.S64.TRUNC R4, R5 ;  /* 0x0000000500047311 */ /* 0x000e24000020d900 */
[----:B0-----:R3:W-:Y:S01]  /*6900*/  STG.E.U8 desc[UR36][R2.64], R4 ;  /* 0x0000000402007986 */ /* 0x0017e2000c101124 */
[----:B------:R-:W-:Y:S05]  /*6910*/  BRA `(.L_x_11851) ;  /* 0x0000000c00847947 */ /* 0x000fea0003800000 */
.L_x_11848:
        /* <DEDUP_REMOVED lines=10> */
.L_x_11853:
[----:B------:R-:W-:-:S06]  /*69c0*/  HADD2.F32 R23, -RZ, R23.H0_H0 ;  /* 0x20000017ff177230 */ /* 0x000fcc0000004100 */
[----:B------:R-:W0:Y:S02]  /*69d0*/  F2I.FTZ.TRUNC.NTZ R23, R23 ;  /* 0x0000001700177305 */ /* 0x000e24000021f100 */
[----:B0-----:R2:W-:Y:S01]  /*69e0*/  STG.E desc[UR36][R2.64], R23 ;  /* 0x0000001702007986 */ /* 0x0015e2000c101924 */
[----:B------:R-:W-:Y:S05]  /*69f0*/  BRA `(.L_x_11851) ;  /* 0x0000000c004c7947 */ /* 0x000fea0003800000 */
.L_x_11852:
[----:B------:R-:W-:-:S06]  /*6a00*/  HADD2.F32 R23, -RZ, R23.H0_H0 ;  /* 0x20000017ff177230 */ /* 0x000fcc0000004100 */
[----:B------:R-:W0:Y:S02]  /*6a10*/  F2I.FTZ.TRUNC.NTZ R23, R23 ;  /* 0x0000001700177305 */ /* 0x000e24000021f100 */
[----:B0-----:R0:W-:Y:S01]  /*6a20*/  STG.E.U16 desc[UR36][R2.64], R23 ;  /* 0x0000001702007986 */ /* 0x0011e2000c101524 */
[----:B------:R-:W-:Y:S05]  /*6a30*/  BRA `(.L_x_11851) ;  /* 0x0000000c003c7947 */ /* 0x000fea0003800000 */
.L_x_11847:
        /* <DEDUP_REMOVED lines=9> */
.L_x_11855:
[----:B------:R0:W-:Y:S01]  /*6ad0*/  STG.E.U16 desc[UR36][R2.64], R23 ;  /* 0x0000001702007986 */ /* 0x0001e2000c101524 */
[----:B------:R-:W-:Y:S05]  /*6ae0*/  BRA `(.L_x_11851) ;  /* 0x0000000c00107947 */ /* 0x000fea0003800000 */
.L_x_11854:
        /* <DEDUP_REMOVED lines=10> */
.L_x_11857:
[----:B------:R-:W-:-:S05]  /*6b90*/  HADD2.F32 R0, -RZ, R23.H0_H0 ;  /* 0x20000017ff007230 */ /* 0x000fca0000004100 */
[----:B------:R-:W-:-:S04]  /*6ba0*/  F2FP.F16.F32.PACK_AB R0, RZ, R0 ;  /* 0x00000000ff00723e */ /* 0x000fc800000000ff */
[----:B------:R-:W-:-:S05]  /*6bb0*/  PRMT R0, R0, 0x5410, RZ ;  /* 0x0000541000007816 */ /* 0x000fca00000000ff */
[----:B------:R0:W-:Y:S01]  /*6bc0*/  STG.E desc[UR36][R2.64], R0 ;  /* 0x0000000002007986 */ /* 0x0001e2000c101924 */
[----:B------:R-:W-:Y:S05]  /*6bd0*/  BRA `(.L_x_11851) ;  /* 0x0000000800d47947 */ /* 0x000fea0003800000 */
.L_x_11856:
[----:B------:R-:W-:-:S05]  /*6be0*/  HADD2.F32 R4, -RZ, R23.H0_H0 ;  /* 0x20000017ff047230 */ /* 0x000fca0000004100 */
[----:B------:R-:W-:-:S06]  /*6bf0*/  FMUL.FTZ R4, R4, 1 ;  /* 0x3f80000004047820 */ /* 0x000fcc0000410000 */
[----:B------:R-:W0:Y:S02]  /*6c00*/  F2F.F64.F32 R4, R4 ;  /* 0x0000000400047310 */ /* 0x000e240000201800 */
[----:B0-----:R0:W-:Y:S01]  /*6c10*/  STG.E.64 desc[UR36][R2.64], R4 ;  /* 0x0000000402007986 */ /* 0x0011e2000c101b24 */
[----:B------:R-:W-:Y:S05]  /*6c20*/  BRA `(.L_x_11851) ;  /* 0x0000000800c07947 */ /* 0x000fea0003800000 */
.L_x_11846:
        /* <DEDUP_REMOVED lines=13> */
.L_x_11860:
[----:B------:R-:W-:Y:S01]  /*6d00*/  HADD2.F32 R23, -RZ, R23.H0_H0 ;  /* 0x20000017ff177230 */ /* 0x000fe20000004100 */
[----:B------:R-:W-:-:S04]  /*6d10*/  CS2R R6, SRZ ;  /* 0x0000000000067805 */ /* 0x000fc8000001ff00 */
[----:B------:R-:W-:-:S06]  /*6d20*/  FMUL.FTZ R4, R23, 1 ;  /* 0x3f80000017047820 */ /* 0x000fcc0000410000 */
[----:B------:R-:W0:Y:S02]  /*6d30*/  F2F.F64.F32 R4, R4 ;  /* 0x0000000400047310 */ /* 0x000e240000201800 */
[----:B0-----:R0:W-:Y:S01]  /*6d40*/  STG.E.128 desc[UR36][R2.64], R4 ;  /* 0x0000000402007986 */ /* 0x0011e2000c101d24 */
[----:B------:R-:W-:Y:S05]  /*6d50*/  BRA `(.L_x_11851) ;  /* 0x0000000800747947 */ /* 0x000fea0003800000 */
.L_x_11859:
        /* <DEDUP_REMOVED lines=21> */
.L_x_11864:
[----:B------:R-:W-:Y:S05]  /*6eb0*/  BSYNC B0 ;  /* 0x0000000000007941 */ /* 0x000fea0003800000 */
.L_x_11863:
[----:B------:R-:W-:-:S05]  /*6ec0*/  LOP3.LUT R5, R0, R5, RZ, 0xfc, !PT ;  /* 0x0000000500057212 */ /* 0x000fca00078efcff */
[----:B------:R0:W-:Y:S01]  /*6ed0*/  STG.E.U8 desc[UR36][R2.64], R5 ;  /* 0x0000000502007986 */ /* 0x0001e2000c101124 */
[----:B------:R-:W-:Y:S05]  /*6ee0*/  BRA `(.L_x_11851) ;  /* 0x0000000800107947 */ /* 0x000fea0003800000 */
.L_x_11862:
        /* <DEDUP_REMOVED lines=13> */
.L_x_11866:
[----:B------:R-:W-:Y:S01]  /*6fc0*/  IMAD.MOV.U32 R0, RZ, RZ, 0x7f ;  /* 0x0000007fff007424 */ /* 0x000fe200078e00ff */
[----:B------:R-:W-:-:S04]  /*6fd0*/  ISETP.GT.U32.AND P0, PT, R4, 0x7f800000, PT ;  /* 0x7f8000000400780c */ /* 0x000fc80003f04070 */
[----:B------:R-:W-:-:S09]  /*6fe0*/  SEL R0, R0, 0x7c, P0 ;  /* 0x0000007c00007807 */ /* 0x000fd20000000000 */
.L_x_11867:
[----:B------:R-:W-:Y:S05]  /*6ff0*/  BSYNC B0 ;  /* 0x0000000000007941 */ /* 0x000fea0003800000 */
.L_x_11865:
[----:B------:R-:W-:-:S04]  /*7000*/  LOP3.LUT R4, R23, 0x80000000, RZ, 0xc0, !PT ;  /* 0x8000000017047812 */ /* 0x000fc800078ec0ff */
[----:B------:R-:W-:-:S04]  /*7010*/  SHF.R.U32.HI R5, RZ, 0x18, R4 ;  /* 0x00000018ff057819 */ /* 0x000fc80000011604 */
[----:B------:R-:W-:-:S05]  /*7020*/  LOP3.LUT R5, R0, R5, RZ, 0xfc, !PT ;  /* 0x0000000500057212 */ /* 0x000fca00078efcff */
[----:B------:R0:W-:Y:S01]  /*7030*/  STG.E.U8 desc[UR36][R2.64], R5 ;  /* 0x0000000502007986 */ /* 0x0001e2000c101124 */
[----:B------:R-:W-:Y:S05]  /*7040*/  BRA `(.L_x_11851) ;  /* 0x0000000400b87947 */ /* 0x000fea0003800000 */
.L_x_11861:
[----:B------:R-:W-:-:S05]  /*7050*/  HADD2.F32 R0, -RZ, R23.H0_H0 ;  /* 0x20000017ff007230 */ /* 0x000fca0000004100 */
[----:B------:R-:W-:-:S05]  /*7060*/  F2FP.BF16.F32.PACK_AB R0, RZ, R0 ;  /* 0x00000000ff00723e */ /* 0x000fca00000010ff */
[----:B------:R0:W-:Y:S01]  /*7070*/  STG.E.U16 desc[UR36][R2.64], R0 ;  /* 0x0000000002007986 */ /* 0x0001e2000c101524 */
[----:B------:R-:W-:Y:S05]  /*7080*/  BRA `(.L_x_11851) ;  /* 0x0000000400a87947 */ /* 0x000fea0003800000 */
.L_x_11858:
        /* <DEDUP_REMOVED lines=12> */
.L_x_11870:
        /* <DEDUP_REMOVED lines=17> */
.L_x_11873:
[----:B------:R-:W-:-:S04]  /*7260*/  LOP3.LUT R0, R23, 0x80000000, RZ, 0xc0, !PT ;  /* 0x8000000017007812 */ /* 0x000fc800078ec0ff */
[----:B------:R-:W-:-:S04]  /*7270*/  SHF.R.U32.HI R5, RZ, 0x18, R0 ;  /* 0x00000018ff057819 */ /* 0x000fc80000011600 */
[----:B------:R-:W-:-:S04]  /*7280*/  LOP3.LUT R4, R4, R5, RZ, 0xfc, !PT ;  /* 0x0000000504047212 */ /* 0x000fc800078efcff */
[----:B------:R-:W-:-:S07]  /*7290*/  PRMT R0, R4, 0x7610, R0 ;  /* 0x0000761004007816 */ /* 0x000fce0000000000 */
.L_x_11872:
[----:B------:R-:W-:Y:S05]  /*72a0*/  BSYNC B0 ;  /* 0x0000000000007941 */ /* 0x000fea0003800000 */
.L_x_11871:
[----:B------:R0:W-:Y:S01]  /*72b0*/  STG.E.U8 desc[UR36][R2.64], R0 ;  /* 0x0000000002007986 */ /* 0x0001e2000c101124 */
[----:B------:R-:W-:Y:S05]  /*72c0*/  BRA `(.L_x_11851) ;  /* 0x0000000400187947 */ /* 0x000fea0003800000 */
.L_x_11869:
        /* <DEDUP_REMOVED lines=17> */
.L_x_11876:
[----:B------:R-:W-:-:S04]  /*73e0*/  LOP3.LUT R0, R23, 0x80000000, RZ, 0xc0, !PT ;  /* 0x8000000017007812 */ /* 0x000fc800078ec0ff */
[----:B------:R-:W-:-:S04]  /*73f0*/  SHF.R.U32.HI R5, RZ, 0x18, R0 ;  /* 0x00000018ff057819 */ /* 0x000fc80000011600 */
[----:B------:R-:W-:-:S04]  /*7400*/  LOP3.LUT R4, R4, R5, RZ, 0xfc, !PT ;  /* 0x0000000504047212 */ /* 0x000fc800078efcff */
[----:B------:R-:W-:-:S07]  /*7410*/  PRMT R0, R4, 0x7610, R0 ;  /* 0x0000761004007816 */ /* 0x000fce0000000000 */
.L_x_11875:
[----:B------:R-:W-:Y:S05]  /*7420*/  BSYNC B0 ;  /* 0x0000000000007941 */ /* 0x000fea0003800000 */
.L_x_11874:
[----:B------:R0:W-:Y:S01]  /*7430*/  STG.E.U8 desc[UR36][R2.64], R0 ;  /* 0x0000000002007986 */ /* 0x0001e2000c101124 */
[----:B------:R-:W-:Y:S05]  /*7440*/  BRA `(.L_x_11851) ;  /* 0x0000000000b87947 */ /* 0x000fea0003800000 */
.L_x_11868:
        /* <DEDUP_REMOVED lines=22> */
.L_x_11850:
        /* <DEDUP_REMOVED lines=16> */
.L_x_11879:
[----:B------:R-:W-:Y:S05]  /*76b0*/  BRA `(.L_x_11851) ;  /* 0x00000000001c7947 */ /* 0x000fea0003800000 */
.L_x_11878:
[----:B------:R-:W-:-:S06]  /*76c0*/  HADD2.F32 R4, -RZ, R23.H0_H0 ;  /* 0x20000017ff047230 */ /* 0x000fcc0000004100 */
[----:B------:R-:W0:Y:S02]  /*76d0*/  F2I.U64.TRUNC R4, R4 ;  /* 0x0000000400047311 */ /* 0x000e24000020d800 */
[----:B0-----:R0:W-:Y:S01]  /*76e0*/  STG.E.64 desc[UR36][R2.64], R4 ;  /* 0x0000000402007986 */ /* 0x0011e2000c101b24 */
[----:B------:R-:W-:Y:S05]  /*76f0*/  BRA `(.L_x_11851) ;  /* 0x00000000000c7947 */ /* 0x000fea0003800000 */
.L_x_11877:
[----:B------:R-:W-:-:S06]  /*7700*/  HADD2.F32 R23, -RZ, R23.H0_H0 ;  /* 0x20000017ff177230 */ /* 0x000fcc0000004100 */
[----:B------:R-:W0:Y:S02]  /*7710*/  F2I.FTZ.U32.TRUNC.NTZ R23, R23 ;  /* 0x0000001700177305 */ /* 0x000e24000021f000 */
[----:B0-----:R0:W-:Y:S02]  /*7720*/  STG.E desc[UR36][R2.64], R23 ;  /* 0x0000001702007986 */ /* 0x0011e4000c101924 */
.L_x_11851:
[----:B------:R-:W-:-:S07]  /*7730*/  VIADD R17, R17, 0x80 ;  /* 0x0000008011117836 */ /* 0x000fce0000000000 */
.L_x_11811:
[----:B------:R-:W-:Y:S05]  /*7740*/  BSYNC B6 ;  /* 0x0000000000067941 */ /* 0x000fea0003800000 */
.L_x_11810:
        /* <DEDUP_REMOVED lines=23> */
.L_x_11883:
[----:B------:R-:W-:-:S06]  /*78c0*/  HADD2.F32 R5, -RZ, R22.H0_H0 ;  /* 0x20000016ff057230 */ /* 0x000fcc0000004100 */
[----:B------:R-:W0:Y:S02]  /*78d0*/  F2I.S64.TRUNC R4, R5 ;  /* 0x0000000500047311 */ /* 0x000e24000020d900 */
[----:B0-----:R-:W-:Y:S01]  /*78e0*/  STG.E.U8 desc[UR36][R2.64], R4 ;  /* 0x0000000402007986 */ /* 0x001fe2000c101124 */
[----:B------:R-:W-:Y:S05]  /*78f0*/  EXIT ;  /* 0x000000000000794d */ /* 0x000fea0003800000 */
.L_x_11882:
        /* <DEDUP_REMOVED lines=10> */
.L_x_11886:
[----:B------:R-:W-:-:S04]  /*79a0*/  HADD2.F32 R22, -RZ, R22.H0_H0 ;  /* 0x20000016ff167230 */ /* 0x000fc80000004100 */
[----:B------:R-:W0:Y:S02]  /*79b0*/  F2I.FTZ.TRUNC.NTZ R5, R22 ;  /* 0x0000001600057305 */ /* 0x000e24000021f100 */
[----:B0-----:R-:W-:Y:S01]  /*79c0*/  STG.E desc[UR36][R2.64], R5 ;  /* 0x0000000502007986 */ /* 0x001fe2000c101924 */
[----:B------:R-:W-:Y:S05]  /*79d0*/  EXIT ;  /* 0x000000000000794d */ /* 0x000fea0003800000 */
.L_x_11885:
[----:B------:R-:W-:-:S04]  /*79e0*/  HADD2.F32 R22, -RZ, R22.H0_H0 ;  /* 0x20000016ff167230 */ /* 0x000fc80000004100 */
[----:B------:R-:W0:Y:S02]  /*79f0*/  F2I.FTZ.TRUNC.NTZ R5, R22 ;  /* 0x0000001600057305 */ /* 0x000e24000021f100 */
[----:B0-----:R-:W-:Y:S01]  /*7a00*/  STG.E.U16 desc[UR36][R2.64], R5 ;  /* 0x0000000502007986 */ /* 0x001fe2000c101524 */
[----:B------:R-:W-:Y:S05]  /*7a10*/  EXIT ;  /* 0x000000000000794d */ /* 0x000fea0003800000 */
.L_x_11881:
        /* <DEDUP_REMOVED lines=9> */
.L_x_11888:
[----:B------:R-:W-:Y:S01]  /*7ab0*/  STG.E.U16 desc[UR36][R2.64], R22 ;  /* 0x0000001602007986 */ /* 0x000fe2000c101524 */
[----:B------:R-:W-:Y:S05]  /*7ac0*/  EXIT ;  /* 0x000000000000794d */ /* 0x000fea0003800000 */
.L_x_11887:
        /* <DEDUP_REMOVED lines=10> */
.L_x_11890:
[----:B------:R-:W-:-:S05]  /*7b70*/  HADD2.F32 R0, -RZ, R22.H0_H0 ;  /* 0x20000016ff007230 */ /* 0x000fca0000004100 */
[----:B------:R-:W-:-:S04]  /*7b80*/  F2FP.F16.F32.PACK_AB R0, RZ, R0 ;  /* 0x00000000ff00723e */ /* 0x000fc800000000ff */
[----:B------:R-:W-:-:S05]  /*7b90*/  PRMT R0, R0, 0x5410, RZ ;  /* 0x0000541000007816 */ /* 0x000fca00000000ff */
[----:B------:R-:W-:Y:S01]  /*7ba0*/  STG.E desc[UR36][R2.64], R0 ;  /* 0x0000000002007986 */ /* 0x000fe2000c101924 */
[----:B------:R-:W-:Y:S05]  /*7bb0*/  EXIT ;  /* 0x000000000000794d */ /* 0x000fea0003800000 */
.L_x_11889:
[----:B------:R-:W-:-:S05]  /*7bc0*/  HADD2.F32 R4, -RZ, R22.H0_H0 ;  /* 0x20000016ff047230 */ /* 0x000fca0000004100 */
[----:B------:R-:W-:-:S06]  /*7bd0*/  FMUL.FTZ R4, R4, 1 ;  /* 0x3f80000004047820 */ /* 0x000fcc0000410000 */
[----:B------:R-:W0:Y:S02]  /*7be0*/  F2F.F64.F32 R4, R4 ;  /* 0x0000000400047310 */ /* 0x000e240000201800 */
[----:B0-----:R-:W-:Y:S01]  /*7bf0*/  STG.E.64 desc[UR36][R2.64], R4 ;  /* 0x0000000402007986 */ /* 0x001fe2000c101b24 */
[----:B------:R-:W-:Y:S05]  /*7c00*/  EXIT ;  /* 0x000000000000794d */ /* 0x000fea0003800000 */
.L_x_11880:
        /* <DEDUP_REMOVED lines=13> */
.L_x_11893:
[----:B------:R-:W-:Y:S01]  /*7ce0*/  HADD2.F32 R22, -RZ, R22.H0_H0 ;  /* 0x20000016ff167230 */ /* 0x000fe20000004100 */
[----:B------:R-:W-:-:S04]  /*7cf0*/  CS2R R6, SRZ ;  /* 0x0000000000067805 */ /* 0x000fc8000001ff00 */
[----:B------:R-:W-:-:S06]  /*7d00*/  FMUL.FTZ R4, R22, 1 ;  /* 0x3f80000016047820 */ /* 0x000fcc0000410000 */
[----:B------:R-:W0:Y:S02]  /*7d10*/  F2F.F64.F32 R4, R4 ;  /* 0x0000000400047310 */ /* 0x000e240000201800 */
[----:B0-----:R-:W-:Y:S01]  /*7d20*/  STG.E.128 desc[UR36][R2.64], R4 ;  /* 0x0000000402007986 */ /* 0x001fe2000c101d24 */
[----:B------:R-:W-:Y:S05]  /*7d30*/  EXIT ;  /* 0x000000000000794d */ /* 0x000fea0003800000 */
.L_x_11892:
        /* <DEDUP_REMOVED lines=21> */
.L_x_11897:
[----:B------:R-:W-:Y:S05]  /*7e90*/  BSYNC B0 ;  /* 0x0000000000007941 */ /* 0x000fea0003800000 */
.L_x_11896:
[----:B------:R-:W-:-:S05]  /*7ea0*/  LOP3.LUT R5, R0, R5, RZ, 0xfc, !PT ;  /* 0x0000000500057212 */ /* 0x000fca00078efcff */
[----:B------:R-:W-:Y:S01]  /*7eb0*/  STG.E.U8 desc[UR36][R2.64], R5 ;  /* 0x0000000502007986 */ /* 0x000fe2000c101124 */
[----:B------:R-:W-:Y:S05]  /*7ec0*/  EXIT ;  /* 0x000000000000794d */ /* 0x000fea0003800000 */
.L_x_11895:
        /* <DEDUP_REMOVED lines=13> */
.L_x_11899:
[----:B------:R-:W-:Y:S01]  /*7fa0*/  IMAD.MOV.U32 R0, RZ, RZ, 0x7f ;  /* 0x0000007fff007424 */ /* 0x000fe200078e00ff */
[----:B------:R-:W-:-:S04]  /*7fb0*/  ISETP.GT.U32.AND P0, PT, R4, 0x7f800000, PT ;  /* 0x7f8000000400780c */ /* 0x000fc80003f04070 */
[----:B------:R-:W-:-:S09]  /*7fc0*/  SEL R0, R0, 0x7c, P0 ;  /* 0x0000007c00007807 */ /* 0x000fd20000000000 */
.L_x_11900:
[----:B------:R-:W-:Y:S05]  /*7fd0*/  BSYNC B0 ;  /* 0x0000000000007941 */ /* 0x000fea0003800000 */
.L_x_11898:
[----:B------:R-:W-:-:S04]  /*7fe0*/  LOP3.LUT R4, R5, 0x80000000, RZ, 0xc0, !PT ;  /* 0x8000000005047812 */ /* 0x000fc800078ec0ff */
[----:B------:R-:W-:-:S04]  /*7ff0*/  SHF.R.U32.HI R5, RZ, 0x18, R4 ;  /* 0x00000018ff057819 */ /* 0x000fc80000011604 */
[----:B------:R-:W-:-:S05]  /*8000*/  LOP3.LUT R5, R0, R5, RZ, 0xfc, !PT ;  /* 0x0000000500057212 */ /* 0x000fca00078efcff */
[----:B------:R-:W-:Y:S01]  /*8010*/  STG.E.U8 desc[UR36][R2.64], R5 ;  /* 0x0000000502007986 */ /* 0x000fe2000c101124 */
[----:B------:R-:W-:Y:S05]  /*8020*/  EXIT ;  /* 0x000000000000794d */ /* 0x000fea0003800000 */
.L_x_11894:
[----:B------:R-:W-:-:S05]  /*8030*/  HADD2.F32 R0, -RZ, R22.H0_H0 ;  /* 0x20000016ff007230 */ /* 0x000fca0000004100 */
[----:B------:R-:W-:-:S05]  /*8040*/  F2FP.BF16.F32.PACK_AB R0, RZ, R0 ;  /* 0x00000000ff00723e */ /* 0x000fca00000010ff */
[----:B------:R-:W-:Y:S01]  /*8050*/  STG.E.U16 desc[UR36][R2.64], R0 ;  /* 0x0000000002007986 */ /* 0x000fe2000c101524 */
[----:B------:R-:W-:Y:S05]  /*8060*/  EXIT ;  /* 0x000000000000794d */ /* 0x000fea0003800000 */
.L_x_11891:
        /* <DEDUP_REMOVED lines=12> */
.L_x_11903:
        /* <DEDUP_REMOVED lines=17> */
.L_x_11906:
[----:B------:R-:W-:-:S04]  /*8240*/  LOP3.LUT R0, R7, 0x80000000, RZ, 0xc0, !PT ;  /* 0x8000000007007812 */ /* 0x000fc800078ec0ff */
[----:B------:R-:W-:-:S04]  /*8250*/  SHF.R.U32.HI R5, RZ, 0x18, R0 ;  /* 0x00000018ff057819 */ /* 0x000fc80000011600 */
[----:B------:R-:W-:-:S04]  /*8260*/  LOP3.LUT R4, R4, R5, RZ, 0xfc, !PT ;  /* 0x0000000504047212 */ /* 0x000fc800078efcff */
[----:B------:R-:W-:-:S07]  /*8270*/  PRMT R0, R4, 0x7610, R0 ;  /* 0x0000761004007816 */ /* 0x000fce0000000000 */
.L_x_11905:
[----:B------:R-:W-:Y:S05]  /*8280*/  BSYNC B0 ;  /* 0x0000000000007941 */ /* 0x000fea0003800000 */
.L_x_11904:
[----:B------:R-:W-:Y:S01]  /*8290*/  STG.E.U8 desc[UR36][R2.64], R0 ;  /* 0x0000000002007986 */ /* 0x000fe2000c101124 */
[----:B------:R-:W-:Y:S05]  /*82a0*/  EXIT ;  /* 0x000000000000794d */ /* 0x000fea0003800000 */
.L_x_11902:
        /* <DEDUP_REMOVED lines=17> */
.L_x_11909:
[----:B------:R-:W-:-:S04]  /*83c0*/  LOP3.LUT R0, R7, 0x80000000, RZ, 0xc0, !PT ;  /* 0x8000000007007812 */ /* 0x000fc800078ec0ff */
[----:B------:R-:W-:-:S04]  /*83d0*/  SHF.R.U32.HI R5, RZ, 0x18, R0 ;  /* 0x00000018ff057819 */ /* 0x000fc80000011600 */
[----:B------:R-:W-:-:S04]  /*83e0*/  LOP3.LUT R4, R4, R5, RZ, 0xfc, !PT ;  /* 0x0000000504047212 */ /* 0x000fc800078efcff */
[----:B------:R-:W-:-:S07]  /*83f0*/  PRMT R0, R4, 0x7610, R0 ;  /* 0x0000761004007816 */ /* 0x000fce0000000000 */
.L_x_11908:
[----:B------:R-:W-:Y:S05]  /*8400*/  BSYNC B0 ;  /* 0x0000000000007941 */ /* 0x000fea0003800000 */
.L_x_11907:
[----:B------:R-:W-:Y:S01]  /*8410*/  STG.E.U8 desc[UR36][R2.64], R0 ;  /* 0x0000000002007986 */ /* 0x000fe2000c101124 */
[----:B------:R-:W-:Y:S05]  /*8420*/  EXIT ;  /* 0x000000000000794d */ /* 0x000fea0003800000 */
.L_x_11901:
        /* <DEDUP_REMOVED lines=22> */
.L_x_11884:
        /* <DEDUP_REMOVED lines=16> */
.L_x_11912:
[----:B------:R-:W-:Y:S05]  /*8690*/  EXIT ;  /* 0x000000000000794d */ /* 0x000fea0003800000 */
.L_x_11911:
[----:B------:R-:W-:-:S06]  /*86a0*/  HADD2.F32 R4, -RZ, R22.H0_H0 ;  /* 0x20000016ff047230 */ /* 0x000fcc0000004100 */
[----:B------:R-:W0:Y:S02]  /*86b0*/  F2I.U64.TRUNC R4, R4 ;  /* 0x0000000400047311 */ /* 0x000e24000020d800 */
[----:B0-----:R-:W-:Y:S01]  /*86c0*/  STG.E.64 desc[UR36][R2.64], R4 ;  /* 0x0000000402007986 */ /* 0x001fe2000c101b24 */
[----:B------:R-:W-:Y:S05]  /*86d0*/  EXIT ;  /* 0x000000000000794d */ /* 0x000fea0003800000 */
.L_x_11910:
[----:B------:R-:W-:-:S04]  /*86e0*/  HADD2.F32 R22, -RZ, R22.H0_H0 ;  /* 0x20000016ff167230 */ /* 0x000fc80000004100 */
[----:B------:R-:W0:Y:S02]  /*86f0*/  F2I.FTZ.U32.TRUNC.NTZ R5, R22 ;  /* 0x0000001600057305 */ /* 0x000e24000021f000 */
[----:B0-----:R-:W-:Y:S01]  /*8700*/  STG.E desc[UR36][R2.64], R5 ;  /* 0x0000000502007986 */ /* 0x001fe2000c101924 */
[----:B------:R-:W-:Y:S05]  /*8710*/  EXIT ;  /* 0x000000000000794d */ /* 0x000fea0003800000 */
.L_x_11913:
        /* <DEDUP_REMOVED lines=14> */
.L_x_13357:


//--------------------- .text._ZN2at6native18elementwise_kernelILi128ELi4EZNS0_22gpu_kernel_impl_nocastIZZZNS0_15log_kernel_cudaERNS_18TensorIteratorBaseEENKUlvE0_clEvENKUlvE1_clEvEUlN3c104HalfEE_EEvS4_RKT_EUliE_EEviT1_ --------------------------
	.section	.text._ZN2at6native18elementwise_kernelILi128ELi4EZNS0_22gpu_kernel_impl_nocastIZZZNS0_15log_kernel_cudaERNS_18TensorIteratorBaseEENKUlvE0_clEvENKUlvE1_clEvEUlN3c104HalfEE_EEvS4_RKT_EUliE_EEviT1_,"ax",@progbits
	.align	128
        .global         _ZN2at6native18elementwise_kernelILi128ELi4EZNS0_22gpu_kernel_impl_nocastIZZZNS0_15log_kernel_cudaERNS_18TensorIteratorBaseEENKUlvE0_clEvENKUlvE1_clEvEUlN3c104HalfEE_EEvS4_RKT_EUliE_EEviT1_
        .type           _ZN2at6native18elementwise_kernelILi128ELi4EZNS0_22gpu_kernel_impl_nocastIZZZNS0_15log_kernel_cudaERNS_18TensorIteratorBaseEENKUlvE0_clEvENKUlvE1_clEvEUlN3c104HalfEE_EEvS4_RKT_EUliE_EEviT1_,@function
        .size           _ZN2at6native18elementwise_kernelILi128ELi4EZNS0_22gpu_kernel_impl_nocastIZZZNS0_15log_kernel_cudaERNS_18TensorIteratorBaseEENKUlvE0_clEvENKUlvE1_clEvEUlN3c104HalfEE_EEvS4_RKT_EUliE_EEviT1_,(.L_x_13358 - _ZN2at6native18elementwise_kernelILi128ELi4EZNS0_22gpu_kernel_impl_nocastIZZZNS0_15log_kernel_cudaERNS_18TensorIteratorBaseEENKUlvE0_clEvENKUlvE1_clEvEUlN3c104HalfEE_EEvS4_RKT_EUliE_EEviT1_)
        .other          _ZN2at6native18elementwise_kernelILi128ELi4EZNS0_22gpu_kernel_impl_nocastIZZZNS0_15log_kernel_cudaERNS_18TensorIteratorBaseEENKUlvE0_clEvENKUlvE1_clEvEUlN3c104HalfEE_EEvS4_RKT_EUliE_EEviT1_,@"STO_CUDA_ENTRY STV_DEFAULT"
_ZN2at6native18elementwise_kernelILi128ELi4EZNS0_22gpu_kernel_impl_nocastIZZZNS0_15log_kernel_cudaERNS_18TensorIteratorBaseEENKUlvE0_clEvENKUlvE1_clEvEUlN3c104HalfEE_EEvS4_RKT_EUliE_EEviT1_:
.text._ZN2at6native18elementwise_kernelILi128ELi4EZNS0_22gpu_kernel_impl_nocastIZZZNS0_15log_kernel_cudaERNS_18TensorIteratorBaseEENKUlvE0_clEvENKUlvE1_clEvEUlN3c104HalfEE_EEvS4_RKT_EUliE_EEviT1_:
        /* <DEDUP_REMOVED lines=311> */
.L_x_11916:
        /* <DEDUP_REMOVED lines=10> */
[----:B0-----:R-:W-:-:S05]  /*1410*/  FMUL.FTZ R7, R6, 0.69314718246459960938 ;  /* 0x3f31721806077820 */ /* 0x001fca0000410000 */
[----:B------:R-:W-:-:S05]  /*1420*/  F2FP.F16.F32.PACK_AB R7, RZ, R7 ;  /* 0x00000007ff07723e */ /* 0x000fca00000000ff */
[----:B------:R0:W-:Y:S02]  /*1430*/  STG.E.U16 desc[UR4][R2.64], R7 ;  /* 0x0000000702007986 */ /* 0x0001e4000c101504 */
.L_x_11915:
[----:B------:R-:W-:Y:S05]  /*1440*/  BSYNC B0 ;  /* 0x0000000000007941 */ /* 0x000fea0003800000 */
.L_x_11914:
        /* <DEDUP_REMOVED lines=305> */
.L_x_11919:
        /* <DEDUP_REMOVED lines=11> */
[----:B0-----:R-:W-:-:S05]  /*2810*/  FMUL.FTZ R7, R6, 0.69314718246459960938 ;  /* 0x3f31721806077820 */ /* 0x001fca0000410000 */
        /* <DEDUP_REMOVED lines=305> */
.L_x_11920:
        /* <DEDUP_REMOVED lines=13> */
.L_x_11918:
[----:B------:R-:W-:Y:S05]  /*3c00*/  BSYNC B0 ;  /* 0x0000000000007941 */ /* 0x000fea0003800000 */
.L_x_11917:
        /* <DEDUP_REMOVED lines=304> */
.L_x_11921:
        /* <DEDUP_REMOVED lines=9> */
[----:B0-----:R-:W-:-:S05]  /*4fa0*/  FMUL.FTZ R6, R0, 0.69314718246459960938 ;  /* 0x3f31721800067820 */ /* 0x001fca0000410000 */
[----:B------:R-:W-:-:S05]  /*4fb0*/  F2FP.F16.F32.PACK_AB R6, RZ, R6 ;  /* 0x00000006ff06723e */ /* 0x000fca00000000ff */
[----:B------:R-:W-:Y:S01]  /*4fc0*/  STG.E.U16 desc[UR4][R2.64], R6 ;  /* 0x0000000602007986 */ /* 0x000fe2000c101504 */
[----:B------:R-:W-:Y:S05]  /*4fd0*/  EXIT ;  /* 0x000000000000794d */ /* 0x000fea0003800000 */
.L_x_11922:
        /* <DEDUP_REMOVED lines=10> */
.L_x_13358:


//--------------------- .text._ZN2at6native27unrolled_elementwise_kernelIZZZNS0_15log_kernel_cudaERNS_18TensorIteratorBaseEENKUlvE0_clEvENKUlvE1_clEvEUlN3c104HalfEE_St5arrayIPcLm2EELi4E23TrivialOffsetCalculatorILi1EjESD_NS0_6memory15LoadWithoutCastENSE_16StoreWithoutCastEEEviT_T0_T2_T3_T4_T5_ --------------------------
	.section	.text._ZN2at6native27unrolled_elementwise_kernelIZZZNS0_15log_kernel_cudaERNS_18TensorIteratorBaseEENKUlvE0_clEvENKUlvE1_clEvEUlN3c104HalfEE_St5arrayIPcLm2EELi4E23TrivialOffsetCalculatorILi1EjESD_NS0_6memory15LoadWithoutCastENSE_16StoreWithoutCastEEEviT_T0_T2_T3_T4_T5_,"ax",@progbits
	.align	128
        .global         _ZN2at6native27unrolled_elementwise_kernelIZZZNS0_15log_kernel_cudaERNS_18TensorIteratorBaseEENKUlvE0_clEvENKUlvE1_clEvEUlN3c104HalfEE_St5arrayIPcLm2EELi4E23TrivialOffsetCalculatorILi1EjESD_NS0_6memory15LoadWithoutCastENSE_16StoreWithoutCastEEEviT_T0_T2_T3_T4_T5_
        .type           _ZN2at6native27unrolled_elementwise_kernelIZZZNS0_15log_kernel_cudaERNS_18TensorIteratorBaseEENKUlvE0_clEvENKUlvE1_clEvEUlN3c104HalfEE_St5arrayIPcLm2EELi4E23TrivialOffsetCalculatorILi1EjESD_NS0_6memory15LoadWithoutCastENSE_16StoreWithoutCastEEEviT_T0_T2_T3_T4_T5_,@function
        .size           _ZN2at6native27unrolled_elementwise_kernelIZZZNS0_15log_kernel_cudaERNS_18TensorIteratorBaseEENKUlvE0_clEvENKUlvE1_clEvEUlN3c104HalfEE_St5arrayIPcLm2EELi4E23TrivialOffsetCalculatorILi1EjESD_NS0_6memory15LoadWithoutCastENSE_16StoreWithoutCastEEEviT_T0_T2_T3_T4_T5_,(.L_x_13359 - _ZN2at6native27unrolled_elementwise_kernelIZZZNS0_15log_kernel_cudaERNS_18TensorIteratorBaseEENKUlvE0_clEvENKUlvE1_clEvEUlN3c104HalfEE_St5arrayIPcLm2EELi4E23TrivialOffsetCalculatorILi1EjESD_NS0_6memory15LoadWithoutCastENSE_16StoreWithoutCastEEEviT_T0_T2_T3_T4_T5_)
        .other          _ZN2at6native27unrolled_elementwise_kernelIZZZNS0_15log_kernel_cudaERNS_18TensorIteratorBaseEENKUlvE0_clEvENKUlvE1_clEvEUlN3c104HalfEE_St5arrayIPcLm2EELi4E23TrivialOffsetCalculatorILi1EjESD_NS0_6memory15LoadWithoutCastENSE_16StoreWithoutCastEEEviT_T0_T2_T3_T4_T5_,@"STO_CUDA_ENTRY STV_DEFAULT"
_ZN2at6native27unrolled_elementwise_kernelIZZZNS0_15log_kernel_cudaERNS_18TensorIteratorBaseEENKUlvE0_clEvENKUlvE1_clEvEUlN3c104HalfEE_St5arrayIPcLm2EELi4E23TrivialOffsetCalculatorILi1EjESD_NS0_6memory15LoadWithoutCastENSE_16StoreWithoutCastEEEviT_T0_T2_T3_T4_T5_:
.text._ZN2at6native27unrolled_elementwise_kernelIZZZNS0_15log_kernel_cudaERNS_18TensorIteratorBaseEENKUlvE0_clEvENKUlvE1_clEvEUlN3c104HalfEE_St5arrayIPcLm2EELi4E23TrivialOffsetCalculatorILi1EjESD_NS0_6memory15LoadWithoutCastENSE_16StoreWithoutCastEEEviT_T0_T2_T3_T4_T5_:
        /* <DEDUP_REMOVED lines=49> */
[----:B0-----:R-:W-:-:S05]  /*0310*/  @!P0 FMUL.FTZ R11, R10, 0.69314718246459960938 ;  /* 0x3f3172180a0b8820 */ /* 0x001fca0000410000 */
[----:B------:R-:W0:Y:S01]  /*0320*/  @!P2 MUFU.LG2 R14, R14 ;  /* 0x0000000e000ea308 */ /* 0x000e220000000c00 */
[----:B------:R-:W-:Y:S01]  /*0330*/  @!P0 F2FP.F16.F32.PACK_AB R5, RZ, R11 ;  /* 0x0000000bff05823e */ /* 0x000fe200000000ff */
[----:B----4-:R-:W-:-:S04]  /*0340*/  @!P3 HADD2.F32 R18, -RZ, R18.H0_H0 ;  /* 0x20000012ff12b230 */ /* 0x010fc80000004100 */
[----:B------:R1:W-:Y:S02]  /*0350*/  @!P0 STG.E.U16 desc[UR4][R6.64], R5 ;  /* 0x0000000506008986 */ /* 0x0003e4000c101504 */
[----:B------:R-:W2:Y:S01]  /*0360*/  @!P3 MUFU.LG2 R18, R18 ;  /* 0x000000120012b308 */ /* 0x000ea20000000c00 */
[----:B0-----:R-:W-:-:S05]  /*0370*/  @!P2 FMUL.FTZ R14, R14, 0.69314718246459960938 ;  /* 0x3f3172180e0ea820 */ /* 0x001fca0000410000 */
[----:B------:R-:W-:Y:S01]  /*0380*/  @!P2 F2FP.F16.F32.PACK_AB R4, RZ, R14 ;  /* 0x0000000eff04a23e */ /* 0x000fe200000000ff */
[----:B--2---:R-:W-:-:S05]  /*0390*/  @!P3 FMUL.FTZ R18, R18, 0.69314718246459960938 ;  /* 0x3f3172181212b820 */ /* 0x004fca0000410000 */
        /* <DEDUP_REMOVED lines=13> */
.L_x_11924:
[----:B------:R-:W-:Y:S05]  /*0470*/  BSYNC B0 ;  /* 0x0000000000007941 */ /* 0x000fea0003800000 */
.L_x_11923:
[----:B-----5:R-:W-:Y:S01]  /*0480*/  @!P1 HADD2.F32 R8, -RZ, R8.H0_H0 ;  /* 0x20000008ff089230 */ /* 0x020fe20000004100 */
[----:B------:R-:W-:-:S05]  /*0490*/  ISETP.GE.AND P0, PT, R9, R2, PT ;  /* 0x000000020900720c */ /* 0x000fca0003f06270 */
[----:B------:R-:W1:Y:S08]  /*04a0*/  @!P1 MUFU.LG2 R8, R8 ;  /* 0x0000000800089308 */ /* 0x000e700000000c00 */
[----:B------:R-:W-:Y:S05]  /*04b0*/  @P0 EXIT ;  /* 0x000000000000094d */ /* 0x000fea0003800000 */
[----:B0-----:R-:W0:Y:S01]  /*04c0*/  LDC.64 R2, c[0x0][0x218] ;  /* 0x00008600ff027b82 */ /* 0x001e220000000a00 */
[----:B-1----:R-:W-:Y:S01]  /*04d0*/  @!P1 FMUL.FTZ R8, R8, 0.69314718246459960938 ;  /* 0x3f31721808089820 */ /* 0x002fe20000410000 */
[----:B------:R-:W-:-:S04]  /*04e0*/  IMAD R9, R0, 0x200, R9 ;  /* 0x0000020000097824 */ /* 0x000fc800078e0209 */
[----:B------:R-:W-:Y:S01]  /*04f0*/  @!P1 F2FP.F16.F32.PACK_AB R4, RZ, R8 ;  /* 0x00000008ff04923e */ /* 0x000fe200000000ff */
[----:B0-----:R-:W-:-:S05]  /*0500*/  IMAD.WIDE.U32 R2, R9, 0x2, R2 ;  /* 0x0000000209027825 */ /* 0x001fca00078e0002 */
[----:B------:R-:W-:Y:S01]  /*0510*/  STG.E.U16 desc[UR4][R2.64], R4 ;  /* 0x0000000402007986 */ /* 0x000fe2000c101504 */
[----:B------:R-:W-:Y:S05]  /*0520*/  EXIT ;  /* 0x000000000000794d */ /* 0x000fea0003800000 */
.L_x_11925:
        /* <DEDUP_REMOVED lines=13> */
.L_x_13359:


//--------------------- .text._ZN2at6native29vectorized_elementwise_kernelILi2EZZZNS0_15log_kernel_cudaERNS_18TensorIteratorBaseEENKUlvE0_clEvENKUlvE1_clEvEUlN3c104HalfEE_St5arrayIPcLm2EEEEviT0_T1_ --------------------------
	.section	.text._ZN2at6native29vectorized_elementwise_kernelILi2EZZZNS0_15log_kernel_cudaERNS_18TensorIteratorBaseEENKUlvE0_clEvENKUlvE1_clEvEUlN3c104HalfEE_St5arrayIPcLm2EEEEviT0_T1_,"ax",@progbits
	.align	128
        .global         _ZN2at6native29vectorized_elementwise_kernelILi2EZZZNS0_15log_kernel_cudaERNS_18TensorIteratorBaseEENKUlvE0_clEvENKUlvE1_clEvEUlN3c104HalfEE_St5arrayIPcLm2EEEEviT0_T1_
        .type           _ZN2at6native29vectorized_elementwise_kernelILi2EZZZNS0_15log_kernel_cudaERNS_18TensorIteratorBaseEENKUlvE0_clEvENKUlvE1_clEvEUlN3c104HalfEE_St5arrayIPcLm2EEEEviT0_T1_,@function
        .size           _ZN2at6native29vectorized_elementwise_kernelILi2EZZZNS0_15log_kernel_cudaERNS_18TensorIteratorBaseEENKUlvE0_clEvENKUlvE1_clEvEUlN3c104HalfEE_St5arrayIPcLm2EEEEviT0_T1_,(.L_x_13360 - _ZN2at6native29vectorized_elementwise_kernelILi2EZZZNS0_15log_kernel_cudaERNS_18TensorIteratorBaseEENKUlvE0_clEvENKUlvE1_clEvEUlN3c104HalfEE_St5arrayIPcLm2EEEEviT0_T1_)
        .other          _ZN2at6native29vectorized_elementwise_kernelILi2EZZZNS0_15log_kernel_cudaERNS_18TensorIteratorBaseEENKUlvE0_clEvENKUlvE1_clEvEUlN3c104HalfEE_St5arrayIPcLm2EEEEviT0_T1_,@"STO_CUDA_ENTRY STV_DEFAULT"
_ZN2at6native29vectorized_elementwise_kernelILi2EZZZNS0_15log_kernel_cudaERNS_18TensorIteratorBaseEENKUlvE0_clEvENKUlvE1_clEvEUlN3c104HalfEE_St5arrayIPcLm2EEEEviT0_T1_:
.text._ZN2at6native29vectorized_elementwise_kernelILi2EZZZNS0_15log_kernel_cudaERNS_18TensorIteratorBaseEENKUlvE0_clEvENKUlvE1_clEvEUlN3c104HalfEE_St5arrayIPcLm2EEEEviT0_T1_:
        /* <DEDUP_REMOVED lines=30> */
[----:B0-----:R-:W-:-:S07]  /*01e0*/  FMUL.FTZ R3, R3, 0.69314718246459960938 ;  /* 0x3f31721803037820 */ /* 0x001fce0000410000 */
[----:B------:R-:W0:Y:S01]  /*01f0*/  MUFU.LG2 R7, R7 ;  /* 0x0000000700077308 */ /* 0x000e220000000c00 */
[----:B-1----:R-:W-:-:S05]  /*0200*/  FMUL.FTZ R6, R6, 0.69314718246459960938 ;  /* 0x3f31721806067820 */ /* 0x002fca0000410000 */
[----:B------:R-:W-:Y:S02]  /*0210*/  F2FP.F16.F32.PACK_AB R3, R6, R3 ;  /* 0x000000030603723e */ /* 0x000fe400000000ff */
[----:B------:R-:W1:Y:S01]  /*0220*/  MUFU.LG2 R8, R8 ;  /* 0x0000000800087308 */ /* 0x000e620000000c00 */
[----:B--2---:R-:W-:Y:S02]  /*0230*/  FMUL.FTZ R0, R11, 0.69314718246459960938 ;  /* 0x3f3172180b007820 */ /* 0x004fe40000410000 */
[----:B------:R-:W-:Y:S05]  /*0240*/  STG.E desc[UR4][R4.64], R3 ;  /* 0x0000000304007986 */ /* 0x000fea000c101904 */
[----:B------:R-:W2:Y:S01]  /*0250*/  MUFU.LG2 R9, R9 ;  /* 0x0000000900097308 */ /* 0x000ea20000000c00 */
[----:B0-----:R-:W-:-:S07]  /*0260*/  FMUL.FTZ R7, R7, 0.69314718246459960938 ;  /* 0x3f31721807077820 */ /* 0x001fce0000410000 */
[----:B------:R-:W0:Y:S01]  /*0270*/  MUFU.LG2 R10, R10 ;  /* 0x0000000a000a7308 */ /* 0x000e220000000c00 */
[----:B-1----:R-:W-:-:S05]  /*0280*/  FMUL.FTZ R8, R8, 0.69314718246459960938 ;  /* 0x3f31721808087820 */ /* 0x002fca0000410000 */
[----:B------:R-:W-:Y:S02]  /*0290*/  F2FP.F16.F32.PACK_AB R7, R8, R7 ;  /* 0x000000070807723e */ /* 0x000fe400000000ff */
[----:B------:R-:W1:Y:S01]  /*02a0*/  MUFU.LG2 R12, R12 ;  /* 0x0000000c000c7308 */ /* 0x000e620000000c00 */
[----:B--2---:R-:W-:Y:S02]  /*02b0*/  FMUL.FTZ R9, R9, 0.69314718246459960938 ;  /* 0x3f31721809097820 */ /* 0x004fe40000410000 */
[----:B------:R-:W-:Y:S01]  /*02c0*/  STG.E desc[UR4][R4.64+0x200], R7 ;  /* 0x0002000704007986 */ /* 0x000fe2000c101904 */
[----:B0-----:R-:W-:-:S05]  /*02d0*/  FMUL.FTZ R10, R10, 0.69314718246459960938 ;  /* 0x3f3172180a0a7820 */ /* 0x001fca0000410000 */
[----:B------:R-:W-:Y:S01]  /*02e0*/  F2FP.F16.F32.PACK_AB R9, R10, R9 ;  /* 0x000000090a09723e */ /* 0x000fe200000000ff */
[----:B-1----:R-:W-:-:S04]  /*02f0*/  FMUL.FTZ R11, R12, 0.69314718246459960938 ;  /* 0x3f3172180c0b7820 */ /* 0x002fc80000410000 */
[----:B------:R-:W-:Y:S01]  /*0300*/  STG.E desc[UR4][R4.64+0x400], R9 ;  /* 0x0004000904007986 */ /* 0x000fe2000c101904 */
[----:B------:R-:W-:-:S05]  /*0310*/  F2FP.F16.F32.PACK_AB R11, R11, R0 ;  /* 0x000000000b0b723e */ /* 0x000fca00000000ff */
[----:B------:R-:W-:Y:S01]  /*0320*/  STG.E desc[UR4][R4.64+0x600], R11 ;  /* 0x0006000b04007986 */ /* 0x000fe2000c101904 */
[----:B------:R-:W-:Y:S05]  /*0330*/  EXIT ;  /* 0x000000000000794d */ /* 0x000fea0003800000 */
.L_x_11926:
        /* <DEDUP_REMOVED lines=77> */
[----:B-1----:R-:W-:-:S05]  /*0810*/  @!P6 FMUL.FTZ R17, R15, 0.69314718246459960938 ;  /* 0x3f3172180f11e820 */ /* 0x002fca0000410000 */
[----:B------:R-:W-:Y:S02]  /*0820*/  @!P6 F2FP.F16.F32.PACK_AB R4, RZ, R17 ;  /* 0x00000011ff04e23e */ /* 0x000fe400000000ff */
[----:B------:R-:W-:Y:S01]  /*0830*/  ISETP.GE.AND P6, PT, R29, R2, PT ;  /* 0x000000021d00720c */ /* 0x000fe20003fc6270 */
[----:B-----5:R-:W-:Y:S02]  /*0840*/  @!P1 HADD2.F32 R3, -RZ, R22.H0_H0 ;  /* 0x20000016ff039230 */ /* 0x020fe40000004100 */
[----:B--2---:R-:W-:-:S04]  /*0850*/  @!P0 FMUL.FTZ R18, R16, 0.69314718246459960938 ;  /* 0x3f31721810128820 */ /* 0x004fc80000410000 */
[----:B------:R-:W1:Y:S01]  /*0860*/  @!P1 MUFU.LG2 R3, R3 ;  /* 0x0000000300039308 */ /* 0x000e620000000c00 */
[----:B------:R-:W-:Y:S01]  /*0870*/  @!P0 F2FP.F16.F32.PACK_AB R11, RZ, R18 ;  /* 0x00000012ff0b823e */ /* 0x000fe200000000ff */
[----:B-1----:R-:W-:-:S05]  /*0880*/  @!P1 FMUL.FTZ R3, R3, 0.69314718246459960938 ;  /* 0x3f31721803039820 */ /* 0x002fca0000410000 */
        /* <DEDUP_REMOVED lines=20> */
[----:B------:R-:W-:Y:S02]  /*09d0*/  @!P2 F2FP.F16.F32.PACK_AB R6, RZ, R14 ;  /* 0x0000000eff06a23e */ /* 0x000fe400000000ff */
[----:B------:R-:W-:Y:S01]  /*09e0*/  @!P3 F2FP.F16.F32.PACK_AB R7, RZ, R15 ;  /* 0x0000000fff07b23e */ /* 0x000fe200000000ff */
[----:B-----5:R-:W-:Y:S01]  /*09f0*/  @!P6 FMUL.FTZ R3, R23, 0.69314718246459960938 ;  /* 0x3f3172181703e820 */ /* 0x020fe20000410000 */
        /* <DEDUP_REMOVED lines=16> */
.L_x_11929:
[----:B------:R-:W-:-:S13]  /*0b00*/  ISETP.GE.AND P0, PT, R21, R2, PT ;  /* 0x000000021500720c */ /* 0x000fda0003f06270 */
[----:B------:R-:W-:Y:S05]  /*0b10*/  @P0 BRA `(.L_x_11931) ;  /* 0x0000000000300947 */ /* 0x000fea0003800000 */
[----:B0-----:R-:W0:Y:S01]  /*0b20*/  LDC.64 R4, c[0x0][0x218] ;  /* 0x00008600ff047b82 */ /* 0x001e220000000a00 */
[----:B------:R-:W-:Y:S01]  /*0b30*/  IMAD.IADD R3, R0, 0x1, R21 ;  /* 0x0000000100037824 */ /* 0x000fe200078e0215 */
[----:B------:R-:W-:-:S03]  /*0b40*/  IADD3 R21, R21, 0x80, RZ ;  /* 0x0000008015157810 */ /* 0x000fc60007ffe0ff */
[----:B0-----:R-:W-:-:S05]  /*0b50*/  IMAD.WIDE.U32 R4, R3, 0x2, R4 ;  /* 0x0000000203047825 */ /* 0x001fca00078e0004 */
[----:B------:R1:W-:Y:S02]  /*0b60*/  STG.E.U16 desc[UR4][R4.64], R6 ;  /* 0x0000000604007986 */ /* 0x0003e4000c101504 */
.L_x_11930:
[----:B------:R-:W-:-:S13]  /*0b70*/  ISETP.GE.AND P0, PT, R21, R2, PT ;  /* 0x000000021500720c */ /* 0x000fda0003f06270 */
[----:B------:R-:W-:Y:S05]  /*0b80*/  @P0 BRA `(.L_x_11932) ;  /* 0x0000000000340947 */ /* 0x000fea0003800000 */
[----:B01----:R-:W0:Y:S01]  /*0b90*/  LDC.64 R4, c[0x0][0x218] ;  /* 0x00008600ff047b82 */ /* 0x003e220000000a00 */
[----:B------:R-:W-:Y:S01]  /*0ba0*/  IADD3 R3, R0, R21, RZ ;  /* 0x0000001500037210 */ /* 0x000fe20007ffe0ff */
[----:B------:R-:W-:-:S04]  /*0bb0*/  VIADD R21, R21, 0x80 ;  /* 0x0000008015157836 */ /* 0x000fc80000000000 */
[----:B0-----:R-:W-:-:S05]  /*0bc0*/  IMAD.WIDE.U32 R4, R3, 0x2, R4 ;  /* 0x0000000203047825 */ /* 0x001fca00078e0004 */
[----:B------:R1:W-:Y:S02]  /*0bd0*/  STG.E.U16 desc[UR4][R4.64], R7 ;  /* 0x0000000704007986 */ /* 0x0003e4000c101504 */
.L_x_11931:
        /* <DEDUP_REMOVED lines=8> */
.L_x_11932:
[----:B------:R-:W-:Y:S05]  /*0c60*/  BSYNC B1 ;  /* 0x0000000000017941 */ /* 0x000fea0003800000 */
.L_x_11928:
[----:B------:R-:W-:-:S13]  /*0c70*/  ISETP.GE.AND P0, PT, R21, R2, PT ;  /* 0x000000021500720c */ /* 0x000fda0003f06270 */
[----:B012---:R-:W0:Y:S01]  /*0c80*/  @!P0 LDC.64 R4, c[0x0][0x218] ;  /* 0x00008600ff048b82 */ /* 0x007e220000000a00 */
[----:B------:R-:W-:Y:S01]  /*0c90*/  @!P0 IMAD.IADD R3, R0, 0x1, R21 ;  /* 0x0000000100038824 */ /* 0x000fe200078e0215 */
[----:B------:R-:W-:-:S03]  /*0ca0*/  @!P0 IADD3 R21, R21, 0x80, RZ ;  /* 0x0000008015158810 */ /* 0x000fc60007ffe0ff */
[----:B0-----:R-:W-:-:S05]  /*0cb0*/  @!P0 IMAD.WIDE.U32 R4, R3, 0x2, R4 ;  /* 0x0000000203048825 */ /* 0x001fca00078e0004 */
[----:B------:R2:W-:Y:S02]  /*0cc0*/  @!P0 STG.E.U16 desc[UR4][R4.64], R9 ;  /* 0x0000000904008986 */ /* 0x0005e4000c101504 */
.L_x_11933:
[----:B------:R-:W-:Y:S05]  /*0cd0*/  BSYNC B0 ;  /* 0x0000000000007941 */ /* 0x000fea0003800000 */
.L_x_11927:
        /* <DEDUP_REMOVED lines=8> */
.L_x_11934:
        /* <DEDUP_REMOVED lines=10> */
.L_x_13360:


//--------------------- .text._ZN2at6native29vectorized_elementwise_kernelILi4EZZZNS0_15log_kernel_cudaERNS_18TensorIteratorBaseEENKUlvE0_clEvENKUlvE1_clEvEUlN3c104HalfEE_St5arrayIPcLm2EEEEviT0_T1_ --------------------------
	.section	.text._ZN2at6native29vectorized_elementwise_kernelILi4EZZZNS0_15log_kernel_cudaERNS_18TensorIteratorBaseEENKUlvE0_clEvENKUlvE1_clEvEUlN3c104HalfEE_St5arrayIPcLm2EEEEviT0_T1_,"ax",@progbits
	.align	128
        .global         _ZN2at6native29vectorized_elementwise_kernelILi4EZZZNS0_15log_kernel_cudaERNS_18TensorIteratorBaseEENKUlvE0_clEvENKUlvE1_clEvEUlN3c104HalfEE_St5arrayIPcLm2EEEEviT0_T1_
        .type           _ZN2at6native29vectorized_elementwise_kernelILi4EZZZNS0_15log_kernel_cudaERNS_18TensorIteratorBaseEENKUlvE0_clEvENKUlvE1_clEvEUlN3c104HalfEE_St5arrayIPcLm2EEEEviT0_T1_,@function
        .size           _ZN2at6native29vectorized_elementwise_kernelILi4EZZZNS0_15log_kernel_cudaERNS_18TensorIteratorBaseEENKUlvE0_clEvENKUlvE1_clEvEUlN3c104HalfEE_St5arrayIPcLm2EEEEviT0_T1_,(.L_x_13361 - _ZN2at6native29vectorized_elementwise_kernelILi4EZZZNS0_15log_kernel_cudaERNS_18TensorIteratorBaseEENKUlvE0_clEvENKUlvE1_clEvEUlN3c104HalfEE_St5arrayIPcLm2EEEEviT0_T1_)
        .other          _ZN2at6native29vectorized_elementwise_kernelILi4EZZZNS0_15log_kernel_cudaERNS_18TensorIteratorBaseEENKUlvE0_clEvENKUlvE1_clEvEUlN3c104HalfEE_St5arrayIPcLm2EEEEviT0_T1_,@"STO_CUDA_ENTRY STV_DEFAULT"
_ZN2at6native29vectorized_elementwise_kernelILi4EZZZNS0_15log_kernel_cudaERNS_18TensorIteratorBaseEENKUlvE0_clEvENKUlvE1_clEvEUlN3c104HalfEE_St5arrayIPcLm2EEEEviT0_T1_:
.text._ZN2at6native29vectorized_elementwise_kernelILi4EZZZNS0_15log_kernel_cudaERNS_18TensorIteratorBaseEENKUlvE0_clEvENKUlvE1_clEvEUlN3c104HalfEE_St5arrayIPcLm2EEEEviT0_T1_:
        /* <DEDUP_REMOVED lines=28> */
[----:B-1----:R-:W-:-:S07]  /*01c0*/  FMUL.FTZ R5, R5, 0.69314718246459960938 ;  /* 0x3f31721805057820 */ /* 0x002fce0000410000 */
[----:B------:R-:W1:Y:S01]  /*01d0*/  MUFU.LG2 R10, R10 ;  /* 0x0000000a000a7308 */ /* 0x000e620000000c00 */
[----:B--2---:R-:W-:-:S05]  /*01e0*/  FMUL.FTZ R8, R8, 0.69314718246459960938 ;  /* 0x3f31721808087820 */ /* 0x004fca0000410000 */
[----:B------:R-:W-:Y:S02]  /*01f0*/  F2FP.F16.F32.PACK_AB R8, R8, R5 ;  /* 0x000000050808723e */ /* 0x000fe400000000ff */
[----:B------:R-:W2:Y:S01]  /*0200*/  MUFU.LG2 R11, R11 ;  /* 0x0000000b000b7308 */ /* 0x000ea20000000c00 */
[----:B0-----:R-:W-:-:S07]  /*0210*/  FMUL.FTZ R9, R9, 0.69314718246459960938 ;  /* 0x3f31721809097820 */ /* 0x001fce0000410000 */
[----:B------:R-:W0:Y:S01]  /*0220*/  MUFU.LG2 R12, R12 ;  /* 0x0000000c000c7308 */ /* 0x000e220000000c00 */
[----:B-1----:R-:W-:-:S05]  /*0230*/  FMUL.FTZ R10, R10, 0.69314718246459960938 ;  /* 0x3f3172180a0a7820 */ /* 0x002fca0000410000 */
[----:B------:R-:W-:Y:S02]  /*0240*/  F2FP.F16.F32.PACK_AB R9, R10, R9 ;  /* 0x000000090a09723e */ /* 0x000fe400000000ff */
[----:B------:R-:W1:Y:S01]  /*0250*/  MUFU.LG2 R13, R13 ;  /* 0x0000000d000d7308 */ /* 0x000e620000000c00 */
[----:B--2---:R-:W-:Y:S02]  /*0260*/  FMUL.FTZ R11, R11, 0.69314718246459960938 ;  /* 0x3f3172180b0b7820 */ /* 0x004fe40000410000 */
[----:B------:R-:W-:Y:S05]  /*0270*/  STG.E.64 desc[UR4][R2.64], R8 ;  /* 0x0000000802007986 */ /* 0x000fea000c101b04 */
[----:B------:R-:W2:Y:S01]  /*0280*/  MUFU.LG2 R14, R14 ;  /* 0x0000000e000e7308 */ /* 0x000ea20000000c00 */
[----:B0-----:R-:W-:-:S05]  /*0290*/  FMUL.FTZ R12, R12, 0.69314718246459960938 ;  /* 0x3f3172180c0c7820 */ /* 0x001fca0000410000 */
[----:B------:R-:W-:Y:S01]  /*02a0*/  F2FP.F16.F32.PACK_AB R6, R12, R11 ;  /* 0x0000000b0c06723e */ /* 0x000fe200000000ff */
[----:B-1----:R-:W-:Y:S01]  /*02b0*/  FMUL.FTZ R0, R13, 0.69314718246459960938 ;  /* 0x3f3172180d007820 */ /* 0x002fe20000410000 */
[----:B--2---:R-:W-:-:S05]  /*02c0*/  FMUL.FTZ R7, R14, 0.69314718246459960938 ;  /* 0x3f3172180e077820 */ /* 0x004fca0000410000 */
[----:B------:R-:W-:-:S05]  /*02d0*/  F2FP.F16.F32.PACK_AB R7, R7, R0 ;  /* 0x000000000707723e */ /* 0x000fca00000000ff */
[----:B------:R-:W-:Y:S01]  /*02e0*/  STG.E.64 desc[UR4][R2.64+0x400], R6 ;  /* 0x0004000602007986 */ /* 0x000fe2000c101b04 */
[----:B------:R-:W-:Y:S05]  /*02f0*/  EXIT ;  /* 0x000000000000794d */ /* 0x000fea0003800000 */
.L_x_11935:
        /* <DEDUP_REMOVED lines=124> */
.L_x_11938:
[----:B------:R-:W-:-:S13]  /*0ac0*/  ISETP.GE.AND P0, PT, R21, R2, PT ;  /* 0x000000021500720c */ /* 0x000fda0003f06270 */
[----:B------:R-:W-:Y:S05]  /*0ad0*/  @P0 BRA `(.L_x_11940) ;  /* 0x0000000000300947 */ /* 0x000fea0003800000 */
[----:B0-----:R-:W0:Y:S01]  /*0ae0*/  LDC.64 R4, c[0x0][0x218] ;  /* 0x00008600ff047b82 */ /* 0x001e220000000a00 */
[----:B------:R-:W-:Y:S01]  /*0af0*/  IMAD.IADD R3, R0, 0x1, R21 ;  /* 0x0000000100037824 */ /* 0x000fe200078e0215 */
[----:B------:R-:W-:-:S03]  /*0b00*/  IADD3 R21, R21, 0x80, RZ ;  /* 0x0000008015157810 */ /* 0x000fc60007ffe0ff */
[----:B0-----:R-:W-:-:S05]  /*0b10*/  IMAD.WIDE.U32 R4, R3, 0x2, R4 ;  /* 0x0000000203047825 */ /* 0x001fca00078e0004 */
[----:B------:R1:W-:Y:S02]  /*0b20*/  STG.E.U16 desc[UR4][R4.64], R6 ;  /* 0x0000000604007986 */ /* 0x0003e4000c101504 */
.L_x_11939:
[----:B------:R-:W-:-:S13]  /*0b30*/  ISETP.GE.AND P0, PT, R21, R2, PT ;  /* 0x000000021500720c */ /* 0x000fda0003f06270 */
[----:B------:R-:W-:Y:S05]  /*0b40*/  @P0 BRA `(.L_x_11941) ;  /* 0x0000000000340947 */ /* 0x000fea0003800000 */
[----:B01----:R-:W0:Y:S01]  /*0b50*/  LDC.64 R4, c[0x0][0x218] ;  /* 0x00008600ff047b82 */ /* 0x003e220000000a00 */
[----:B------:R-:W-:Y:S01]  /*0b60*/  IADD3 R3, R0, R21, RZ ;  /* 0x0000001500037210 */ /* 0x000fe20007ffe0ff */
[----:B------:R-:W-:-:S04]  /*0b70*/  VIADD R21, R21, 0x80 ;  /* 0x0000008015157836 */ /* 0x000fc80000000000 */
[----:B0-----:R-:W-:-:S05]  /*0b80*/  IMAD.WIDE.U32 R4, R3, 0x2, R4 ;  /* 0x0000000203047825 */ /* 0x001fca00078e0004 */
[----:B------:R1:W-:Y:S02]  /*0b90*/  STG.E.U16 desc[UR4][R4.64], R7 ;  /* 0x0000000704007986 */ /* 0x0003e4000c101504 */
.L_x_11940:
        /* <DEDUP_REMOVED lines=8> */
.L_x_11941:
[----:B------:R-:W-:Y:S05]  /*0c20*/  BSYNC B1 ;  /* 0x0000000000017941 */ /* 0x000fea0003800000 */
.L_x_11937:
[----:B------:R-:W-:-:S13]  /*0c30*/  ISETP.GE.AND P0, PT, R21, R2, PT ;  /* 0x000000021500720c */ /* 0x000fda0003f06270 */
[----:B012---:R-:W0:Y:S01]  /*0c40*/  @!P0 LDC.64 R4, c[0x0][0x218] ;  /* 0x00008600ff048b82 */ /* 0x007e220000000a00 */
[----:B------:R-:W-:Y:S01]  /*0c50*/  @!P0 IMAD.IADD R3, R0, 0x1, R21 ;  /* 0x0000000100038824 */ /* 0x000fe200078e0215 */
[----:B------:R-:W-:-:S03]  /*0c60*/  @!P0 IADD3 R21, R21, 0x80, RZ ;  /* 0x0000008015158810 */ /* 0x000fc60007ffe0ff */
[----:B0-----:R-:W-:-:S05]  /*0c70*/  @!P0 IMAD.WIDE.U32 R4, R3, 0x2, R4 ;  /* 0x0000000203048825 */ /* 0x001fca00078e0004 */
[----:B------:R2:W-:Y:S02]  /*0c80*/  @!P0 STG.E.U16 desc[UR4][R4.64], R9 ;  /* 0x0000000904008986 */ /* 0x0005e4000c101504 */
.L_x_11942:
[----:B------:R-:W-:Y:S05]  /*0c90*/  BSYNC B0 ;  /* 0x0000000000007941 */ /* 0x000fea0003800000 */
.L_x_11936:
        /* <DEDUP_REMOVED lines=8> */
.L_x_11943:
        /* <DEDUP_REMOVED lines=14> */
.L_x_13361:


//--------------------- .text._ZN2at6native29vectorized_elementwise_kernelILi8EZZZNS0_15log_kernel_cudaERNS_18TensorIteratorBaseEENKUlvE0_clEvENKUlvE1_clEvEUlN3c104HalfEE_St5arrayIPcLm2EEEEviT0_T1_ --------------------------
	.section	.text._ZN2at6native29vectorized_elementwise_kernelILi8EZZZNS0_15log_kernel_cudaERNS_18TensorIteratorBaseEENKUlvE0_clEvENKUlvE1_clEvEUlN3c104HalfEE_St5arrayIPcLm2EEEEviT0_T1_,"ax",@progbits
	.align	128
        .global         _ZN2at6native29vectorized_elementwise_kernelILi8EZZZNS0_15log_kernel_cudaERNS_18TensorIteratorBaseEENKUlvE0_clEvENKUlvE1_clEvEUlN3c104HalfEE_St5arrayIPcLm2EEEEviT0_T1_
        .type           _ZN2at6native29vectorized_elementwise_kernelILi8EZZZNS0_15log_kernel_cudaERNS_18TensorIteratorBaseEENKUlvE0_clEvENKUlvE1_clEvEUlN3c104HalfEE_St5arrayIPcLm2EEEEviT0_T1_,@function
        .size           _ZN2at6native29vectorized_elementwise_kernelILi8EZZZNS0_15log_kernel_cudaERNS_18TensorIteratorBaseEENKUlvE0_clEvENKUlvE1_clEvEUlN3c104HalfEE_St5arrayIPcLm2EEEEviT0_T1_,(.L_x_13362 - _ZN2at6native29vectorized_elementwise_kernelILi8EZZZNS0_15log_kernel_cudaERNS_18TensorIteratorBaseEENKUlvE0_clEvENKUlvE1_clEvEUlN3c104HalfEE_St5arrayIPcLm2EEEEviT0_T1_)
        .other          _ZN2at6native29vectorized_elementwise_kernelILi8EZZZNS0_15log_kernel_cudaERNS_18TensorIteratorBaseEENKUlvE0_clEvENKUlvE1_clEvEUlN3c104HalfEE_St5arrayIPcLm2EEEEviT0_T1_,@"STO_CUDA_ENTRY STV_DEFAULT"
_ZN2at6native29vectorized_elementwise_kernelILi8EZZZNS0_15log_kernel_cudaERNS_18TensorIteratorBaseEENKUlvE0_clEvENKUlvE1_clEvEUlN3c104HalfEE_St5arrayIPcLm2EEEEviT0_T1_:
.text._ZN2at6native29vectorized_elementwise_kernelILi8EZZZNS0_15log_kernel_cudaERNS_18TensorIteratorBaseEENKUlvE0_clEvENKUlvE1_clEvEUlN3c104HalfEE_St5arrayIPcLm2EEEEviT0_T1_:
        /* <DEDUP_REMOVED lines=27> */
[----:B-1----:R-:W-:Y:S01]  /*01b0*/  FMUL.FTZ R7, R8, 0.69314718246459960938 ;  /* 0x3f31721808077820 */ /* 0x002fe20000410000 */
[----:B------:R-:W-:Y:S01]  /*01c0*/  FMUL.FTZ R0, R3, 0.69314718246459960938 ;  /* 0x3f31721803007820 */ /* 0x000fe20000410000 */
[----:B------:R-:W-:Y:S01]  /*01d0*/  IMAD.WIDE R2, R2, 0x10, R4 ;  /* 0x0000001002027825 */ /* 0x000fe200078e0204 */
[----:B------:R-:W0:Y:S03]  /*01e0*/  MUFU.LG2 R9, R9 ;  /* 0x0000000900097308 */ /* 0x000e260000000c00 */
[----:B--2---:R-:W-:Y:S01]  /*01f0*/  FMUL.FTZ R6, R11, 0.69314718246459960938 ;  /* 0x3f3172180b067820 */ /* 0x004fe20000410000 */
[----:B------:R-:W-:-:S04]  /*0200*/  F2FP.F16.F32.PACK_AB R4, R7, R0 ;  /* 0x000000000704723e */ /* 0x000fc800000000ff */
[----:B------:R-:W1:Y:S01]  /*0210*/  MUFU.LG2 R10, R10 ;  /* 0x0000000a000a7308 */ /* 0x000e620000000c00 */
[----:B---3--:R-:W-:-:S07]  /*0220*/  FMUL.FTZ R8, R13, 0.69314718246459960938 ;  /* 0x3f3172180d087820 */ /* 0x008fce0000410000 */
[----:B------:R-:W2:Y:S01]  /*0230*/  MUFU.LG2 R12, R12 ;  /* 0x0000000c000c7308 */ /* 0x000ea20000000c00 */
[----:B0-----:R-:W-:-:S07]  /*0240*/  FMUL.FTZ R9, R9, 0.69314718246459960938 ;  /* 0x3f31721809097820 */ /* 0x001fce0000410000 */
[----:B------:R-:W0:Y:S01]  /*0250*/  MUFU.LG2 R14, R14 ;  /* 0x0000000e000e7308 */ /* 0x000e220000000c00 */
[----:B-1----:R-:W-:-:S05]  /*0260*/  FMUL.FTZ R10, R10, 0.69314718246459960938 ;  /* 0x3f3172180a0a7820 */ /* 0x002fca0000410000 */
[----:B------:R-:W-:Y:S01]  /*0270*/  F2FP.F16.F32.PACK_AB R5, R10, R9 ;  /* 0x000000090a05723e */ /* 0x000fe200000000ff */
[----:B--2---:R-:W-:-:S05]  /*0280*/  FMUL.FTZ R11, R12, 0.69314718246459960938 ;  /* 0x3f3172180c0b7820 */ /* 0x004fca0000410000 */
[----:B------:R-:W-:Y:S01]  /*0290*/  F2FP.F16.F32.PACK_AB R6, R11, R6 ;  /* 0x000000060b06723e */ /* 0x000fe200000000ff */
[----:B0-----:R-:W-:-:S05]  /*02a0*/  FMUL.FTZ R13, R14, 0.69314718246459960938 ;  /* 0x3f3172180e0d7820 */ /* 0x001fca0000410000 */
[----:B------:R-:W-:-:S05]  /*02b0*/  F2FP.F16.F32.PACK_AB R7, R13, R8 ;  /* 0x000000080d07723e */ /* 0x000fca00000000ff */
[----:B------:R-:W-:Y:S01]  /*02c0*/  STG.E.128 desc[UR4][R2.64], R4 ;  /* 0x0000000402007986 */ /* 0x000fe2000c101d04 */
[----:B------:R-:W-:Y:S05]  /*02d0*/  EXIT ;  /* 0x000000000000794d */ /* 0x000fea0003800000 */
.L_x_11944:
        /* <DEDUP_REMOVED lines=124> */
.L_x_11947:
[----:B------:R-:W-:-:S13]  /*0aa0*/  ISETP.GE.AND P0, PT, R21, R2, PT ;  /* 0x000000021500720c */ /* 0x000fda0003f06270 */
[----:B------:R-:W-:Y:S05]  /*0ab0*/  @P0 BRA `(.L_x_11949) ;  /* 0x0000000000300947 */ /* 0x000fea0003800000 */
[----:B0-----:R-:W0:Y:S01]  /*0ac0*/  LDC.64 R4, c[0x0][0x218] ;  /* 0x00008600ff047b82 */ /* 0x001e220000000a00 */
[----:B------:R-:W-:Y:S01]  /*0ad0*/  IMAD.IADD R3, R0, 0x1, R21 ;  /* 0x0000000100037824 */ /* 0x000fe200078e0215 */
[----:B------:R-:W-:-:S03]  /*0ae0*/  IADD3 R21, R21, 0x80, RZ ;  /* 0x0000008015157810 */ /* 0x000fc60007ffe0ff */
[----:B0-----:R-:W-:-:S05]  /*0af0*/  IMAD.WIDE.U32 R4, R3, 0x2, R4 ;  /* 0x0000000203047825 */ /* 0x001fca00078e0004 */
[----:B------:R1:W-:Y:S02]  /*0b00*/  STG.E.U16 desc[UR4][R4.64], R6 ;  /* 0x0000000604007986 */ /* 0x0003e4000c101504 */
.L_x_11948:
[----:B------:R-:W-:-:S13]  /*0b10*/  ISETP.GE.AND P0, PT, R21, R2, PT ;  /* 0x000000021500720c */ /* 0x000fda0003f06270 */
[----:B------:R-:W-:Y:S05]  /*0b20*/  @P0 BRA `(.L_x_11950) ;  /* 0x0000000000340947 */ /* 0x000fea0003800000 */
[----:B01----:R-:W0:Y:S01]  /*0b30*/  LDC.64 R4, c[0x0][0x218] ;  /* 0x00008600ff047b82 */ /* 0x003e220000000a00 */
[----:B------:R-:W-:Y:S01]  /*0b40*/  IADD3 R3, R0, R21, RZ ;  /* 0x0000001500037210 */ /* 0x000fe20007ffe0ff */
[----:B------:R-:W-:-:S04]  /*0b50*/  VIADD R21, R21, 0x80 ;  /* 0x0000008015157836 */ /* 0x000fc80000000000 */
[----:B0-----:R-:W-:-:S05]  /*0b60*/  IMAD.WIDE.U32 R4, R3, 0x2, R4 ;  /* 0x0000000203047825 */ /* 0x001fca00078e0004 */
[----:B------:R1:W-:Y:S02]  /*0b70*/  STG.E.U16 desc[UR4][R4.64], R7 ;  /* 0x0000000704007986 */ /* 0x0003e4000c101504 */
.L_x_11949:
        /* <DEDUP_REMOVED lines=8> */
.L_x_11950:
[----:B------:R-:W-:Y:S05]  /*0c00*/  BSYNC B1 ;  /* 0x0000000000017941 */ /* 0x000fea0003800000 */
.L_x_11946:
[----:B------:R-:W-:-:S13]  /*0c10*/  ISETP.GE.AND P0, PT, R21, R2, PT ;  /* 0x000000021500720c */ /* 0x000fda0003f06270 */
[----:B012---:R-:W0:Y:S01]  /*0c20*/  @!P0 LDC.64 R4, c[0x0][0x218] ;  /* 0x00008600ff048b82 */ /* 0x007e220000000a00 */
[----:B------:R-:W-:Y:S01]  /*0c30*/  @!P0 IMAD.IADD R3, R0, 0x1, R21 ;  /* 0x0000000100038824 */ /* 0x000fe200078e0215 */
[----:B------:R-:W-:-:S03]  /*0c40*/  @!P0 IADD3 R21, R21, 0x80, RZ ;  /* 0x0000008015158810 */ /* 0x000fc60007ffe0ff */
[----:B0-----:R-:W-:-:S05]  /*0c50*/  @!P0 IMAD.WIDE.U32 R4, R3, 0x2, R4 ;  /* 0x0000000203048825 */ /* 0x001fca00078e0004 */
[----:B------:R2:W-:Y:S02]  /*0c60*/  @!P0 STG.E.U16 desc[UR4][R4.64], R9 ;  /* 0x0000000904008986 */ /* 0x0005e4000c101504 */
.L_x_11951:
[----:B------:R-:W-:Y:S05]  /*0c70*/  BSYNC B0 ;  /* 0x0000000000007941 */ /* 0x000fea0003800000 */
.L_x_11945:
        /* <DEDUP_REMOVED lines=8> */
.L_x_11952:
        /* <DEDUP_REMOVED lines=16> */
.L_x_13362:


//--------------------- .text._ZN2at6native18elementwise_kernelILi128ELi4EZNS0_15gpu_kernel_implIZZZNS0_15log_kernel_cudaERNS_18TensorIteratorBaseEENKUlvE0_clEvENKUlvE0_clEvEUlfE_EEvS4_RKT_EUliE_EEviT1_ --------------------------
	.section	.text._ZN2at6native18elementwise_kernelILi128ELi4EZNS0_15gpu_kernel_implIZZZNS0_15log_kernel_cudaERNS_18TensorIteratorBaseEENKUlvE0_clEvENKUlvE0_clEvEUlfE_EEvS4_RKT_EUliE_EEviT1_,"ax",@progbits
	.align	128
        .global         _ZN2at6native18elementwise_kernelILi128ELi4EZNS0_15gpu_kernel_implIZZZNS0_15log_kernel_cudaERNS_18TensorIteratorBaseEENKUlvE0_clEvENKUlvE0_clEvEUlfE_EEvS4_RKT_EUliE_EEviT1_
        .type           _ZN2at6native18elementwise_kernelILi128ELi4EZNS0_15gpu_kernel_implIZZZNS0_15log_kernel_cudaERNS_18TensorIteratorBaseEENKUlvE0_clEvENKUlvE0_clEvEUlfE_EEvS4_RKT_EUliE_EEviT1_,@function
        .size           _ZN2at6native18elementwise_kernelILi128ELi4EZNS0_15gpu_kernel_implIZZZNS0_15log_kernel_cudaERNS_18TensorIteratorBaseEENKUlvE0_clEvENKUlvE0_clEvEUlfE_EEvS4_RKT_EUliE_EEviT1_,(.L_x_13363 - _ZN2at6native18elementwise_kernelILi128ELi4EZNS0_15gpu_kernel_implIZZZNS0_15log_kernel_cudaERNS_18TensorIteratorBaseEENKUlvE0_clEvENKUlvE0_clEvEUlfE_EEvS4_RKT_EUliE_EEviT1_)
        .other          _ZN2at6native18elementwise_kernelILi128ELi4EZNS0_15gpu_kernel_implIZZZNS0_15log_kernel_cudaERNS_18TensorIteratorBaseEENKUlvE0_clEvENKUlvE0_clEvEUlfE_EEvS4_RKT_EUliE_EEviT1_,@"STO_CUDA_ENTRY STV_DEFAULT"
_ZN2at6native18elementwise_kernelILi128ELi4EZNS0_15gpu_kernel_implIZZZNS0_15log_kernel_cudaERNS_18TensorIteratorBaseEENKUlvE0_clEvENKUlvE0_clEvEUlfE_EEvS4_RKT_EUliE_EEviT1_:
.text._ZN2at6native18elementwise_kernelILi128ELi4EZNS0_15gpu_kernel_implIZZZNS0_15log_kernel_cudaERNS_18TensorIteratorBaseEENKUlvE0_clEvENKUlvE0_clEvEUlfE_EEvS4_RKT_EUliE_EEviT1_:
        /* <DEDUP_REMOVED lines=313> */
.L_x_11955:
        /* <DEDUP_REMOVED lines=22> */
.L_x_11960:
[----:B------:R-:W2:Y:S02]  /*14f0*/  LDG.E.U8 R0, desc[UR36][R2.64] ;  /* 0x0000002402007981 */ /* 0x000ea4000c1e1100 */
[----:B--2---:R-:W-:Y:S01]  /*1500*/  I2FP.F32.U32 R0, R0 ;  /* 0x0000000000007245 */ /* 0x004fe20000201000 */
[----:B------:R-:W-:Y:S06]  /*1510*/  BRA `(.L_x_11962) ;  /* 0x0000000c002c7947 */ /* 0x000fec0003800000 */
.L_x_11959:
        /* <DEDUP_REMOVED lines=9> */
.L_x_11964:
[----:B------:R-:W2:Y:S02]  /*15b0*/  LDG.E R0, desc[UR36][R2.64] ;  /* 0x0000002402007981 */ /* 0x000ea4000c1e1900 */
[----:B--2---:R-:W-:Y:S01]  /*15c0*/  I2FP.F32.S32 R0, R0 ;  /* 0x0000000000007245 */ /* 0x004fe20000201400 */
[----:B------:R-:W-:Y:S06]  /*15d0*/  BRA `(.L_x_11962) ;  /* 0x0000000800fc7947 */ /* 0x000fec0003800000 */
.L_x_11963:
[----:B------:R-:W2:Y:S02]  /*15e0*/  LDG.E.U16 R0, desc[UR36][R2.64] ;  /* 0x0000002402007981 */ /* 0x000ea4000c1e1500 */
[----:B--2---:R-:W0:Y:S01]  /*15f0*/  I2F.S16 R0, R0 ;  /* 0x0000000000007306 */ /* 0x004e220000101400 */
[----:B------:R-:W-:Y:S05]  /*1600*/  BRA `(.L_x_11962) ;  /* 0x0000000800f07947 */ /* 0x000fea0003800000 */
.L_x_11958:
        /* <DEDUP_REMOVED lines=8> */
.L_x_11966:
[----:B------:R-:W2:Y:S02]  /*1690*/  LDG.E.U16 R0, desc[UR36][R2.64] ;  /* 0x0000002402007981 */ /* 0x000ea4000c1e1500 */
[----:B--2---:R-:W-:Y:S01]  /*16a0*/  HADD2.F32 R0, -RZ, R0.H0_H0 ;  /* 0x20000000ff007230 */ /* 0x004fe20000004100 */
[----:B------:R-:W-:Y:S06]  /*16b0*/  BRA `(.L_x_11962) ;  /* 0x0000000800c47947 */ /* 0x000fec0003800000 */
.L_x_11965:
        /* <DEDUP_REMOVED lines=8> */
.L_x_11968:
[----:B------:R-:W2:Y:S02]  /*1740*/  LDG.E.U16 R0, desc[UR36][R2.64] ;  /* 0x0000002402007981 */ /* 0x000ea4000c1e1500 */
[----:B--2---:R-:W-:Y:S01]  /*1750*/  HADD2.F32 R0, -RZ, R0.H0_H0 ;  /* 0x20000000ff007230 */ /* 0x004fe20000004100 */
[----:B------:R-:W-:Y:S06]  /*1760*/  BRA `(.L_x_11962) ;  /* 0x0000000800987947 */ /* 0x000fec0003800000 */
.L_x_11967:
[----:B------:R-:W2:Y:S01]  /*1770*/  LDG.E.64 R2, desc[UR36][R2.64] ;  /* 0x0000002402027981 */ /* 0x000ea2000c1e1b00 */
[----:B------:R-:W-:Y:S01]  /*1780*/  UMOV UR4, 0xf0000000 ;  /* 0xf000000000047882 */ /* 0x000fe20000000000 */
[----:B------:R-:W-:Y:S01]  /*1790*/  UMOV UR5, 0x380fffff ;  /* 0x380fffff00057882 */ /* 0x000fe20000000000 */
[----:B--2---:R-:W0:Y:S01]  /*17a0*/  F2F.F32.F64 R0, R2 ;  /* 0x0000000200007310 */ /* 0x004e220000301000 */
[----:B------:R-:W-:-:S14]  /*17b0*/  DSETP.GEU.AND P0, PT, |R2|, UR4, PT ;  /* 0x0000000402007e2a */ /* 0x000fdc000bf0e200 */
[----:B0-----:R-:W-:Y:S01]  /*17c0*/  @!P0 FMUL R0, R0, 1.175494350822287508e-38 ;  /* 0x0080000000008820 */ /* 0x001fe20000400000 */
[----:B------:R-:W-:Y:S06]  /*17d0*/  BRA `(.L_x_11962) ;  /* 0x00000008007c7947 */ /* 0x000fec0003800000 */
.L_x_11957:
        /* <DEDUP_REMOVED lines=12> */
.L_x_11971:
[----:B------:R-:W2:Y:S01]  /*18a0*/  LDG.E.64 R2, desc[UR36][R2.64] ;  /* 0x0000002402027981 */ /* 0x000ea2000c1e1b00 */
[----:B------:R-:W-:Y:S01]  /*18b0*/  UMOV UR4, 0xf0000000 ;  /* 0xf000000000047882 */ /* 0x000fe20000000000 */
[----:B------:R-:W-:Y:S01]  /*18c0*/  UMOV UR5, 0x380fffff ;  /* 0x380fffff00057882 */ /* 0x000fe20000000000 */
[----:B--2---:R-:W0:Y:S01]  /*18d0*/  F2F.F32.F64 R0, R2 ;  /* 0x0000000200007310 */ /* 0x004e220000301000 */
[----:B------:R-:W-:-:S14]  /*18e0*/  DSETP.GEU.AND P0, PT, |R2|, UR4, PT ;  /* 0x0000000402007e2a */ /* 0x000fdc000bf0e200 */
[----:B0-----:R-:W-:Y:S01]  /*18f0*/  @!P0 FMUL R0, R0, 1.175494350822287508e-38 ;  /* 0x0080000000008820 */ /* 0x001fe20000400000 */
[----:B------:R-:W-:Y:S06]  /*1900*/  BRA `(.L_x_11962) ;  /* 0x0000000800307947 */ /* 0x000fec0003800000 */
.L_x_11970:
        /* <DEDUP_REMOVED lines=26> */
.L_x_11973:
        /* <DEDUP_REMOVED lines=13> */
.L_x_11972:
[----:B------:R-:W2:Y:S02]  /*1b80*/  LDG.E.U16 R0, desc[UR36][R2.64] ;  /* 0x0000002402007981 */ /* 0x000ea4000c1e1500 */
[----:B--2---:R-:W-:Y:S01]  /*1b90*/  IMAD.U32 R0, R0, 0x10000, RZ ;  /* 0x0001000000007824 */ /* 0x004fe200078e00ff */
[----:B------:R-:W-:Y:S06]  /*1ba0*/  BRA `(.L_x_11962) ;  /* 0x0000000400887947 */ /* 0x000fec0003800000 */
.L_x_11969:
        /* <DEDUP_REMOVED lines=11> */
.L_x_11976:
        /* <DEDUP_REMOVED lines=20> */
.L_x_11978:
[----:B------:R-:W-:Y:S05]  /*1da0*/  BSYNC B0 ;  /* 0x0000000000007941 */ /* 0x000fea0003800000 */
.L_x_11977:
[----:B------:R-:W-:Y:S01]  /*1db0*/  LEA R3, R0, 0x3b800000, 0x17 ;  /* 0x3b80000000037811 */ /* 0x000fe200078eb8ff */
[----:B------:R-:W-:-:S05]  /*1dc0*/  IMAD.SHL.U32 R0, R2, 0x100000, RZ ;  /* 0x0010000002007824 */ /* 0x000fca00078e00ff */
[----:B------:R-:W-:Y:S01]  /*1dd0*/  LOP3.LUT R0, R3, R0, R4, 0xfe, !PT ;  /* 0x0000000003007212 */ /* 0x000fe200078efe04 */
[----:B------:R-:W-:Y:S06]  /*1de0*/  BRA `(.L_x_11962) ;  /* 0x0000000000f87947 */ /* 0x000fec0003800000 */
.L_x_11975:
        /* <DEDUP_REMOVED lines=20> */
.L_x_11980:
[----:B------:R-:W-:Y:S05]  /*1f30*/  BSYNC B0 ;  /* 0x0000000000007941 */ /* 0x000fea0003800000 */
.L_x_11979:
[----:B------:R-:W-:Y:S01]  /*1f40*/  LEA R3, R0, 0x37800000, 0x17 ;  /* 0x3780000000037811 */ /* 0x000fe200078eb8ff */
[----:B------:R-:W-:-:S05]  /*1f50*/  IMAD.SHL.U32 R0, R2, 0x200000, RZ ;  /* 0x0020000002007824 */ /* 0x000fca00078e00ff */
[----:B------:R-:W-:Y:S01]  /*1f60*/  LOP3.LUT R0, R3, R0, R4, 0xfe, !PT ;  /* 0x0000000003007212 */ /* 0x000fe200078efe04 */
[----:B------:R-:W-:Y:S06]  /*1f70*/  BRA `(.L_x_11962) ;  /* 0x0000000000947947 */ /* 0x000fec0003800000 */
.L_x_11974:
        /* <DEDUP_REMOVED lines=14> */
.L_x_11961:
        /* <DEDUP_REMOVED lines=16> */
.L_x_11983:
[----:B------:R-:W-:Y:S01]  /*2160*/  IMAD.MOV.U32 R0, RZ, RZ, RZ ;  /* 0x000000ffff007224 */ /* 0x000fe200078e00ff */
[----:B------:R-:W-:Y:S06]  /*2170*/  BRA `(.L_x_11962) ;  /* 0x0000000000147947 */ /* 0x000fec0003800000 */
.L_x_11982:
[----:B------:R-:W2:Y:S02]  /*2180*/  LDG.E.64 R2, desc[UR36][R2.64] ;  /* 0x0000002402027981 */ /* 0x000ea4000c1e1b00 */
[----:B--2---:R0:W1:Y:S01]  /*2190*/  I2F.U64 R0, R2 ;  /* 0x0000000200007312 */ /* 0x0040620000301000 */
[----:B------:R-:W-:Y:S05]  /*21a0*/  BRA `(.L_x_11962) ;  /* 0x0000000000087947 */ /* 0x000fea0003800000 */
.L_x_11981:
[----:B------:R-:W2:Y:S02]  /*21b0*/  LDG.E R0, desc[UR36][R2.64] ;  /* 0x0000002402007981 */ /* 0x000ea4000c1e1900 */
[----:B--2---:R-:W-:-:S07]  /*21c0*/  I2FP.F32.U32 R0, R0 ;  /* 0x0000000000007245 */ /* 0x004fce0000201000 */
.L_x_11962:
[----:B------:R-:W-:Y:S05]  /*21d0*/  BSYNC B6 ;  /* 0x0000000000067941 */ /* 0x000fea0003800000 */
.L_x_11956:
[----:B------:R-:W0:Y:S02]  /*21e0*/  LDC.U8 R4, c[0x0][0x421] ;  /* 0x00010840ff047b82 */ /* 0x000e240000000000 */
[----:B012345:R-:W0:Y:S02]  /*21f0*/  MUFU.LG2 R2, R0 ;  /* 0x0000000000027308 */ /* 0x03fe240000000c00 */
[----:B0-----:R-:W-:Y:S01]  /*2200*/  FMUL.FTZ R2, R2, 0.69314718246459960938 ;  /* 0x3f31721802027820 */ /* 0x001fe20000410000 */
        /* <DEDUP_REMOVED lines=14> */
.L_x_11987:
[----:B------:R-:W0:Y:S02]  /*22f0*/  F2I.S64.TRUNC R2, R2 ;  /* 0x0000000200027311 */ /* 0x000e24000020d900 */
[----:B0-----:R-:W-:-:S05]  /*2300*/  IMAD.MOV.U32 R5, RZ, RZ, R2 ;  /* 0x000000ffff057224 */ /* 0x001fca00078e0002 */
[----:B------:R0:W-:Y:S01]  /*2310*/  STG.E.U8 desc[UR36][R16.64], R5 ;  /* 0x0000000510007986 */ /* 0x0001e2000c101124 */
[----:B------:R-:W-:Y:S05]  /*2320*/  BRA `(.L_x_11989) ;  /* 0x0000000c00407947 */ /* 0x000fea0003800000 */
.L_x_11986:
        /* <DEDUP_REMOVED lines=9> */
.L_x_11991:
[----:B------:R-:W0:Y:S02]  /*23c0*/  F2I.FTZ.TRUNC.NTZ R3, R2 ;  /* 0x0000000200037305 */ /* 0x000e24000021f100 */
[----:B0-----:R0:W-:Y:S01]  /*23d0*/  STG.E desc[UR36][R16.64], R3 ;  /* 0x0000000310007986 */ /* 0x0011e2000c101924 */
[----:B------:R-:W-:Y:S05]  /*23e0*/  BRA `(.L_x_11989) ;  /* 0x0000000c00107947 */ /* 0x000fea0003800000 */
.L_x_11990:
[----:B------:R-:W0:Y:S02]  /*23f0*/  F2I.FTZ.TRUNC.NTZ R3, R2 ;  /* 0x0000000200037305 */ /* 0x000e24000021f100 */
[----:B0-----:R0:W-:Y:S01]  /*2400*/  STG.E.U16 desc[UR36][R16.64], R3 ;  /* 0x0000000310007986 */ /* 0x0011e2000c101524 */
[----:B------:R-:W-:Y:S05]  /*2410*/  BRA `(.L_x_11989) ;  /* 0x0000000c00047947 */ /* 0x000fea0003800000 */
.L_x_11985:
        /* <DEDUP_REMOVED lines=8> */
.L_x_11993:
[----:B------:R-:W-:-:S05]  /*24a0*/  F2FP.F16.F32.PACK_AB R2, RZ, R2 ;  /* 0x00000002ff02723e */ /* 0x000fca00000000ff */
[----:B------:R0:W-:Y:S01]  /*24b0*/  STG.E.U16 desc[UR36][R16.64], R2 ;  /* 0x0000000210007986 */ /* 0x0001e2000c101524 */
[----:B------:R-:W-:Y:S05]  /*24c0*/  BRA `(.L_x_11989) ;  /* 0x0000000800d87947 */ /* 0x000fea0003800000 */
.L_x_11992:
        /* <DEDUP_REMOVED lines=9> */
.L_x_11995:
[----:B------:R-:W-:-:S04]  /*2560*/  F2FP.F16.F32.PACK_AB R3, RZ, R2 ;  /* 0x00000002ff03723e */ /* 0x000fc800000000ff */
[----:B------:R-:W-:-:S05]  /*2570*/  PRMT R3, R3, 0x5410, RZ ;  /* 0x0000541003037816 */ /* 0x000fca00000000ff */
[----:B------:R0:W-:Y:S01]  /*2580*/  STG.E desc[UR36][R16.64], R3 ;  /* 0x0000000310007986 */ /* 0x0001e2000c101924 */
[----:B------:R-:W-:Y:S05]  /*2590*/  BRA `(.L_x_11989) ;  /* 0x0000000800a47947 */ /* 0x000fea0003800000 */
.L_x_11994:
[----:B------:R-:W-:-:S06]  /*25a0*/  FMUL.FTZ R2, R2, 1 ;  /* 0x3f80000002027820 */ /* 0x000fcc0000410000 */
[----:B------:R-:W0:Y:S02]  /*25b0*/  F2F.F64.F32 R2, R2 ;  /* 0x0000000200027310 */ /* 0x000e240000201800 */
[----:B0-----:R0:W-:Y:S01]  /*25c0*/  STG.E.64 desc[UR36][R16.64], R2 ;  /* 0x0000000210007986 */ /* 0x0011e2000c101b24 */
[----:B------:R-:W-:Y:S05]  /*25d0*/  BRA `(.L_x_11989) ;  /* 0x0000000800947947 */ /* 0x000fea0003800000 */
.L_x_11984:
        /* <DEDUP_REMOVED lines=12> */
.L_x_11998:
[----:B------:R-:W-:Y:S01]  /*26a0*/  FMUL.FTZ R4, R2, 1 ;  /* 0x3f80000002047820 */ /* 0x000fe20000410000 */
[----:B------:R-:W-:-:S05]  /*26b0*/  CS2R R6, SRZ ;  /* 0x0000000000067805 */ /* 0x000fca000001ff00 */
[----:B------:R-:W0:Y:S02]  /*26c0*/  F2F.F64.F32 R4, R4 ;  /* 0x0000000400047310 */ /* 0x000e240000201800 */
[----:B0-----:R0:W-:Y:S01]  /*26d0*/  STG.E.128 desc[UR36][R16.64], R4 ;  /* 0x0000000410007986 */ /* 0x0011e2000c101d24 */
[----:B------:R-:W-:Y:S05]  /*26e0*/  BRA `(.L_x_11989) ;  /* 0x0000000800507947 */ /* 0x000fea0003800000 */
.L_x_11997:
        /* <DEDUP_REMOVED lines=20> */
.L_x_12002:
[----:B------:R-:W-:Y:S05]  /*2830*/  BSYNC B0 ;  /* 0x0000000000007941 */ /* 0x000fea0003800000 */
.L_x_12001:
[----:B------:R-:W-:-:S05]  /*2840*/  LOP3.LUT R5, R0, R5, RZ, 0xfc, !PT ;  /* 0x0000000500057212 */ /* 0x000fca00078efcff */
[----:B------:R0:W-:Y:S01]  /*2850*/  STG.E.U8 desc[UR36][R16.64], R5 ;  /* 0x0000000510007986 */ /* 0x0001e2000c101124 */
[----:B------:R-:W-:Y:S05]  /*2860*/  BRA `(.L_x_11989) ;  /* 0x0000000400f07947 */ /* 0x000fea0003800000 */
.L_x_12000:
        /* <DEDUP_REMOVED lines=12> */
.L_x_12004:
[----:B------:R-:W-:Y:S01]  /*2930*/  IMAD.MOV.U32 R0, RZ, RZ, 0x7f ;  /* 0x0000007fff007424 */ /* 0x000fe200078e00ff */
[----:B------:R-:W-:-:S04]  /*2940*/  ISETP.GT.U32.AND P0, PT, R4, 0x7f800000, PT ;  /* 0x7f8000000400780c */ /* 0x000fc80003f04070 */
[----:B------:R-:W-:-:S09]  /*2950*/  SEL R0, R0, 0x7c, P0 ;  /* 0x0000007c00007807 */ /* 0x000fd20000000000 */
.L_x_12005:
[----:B------:R-:W-:Y:S05]  /*2960*/  BSYNC B0 ;  /* 0x0000000000007941 */ /* 0x000fea0003800000 */
.L_x_12003:
[----:B------:R-:W-:-:S04]  /*2970*/  LOP3.LUT R2, R2, 0x80000000, RZ, 0xc0, !PT ;  /* 0x8000000002027812 */ /* 0x000fc800078ec0ff */
[----:B------:R-:W-:-:S04]  /*2980*/  SHF.R.U32.HI R3, RZ, 0x18, R2 ;  /* 0x00000018ff037819 */ /* 0x000fc80000011602 */
[----:B------:R-:W-:-:S05]  /*2990*/  LOP3.LUT R3, R0, R3, RZ, 0xfc, !PT ;  /* 0x0000000300037212 */ /* 0x000fca00078efcff */
[----:B------:R0:W-:Y:S01]  /*29a0*/  STG.E.U8 desc[UR36][R16.64], R3 ;  /* 0x0000000310007986 */ /* 0x0001e2000c101124 */
[----:B------:R-:W-:Y:S05]  /*29b0*/  BRA `(.L_x_11989) ;  /* 0x00000004009c7947 */ /* 0x000fea0003800000 */
.L_x_11999:
[----:B------:R-:W-:-:S05]  /*29c0*/  F2FP.BF16.F32.PACK_AB R2, RZ, R2 ;  /* 0x00000002ff02723e */ /* 0x000fca00000010ff */
[----:B------:R0:W-:Y:S01]  /*29d0*/  STG.E.U16 desc[UR36][R16.64], R2 ;  /* 0x0000000210007986 */ /* 0x0001e2000c101524 */
[----:B------:R-:W-:Y:S05]  /*29e0*/  BRA `(.L_x_11989) ;  /* 0x0000000400907947 */ /* 0x000fea0003800000 */
.L_x_11996:
        /* <DEDUP_REMOVED lines=11> */
.L_x_12008:
        /* <DEDUP_REMOVED lines=16> */
.L_x_12011:
[----:B------:R-:W-:-:S04]  /*2ba0*/  LOP3.LUT R2, R2, 0x80000000, RZ, 0xc0, !PT ;  /* 0x8000000002027812 */ /* 0x000fc800078ec0ff */
[----:B------:R-:W-:-:S04]  /*2bb0*/  SHF.R.U32.HI R3, RZ, 0x18, R2 ;  /* 0x00000018ff037819 */ /* 0x000fc80000011602 */
[----:B------:R-:W-:-:S04]  /*2bc0*/  LOP3.LUT R0, R0, R3, RZ, 0xfc, !PT ;  /* 0x0000000300007212 */ /* 0x000fc800078efcff */
[----:B------:R-:W-:-:S07]  /*2bd0*/  PRMT R8, R0, 0x7610, R8 ;  /* 0x0000761000087816 */ /* 0x000fce0000000008 */
.L_x_12010:
[----:B------:R-:W-:Y:S05]  /*2be0*/  BSYNC B0 ;  /* 0x0000000000007941 */ /* 0x000fea0003800000 */
.L_x_12009:
[----:B------:R0:W-:Y:S01]  /*2bf0*/  STG.E.U8 desc[UR36][R16.64], R8 ;  /* 0x0000000810007986 */ /* 0x0001e2000c101124 */
[----:B------:R-:W-:Y:S05]  /*2c00*/  BRA `(.L_x_11989) ;  /* 0x0000000400087947 */ /* 0x000fea0003800000 */
.L_x_12007:
        /* <DEDUP_REMOVED lines=16> */
.L_x_12014:
[----:B------:R-:W-:-:S04]  /*2d10*/  LOP3.LUT R2, R2, 0x80000000, RZ, 0xc0, !PT ;  /* 0x8000000002027812 */ /* 0x000fc800078ec0ff */
[----:B------:R-:W-:-:S04]  /*2d20*/  SHF.R.U32.HI R3, RZ, 0x18, R2 ;  /* 0x00000018ff037819 */ /* 0x000fc80000011602 */
[----:B------:R-:W-:-:S04]  /*2d30*/  LOP3.LUT R0, R0, R3, RZ, 0xfc, !PT ;  /* 0x0000000300007212 */ /* 0x000fc800078efcff */
[----:B------:R-:W-:-:S07]  /*2d40*/  PRMT R8, R0, 0x7610, R8 ;  /* 0x0000761000087816 */ /* 0x000fce0000000008 */
.L_x_12013:
[----:B------:R-:W-:Y:S05]  /*2d50*/  BSYNC B0 ;  /* 0x0000000000007941 */ /* 0x000fea0003800000 */
.L_x_12012:
[----:B------:R3:W-:Y:S01]  /*2d60*/  STG.E.U8 desc[UR36][R16.64], R8 ;  /* 0x0000000810007986 */ /* 0x0007e2000c101124 */
[----:B------:R-:W-:Y:S05]  /*2d70*/  BRA `(.L_x_11989) ;  /* 0x0000000000ac7947 */ /* 0x000fea0003800000 */
.L_x_12006:
        /* <DEDUP_REMOVED lines=21> */
.L_x_11988:
        /* <DEDUP_REMOVED lines=16> */
.L_x_12017:
[----:B------:R-:W-:Y:S05]  /*2fd0*/  BRA `(.L_x_11989) ;  /* 0x0000000000147947 */ /* 0x000fea0003800000 */
.L_x_12016:
[----:B------:R-:W0:Y:S02]  /*2fe0*/  F2I.U64.TRUNC R2, R2 ;  /* 0x0000000200027311 */ /* 0x000e24000020d800 */
[----:B0-----:R2:W-:Y:S01]  /*2ff0*/  STG.E.64 desc[UR36][R16.64], R2 ;  /* 0x0000000210007986 */ /* 0x0015e2000c101b24 */
[----:B------:R-:W-:Y:S05]  /*3000*/  BRA `(.L_x_11989) ;  /* 0x0000000000087947 */ /* 0x000fea0003800000 */
.L_x_12015:
[----:B------:R-:W0:Y:S02]  /*3010*/  F2I.FTZ.U32.TRUNC.NTZ R3, R2 ;  /* 0x0000000200037305 */ /* 0x000e24000021f000 */
[----:B0-----:R0:W-:Y:S02]  /*3020*/  STG.E desc[UR36][R16.64], R3 ;  /* 0x0000000310007986 */ /* 0x0011e4000c101924 */
.L_x_11989:
[----:B------:R-:W-:-:S04]  /*3030*/  IMAD R18, R23, 0x200, R18 ;  /* 0x0000020017127824 */ /* 0x000fc800078e0212 */
[----:B------:R-:W-:-:S07]  /*3040*/  VIADD R19, R18, 0x80 ;  /* 0x0000008012137836 */ /* 0x000fce0000000000 */
.L_x_11954:
[----:B------:R-:W-:Y:S05]  /*3050*/  BSYNC B7 ;  /* 0x0000000000077941 */ /* 0x000fea0003800000 */
.L_x_11953:
        /* <DEDUP_REMOVED lines=307> */
.L_x_12020:
        /* <DEDUP_REMOVED lines=22> */
.L_x_12025:
[----:B------:R-:W2:Y:S02]  /*44f0*/  LDG.E.U8 R0, desc[UR36][R2.64] ;  /* 0x0000002402007981 */ /* 0x000ea4000c1e1100 */
[----:B--2---:R-:W-:Y:S01]  /*4500*/  I2FP.F32.U32 R0, R0 ;  /* 0x0000000000007245 */ /* 0x004fe20000201000 */
[----:B------:R-:W-:Y:S06]  /*4510*/  BRA `(.L_x_12027) ;  /* 0x0000000c002c7947 */ /* 0x000fec0003800000 */
.L_x_12024:
        /* <DEDUP_REMOVED lines=9> */
.L_x_12029:
[----:B------:R-:W2:Y:S02]  /*45b0*/  LDG.E R0, desc[UR36][R2.64] ;  /* 0x0000002402007981 */ /* 0x000ea4000c1e1900 */
[----:B--2---:R-:W-:Y:S01]  /*45c0*/  I2FP.F32.S32 R0, R0 ;  /* 0x0000000000007245 */ /* 0x004fe20000201400 */
[----:B------:R-:W-:Y:S06]  /*45d0*/  BRA `(.L_x_12027) ;  /* 0x0000000800fc7947 */ /* 0x000fec0003800000 */
.L_x_12028:
[----:B------:R-:W2:Y:S02]  /*45e0*/  LDG.E.U16 R0, desc[UR36][R2.64] ;  /* 0x0000002402007981 */ /* 0x000ea4000c1e1500 */
[----:B--2---:R-:W1:Y:S01]  /*45f0*/  I2F.S16 R0, R0 ;  /* 0x0000000000007306 */ /* 0x004e620000101400 */
[----:B------:R-:W-:Y:S05]  /*4600*/  BRA `(.L_x_12027) ;  /* 0x0000000800f07947 */ /* 0x000fea0003800000 */
.L_x_12023:
        /* <DEDUP_REMOVED lines=8> */
.L_x_12031:
[----:B------:R-:W2:Y:S02]  /*4690*/  LDG.E.U16 R0, desc[UR36][R2.64] ;  /* 0x0000002402007981 */ /* 0x000ea4000c1e1500 */
[----:B--2---:R-:W-:Y:S01]  /*46a0*/  HADD2.F32 R0, -RZ, R0.H0_H0 ;  /* 0x20000000ff007230 */ /* 0x004fe20000004100 */
[----:B------:R-:W-:Y:S06]  /*46b0*/  BRA `(.L_x_12027) ;  /* 0x0000000800c47947 */ /* 0x000fec0003800000 */
.L_x_12030:
        /* <DEDUP_REMOVED lines=8> */
.L_x_12033:
[----:B------:R-:W2:Y:S02]  /*4740*/  LDG.E.U16 R0, desc[UR36][R2.64] ;  /* 0x0000002402007981 */ /* 0x000ea4000c1e1500 */
[----:B--2---:R-:W-:Y:S01]  /*4750*/  HADD2.F32 R0, -RZ, R0.H0_H0 ;  /* 0x20000000ff007230 */ /* 0x004fe20000004100 */
[----:B------:R-:W-:Y:S06]  /*4760*/  BRA `(.L_x_12027) ;  /* 0x0000000800987947 */ /* 0x000fec0003800000 */
.L_x_12032:
[----:B------:R-:W2:Y:S01]  /*4770*/  LDG.E.64 R2, desc[UR36][R2.64] ;  /* 0x0000002402027981 */ /* 0x000ea2000c1e1b00 */
[----:B------:R-:W-:Y:S01]  /*4780*/  UMOV UR4, 0xf0000000 ;  /* 0xf000000000047882 */ /* 0x000fe20000000000 */
[----:B------:R-:W-:Y:S01]  /*4790*/  UMOV UR5, 0x380fffff ;  /* 0x380fffff00057882 */ /* 0x000fe20000000000 */
[----:B--2---:R-:W0:Y:S01]  /*47a0*/  F2F.F32.F64 R0, R2 ;  /* 0x0000000200007310 */ /* 0x004e220000301000 */
[----:B------:R-:W-:-:S14]  /*47b0*/  DSETP.GEU.AND P0, PT, |R2|, UR4, PT ;  /* 0x0000000402007e2a */ /* 0x000fdc000bf0e200 */
[----:B0-----:R-:W-:Y:S01]  /*47c0*/  @!P0 FMUL R0, R0, 1.175494350822287508e-38 ;  /* 0x0080000000008820 */ /* 0x001fe20000400000 */
[----:B------:R-:W-:Y:S06]  /*47d0*/  BRA `(.L_x_12027) ;  /* 0x00000008007c7947 */ /* 0x000fec0003800000 */
.L_x_12022:
        /* <DEDUP_REMOVED lines=12> */
.L_x_12036:
[----:B------:R-:W2:Y:S01]  /*48a0*/  LDG.E.64 R2, desc[UR36][R2.64] ;  /* 0x0000002402027981 */ /* 0x000ea2000c1e1b00 */
[----:B------:R-:W-:Y:S01]  /*48b0*/  UMOV UR4, 0xf0000000 ;  /* 0xf000000000047882 */ /* 0x000fe20000000000 */
[----:B------:R-:W-:Y:S01]  /*48c0*/  UMOV UR5, 0x380fffff ;  /* 0x380fffff00057882 */ /* 0x000fe20000000000 */
[----:B--2---:R-:W0:Y:S01]  /*48d0*/  F2F.F32.F64 R0, R2 ;  /* 0x0000000200007310 */ /* 0x004e220000301000 */
[----:B------:R-:W-:-:S14]  /*48e0*/  DSETP.GEU.AND P0, PT, |R2|, UR4, PT ;  /* 0x0000000402007e2a */ /* 0x000fdc000bf0e200 */
[----:B0-----:R-:W-:Y:S01]  /*48f0*/  @!P0 FMUL R0, R0, 1.175494350822287508e-38 ;  /* 0x0080000000008820 */ /* 0x001fe20000400000 */
[----:B------:R-:W-:Y:S06]  /*4900*/  BRA `(.L_x_12027) ;  /* 0x0000000800307947 */ /* 0x000fec0003800000 */
.L_x_12035:
        /* <DEDUP_REMOVED lines=26> */
.L_x_12038:
        /* <DEDUP_REMOVED lines=13> */
.L_x_12037:
[----:B------:R-:W2:Y:S02]  /*4b80*/  LDG.E.U16 R0, desc[UR36][R2.64] ;  /* 0x0000002402007981 */ /* 0x000ea4000c1e1500 */
[----:B--2---:R-:W-:Y:S01]  /*4b90*/  IMAD.U32 R0, R0, 0x10000, RZ ;  /* 0x0001000000007824 */ /* 0x004fe200078e00ff */
[----:B------:R-:W-:Y:S06]  /*4ba0*/  BRA `(.L_x_12027) ;  /* 0x0000000400887947 */ /* 0x000fec0003800000 */
.L_x_12034:
        /* <DEDUP_REMOVED lines=11> */
.L_x_12041:
        /* <DEDUP_REMOVED lines=20> */
.L_x_12043:
[----:B------:R-:W-:Y:S05]  /*4da0*/  BSYNC B0 ;  /* 0x0000000000007941 */ /* 0x000fea0003800000 */
.L_x_12042:
[----:B------:R-:W-:Y:S01]  /*4db0*/  LEA R3, R0, 0x3b800000, 0x17 ;  /* 0x3b80000000037811 */ /* 0x000fe200078eb8ff */
[----:B------:R-:W-:-:S05]  /*4dc0*/  IMAD.SHL.U32 R0, R2, 0x100000, RZ ;  /* 0x0010000002007824 */ /* 0x000fca00078e00ff */
[----:B------:R-:W-:Y:S01]  /*4dd0*/  LOP3.LUT R0, R3, R0, R4, 0xfe, !PT ;  /* 0x0000000003007212 */ /* 0x000fe200078efe04 */
[----:B------:R-:W-:Y:S06]  /*4de0*/  BRA `(.L_x_12027) ;  /* 0x0000000000f87947 */ /* 0x000fec0003800000 */
.L_x_12040:
        /* <DEDUP_REMOVED lines=20> */
.L_x_12045:
[----:B------:R-:W-:Y:S05]  /*4f30*/  BSYNC B0 ;  /* 0x0000000000007941 */ /* 0x000fea0003800000 */
.L_x_12044:
[----:B------:R-:W-:Y:S01]  /*4f40*/  LEA R3, R0, 0x37800000, 0x17 ;  /* 0x3780000000037811 */ /* 0x000fe200078eb8ff */
[----:B------:R-:W-:-:S05]  /*4f50*/  IMAD.SHL.U32 R0, R2, 0x200000, RZ ;  /* 0x0020000002007824 */ /* 0x000fca00078e00ff */
[----:B------:R-:W-:Y:S01]  /*4f60*/  LOP3.LUT R0, R3, R0, R4, 0xfe, !PT ;  /* 0x0000000003007212 */ /* 0x000fe200078efe04 */
[----:B------:R-:W-:Y:S06]  /*4f70*/  BRA `(.L_x_12027) ;  /* 0x0000000000947947 */ /* 0x000fec0003800000 */
.L_x_12039:
        /* <DEDUP_REMOVED lines=14> */
.L_x_12026:
        /* <DEDUP_REMOVED lines=16> */
.L_x_12048:
[----:B------:R-:W-:Y:S01]  /*5160*/  IMAD.MOV.U32 R0, RZ, RZ, RZ ;  /* 0x000000ffff007224 */ /* 0x000fe200078e00ff */
[----:B------:R-:W-:Y:S06]  /*5170*/  BRA `(.L_x_12027) ;  /* 0x0000000000147947 */ /* 0x000fec0003800000 */
.L_x_12047:
[----:B------:R-:W2:Y:S02]  /*5180*/  LDG.E.64 R2, desc[UR36][R2.64] ;  /* 0x0000002402027981 */ /* 0x000ea4000c1e1b00 */
[----:B--2---:R0:W1:Y:S01]  /*5190*/  I2F.U64 R0, R2 ;  /* 0x0000000200007312 */ /* 0x0040620000301000 */
[----:B------:R-:W-:Y:S05]  /*51a0*/  BRA `(.L_x_12027) ;  /* 0x0000000000087947 */ /* 0x000fea0003800000 */
.L_x_12046:
[----:B------:R-:W2:Y:S02]  /*51b0*/  LDG.E R0, desc[UR36][R2.64] ;  /* 0x0000002402007981 */ /* 0x000ea4000c1e1900 */
[----:B--2---:R-:W-:-:S07]  /*51c0*/  I2FP.F32.U32 R0, R0 ;  /* 0x0000000000007245 */ /* 0x004fce0000201000 */
.L_x_12027:
[----:B------:R-:W-:Y:S05]  /*51d0*/  BSYNC B6 ;  /* 0x0000000000067941 */ /* 0x000fea0003800000 */
.L_x_12021:
        /* <DEDUP_REMOVED lines=17> */
.L_x_12052:
[----:B------:R-:W0:Y:S02]  /*52f0*/  F2I.S64.TRUNC R2, R2 ;  /* 0x0000000200027311 */ /* 0x000e24000020d900 */
[----:B0-----:R-:W-:-:S05]  /*5300*/  IMAD.MOV.U32 R5, RZ, RZ, R2 ;  /* 0x000000ffff057224 */ /* 0x001fca00078e0002 */
[----:B------:R4:W-:Y:S01]  /*5310*/  STG.E.U8 desc[UR36][R16.64], R5 ;  /* 0x0000000510007986 */ /* 0x0009e2000c101124 */
[----:B------:R-:W-:Y:S05]  /*5320*/  BRA `(.L_x_12054) ;  /* 0x0000000c00407947 */ /* 0x000fea0003800000 */
.L_x_12051:
        /* <DEDUP_REMOVED lines=9> */
.L_x_12056:
[----:B------:R-:W0:Y:S02]  /*53c0*/  F2I.FTZ.TRUNC.NTZ R3, R2 ;  /* 0x0000000200037305 */ /* 0x000e24000021f100 */
[----:B0-----:R2:W-:Y:S01]  /*53d0*/  STG.E desc[UR36][R16.64], R3 ;  /* 0x0000000310007986 */ /* 0x0015e2000c101924 */
[----:B------:R-:W-:Y:S05]  /*53e0*/  BRA `(.L_x_12054) ;  /* 0x0000000c00107947 */ /* 0x000fea0003800000 */
.L_x_12055:
[----:B------:R-:W0:Y:S02]  /*53f0*/  F2I.FTZ.TRUNC.NTZ R3, R2 ;  /* 0x0000000200037305 */ /* 0x000e24000021f100 */
[----:B0-----:R0:W-:Y:S01]  /*5400*/  STG.E.U16 desc[UR36][R16.64], R3 ;  /* 0x0000000310007986 */ /* 0x0011e2000c101524 */
[----:B------:R-:W-:Y:S05]  /*5410*/  BRA `(.L_x_12054) ;  /* 0x0000000c00047947 */ /* 0x000fea0003800000 */
.L_x_12050:
        /* <DEDUP_REMOVED lines=8> */
.L_x_12058:
[----:B------:R-:W-:-:S05]  /*54a0*/  F2FP.F16.F32.PACK_AB R2, RZ, R2 ;  /* 0x00000002ff02723e */ /* 0x000fca00000000ff */
[----:B------:R0:W-:Y:S01]  /*54b0*/  STG.E.U16 desc[UR36][R16.64], R2 ;  /* 0x0000000210007986 */ /* 0x0001e2000c101524 */
[----:B------:R-:W-:Y:S05]  /*54c0*/  BRA `(.L_x_12054) ;  /* 0x0000000800d87947 */ /* 0x000fea0003800000 */
.L_x_12057:
        /* <DEDUP_REMOVED lines=9> */
.L_x_12060:
[----:B------:R-:W-:-:S04]  /*5560*/  F2FP.F16.F32.PACK_AB R3, RZ, R2 ;  /* 0x00000002ff03723e */ /* 0x000fc800000000ff */
[----:B------:R-:W-:-:S05]  /*5570*/  PRMT R3, R3, 0x5410, RZ ;  /* 0x0000541003037816 */ /* 0x000fca00000000ff */
[----:B------:R0:W-:Y:S01]  /*5580*/  STG.E desc[UR36][R16.64], R3 ;  /* 0x0000000310007986 */ /* 0x0001e2000c101924 */
[----:B------:R-:W-:Y:S05]  /*5590*/  BRA `(.L_x_12054) ;  /* 0x0000000800a47947 */ /* 0x000fea0003800000 */
.L_x_12059:
[----:B------:R-:W-:-:S06]  /*55a0*/  FMUL.FTZ R2, R2, 1 ;  /* 0x3f80000002027820 */ /* 0x000fcc0000410000 */
[----:B------:R-:W0:Y:S02]  /*55b0*/  F2F.F64.F32 R2, R2 ;  /* 0x0000000200027310 */ /* 0x000e240000201800 */
[----:B0-----:R0:W-:Y:S01]  /*55c0*/  STG.E.64 desc[UR36][R16.64], R2 ;  /* 0x0000000210007986 */ /* 0x0011e2000c101b24 */
[----:B------:R-:W-:Y:S05]  /*55d0*/  BRA `(.L_x_12054) ;  /* 0x0000000800947947 */ /* 0x000fea0003800000 */
.L_x_12049:
        /* <DEDUP_REMOVED lines=12> */
.L_x_12063:
[----:B------:R-:W-:Y:S01]  /*56a0*/  FMUL.FTZ R4, R2, 1 ;  /* 0x3f80000002047820 */ /* 0x000fe20000410000 */
[----:B------:R-:W-:-:S05]  /*56b0*/  CS2R R6, SRZ ;  /* 0x0000000000067805 */ /* 0x000fca000001ff00 */
[----:B------:R-:W0:Y:S02]  /*56c0*/  F2F.F64.F32 R4, R4 ;  /* 0x0000000400047310 */ /* 0x000e240000201800 */
[----:B0-----:R0:W-:Y:S01]  /*56d0*/  STG.E.128 desc[UR36][R16.64], R4 ;  /* 0x0000000410007986 */ /* 0x0011e2000c101d24 */
[----:B------:R-:W-:Y:S05]  /*56e0*/  BRA `(.L_x_12054) ;  /* 0x0000000800507947 */ /* 0x000fea0003800000 */
.L_x_12062:
        /* <DEDUP_REMOVED lines=20> */
.L_x_12067:
[----:B------:R-:W-:Y:S05]  /*5830*/  BSYNC B0 ;  /* 0x0000000000007941 */ /* 0x000fea0003800000 */
.L_x_12066:
[----:B------:R-:W-:-:S05]  /*5840*/  LOP3.LUT R5, R0, R5, RZ, 0xfc, !PT ;  /* 0x0000000500057212 */ /* 0x000fca00078efcff */
[----:B------:R0:W-:Y:S01]  /*5850*/  STG.E.U8 desc[UR36][R16.64], R5 ;  /* 0x0000000510007986 */ /* 0x0001e2000c101124 */
[----:B------:R-:W-:Y:S05]  /*5860*/  BRA `(.L_x_12054) ;  /* 0x0000000400f07947 */ /* 0x000fea0003800000 */
.L_x_12065:
        /* <DEDUP_REMOVED lines=12> */
.L_x_12069:
[----:B------:R-:W-:Y:S01]  /*5930*/  IMAD.MOV.U32 R0, RZ, RZ, 0x7f ;  /* 0x0000007fff007424 */ /* 0x000fe200078e00ff */
[----:B------:R-:W-:-:S04]  /*5940*/  ISETP.GT.U32.AND P0, PT, R4, 0x7f800000, PT ;  /* 0x7f8000000400780c */ /* 0x000fc80003f04070 */
[----:B------:R-:W-:-:S09]  /*5950*/  SEL R0, R0, 0x7c, P0 ;  /* 0x0000007c00007807 */ /* 0x000fd20000000000 */
.L_x_12070:
[----:B------:R-:W-:Y:S05]  /*5960*/  BSYNC B0 ;  /* 0x0000000000007941 */ /* 0x000fea0003800000 */
.L_x_12068:
[----:B------:R-:W-:-:S04]  /*5970*/  LOP3.LUT R2, R2, 0x80000000, RZ, 0xc0, !PT ;  /* 0x8000000002027812 */ /* 0x000fc800078ec0ff */
[----:B------:R-:W-:-:S04]  /*5980*/  SHF.R.U32.HI R3, RZ, 0x18, R2 ;  /* 0x00000018ff037819 */ /* 0x000fc80000011602 */
[----:B------:R-:W-:-:S05]  /*5990*/  LOP3.LUT R3, R0, R3, RZ, 0xfc, !PT ;  /* 0x0000000300037212 */ /* 0x000fca00078efcff */
[----:B------:R0:W-:Y:S01]  /*59a0*/  STG.E.U8 desc[UR36][R16.64], R3 ;  /* 0x0000000310007986 */ /* 0x0001e2000c101124 */
[----:B------:R-:W-:Y:S05]  /*59b0*/  BRA `(.L_x_12054) ;  /* 0x00000004009c7947 */ /* 0x000fea0003800000 */
.L_x_12064:
[----:B------:R-:W-:-:S05]  /*59c0*/  F2FP.BF16.F32.PACK_AB R2, RZ, R2 ;  /* 0x00000002ff02723e */ /* 0x000fca00000010ff */
[----:B------:R0:W-:Y:S01]  /*59d0*/  STG.E.U16 desc[UR36][R16.64], R2 ;  /* 0x0000000210007986 */ /* 0x0001e2000c101524 */
[----:B------:R-:W-:Y:S05]  /*59e0*/  BRA `(.L_x_12054) ;  /* 0x0000000400907947 */ /* 0x000fea0003800000 */
.L_x_12061:
        /* <DEDUP_REMOVED lines=11> */
.L_x_12073:
        /* <DEDUP_REMOVED lines=16> */
.L_x_12076:
[----:B------:R-:W-:-:S04]  /*5ba0*/  LOP3.LUT R2, R2, 0x80000000, RZ, 0xc0, !PT ;  /* 0x8000000002027812 */ /* 0x000fc800078ec0ff */
[----:B------:R-:W-:-:S04]  /*5bb0*/  SHF.R.U32.HI R3, RZ, 0x18, R2 ;  /* 0x00000018ff037819 */ /* 0x000fc80000011602 */
[----:B------:R-:W-:-:S04]  /*5bc0*/  LOP3.LUT R0, R0, R3, RZ, 0xfc, !PT ;  /* 0x0000000300007212 */ /* 0x000fc800078efcff */
[----:B------:R-:W-:-:S07]  /*5bd0*/  PRMT R8, R0, 0x7610, R8 ;  /* 0x0000761000087816 */ /* 0x000fce0000000008 */
.L_x_12075:
[----:B------:R-:W-:Y:S05]  /*5be0*/  BSYNC B0 ;  /* 0x0000000000007941 */ /* 0x000fea0003800000 */
.L_x_12074:
[----:B------:R0:W-:Y:S01]  /*5bf0*/  STG.E.U8 desc[UR36][R16.64], R8 ;  /* 0x0000000810007986 */ /* 0x0001e2000c101124 */
[----:B------:R-:W-:Y:S05]  /*5c00*/  BRA `(.L_x_12054) ;  /* 0x0000000400087947 */ /* 0x000fea0003800000 */
.L_x_12072:
        /* <DEDUP_REMOVED lines=16> */
.L_x_12079:
[----:B------:R-:W-:-:S04]  /*5d10*/  LOP3.LUT R2, R2, 0x80000000, RZ, 0xc0, !PT ;  /* 0x8000000002027812 */ /* 0x000fc800078ec0ff */
[----:B------:R-:W-:-:S04]  /*5d20*/  SHF.R.U32.HI R3, RZ, 0x18, R2 ;  /* 0x00000018ff037819 */ /* 0x000fc80000011602 */
[----:B------:R-:W-:-:S04]  /*5d30*/  LOP3.LUT R0, R0, R3, RZ, 0xfc, !PT ;  /* 0x0000000300007212 */ /* 0x000fc800078efcff */
[----:B------:R-:W-:-:S07]  /*5d40*/  PRMT R8, R0, 0x7610, R8 ;  /* 0x0000761000087816 */ /* 0x000fce0000000008 */
.L_x_12078:
[----:B------:R-:W-:Y:S05]  /*5d50*/  BSYNC B0 ;  /* 0x0000000000007941 */ /* 0x000fea0003800000 */
.L_x_12077:
[----:B------:R0:W-:Y:S01]  /*5d60*/  STG.E.U8 desc[UR36][R16.64], R8 ;  /* 0x0000000810007986 */ /* 0x0001e2000c101124 */
[----:B------:R-:W-:Y:S05]  /*5d70*/  BRA `(.L_x_12054) ;  /* 0x0000000000ac7947 */ /* 0x000fea0003800000 */
.L_x_12071:
        /* <DEDUP_REMOVED lines=21> */
.L_x_12053:
        /* <DEDUP_REMOVED lines=16> */
.L_x_12082:
[----:B------:R-:W-:Y:S05]  /*5fd0*/  BRA `(.L_x_12054) ;  /* 0x0000000000147947 */ /* 0x000fea0003800000 */
.L_x_12081:
[----:B------:R-:W0:Y:S02]  /*5fe0*/  F2I.U64.TRUNC R2, R2 ;  /* 0x0000000200027311 */ /* 0x000e24000020d800 */
[----:B0-----:R0:W-:Y:S01]  /*5ff0*/  STG.E.64 desc[UR36][R16.64], R2 ;  /* 0x0000000210007986 */ /* 0x0011e2000c101b24 */
[----:B------:R-:W-:Y:S05]  /*6000*/  BRA `(.L_x_12054) ;  /* 0x0000000000087947 */ /* 0x000fea0003800000 */
.L_x_12080:
[----:B------:R-:W0:Y:S02]  /*6010*/  F2I.FTZ.U32.TRUNC.NTZ R3, R2 ;  /* 0x0000000200037305 */ /* 0x000e24000021f000 */
[----:B0-----:R0:W-:Y:S02]  /*6020*/  STG.E desc[UR36][R16.64], R3 ;  /* 0x0000000310007986 */ /* 0x0011e4000c101924 */
.L_x_12054:
[----:B------:R-:W-:-:S07]  /*6030*/  VIADD R19, R19, 0x80 ;  /* 0x0000008013137836 */ /* 0x000fce0000000000 */
.L_x_12019:
[----:B------:R-:W-:Y:S05]  /*6040*/  BSYNC B7 ;  /* 0x0000000000077941 */ /* 0x000fea0003800000 */
.L_x_12018:
        /* <DEDUP_REMOVED lines=307> */
.L_x_12085:
        /* <DEDUP_REMOVED lines=22> */
.L_x_12090:
[----:B------:R-:W2:Y:S02]  /*74e0*/  LDG.E.U8 R0, desc[UR36][R2.64] ;  /* 0x0000002402007981 */ /* 0x000ea4000c1e1100 */
[----:B--2---:R-:W-:Y:S01]  /*74f0*/  I2FP.F32.U32 R0, R0 ;  /* 0x0000000000007245 */ /* 0x004fe20000201000 */
[----:B------:R-:W-:Y:S06]  /*7500*/  BRA `(.L_x_12092) ;  /* 0x0000000c002c7947 */ /* 0x000fec0003800000 */
.L_x_12089:
        /* <DEDUP_REMOVED lines=9> */
.L_x_12094:
[----:B------:R-:W2:Y:S02]  /*75a0*/  LDG.E R0, desc[UR36][R2.64] ;  /* 0x0000002402007981 */ /* 0x000ea4000c1e1900 */
[----:B--2---:R-:W-:Y:S01]  /*75b0*/  I2FP.F32.S32 R0, R0 ;  /* 0x0000000000007245 */ /* 0x004fe20000201400 */
[----:B------:R-:W-:Y:S06]  /*75c0*/  BRA `(.L_x_12092) ;  /* 0x0000000800fc7947 */ /* 0x000fec0003800000 */
.L_x_12093:
[----:B------:R-:W2:Y:S02]  /*75d0*/  LDG.E.U16 R0, desc[UR36][R2.64] ;  /* 0x0000002402007981 */ /* 0x000ea4000c1e1500 */
[----:B--2---:R-:W0:Y:S01]  /*75e0*/  I2F.S16 R0, R0 ;  /* 0x0000000000007306 */ /* 0x004e220000101400 */
[----:B------:R-:W-:Y:S05]  /*75f0*/  BRA `(.L_x_12092) ;  /* 0x0000000800f07947 */ /* 0x000fea0003800000 */
.L_x_12088:
        /* <DEDUP_REMOVED lines=8> */
.L_x_12096:
[----:B------:R-:W2:Y:S02]  /*7680*/  LDG.E.U16 R0, desc[UR36][R2.64] ;  /* 0x0000002402007981 */ /* 0x000ea4000c1e1500 */
[----:B--2---:R-:W-:Y:S01]  /*7690*/  HADD2.F32 R0, -RZ, R0.H0_H0 ;  /* 0x20000000ff007230 */ /* 0x004fe20000004100 */
[----:B------:R-:W-:Y:S06]  /*76a0*/  BRA `(.L_x_12092) ;  /* 0x0000000800c47947 */ /* 0x000fec0003800000 */
.L_x_12095:
        /* <DEDUP_REMOVED lines=8> */
.L_x_12098:
[----:B------:R-:W2:Y:S02]  /*7730*/  LDG.E.U16 R0, desc[UR36][R2.64] ;  /* 0x0000002402007981 */ /* 0x000ea4000c1e1500 */
[----:B--2---:R-:W-:Y:S01]  /*7740*/  HADD2.F32 R0, -RZ, R0.H0_H0 ;  /* 0x20000000ff007230 */ /* 0x004fe20000004100 */
[----:B------:R-:W-:Y:S06]  /*7750*/  BRA `(.L_x_12092) ;  /* 0x0000000800987947 */ /* 0x000fec0003800000 */
.L_x_12097:
[----:B------:R-:W2:Y:S01]  /*7760*/  LDG.E.64 R2, desc[UR36][R2.64] ;  /* 0x0000002402027981 */ /* 0x000ea2000c1e1b00 */
[----:B------:R-:W-:Y:S01]  /*7770*/  UMOV UR4, 0xf0000000 ;  /* 0xf000000000047882 */ /* 0x000fe20000000000 */
[----:B------:R-:W-:Y:S01]  /*7780*/  UMOV UR5, 0x380fffff ;  /* 0x380fffff00057882 */ /* 0x000fe20000000000 */
[----:B--2---:R-:W0:Y:S01]  /*7790*/  F2F.F32.F64 R0, R2 ;  /* 0x0000000200007310 */ /* 0x004e220000301000 */
[----:B------:R-:W-:-:S14]  /*77a0*/  DSETP.GEU.AND P0, PT, |R2|, UR4, PT ;  /* 0x0000000402007e2a */ /* 0x000fdc000bf0e200 */
[----:B0-----:R-:W-:Y:S01]  /*77b0*/  @!P0 FMUL R0, R0, 1.175494350822287508e-38 ;  /* 0x0080000000008820 */ /* 0x001fe20000400000 */
[----:B------:R-:W-:Y:S06]  /*77c0*/  BRA `(.L_x_12092) ;  /* 0x00000008007c7947 */ /* 0x000fec0003800000 */
.L_x_12087:
        /* <DEDUP_REMOVED lines=12> */
.L_x_12101:
[----:B------:R-:W2:Y:S01]  /*7890*/  LDG.E.64 R2, desc[UR36][R2.64] ;  /* 0x0000002402027981 */ /* 0x000ea2000c1e1b00 */
[----:B------:R-:W-:Y:S01]  /*78a0*/  UMOV UR4, 0xf0000000 ;  /* 0xf000000000047882 */ /* 0x000fe20000000000 */
[----:B------:R-:W-:Y:S01]  /*78b0*/  UMOV UR5, 0x380fffff ;  /* 0x380fffff00057882 */ /* 0x000fe20000000000 */
[----:B--2---:R-:W0:Y:S01]  /*78c0*/  F2F.F32.F64 R0, R2 ;  /* 0x0000000200007310 */ /* 0x004e220000301000 */
[----:B------:R-:W-:-:S14]  /*78d0*/  DSETP.GEU.AND P0, PT, |R2|, UR4, PT ;  /* 0x0000000402007e2a */ /* 0x000fdc000bf0e200 */
[----:B0-----:R-:W-:Y:S01]  /*78e0*/  @!P0 FMUL R0, R0, 1.175494350822287508e-38 ;  /* 0x0080000000008820 */ /* 0x001fe20000400000 */
[----:B------:R-:W-:Y:S06]  /*78f0*/  BRA `(.L_x_12092) ;  /* 0x0000000800307947 */ /* 0x000fec0003800000 */
.L_x_12100:
        /* <DEDUP_REMOVED lines=26> */
.L_x_12103:
        /* <DEDUP_REMOVED lines=13> */
.L_x_12102:
[----:B------:R-:W2:Y:S02]  /*7b70*/  LDG.E.U16 R0, desc[UR36][R2.64] ;  /* 0x0000002402007981 */ /* 0x000ea4000c1e1500 */
[----:B--2---:R-:W-:Y:S01]  /*7b80*/  IMAD.U32 R0, R0, 0x10000, RZ ;  /* 0x0001000000007824 */ /* 0x004fe200078e00ff */
[----:B------:R-:W-:Y:S06]  /*7b90*/  BRA `(.L_x_12092) ;  /* 0x0000000400887947 */ /* 0x000fec0003800000 */
.L_x_12099:
        /* <DEDUP_REMOVED lines=11> */
.L_x_12106:
        /* <DEDUP_REMOVED lines=20> */
.L_x_12108:
[----:B------:R-:W-:Y:S05]  /*7d90*/  BSYNC B0 ;  /* 0x0000000000007941 */ /* 0x000fea0003800000 */
.L_x_12107:
[----:B------:R-:W-:Y:S01]  /*7da0*/  LEA R3, R0, 0x3b800000, 0x17 ;  /* 0x3b80000000037811 */ /* 0x000fe200078eb8ff */
[----:B------:R-:W-:-:S05]  /*7db0*/  IMAD.SHL.U32 R0, R2, 0x100000, RZ ;  /* 0x0010000002007824 */ /* 0x000fca00078e00ff */
[----:B------:R-:W-:Y:S01]  /*7dc0*/  LOP3.LUT R0, R3, R0, R4, 0xfe, !PT ;  /* 0x0000000003007212 */ /* 0x000fe200078efe04 */
[----:B------:R-:W-:Y:S06]  /*7dd0*/  BRA `(.L_x_12092) ;  /* 0x0000000000f87947 */ /* 0x000fec0003800000 */
.L_x_12105:
        /* <DEDUP_REMOVED lines=20> */
.L_x_12110:
[----:B------:R-:W-:Y:S05]  /*7f20*/  BSYNC B0 ;  /* 0x0000000000007941 */ /* 0x000fea0003800000 */
.L_x_12109:
[----:B------:R-:W-:Y:S01]  /*7f30*/  LEA R3, R0, 0x37800000, 0x17 ;  /* 0x3780000000037811 */ /* 0x000fe200078eb8ff */
[----:B------:R-:W-:-:S05]  /*7f40*/  IMAD.SHL.U32 R0, R2, 0x200000, RZ ;  /* 0x0020000002007824 */ /* 0x000fca00078e00ff */
[----:B------:R-:W-:Y:S01]  /*7f50*/  LOP3.LUT R0, R3, R0, R4, 0xfe, !PT ;  /* 0x0000000003007212 */ /* 0x000fe200078efe04 */
[----:B------:R-:W-:Y:S06]  /*7f60*/  BRA `(.L_x_12092) ;  /* 0x0000000000947947 */ /* 0x000fec0003800000 */
.L_x_12104:
        /* <DEDUP_REMOVED lines=14> */
.L_x_12091:
        /* <DEDUP_REMOVED lines=16> */
.L_x_12113:
[----:B------:R-:W-:Y:S01]  /*8150*/  IMAD.MOV.U32 R0, RZ, RZ, RZ ;  /* 0x000000ffff007224 */ /* 0x000fe200078e00ff */
[----:B------:R-:W-:Y:S06]  /*8160*/  BRA `(.L_x_12092) ;  /* 0x0000000000147947 */ /* 0x000fec0003800000 */
.L_x_12112:
[----:B------:R-:W2:Y:S02]  /*8170*/  LDG.E.64 R2, desc[UR36][R2.64] ;  /* 0x0000002402027981 */ /* 0x000ea4000c1e1b00 */
[----:B--2---:R0:W1:Y:S01]  /*8180*/  I2F.U64 R0, R2 ;  /* 0x0000000200007312 */ /* 0x0040620000301000 */
[----:B------:R-:W-:Y:S05]  /*8190*/  BRA `(.L_x_12092) ;  /* 0x0000000000087947 */ /* 0x000fea0003800000 */
.L_x_12111:
[----:B------:R-:W2:Y:S02]  /*81a0*/  LDG.E R0, desc[UR36][R2.64] ;  /* 0x0000002402007981 */ /* 0x000ea4000c1e1900 */
[----:B--2---:R-:W-:-:S07]  /*81b0*/  I2FP.F32.U32 R0, R0 ;  /* 0x0000000000007245 */ /* 0x004fce0000201000 */
.L_x_12092:
[----:B------:R-:W-:Y:S05]  /*81c0*/  BSYNC B6 ;  /* 0x0000000000067941 */ /* 0x000fea0003800000 */
.L_x_12086:
        /* <DEDUP_REMOVED lines=17> */
.L_x_12117:
[----:B------:R-:W0:Y:S02]  /*82e0*/  F2I.S64.TRUNC R2, R2 ;  /* 0x0000000200027311 */ /* 0x000e24000020d900 */
[----:B0-----:R-:W-:-:S05]  /*82f0*/  IMAD.MOV.U32 R5, RZ, RZ, R2 ;  /* 0x000000ffff057224 */ /* 0x001fca00078e0002 */
[----:B------:R0:W-:Y:S01]  /*8300*/  STG.E.U8 desc[UR36][R16.64], R5 ;  /* 0x0000000510007986 */ /* 0x0001e2000c101124 */
[----:B------:R-:W-:Y:S05]  /*8310*/  BRA `(.L_x_12119) ;  /* 0x0000000c00407947 */ /* 0x000fea0003800000 */
.L_x_12116:
        /* <DEDUP_REMOVED lines=9> */
.L_x_12121:
[----:B------:R-:W0:Y:S02]  /*83b0*/  F2I.FTZ.TRUNC.NTZ R3, R2 ;  /* 0x0000000200037305 */ /* 0x000e24000021f100 */
[----:B0-----:R0:W-:Y:S01]  /*83c0*/  STG.E desc[UR36][R16.64], R3 ;  /* 0x0000000310007986 */ /* 0x0011e2000c101924 */
[----:B------:R-:W-:Y:S05]  /*83d0*/  BRA `(.L_x_12119) ;  /* 0x0000000c00107947 */ /* 0x000fea0003800000 */
.L_x_12120:
[----:B------:R-:W0:Y:S02]  /*83e0*/  F2I.FTZ.TRUNC.NTZ R3, R2 ;  /* 0x0000000200037305 */ /* 0x000e24000021f100 */
[----:B0-----:R0:W-:Y:S01]  /*83f0*/  STG.E.U16 desc[UR36][R16.64], R3 ;  /* 0x0000000310007986 */ /* 0x0011e2000c101524 */
[----:B------:R-:W-:Y:S05]  /*8400*/  BRA `(.L_x_12119) ;  /* 0x0000000c00047947 */ /* 0x000fea0003800000 */
.L_x_12115:
        /* <DEDUP_REMOVED lines=8> */
.L_x_12123:
[----:B------:R-:W-:-:S05]  /*8490*/  F2FP.F16.F32.PACK_AB R2, RZ, R2 ;  /* 0x00000002ff02723e */ /* 0x000fca00000000ff */
[----:B------:R0:W-:Y:S01]  /*84a0*/  STG.E.U16 desc[UR36][R16.64], R2 ;  /* 0x0000000210007986 */ /* 0x0001e2000c101524 */
[----:B------:R-:W-:Y:S05]  /*84b0*/  BRA `(.L_x_12119) ;  /* 0x0000000800d87947 */ /* 0x000fea0003800000 */
.L_x_12122:
        /* <DEDUP_REMOVED lines=9> */
.L_x_12125:
[----:B------:R-:W-:-:S04]  /*8550*/  F2FP.F16.F32.PACK_AB R3, RZ, R2 ;  /* 0x00000002ff03723e */ /* 0x000fc800000000ff */
[----:B------:R-:W-:-:S05]  /*8560*/  PRMT R3, R3, 0x5410, RZ ;  /* 0x0000541003037816 */ /* 0x000fca00000000ff */
[----:B------:R0:W-:Y:S01]  /*8570*/  STG.E desc[UR36][R16.64], R3 ;  /* 0x0000000310007986 */ /* 0x0001e2000c101924 */
[----:B------:R-:W-:Y:S05]  /*8580*/  BRA `(.L_x_12119) ;  /* 0x0000000800a47947 */ /* 0x000fea0003800000 */
.L_x_12124:
[----:B------:R-:W-:-:S06]  /*8590*/  FMUL.FTZ R2, R2, 1 ;  /* 0x3f80000002027820 */ /* 0x000fcc0000410000 */
[----:B------:R-:W0:Y:S02]  /*85a0*/  F2F.F64.F32 R2, R2 ;  /* 0x0000000200027310 */ /* 0x000e240000201800 */
[----:B0-----:R0:W-:Y:S01]  /*85b0*/  STG.E.64 desc[UR36][R16.64], R2 ;  /* 0x0000000210007986 */ /* 0x0011e2000c101b24 */
[----:B------:R-:W-:Y:S05]  /*85c0*/  BRA `(.L_x_12119) ;  /* 0x0000000800947947 */ /* 0x000fea0003800000 */
.L_x_12114:
        /* <DEDUP_REMOVED lines=12> */
.L_x_12128:
[----:B------:R-:W-:Y:S01]  /*8690*/  FMUL.FTZ R4, R2, 1 ;  /* 0x3f80000002047820 */ /* 0x000fe20000410000 */
[----:B------:R-:W-:-:S05]  /*86a0*/  CS2R R6, SRZ ;  /* 0x0000000000067805 */ /* 0x000fca000001ff00 */
[----:B------:R-:W0:Y:S02]  /*86b0*/  F2F.F64.F32 R4, R4 ;  /* 0x0000000400047310 */ /* 0x000e240000201800 */
[----:B0-----:R0:W-:Y:S01]  /*86c0*/  STG.E.128 desc[UR36][R16.64], R4 ;  /* 0x0000000410007986 */ /* 0x0011e2000c101d24 */
[----:B------:R-:W-:Y:S05]  /*86d0*/  BRA `(.L_x_12119) ;  /* 0x0000000800507947 */ /* 0x000fea0003800000 */
.L_x_12127:
        /* <DEDUP_REMOVED lines=20> */
.L_x_12132:
[----:B------:R-:W-:Y:S05]  /*8820*/  BSYNC B0 ;  /* 0x0000000000007941 */ /* 0x000fea0003800000 */
.L_x_12131:
[----:B------:R-:W-:-:S05]  /*8830*/  LOP3.LUT R5, R0, R5, RZ, 0xfc, !PT ;  /* 0x0000000500057212 */ /* 0x000fca00078efcff */
[----:B------:R0:W-:Y:S01]  /*8840*/  STG.E.U8 desc[UR36][R16.64], R5 ;  /* 0x0000000510007986 */ /* 0x0001e2000c101124 */
[----:B------:R-:W-:Y:S05]  /*8850*/  BRA `(.L_x_12119) ;  /* 0x0000000400f07947 */ /* 0x000fea0003800000 */
.L_x_12130:
        /* <DEDUP_REMOVED lines=12> */
.L_x_12134:
[----:B------:R-:W-:Y:S01]  /*8920*/  IMAD.MOV.U32 R0, RZ, RZ, 0x7f ;  /* 0x0000007fff007424 */ /* 0x000fe200078e00ff */
[----:B------:R-:W-:-:S04]  /*8930*/  ISETP.GT.U32.AND P0, PT, R4, 0x7f800000, PT ;  /* 0x7f8000000400780c */ /* 0x000fc80003f04070 */
[----:B------:R-:W-:-:S09]  /*8940*/  SEL R0, R0, 0x7c, P0 ;  /* 0x0000007c00007807 */ /* 0x000fd20000000000 */
.L_x_12135:
[----:B------:R-:W-:Y:S05]  /*8950*/  BSYNC B0 ;  /* 0x0000000000007941 */ /* 0x000fea0003800000 */
.L_x_12133:
[----:B------:R-:W-:-:S04]  /*8960*/  LOP3.LUT R2, R2, 0x80000000, RZ, 0xc0, !PT ;  /* 0x8000000002027812 */ /* 0x000fc800078ec0ff */
[----:B------:R-:W-:-:S04]  /*8970*/  SHF.R.U32.HI R3, RZ, 0x18, R2 ;  /* 0x00000018ff037819 */ /* 0x000fc80000011602 */
[----:B------:R-:W-:-:S05]  /*8980*/  LOP3.LUT R3, R0, R3, RZ, 0xfc, !PT ;  /* 0x0000000300037212 */ /* 0x000fca00078efcff */
[----:B------:R0:W-:Y:S01]  /*8990*/  STG.E.U8 desc[UR36][R16.64], R3 ;  /* 0x0000000310007986 */ /* 0x0001e2000c101124 */
[----:B------:R-:W-:Y:S05]  /*89a0*/  BRA `(.L_x_12119) ;  /* 0x00000004009c7947 */ /* 0x000fea0003800000 */
.L_x_12129:
[----:B------:R-:W-:-:S05]  /*89b0*/  F2FP.BF16.F32.PACK_AB R2, RZ, R2 ;  /* 0x00000002ff02723e */ /* 0x000fca00000010ff */
[----:B------:R0:W-:Y:S01]  /*89c0*/  STG.E.U16 desc[UR36][R16.64], R2 ;  /* 0x0000000210007986 */ /* 0x0001e2000c101524 */
[----:B------:R-:W-:Y:S05]  /*89d0*/  BRA `(.L_x_12119) ;  /* 0x0000000400907947 */ /* 0x000fea0003800000 */
.L_x_12126:
        /* <DEDUP_REMOVED lines=11> */
.L_x_12138:
        /* <DEDUP_REMOVED lines=16> */
.L_x_12141:
[----:B------:R-:W-:-:S04]  /*8b90*/  LOP3.LUT R2, R2, 0x80000000, RZ, 0xc0, !PT ;  /* 0x8000000002027812 */ /* 0x000fc800078ec0ff */
[----:B------:R-:W-:-:S04]  /*8ba0*/  SHF.R.U32.HI R3, RZ, 0x18, R2 ;  /* 0x00000018ff037819 */ /* 0x000fc80000011602 */
[----:B------:R-:W-:-:S04]  /*8bb0*/  LOP3.LUT R0, R0, R3, RZ, 0xfc, !PT ;  /* 0x0000000300007212 */ /* 0x000fc800078efcff */
[----:B------:R-:W-:-:S07]  /*8bc0*/  PRMT R8, R0, 0x7610, R8 ;  /* 0x0000761000087816 */ /* 0x000fce0000000008 */
.L_x_12140:
[----:B------:R-:W-:Y:S05]  /*8bd0*/  BSYNC B0 ;  /* 0x0000000000007941 */ /* 0x000fea0003800000 */
.L_x_12139:
[----:B------:R3:W-:Y:S01]  /*8be0*/  STG.E.U8 desc[UR36][R16.64], R8 ;  /* 0x0000000810007986 */ /* 0x0007e2000c101124 */
[----:B------:R-:W-:Y:S05]  /*8bf0*/  BRA `(.L_x_12119) ;  /* 0x0000000400087947 */ /* 0x000fea0003800000 */
.L_x_12137:
        /* <DEDUP_REMOVED lines=16> */
.L_x_12144:
[----:B------:R-:W-:-:S04]  /*8d00*/  LOP3.LUT R2, R2, 0x80000000, RZ, 0xc0, !PT ;  /* 0x8000000002027812 */ /* 0x000fc800078ec0ff */
[----:B------:R-:W-:-:S04]  /*8d10*/  SHF.R.U32.HI R3, RZ, 0x18, R2 ;  /* 0x00000018ff037819 */ /* 0x000fc80000011602 */
[----:B------:R-:W-:-:S04]  /*8d20*/  LOP3.LUT R0, R0, R3, RZ, 0xfc, !PT ;  /* 0x0000000300007212 */ /* 0x000fc800078efcff */
[----:B------:R-:W-:-:S07]  /*8d30*/  PRMT R8, R0, 0x7610, R8 ;  /* 0x0000761000087816 */ /* 0x000fce0000000008 */
.L_x_12143:
[----:B------:R-:W-:Y:S05]  /*8d40*/  BSYNC B0 ;  /* 0x0000000000007941 */ /* 0x000fea0003800000 */
.L_x_12142:
[----:B------:R0:W-:Y:S01]  /*8d50*/  STG.E.U8 desc[UR36][R16.64], R8 ;  /* 0x0000000810007986 */ /* 0x0001e2000c101124 */
[----:B------:R-:W-:Y:S05]  /*8d60*/  BRA `(.L_x_12119) ;  /* 0x0000000000ac7947 */ /* 0x000fea0003800000 */
.L_x_12136:
        /* <DEDUP_REMOVED lines=21> */
.L_x_12118:
        /* <DEDUP_REMOVED lines=16> */
.L_x_12147:
[----:B------:R-:W-:Y:S05]  /*8fc0*/  BRA `(.L_x_12119) ;  /* 0x0000000000147947 */ /* 0x000fea0003800000 */
.L_x_12146:
[----:B------:R-:W0:Y:S02]  /*8fd0*/  F2I.U64.TRUNC R2, R2 ;  /* 0x0000000200027311 */ /* 0x000e24000020d800 */
[----:B0-----:R2:W-:Y:S01]  /*8fe0*/  STG.E.64 desc[UR36][R16.64], R2 ;  /* 0x0000000210007986 */ /* 0x0015e2000c101b24 */
[----:B------:R-:W-:Y:S05]  /*8ff0*/  BRA `(.L_x_12119) ;  /* 0x0000000000087947 */ /* 0x000fea0003800000 */
.L_x_12145:
[----:B------:R-:W0:Y:S02]  /*9000*/  F2I.FTZ.U32.TRUNC.NTZ R3, R2 ;  /* 0x0000000200037305 */ /* 0x000e24000021f000 */
[----:B0-----:R0:W-:Y:S02]  /*9010*/  STG.E desc[UR36][R16.64], R3 ;  /* 0x0000000310007986 */ /* 0x0011e4000c101924 */
.L_x_12119:
[----:B------:R-:W-:-:S07]  /*9020*/  VIADD R19, R19, 0x80 ;  /* 0x0000008013137836 */ /* 0x000fce0000000000 */
.L_x_12084:
[----:B------:R-:W-:Y:S05]  /*9030*/  BSYNC B7 ;  /* 0x0000000000077941 */ /* 0x000fea0003800000 */
.L_x_12083:
        /* <DEDUP_REMOVED lines=306> */
.L_x_12148:
        /* <DEDUP_REMOVED lines=22> */
.L_x_12153:
[----:B------:R-:W2:Y:S02]  /*a4c0*/  LDG.E.U8 R0, desc[UR36][R2.64] ;  /* 0x0000002402007981 */ /* 0x000ea4000c1e1100 */
[----:B--2---:R-:W-:Y:S01]  /*a4d0*/  I2FP.F32.U32 R0, R0 ;  /* 0x0000000000007245 */ /* 0x004fe20000201000 */
[----:B------:R-:W-:Y:S06]  /*a4e0*/  BRA `(.L_x_12155) ;  /* 0x0000000c002c7947 */ /* 0x000fec0003800000 */
.L_x_12152:
        /* <DEDUP_REMOVED lines=9> */
.L_x_12157:
[----:B------:R-:W2:Y:S02]  /*a580*/  LDG.E R0, desc[UR36][R2.64] ;  /* 0x0000002402007981 */ /* 0x000ea4000c1e1900 */
[----:B--2---:R-:W-:Y:S01]  /*a590*/  I2FP.F32.S32 R0, R0 ;  /* 0x0000000000007245 */ /* 0x004fe20000201400 */
[----:B------:R-:W-:Y:S06]  /*a5a0*/  BRA `(.L_x_12155) ;  /* 0x0000000800fc7947 */ /* 0x000fec0003800000 */
.L_x_12156:
[----:B------:R-:W2:Y:S02]  /*a5b0*/  LDG.E.U16 R0, desc[UR36][R2.64] ;  /* 0x0000002402007981 */ /* 0x000ea4000c1e1500 */
[----:B--2---:R-:W0:Y:S01]  /*a5c0*/  I2F.S16 R0, R0 ;  /* 0x0000000000007306 */ /* 0x004e220000101400 */
[----:B------:R-:W-:Y:S05]  /*a5d0*/  BRA `(.L_x_12155) ;  /* 0x0000000800f07947 */ /* 0x000fea0003800000 */
.L_x_12151:
        /* <DEDUP_REMOVED lines=8> */
.L_x_12159:
[----:B------:R-:W2:Y:S02]  /*a660*/  LDG.E.U16 R0, desc[UR36][R2.64] ;  /* 0x0000002402007981 */ /* 0x000ea4000c1e1500 */
[----:B--2---:R-:W-:Y:S01]  /*a670*/  HADD2.F32 R0, -RZ, R0.H0_H0 ;  /* 0x20000000ff007230 */ /* 0x004fe20000004100 */
[----:B------:R-:W-:Y:S06]  /*a680*/  BRA `(.L_x_12155) ;  /* 0x0000000800c47947 */ /* 0x000fec0003800000 */
.L_x_12158:
        /* <DEDUP_REMOVED lines=8> */
.L_x_12161:
[----:B------:R-:W2:Y:S02]  /*a710*/  LDG.E.U16 R0, desc[UR36][R2.64] ;  /* 0x0000002402007981 */ /* 0x000ea4000c1e1500 */
[----:B--2---:R-:W-:Y:S01]  /*a720*/  HADD2.F32 R0, -RZ, R0.H0_H0 ;  /* 0x20000000ff007230 */ /* 0x004fe20000004100 */
[----:B------:R-:W-:Y:S06]  /*a730*/  BRA `(.L_x_12155) ;  /* 0x0000000800987947 */ /* 0x000fec0003800000 */
.L_x_12160:
[----:B------:R-:W2:Y:S01]  /*a740*/  LDG.E.64 R2, desc[UR36][R2.64] ;  /* 0x0000002402027981 */ /* 0x000ea2000c1e1b00 */
[----:B------:R-:W-:Y:S01]  /*a750*/  UMOV UR4, 0xf0000000 ;  /* 0xf000000000047882 */ /* 0x000fe20000000000 */
[----:B------:R-:W-:Y:S01]  /*a760*/  UMOV UR5, 0x380fffff ;  /* 0x380fffff00057882 */ /* 0x000fe20000000000 */
[----:B--2---:R-:W0:Y:S01]  /*a770*/  F2F.F32.F64 R0, R2 ;  /* 0x0000000200007310 */ /* 0x004e220000301000 */
[----:B------:R-:W-:-:S14]  /*a780*/  DSETP.GEU.AND P0, PT, |R2|, UR4, PT ;  /* 0x0000000402007e2a */ /* 0x000fdc000bf0e200 */
[----:B0-----:R-:W-:Y:S01]  /*a790*/  @!P0 FMUL R0, R0, 1.175494350822287508e-38 ;  /* 0x0080000000008820 */ /* 0x001fe20000400000 */
[----:B------:R-:W-:Y:S06]  /*a7a0*/  BRA `(.L_x_12155) ;  /* 0x00000008007c7947 */ /* 0x000fec0003800000 */
.L_x_12150:
        /* <DEDUP_REMOVED lines=12> */
.L_x_12164:
[----:B------:R-:W2:Y:S01]  /*a870*/  LDG.E.64 R2, desc[UR36][R2.64] ;  /* 0x0000002402027981 */ /* 0x000ea2000c1e1b00 */
[----:B------:R-:W-:Y:S01]  /*a880*/  UMOV UR4, 0xf0000000 ;  /* 0xf000000000047882 */ /* 0x000fe20000000000 */
[----:B------:R-:W-:Y:S01]  /*a890*/  UMOV UR5, 0x380fffff ;  /* 0x380fffff00057882 */ /* 0x000fe20000000000 */
[----:B--2---:R-:W0:Y:S01]  /*a8a0*/  F2F.F32.F64 R0, R2 ;  /* 0x0000000200007310 */ /* 0x004e220000301000 */
[----:B------:R-:W-:-:S14]  /*a8b0*/  DSETP.GEU.AND P0, PT, |R2|, UR4, PT ;  /* 0x0000000402007e2a */ /* 0x000fdc000bf0e200 */
[----:B0-----:R-:W-:Y:S01]  /*a8c0*/  @!P0 FMUL R0, R0, 1.175494350822287508e-38 ;  /* 0x0080000000008820 */ /* 0x001fe20000400000 */
[----:B------:R-:W-:Y:S06]  /*a8d0*/  BRA `(.L_x_12155) ;  /* 0x0000000800307947 */ /* 0x000fec0003800000 */
.L_x_12163:
        /* <DEDUP_REMOVED lines=26> */
.L_x_12166:
        /* <DEDUP_REMOVED lines=13> */
.L_x_12165:
[----:B------:R-:W2:Y:S02]  /*ab50*/  LDG.E.U16 R0, desc[UR36][R2.64] ;  /* 0x0000002402007981 */ /* 0x000ea4000c1e1500 */
[----:B--2---:R-:W-:Y:S01]  /*ab60*/  IMAD.U32 R0, R0, 0x10000, RZ ;  /* 0x0001000000007824 */ /* 0x004fe200078e00ff */
[----:B------:R-:W-:Y:S06]  /*ab70*/  BRA `(.L_x_12155) ;  /* 0x0000000400887947 */ /* 0x000fec0003800000 */
.L_x_12162:
        /* <DEDUP_REMOVED lines=11> */
.L_x_12169:
        /* <DEDUP_REMOVED lines=20> */
.L_x_12171:
[----:B------:R-:W-:Y:S05]  /*ad70*/  BSYNC B0 ;  /* 0x0000000000007941 */ /* 0x000fea0003800000 */
.L_x_12170:
[----:B------:R-:W-:Y:S01]  /*ad80*/  LEA R3, R0, 0x3b800000, 0x17 ;  /* 0x3b80000000037811 */ /* 0x000fe200078eb8ff */
[----:B------:R-:W-:-:S05]  /*ad90*/  IMAD.SHL.U32 R0, R2, 0x100000, RZ ;  /* 0x0010000002007824 */ /* 0x000fca00078e00ff */
[----:B------:R-:W-:Y:S01]  /*ada0*/  LOP3.LUT R0, R3, R0, R4, 0xfe, !PT ;  /* 0x0000000003007212 */ /* 0x000fe200078efe04 */
[----:B------:R-:W-:Y:S06]  /*adb0*/  BRA `(.L_x_12155) ;  /* 0x0000000000f87947 */ /* 0x000fec0003800000 */
.L_x_12168:
        /* <DEDUP_REMOVED lines=20> */
.L_x_12173:
[----:B------:R-:W-:Y:S05]  /*af00*/  BSYNC B0 ;  /* 0x0000000000007941 */ /* 0x000fea0003800000 */
.L_x_12172:
[----:B------:R-:W-:Y:S01]  /*af10*/  LEA R3, R0, 0x37800000, 0x17 ;  /* 0x3780000000037811 */ /* 0x000fe200078eb8ff */
[----:B------:R-:W-:-:S05]  /*af20*/  IMAD.SHL.U32 R0, R2, 0x200000, RZ ;  /* 0x0020000002007824 */ /* 0x000fca00078e00ff */
[----:B------:R-:W-:Y:S01]  /*af30*/  LOP3.LUT R0, R3, R0, R4, 0xfe, !PT ;  /* 0x0000000003007212 */ /* 0x000fe200078efe04 */
[----:B------:R-:W-:Y:S06]  /*af40*/  BRA `(.L_x_12155) ;  /* 0x0000000000947947 */ /* 0x000fec0003800000 */
.L_x_12167:
        /* <DEDUP_REMOVED lines=14> */
.L_x_12154:
        /* <DEDUP_REMOVED lines=16> */
.L_x_12176:
[----:B------:R-:W-:Y:S01]  /*b130*/  IMAD.MOV.U32 R0, RZ, RZ, RZ ;  /* 0x000000ffff007224 */ /* 0x000fe200078e00ff */
[----:B------:R-:W-:Y:S06]  /*b140*/  BRA `(.L_x_12155) ;  /* 0x0000000000147947 */ /* 0x000fec0003800000 */
.L_x_12175:
[----:B------:R-:W2:Y:S02]  /*b150*/  LDG.E.64 R2, desc[UR36][R2.64] ;  /* 0x0000002402027981 */ /* 0x000ea4000c1e1b00 */
[----:B--2---:R0:W1:Y:S01]  /*b160*/  I2F.U64 R0, R2 ;  /* 0x0000000200007312 */ /* 0x0040620000301000 */
[----:B------:R-:W-:Y:S05]  /*b170*/  BRA `(.L_x_12155) ;  /* 0x0000000000087947 */ /* 0x000fea0003800000 */
.L_x_12174:
[----:B------:R-:W2:Y:S02]  /*b180*/  LDG.E R0, desc[UR36][R2.64] ;  /* 0x0000002402007981 */ /* 0x000ea4000c1e1900 */
[----:B--2---:R-:W-:-:S07]  /*b190*/  I2FP.F32.U32 R0, R0 ;  /* 0x0000000000007245 */ /* 0x004fce0000201000 */
.L_x_12155:
[----:B------:R-:W-:Y:S05]  /*b1a0*/  BSYNC B6 ;  /* 0x0000000000067941 */ /* 0x000fea0003800000 */
.L_x_12149:
        /* <DEDUP_REMOVED lines=17> */
.L_x_12180:
[----:B------:R-:W0:Y:S02]  /*b2c0*/  F2I.S64.TRUNC R2, R2 ;  /* 0x0000000200027311 */ /* 0x000e24000020d900 */
[----:B0-----:R-:W-:-:S05]  /*b2d0*/  IMAD.MOV.U32 R5, RZ, RZ, R2 ;  /* 0x000000ffff057224 */ /* 0x001fca00078e0002 */
[----:B------:R-:W-:Y:S01]  /*b2e0*/  STG.E.U8 desc[UR36][R16.64], R5 ;  /* 0x0000000510007986 */ /* 0x000fe2000c101124 */
[----:B------:R-:W-:Y:S05]  /*b2f0*/  EXIT ;  /* 0x000000000000794d */ /* 0x000fea0003800000 */
.L_x_12179:
        /* <DEDUP_REMOVED lines=9> */
.L_x_12183:
[----:B------:R-:W0:Y:S02]  /*b390*/  F2I.FTZ.TRUNC.NTZ R3, R2 ;  /* 0x0000000200037305 */ /* 0x000e24000021f100 */
[----:B0-----:R-:W-:Y:S01]  /*b3a0*/  STG.E desc[UR36][R16.64], R3 ;  /* 0x0000000310007986 */ /* 0x001fe2000c101924 */
[----:B------:R-:W-:Y:S05]  /*b3b0*/  EXIT ;  /* 0x000000000000794d */ /* 0x000fea0003800000 */
.L_x_12182:
[----:B------:R-:W0:Y:S02]  /*b3c0*/  F2I.FTZ.TRUNC.NTZ R3, R2 ;  /* 0x0000000200037305 */ /* 0x000e24000021f100 */
[----:B0-----:R-:W-:Y:S01]  /*b3d0*/  STG.E.U16 desc[UR36][R16.64], R3 ;  /* 0x0000000310007986 */ /* 0x001fe2000c101524 */
[----:B------:R-:W-:Y:S05]  /*b3e0*/  EXIT ;  /* 0x000000000000794d */ /* 0x000fea0003800000 */
.L_x_12178:
        /* <DEDUP_REMOVED lines=8> */
.L_x_12185:
[----:B------:R-:W-:-:S05]  /*b470*/  F2FP.F16.F32.PACK_AB R2, RZ, R2 ;  /* 0x00000002ff02723e */ /* 0x000fca00000000ff */
[----:B------:R-:W-:Y:S01]  /*b480*/  STG.E.U16 desc[UR36][R16.64], R2 ;  /* 0x0000000210007986 */ /* 0x000fe2000c101524 */
[----:B------:R-:W-:Y:S05]  /*b490*/  EXIT ;  /* 0x000000000000794d */ /* 0x000fea0003800000 */
.L_x_12184:
        /* <DEDUP_REMOVED lines=9> */
.L_x_12187:
[----:B------:R-:W-:-:S04]  /*b530*/  F2FP.F16.F32.PACK_AB R3, RZ, R2 ;  /* 0x00000002ff03723e */ /* 0x000fc800000000ff */
[----:B------:R-:W-:-:S05]  /*b540*/  PRMT R3, R3, 0x5410, RZ ;  /* 0x0000541003037816 */ /* 0x000fca00000000ff */
[----:B------:R-:W-:Y:S01]  /*b550*/  STG.E desc[UR36][R16.64], R3 ;  /* 0x0000000310007986 */ /* 0x000fe2000c101924 */
[----:B------:R-:W-:Y:S05]  /*b560*/  EXIT ;  /* 0x000000000000794d */ /* 0x000fea0003800000 */
.L_x_12186:
[----:B------:R-:W-:-:S06]  /*b570*/  FMUL.FTZ R2, R2, 1 ;  /* 0x3f80000002027820 */ /* 0x000fcc0000410000 */
[----:B------:R-:W0:Y:S02]  /*b580*/  F2F.F64.F32 R2, R2 ;  /* 0x0000000200027310 */ /* 0x000e240000201800 */
[----:B0-----:R-:W-:Y:S01]  /*b590*/  STG.E.64 desc[UR36][R16.64], R2 ;  /* 0x0000000210007986 */ /* 0x001fe2000c101b24 */
[----:B------:R-:W-:Y:S05]  /*b5a0*/  EXIT ;  /* 0x000000000000794d */ /* 0x000fea0003800000 */
.L_x_12177:
        /* <DEDUP_REMOVED lines=12> */
.L_x_12190:
[----:B------:R-:W-:Y:S01]  /*b670*/  FMUL.FTZ R4, R2, 1 ;  /* 0x3f80000002047820 */ /* 0x000fe20000410000 */
[----:B------:R-:W-:-:S05]  /*b680*/  CS2R R6, SRZ ;  /* 0x0000000000067805 */ /* 0x000fca000001ff00 */
[----:B------:R-:W0:Y:S02]  /*b690*/  F2F.F64.F32 R4, R4 ;  /* 0x0000000400047310 */ /* 0x000e240000201800 */
[----:B0-----:R-:W-:Y:S01]  /*b6a0*/  STG.E.128 desc[UR36][R16.64], R4 ;  /* 0x0000000410007986 */ /* 0x001fe2000c101d24 */
[----:B------:R-:W-:Y:S05]  /*b6b0*/  EXIT ;  /* 0x000000000000794d */ /* 0x000fea0003800000 */
.L_x_12189:
        /* <DEDUP_REMOVED lines=20> */
.L_x_12194:
[----:B------:R-:W-:Y:S05]  /*b800*/  BSYNC B0 ;  /* 0x0000000000007941 */ /* 0x000fea0003800000 */
.L_x_12193:
[----:B------:R-:W-:-:S05]  /*b810*/  LOP3.LUT R5, R0, R5, RZ, 0xfc, !PT ;  /* 0x0000000500057212 */ /* 0x000fca00078efcff */
[----:B------:R-:W-:Y:S01]  /*b820*/  STG.E.U8 desc[UR36][R16.64], R5 ;  /* 0x0000000510007986 */ /* 0x000fe2000c101124 */
[----:B------:R-:W-:Y:S05]  /*b830*/  EXIT ;  /* 0x000000000000794d */ /* 0x000fea0003800000 */
.L_x_12192:
        /* <DEDUP_REMOVED lines=12> */
.L_x_12196:
[----:B------:R-:W-:Y:S01]  /*b900*/  IMAD.MOV.U32 R0, RZ, RZ, 0x7f ;  /* 0x0000007fff007424 */ /* 0x000fe200078e00ff */
[----:B------:R-:W-:-:S04]  /*b910*/  ISETP.GT.U32.AND P0, PT, R4, 0x7f800000, PT ;  /* 0x7f8000000400780c */ /* 0x000fc80003f04070 */
[----:B------:R-:W-:-:S09]  /*b920*/  SEL R0, R0, 0x7c, P0 ;  /* 0x0000007c00007807 */ /* 0x000fd20000000000 */
.L_x_12197:
[----:B------:R-:W-:Y:S05]  /*b930*/  BSYNC B0 ;  /* 0x0000000000007941 */ /* 0x000fea0003800000 */
.L_x_12195:
[----:B------:R-:W-:-:S04]  /*b940*/  LOP3.LUT R2, R2, 0x80000000, RZ, 0xc0, !PT ;  /* 0x8000000002027812 */ /* 0x000fc800078ec0ff */
[----:B------:R-:W-:-:S04]  /*b950*/  SHF.R.U32.HI R3, RZ, 0x18, R2 ;  /* 0x00000018ff037819 */ /* 0x000fc80000011602 */
[----:B------:R-:W-:-:S05]  /*b960*/  LOP3.LUT R3, R0, R3, RZ, 0xfc, !PT ;  /* 0x0000000300037212 */ /* 0x000fca00078efcff */
[----:B------:R-:W-:Y:S01]  /*b970*/  STG.E.U8 desc[UR36][R16.64], R3 ;  /* 0x0000000310007986 */ /* 0x000fe2000c101124 */
[----:B------:R-:W-:Y:S05]  /*b980*/  EXIT ;  /* 0x000000000000794d */ /* 0x000fea0003800000 */
.L_x_12191:
[----:B------:R-:W-:-:S05]  /*b990*/  F2FP.BF16.F32.PACK_AB R2, RZ, R2 ;  /* 0x00000002ff02723e */ /* 0x000fca00000010ff */
[----:B------:R-:W-:Y:S01]  /*b9a0*/  STG.E.U16 desc[UR36][R16.64], R2 ;  /* 0x0000000210007986 */ /* 0x000fe2000c101524 */
[----:B------:R-:W-:Y:S05]  /*b9b0*/  EXIT ;  /* 0x000000000000794d */ /* 0x000fea0003800000 */
.L_x_12188:
        /* <DEDUP_REMOVED lines=11> */
.L_x_12200:
        /* <DEDUP_REMOVED lines=16> */
.L_x_12203:
[----:B------:R-:W-:-:S04]  /*bb70*/  LOP3.LUT R2, R2, 0x80000000, RZ, 0xc0, !PT ;  /* 0x8000000002027812 */ /* 0x000fc800078ec0ff */
[----:B------:R-:W-:-:S04]  /*bb80*/  SHF.R.U32.HI R3, RZ, 0x18, R2 ;  /* 0x00000018ff037819 */ /* 0x000fc80000011602 */
[----:B------:R-:W-:-:S04]  /*bb90*/  LOP3.LUT R0, R0, R3, RZ, 0xfc, !PT ;  /* 0x0000000300007212 */ /* 0x000fc800078efcff */
[----:B------:R-:W-:-:S07]  /*bba0*/  PRMT R8, R0, 0x7610, R8 ;  /* 0x0000761000087816 */ /* 0x000fce0000000008 */
.L_x_12202:
[----:B------:R-:W-:Y:S05]  /*bbb0*/  BSYNC B0 ;  /* 0x0000000000007941 */ /* 0x000fea0003800000 */
.L_x_12201:
[----:B------:R-:W-:Y:S01]  /*bbc0*/  STG.E.U8 desc[UR36][R16.64], R8 ;  /* 0x0000000810007986 */ /* 0x000fe2000c101124 */
[----:B------:R-:W-:Y:S05]  /*bbd0*/  EXIT ;  /* 0x000000000000794d */ /* 0x000fea0003800000 */
.L_x_12199:
        /* <DEDUP_REMOVED lines=16> */
.L_x_12206:
[----:B------:R-:W-:-:S04]  /*bce0*/  LOP3.LUT R2, R2, 0x80000000, RZ, 0xc0, !PT ;  /* 0x8000000002027812 */ /* 0x000fc800078ec0ff */
[----:B------:R-:W-:-:S04]  /*bcf0*/  SHF.R.U32.HI R3, RZ, 0x18, R2 ;  /* 0x00000018ff037819 */ /* 0x000fc80000011602 */
[----:B------:R-:W-:-:S04]  /*bd00*/  LOP3.LUT R0, R0, R3, RZ, 0xfc, !PT ;  /* 0x0000000300007212 */ /* 0x000fc800078efcff */
[----:B------:R-:W-:-:S07]  /*bd10*/  PRMT R8, R0, 0x7610, R8 ;  /* 0x0000761000087816 */ /* 0x000fce0000000008 */
.L_x_12205:
[----:B------:R-:W-:Y:S05]  /*bd20*/  BSYNC B0 ;  /* 0x0000000000007941 */ /* 0x000fea0003800000 */
.L_x_12204:
[----:B------:R-:W-:Y:S01]  /*bd30*/  STG.E.U8 desc[UR36][R16.64], R8 ;  /* 0x0000000810007986 */ /* 0x000fe2000c101124 */
[----:B------:R-:W-:Y:S05]  /*bd40*/  EXIT ;  /* 0x000000000000794d */ /* 0x000fea0003800000 */
.L_x_12198:
        /* <DEDUP_REMOVED lines=21> */
.L_x_12181:
        /* <DEDUP_REMOVED lines=16> */
.L_x_12209:
[----:B------:R-:W-:Y:S05]  /*bfa0*/  EXIT ;  /* 0x000000000000794d */ /* 0x000fea0003800000 */
.L_x_12208:
[----:B------:R-:W0:Y:S02]  /*bfb0*/  F2I.U64.TRUNC R2, R2 ;  /* 0x0000000200027311 */ /* 0x000e24000020d800 */
[----:B0-----:R-:W-:Y:S01]  /*bfc0*/  STG.E.64 desc[UR36][R16.64], R2 ;  /* 0x0000000210007986 */ /* 0x001fe2000c101b24 */
[----:B------:R-:W-:Y:S05]  /*bfd0*/  EXIT ;  /* 0x000000000000794d */ /* 0x000fea0003800000 */
.L_x_12207:
[----:B------:R-:W0:Y:S02]  /*bfe0*/  F2I.FTZ.U32.TRUNC.NTZ R3, R2 ;  /* 0x0000000200037305 */ /* 0x000e24000021f000 */
[----:B0-----:R-:W-:Y:S01]  /*bff0*/  STG.E desc[UR36][R16.64], R3 ;  /* 0x0000000310007986 */ /* 0x001fe2000c101924 */
[----:B------:R-:W-:Y:S05]  /*c000*/  EXIT ;  /* 0x000000000000794d */ /* 0x000fea0003800000 */
.L_x_12210:
        /* <DEDUP_REMOVED lines=15> */
.L_x_13363:


//--------------------- .text._ZN2at6native27unrolled_elementwise_kernelIZZZNS0_15log_kernel_cudaERNS_18TensorIteratorBaseEENKUlvE0_clEvENKUlvE0_clEvEUlfE_St5arrayIPcLm2EELi4E23TrivialOffsetCalculatorILi1EjESB_NS0_6memory12LoadWithCastILi1EEENSC_13StoreWithCastILi1EEEEEviT_T0_T2_T3_T4_T5_ --------------------------
	.section	.text._ZN2at6native27unrolled_elementwise_kernelIZZZNS0_15log_kernel_cudaERNS_18TensorIteratorBaseEENKUlvE0_clEvENKUlvE0_clEvEUlfE_St5arrayIPcLm2EELi4E23TrivialOffsetCalculatorILi1EjESB_NS0_6memory12LoadWithCastILi1EEENSC_13StoreWithCastILi1EEEEEviT_T0_T2_T3_T4_T5_,"ax",@progbits
	.align	128
        .global         _ZN2at6native27unrolled_elementwise_kernelIZZZNS0_15log_kernel_cudaERNS_18TensorIteratorBaseEENKUlvE0_clEvENKUlvE0_clEvEUlfE_St5arrayIPcLm2EELi4E23TrivialOffsetCalculatorILi1EjESB_NS0_6memory12LoadWithCastILi1EEENSC_13StoreWithCastILi1EEEEEviT_T0_T2_T3_T4_T5_
        .type           _ZN2at6native27unrolled_elementwise_kernelIZZZNS0_15log_kernel_cudaERNS_18TensorIteratorBaseEENKUlvE0_clEvENKUlvE0_clEvEUlfE_St5arrayIPcLm2EELi4E23TrivialOffsetCalculatorILi1EjESB_NS0_6memory12LoadWithCastILi1EEENSC_13StoreWithCastILi1EEEEEviT_T0_T2_T3_T4_T5_,@function
        .size           _ZN2at6native27unrolled_elementwise_kernelIZZZNS0_15log_kernel_cudaERNS_18TensorIteratorBaseEENKUlvE0_clEvENKUlvE0_clEvEUlfE_St5arrayIPcLm2EELi4E23TrivialOffsetCalculatorILi1EjESB_NS0_6memory12LoadWithCastILi1EEENSC_13StoreWithCastILi1EEEEEviT_T0_T2_T3_T4_T5_,(.L_x_13364 - _ZN2at6native27unrolled_elementwise_kernelIZZZNS0_15log_kernel_cudaERNS_18TensorIteratorBaseEENKUlvE0_clEvENKUlvE0_clEvEUlfE_St5arrayIPcLm2EELi4E23TrivialOffsetCalculatorILi1EjESB_NS0_6memory12LoadWithCastILi1EEENSC_13StoreWithCastILi1EEEEEviT_T0_T2_T3_T4_T5_)
        .other          _ZN2at6native27unrolled_elementwise_kernelIZZZNS0_15log_kernel_cudaERNS_18TensorIteratorBaseEENKUlvE0_clEvENKUlvE0_clEvEUlfE_St5arrayIPcLm2EELi4E23TrivialOffsetCalculatorILi1EjESB_NS0_6memory12LoadWithCastILi1EEENSC_13StoreWithCastILi1EEEEEviT_T0_T2_T3_T4_T5_,@"STO_CUDA_ENTRY STV_DEFAULT"
_ZN2at6native27unrolled_elementwise_kernelIZZZNS0_15log_kernel_cudaERNS_18TensorIteratorBaseEENKUlvE0_clEvENKUlvE0_clEvEUlfE_St5arrayIPcLm2EELi4E23TrivialOffsetCalculatorILi1EjESB_NS0_6memory12LoadWithCastILi1EEENSC_13StoreWithCastILi1EEEEEviT_T0_T2_T3_T4_T5_:
.text._ZN2at6native27unrolled_elementwise_kernelIZZZNS0_15log_kernel_cudaERNS_18TensorIteratorBaseEENKUlvE0_clEvENKUlvE0_clEvEUlfE_St5arrayIPcLm2EELi4E23TrivialOffsetCalculatorILi1EjESB_NS0_6memory12LoadWithCastILi1EEENSC_13StoreWithCastILi1EEEEEviT_T0_T2_T3_T4_T5_:
        /* <DEDUP_REMOVED lines=33> */
.L_x_12217:
[----:B------:R-:W2:Y:S02]  /*0210*/  LDG.E.U8 R4, desc[UR36][R4.64] ;  /* 0x0000002404047981 */ /* 0x000ea4000c1e1100 */
[----:B--2---:R-:W-:Y:S01]  /*0220*/  I2FP.F32.U32 R27, R4 ;  /* 0x00000004001b7245 */ /* 0x004fe20000201000 */
[----:B------:R-:W-:Y:S06]  /*0230*/  BRA `(.L_x_12219) ;  /* 0x0000000c00307947 */ /* 0x000fec0003800000 */
.L_x_12216:
        /* <DEDUP_REMOVED lines=9> */
.L_x_12221:
[----:B------:R-:W2:Y:S02]  /*02d0*/  LDG.E R4, desc[UR36][R4.64] ;  /* 0x0000002404047981 */ /* 0x000ea4000c1e1900 */
[----:B--2---:R-:W-:Y:S01]  /*02e0*/  I2FP.F32.S32 R27, R4 ;  /* 0x00000004001b7245 */ /* 0x004fe20000201400 */
[----:B------:R-:W-:Y:S06]  /*02f0*/  BRA `(.L_x_12219) ;  /* 0x0000000c00007947 */ /* 0x000fec0003800000 */
.L_x_12220:
[----:B------:R-:W2:Y:S02]  /*0300*/  LDG.E.U16 R4, desc[UR36][R4.64] ;  /* 0x0000002404047981 */ /* 0x000ea4000c1e1500 */
[----:B--2---:R2:W3:Y:S01]  /*0310*/  I2F.S16 R27, R4 ;  /* 0x00000004001b7306 */ /* 0x0044e20000101400 */
[----:B------:R-:W-:Y:S05]  /*0320*/  BRA `(.L_x_12219) ;  /* 0x0000000800f47947 */ /* 0x000fea0003800000 */
.L_x_12215:
        /* <DEDUP_REMOVED lines=8> */
.L_x_12223:
[----:B------:R-:W2:Y:S02]  /*03b0*/  LDG.E.U16 R4, desc[UR36][R4.64] ;  /* 0x0000002404047981 */ /* 0x000ea4000c1e1500 */
[----:B--2---:R-:W-:Y:S01]  /*03c0*/  HADD2.F32 R27, -RZ, R4.H0_H0 ;  /* 0x20000004ff1b7230 */ /* 0x004fe20000004100 */
[----:B------:R-:W-:Y:S06]  /*03d0*/  BRA `(.L_x_12219) ;  /* 0x0000000800c87947 */ /* 0x000fec0003800000 */
.L_x_12222:
        /* <DEDUP_REMOVED lines=8> */
.L_x_12225:
[----:B------:R-:W2:Y:S02]  /*0460*/  LDG.E.U16 R4, desc[UR36][R4.64] ;  /* 0x0000002404047981 */ /* 0x000ea4000c1e1500 */
[----:B--2---:R-:W-:Y:S01]  /*0470*/  HADD2.F32 R27, -RZ, R4.H0_H0 ;  /* 0x20000004ff1b7230 */ /* 0x004fe20000004100 */
[----:B------:R-:W-:Y:S06]  /*0480*/  BRA `(.L_x_12219) ;  /* 0x00000008009c7947 */ /* 0x000fec0003800000 */
.L_x_12224:
[----:B------:R-:W2:Y:S01]  /*0490*/  LDG.E.64 R4, desc[UR36][R4.64] ;  /* 0x0000002404047981 */ /* 0x000ea2000c1e1b00 */
[----:B------:R-:W-:Y:S01]  /*04a0*/  UMOV UR4, 0xf0000000 ;  /* 0xf000000000047882 */ /* 0x000fe20000000000 */
[----:B------:R-:W-:Y:S01]  /*04b0*/  UMOV UR5, 0x380fffff ;  /* 0x380fffff00057882 */ /* 0x000fe20000000000 */
[----:B--2---:R-:W0:Y:S01]  /*04c0*/  F2F.F32.F64 R27, R4 ;  /* 0x00000004001b7310 */ /* 0x004e220000301000 */
[----:B------:R-:W-:-:S14]  /*04d0*/  DSETP.GEU.AND P0, PT, |R4|, UR4, PT ;  /* 0x0000000404007e2a */ /* 0x000fdc000bf0e200 */
[----:B0-----:R-:W-:Y:S01]  /*04e0*/  @!P0 FMUL R27, R27, 1.175494350822287508e-38 ;  /* 0x008000001b1b8820 */ /* 0x001fe20000400000 */
[----:B------:R-:W-:Y:S06]  /*04f0*/  BRA `(.L_x_12219) ;  /* 0x0000000800807947 */ /* 0x000fec0003800000 */
.L_x_12214:
        /* <DEDUP_REMOVED lines=12> */
.L_x_12228:
[----:B------:R-:W2:Y:S01]  /*05c0*/  LDG.E.64 R4, desc[UR36][R4.64] ;  /* 0x0000002404047981 */ /* 0x000ea2000c1e1b00 */
[----:B------:R-:W-:Y:S01]  /*05d0*/  UMOV UR4, 0xf0000000 ;  /* 0xf000000000047882 */ /* 0x000fe20000000000 */
[----:B------:R-:W-:Y:S01]  /*05e0*/  UMOV UR5, 0x380fffff ;  /* 0x380fffff00057882 */ /* 0x000fe20000000000 */
[----:B--2---:R-:W0:Y:S01]  /*05f0*/  F2F.F32.F64 R27, R4 ;  /* 0x00000004001b7310 */ /* 0x004e220000301000 */
[----:B------:R-:W-:-:S14]  /*0600*/  DSETP.GEU.AND P0, PT, |R4|, UR4, PT ;  /* 0x0000000404007e2a */ /* 0x000fdc000bf0e200 */
[----:B0-----:R-:W-:Y:S01]  /*0610*/  @!P0 FMUL R27, R27, 1.175494350822287508e-38 ;  /* 0x008000001b1b8820 */ /* 0x001fe20000400000 */
[----:B------:R-:W-:Y:S06]  /*0620*/  BRA `(.L_x_12219) ;  /* 0x0000000800347947 */ /* 0x000fec0003800000 */
.L_x_12227:
        /* <DEDUP_REMOVED lines=26> */
.L_x_12230:
        /* <DEDUP_REMOVED lines=14> */
.L_x_12229:
[----:B------:R-:W2:Y:S02]  /*08b0*/  LDG.E.U16 R4, desc[UR36][R4.64] ;  /* 0x0000002404047981 */ /* 0x000ea4000c1e1500 */
[----:B--2---:R-:W-:Y:S01]  /*08c0*/  IMAD.U32 R27, R4, 0x10000, RZ ;  /* 0x00010000041b7824 */ /* 0x004fe200078e00ff */
[----:B------:R-:W-:Y:S06]  /*08d0*/  BRA `(.L_x_12219) ;  /* 0x0000000400887947 */ /* 0x000fec0003800000 */
.L_x_12226:
        /* <DEDUP_REMOVED lines=11> */
.L_x_12233:
        /* <DEDUP_REMOVED lines=20> */
.L_x_12235:
[----:B------:R-:W-:Y:S05]  /*0ad0*/  BSYNC B0 ;  /* 0x0000000000007941 */ /* 0x000fea0003800000 */
.L_x_12234:
[----:B------:R-:W-:Y:S01]  /*0ae0*/  IMAD.SHL.U32 R3, R3, 0x100000, RZ ;  /* 0x0010000003037824 */ /* 0x000fe200078e00ff */
[----:B------:R-:W-:-:S04]  /*0af0*/  LEA R0, R0, 0x3b800000, 0x17 ;  /* 0x3b80000000007811 */ /* 0x000fc800078eb8ff */
[----:B------:R-:W-:Y:S01]  /*0b00*/  LOP3.LUT R27, R0, R3, R27, 0xfe, !PT ;  /* 0x00000003001b7212 */ /* 0x000fe200078efe1b */
[----:B------:R-:W-:Y:S06]  /*0b10*/  BRA `(.L_x_12219) ;  /* 0x0000000000f87947 */ /* 0x000fec0003800000 */
.L_x_12232:
        /* <DEDUP_REMOVED lines=20> */
.L_x_12237:
[----:B------:R-:W-:Y:S05]  /*0c60*/  BSYNC B0 ;  /* 0x0000000000007941 */ /* 0x000fea0003800000 */
.L_x_12236:
[----:B------:R-:W-:Y:S01]  /*0c70*/  IMAD.SHL.U32 R3, R3, 0x200000, RZ ;  /* 0x0020000003037824 */ /* 0x000fe200078e00ff */
[----:B------:R-:W-:-:S04]  /*0c80*/  LEA R0, R0, 0x37800000, 0x17 ;  /* 0x3780000000007811 */ /* 0x000fc800078eb8ff */
[----:B------:R-:W-:Y:S01]  /*0c90*/  LOP3.LUT R27, R0, R3, R27, 0xfe, !PT ;  /* 0x00000003001b7212 */ /* 0x000fe200078efe1b */
[----:B------:R-:W-:Y:S06]  /*0ca0*/  BRA `(.L_x_12219) ;  /* 0x0000000000947947 */ /* 0x000fec0003800000 */
.L_x_12231:
        /* <DEDUP_REMOVED lines=14> */
.L_x_12218:
        /* <DEDUP_REMOVED lines=16> */
.L_x_12240:
[----:B------:R-:W-:Y:S01]  /*0e90*/  IMAD.MOV.U32 R27, RZ, RZ, RZ ;  /* 0x000000ffff1b7224 */ /* 0x000fe200078e00ff */
[----:B------:R-:W-:Y:S06]  /*0ea0*/  BRA `(.L_x_12219) ;  /* 0x0000000000147947 */ /* 0x000fec0003800000 */
.L_x_12239:
[----:B------:R-:W2:Y:S02]  /*0eb0*/  LDG.E.64 R4, desc[UR36][R4.64] ;  /* 0x0000002404047981 */ /* 0x000ea4000c1e1b00 */
[----:B--2---:R0:W1:Y:S01]  /*0ec0*/  I2F.U64 R27, R4 ;  /* 0x00000004001b7312 */ /* 0x0040620000301000 */
[----:B------:R-:W-:Y:S05]  /*0ed0*/  BRA `(.L_x_12219) ;  /* 0x0000000000087947 */ /* 0x000fea0003800000 */
.L_x_12238:
[----:B------:R-:W2:Y:S02]  /*0ee0*/  LDG.E R4, desc[UR36][R4.64] ;  /* 0x0000002404047981 */ /* 0x000ea4000c1e1900 */
[----:B--2---:R-:W-:-:S07]  /*0ef0*/  I2FP.F32.U32 R27, R4 ;  /* 0x00000004001b7245 */ /* 0x004fce0000201000 */
.L_x_12219:
[----:B------:R-:W-:Y:S05]  /*0f00*/  BSYNC B6 ;  /* 0x0000000000067941 */ /* 0x000fea0003800000 */
.L_x_12213:
[----:B------:R-:W2:Y:S02]  /*0f10*/  S2R R16, SR_TID.X ;  /* 0x0000000000107919 */ /* 0x000ea40000002100 */
[----:B--2---:R-:W-:-:S07]  /*0f20*/  VIADD R16, R16, 0x80 ;  /* 0x0000008010107836 */ /* 0x004fce0000000000 */
.L_x_12212:
[----:B------:R-:W-:Y:S05]  /*0f30*/  BSYNC B7 ;  /* 0x0000000000077941 */ /* 0x000fea0003800000 */
.L_x_12211:
        /* <DEDUP_REMOVED lines=25> */
.L_x_12247:
[----:B------:R-:W2:Y:S02]  /*10d0*/  LDG.E.U8 R4, desc[UR36][R4.64] ;  /* 0x0000002404047981 */ /* 0x000ea4000c1e1100 */
[----:B--2---:R-:W-:Y:S01]  /*10e0*/  I2FP.F32.U32 R19, R4 ;  /* 0x0000000400137245 */ /* 0x004fe20000201000 */
[----:B------:R-:W-:Y:S06]  /*10f0*/  BRA `(.L_x_12249) ;  /* 0x0000000c002c7947 */ /* 0x000fec0003800000 */
.L_x_12246:
        /* <DEDUP_REMOVED lines=9> */
.L_x_12251:
[----:B------:R-:W2:Y:S02]  /*1190*/  LDG.E R4, desc[UR36][R4.64] ;  /* 0x0000002404047981 */ /* 0x000ea4000c1e1900 */
[----:B--2---:R-:W-:Y:S01]  /*11a0*/  I2FP.F32.S32 R19, R4 ;  /* 0x0000000400137245 */ /* 0x004fe20000201400 */
[----:B------:R-:W-:Y:S06]  /*11b0*/  BRA `(.L_x_12249) ;  /* 0x0000000800fc7947 */ /* 0x000fec0003800000 */
.L_x_12250:
[----:B------:R-:W2:Y:S02]  /*11c0*/  LDG.E.U16 R4, desc[UR36][R4.64] ;  /* 0x0000002404047981 */ /* 0x000ea4000c1e1500 */
[----:B--2---:R0:W2:Y:S01]  /*11d0*/  I2F.S16 R19, R4 ;  /* 0x0000000400137306 */ /* 0x0040a20000101400 */
[----:B------:R-:W-:Y:S05]  /*11e0*/  BRA `(.L_x_12249) ;  /* 0x0000000800f07947 */ /* 0x000fea0003800000 */
.L_x_12245:
        /* <DEDUP_REMOVED lines=8> */
.L_x_12253:
[----:B------:R-:W2:Y:S02]  /*1270*/  LDG.E.U16 R4, desc[UR36][R4.64] ;  /* 0x0000002404047981 */ /* 0x000ea4000c1e1500 */
[----:B--2---:R-:W-:Y:S01]  /*1280*/  HADD2.F32 R19, -RZ, R4.H0_H0 ;  /* 0x20000004ff137230 */ /* 0x004fe20000004100 */
[----:B------:R-:W-:Y:S06]  /*1290*/  BRA `(.L_x_12249) ;  /* 0x0000000800c47947 */ /* 0x000fec0003800000 */
.L_x_12252:
        /* <DEDUP_REMOVED lines=8> */
.L_x_12255:
[----:B------:R-:W2:Y:S02]  /*1320*/  LDG.E.U16 R4, desc[UR36][R4.64] ;  /* 0x0000002404047981 */ /* 0x000ea4000c1e1500 */
[----:B--2---:R-:W-:Y:S01]  /*1330*/  HADD2.F32 R19, -RZ, R4.H0_H0 ;  /* 0x20000004ff137230 */ /* 0x004fe20000004100 */
[----:B------:R-:W-:Y:S06]  /*1340*/  BRA `(.L_x_12249) ;  /* 0x0000000800987947 */ /* 0x000fec0003800000 */
.L_x_12254:
[----:B------:R-:W2:Y:S01]  /*1350*/  LDG.E.64 R4, desc[UR36][R4.64] ;  /* 0x0000002404047981 */ /* 0x000ea2000c1e1b00 */
[----:B------:R-:W-:Y:S01]  /*1360*/  UMOV UR4, 0xf0000000 ;  /* 0xf000000000047882 */ /* 0x000fe20000000000 */
[----:B------:R-:W-:Y:S01]  /*1370*/  UMOV UR5, 0x380fffff ;  /* 0x380fffff00057882 */ /* 0x000fe20000000000 */
[----:B--2---:R-:W0:Y:S01]  /*1380*/  F2F.F32.F64 R19, R4 ;  /* 0x0000000400137310 */ /* 0x004e220000301000 */
[----:B------:R-:W-:-:S14]  /*1390*/  DSETP.GEU.AND P0, PT, |R4|, UR4, PT ;  /* 0x0000000404007e2a */ /* 0x000fdc000bf0e200 */
[----:B0-----:R-:W-:Y:S01]  /*13a0*/  @!P0 FMUL R19, R19, 1.175494350822287508e-38 ;  /* 0x0080000013138820 */ /* 0x001fe20000400000 */
[----:B------:R-:W-:Y:S06]  /*13b0*/  BRA `(.L_x_12249) ;  /* 0x00000008007c7947 */ /* 0x000fec0003800000 */
.L_x_12244:
        /* <DEDUP_REMOVED lines=12> */
.L_x_12258:
[----:B------:R-:W2:Y:S01]  /*1480*/  LDG.E.64 R4, desc[UR36][R4.64] ;  /* 0x0000002404047981 */ /* 0x000ea2000c1e1b00 */
[----:B------:R-:W-:Y:S01]  /*1490*/  UMOV UR4, 0xf0000000 ;  /* 0xf000000000047882 */ /* 0x000fe20000000000 */
[----:B------:R-:W-:Y:S01]  /*14a0*/  UMOV UR5, 0x380fffff ;  /* 0x380fffff00057882 */ /* 0x000fe20000000000 */
[----:B--2---:R-:W0:Y:S01]  /*14b0*/  F2F.F32.F64 R19, R4 ;  /* 0x0000000400137310 */ /* 0x004e220000301000 */
[----:B------:R-:W-:-:S14]  /*14c0*/  DSETP.GEU.AND P0, PT, |R4|, UR4, PT ;  /* 0x0000000404007e2a */ /* 0x000fdc000bf0e200 */
[----:B0-----:R-:W-:Y:S01]  /*14d0*/  @!P0 FMUL R19, R19, 1.175494350822287508e-38 ;  /* 0x0080000013138820 */ /* 0x001fe20000400000 */
[----:B------:R-:W-:Y:S06]  /*14e0*/  BRA `(.L_x_12249) ;  /* 0x0000000800307947 */ /* 0x000fec0003800000 */
.L_x_12257:
        /* <DEDUP_REMOVED lines=26> */
.L_x_12260:
        /* <DEDUP_REMOVED lines=13> */
.L_x_12259:
[----:B------:R-:W2:Y:S02]  /*1760*/  LDG.E.U16 R4, desc[UR36][R4.64] ;  /* 0x0000002404047981 */ /* 0x000ea4000c1e1500 */
[----:B--2---:R-:W-:Y:S01]  /*1770*/  IMAD.U32 R19, R4, 0x10000, RZ ;  /* 0x0001000004137824 */ /* 0x004fe200078e00ff */
[----:B------:R-:W-:Y:S06]  /*1780*/  BRA `(.L_x_12249) ;  /* 0x0000000400887947 */ /* 0x000fec0003800000 */
.L_x_12256:
        /* <DEDUP_REMOVED lines=11> */
.L_x_12263:
        /* <DEDUP_REMOVED lines=20> */
.L_x_12265:
[----:B------:R-:W-:Y:S05]  /*1980*/  BSYNC B0 ;  /* 0x0000000000007941 */ /* 0x000fea0003800000 */
.L_x_12264:
[----:B------:R-:W-:Y:S01]  /*1990*/  IMAD.SHL.U32 R3, R3, 0x100000, RZ ;  /* 0x0010000003037824 */ /* 0x000fe200078e00ff */
[----:B------:R-:W-:-:S04]  /*19a0*/  LEA R0, R0, 0x3b800000, 0x17 ;  /* 0x3b80000000007811 */ /* 0x000fc800078eb8ff */
[----:B------:R-:W-:Y:S01]  /*19b0*/  LOP3.LUT R19, R0, R3, R19, 0xfe, !PT ;  /* 0x0000000300137212 */ /* 0x000fe200078efe13 */
[----:B------:R-:W-:Y:S06]  /*19c0*/  BRA `(.L_x_12249) ;  /* 0x0000000000f87947 */ /* 0x000fec0003800000 */
.L_x_12262:
        /* <DEDUP_REMOVED lines=20> */
.L_x_12267:
[----:B------:R-:W-:Y:S05]  /*1b10*/  BSYNC B0 ;  /* 0x0000000000007941 */ /* 0x000fea0003800000 */
.L_x_12266:
[----:B------:R-:W-:Y:S01]  /*1b20*/  IMAD.SHL.U32 R3, R3, 0x200000, RZ ;  /* 0x0020000003037824 */ /* 0x000fe200078e00ff */
[----:B------:R-:W-:-:S04]  /*1b30*/  LEA R0, R0, 0x37800000, 0x17 ;  /* 0x3780000000007811 */ /* 0x000fc800078eb8ff */
[----:B------:R-:W-:Y:S01]  /*1b40*/  LOP3.LUT R19, R0, R3, R19, 0xfe, !PT ;  /* 0x0000000300137212 */ /* 0x000fe200078efe13 */
[----:B------:R-:W-:Y:S06]  /*1b50*/  BRA `(.L_x_12249) ;  /* 0x0000000000947947 */ /* 0x000fec0003800000 */
.L_x_12261:
        /* <DEDUP_REMOVED lines=14> */
.L_x_12248:
        /* <DEDUP_REMOVED lines=16> */
.L_x_12270:
[----:B------:R-:W-:Y:S01]  /*1d40*/  IMAD.MOV.U32 R19, RZ, RZ, RZ ;  /* 0x000000ffff137224 */ /* 0x000fe200078e00ff */
[----:B------:R-:W-:Y:S06]  /*1d50*/  BRA `(.L_x_12249) ;  /* 0x0000000000147947 */ /* 0x000fec0003800000 */
.L_x_12269:
[----:B------:R-:W2:Y:S02]  /*1d60*/  LDG.E.64 R4, desc[UR36][R4.64] ;  /* 0x0000002404047981 */ /* 0x000ea4000c1e1b00 */
[----:B--2---:R0:W2:Y:S01]  /*1d70*/  I2F.U64 R19, R4 ;  /* 0x0000000400137312 */ /* 0x0040a20000301000 */
[----:B------:R-:W-:Y:S05]  /*1d80*/  BRA `(.L_x_12249) ;  /* 0x0000000000087947 */ /* 0x000fea0003800000 */
.L_x_12268:
[----:B------:R-:W2:Y:S02]  /*1d90*/  LDG.E R4, desc[UR36][R4.64] ;  /* 0x0000002404047981 */ /* 0x000ea4000c1e1900 */
[----:B--2---:R-:W-:-:S07]  /*1da0*/  I2FP.F32.U32 R19, R4 ;  /* 0x0000000400137245 */ /* 0x004fce0000201000 */
.L_x_12249:
[----:B------:R-:W-:Y:S05]  /*1db0*/  BSYNC B6 ;  /* 0x0000000000067941 */ /* 0x000fea0003800000 */
.L_x_12243:
[----:B------:R-:W-:-:S07]  /*1dc0*/  VIADD R16, R16, 0x80 ;  /* 0x0000008010107836 */ /* 0x000fce0000000000 */
.L_x_12242:
[----:B------:R-:W-:Y:S05]  /*1dd0*/  BSYNC B7 ;  /* 0x0000000000077941 */ /* 0x000fea0003800000 */
.L_x_12241:
        /* <DEDUP_REMOVED lines=27> */
.L_x_12277:
[----:B------:R-:W2:Y:S02]  /*1f90*/  LDG.E.U8 R4, desc[UR36][R4.64] ;  /* 0x0000002404047981 */ /* 0x000ea4000c1e1100 */
[----:B--2---:R-:W-:Y:S01]  /*1fa0*/  I2FP.F32.U32 R28, R4 ;  /* 0x00000004001c7245 */ /* 0x004fe20000201000 */
[----:B------:R-:W-:Y:S06]  /*1fb0*/  BRA `(.L_x_12279) ;  /* 0x0000000c002c7947 */ /* 0x000fec0003800000 */
.L_x_12276:
        /* <DEDUP_REMOVED lines=9> */
.L_x_12281:
[----:B------:R-:W2:Y:S02]  /*2050*/  LDG.E R4, desc[UR36][R4.64] ;  /* 0x0000002404047981 */ /* 0x000ea4000c1e1900 */
[----:B--2---:R-:W-:Y:S01]  /*2060*/  I2FP.F32.S32 R28, R4 ;  /* 0x00000004001c7245 */ /* 0x004fe20000201400 */
[----:B------:R-:W-:Y:S06]  /*2070*/  BRA `(.L_x_12279) ;  /* 0x0000000800fc7947 */ /* 0x000fec0003800000 */
.L_x_12280:
[----:B------:R-:W2:Y:S02]  /*2080*/  LDG.E.U16 R4, desc[UR36][R4.64] ;  /* 0x0000002404047981 */ /* 0x000ea4000c1e1500 */
[----:B--2---:R4:W0:Y:S01]  /*2090*/  I2F.S16 R28, R4 ;  /* 0x00000004001c7306 */ /* 0x0048220000101400 */
[----:B------:R-:W-:Y:S05]  /*20a0*/  BRA `(.L_x_12279) ;  /* 0x0000000800f07947 */ /* 0x000fea0003800000 */
.L_x_12275:
        /* <DEDUP_REMOVED lines=8> */
.L_x_12283:
[----:B------:R-:W2:Y:S02]  /*2130*/  LDG.E.U16 R4, desc[UR36][R4.64] ;  /* 0x0000002404047981 */ /* 0x000ea4000c1e1500 */
[----:B--2---:R-:W-:Y:S01]  /*2140*/  HADD2.F32 R28, -RZ, R4.H0_H0 ;  /* 0x20000004ff1c7230 */ /* 0x004fe20000004100 */
[----:B------:R-:W-:Y:S06]  /*2150*/  BRA `(.L_x_12279) ;  /* 0x0000000800c47947 */ /* 0x000fec0003800000 */
.L_x_12282:
        /* <DEDUP_REMOVED lines=8> */
.L_x_12285:
[----:B------:R-:W2:Y:S02]  /*21e0*/  LDG.E.U16 R4, desc[UR36][R4.64] ;  /* 0x0000002404047981 */ /* 0x000ea4000c1e1500 */
[----:B--2---:R-:W-:Y:S01]  /*21f0*/  HADD2.F32 R28, -RZ, R4.H0_H0 ;  /* 0x20000004ff1c7230 */ /* 0x004fe20000004100 */
[----:B------:R-:W-:Y:S06]  /*2200*/  BRA `(.L_x_12279) ;  /* 0x0000000800987947 */ /* 0x000fec0003800000 */
.L_x_12284:
[----:B------:R-:W2:Y:S01]  /*2210*/  LDG.E.64 R4, desc[UR36][R4.64] ;  /* 0x0000002404047981 */ /* 0x000ea2000c1e1b00 */
[----:B------:R-:W-:Y:S01]  /*2220*/  UMOV UR4, 0xf0000000 ;  /* 0xf000000000047882 */ /* 0x000fe20000000000 */
[----:B------:R-:W-:Y:S01]  /*2230*/  UMOV UR5, 0x380fffff ;  /* 0x380fffff00057882 */ /* 0x000fe20000000000 */
[----:B--2---:R-:W0:Y:S01]  /*2240*/  F2F.F32.F64 R28, R4 ;  /* 0x00000004001c7310 */ /* 0x004e220000301000 */
[----:B------:R-:W-:-:S14]  /*2250*/  DSETP.GEU.AND P0, PT, |R4|, UR4, PT ;  /* 0x0000000404007e2a */ /* 0x000fdc000bf0e200 */
[----:B0-----:R-:W-:Y:S01]  /*2260*/  @!P0 FMUL R28, R28, 1.175494350822287508e-38 ;  /* 0x008000001c1c8820 */ /* 0x001fe20000400000 */
[----:B------:R-:W-:Y:S06]  /*2270*/  BRA `(.L_x_12279) ;  /* 0x00000008007c7947 */ /* 0x000fec0003800000 */
.L_x_12274:
        /* <DEDUP_REMOVED lines=12> */
.L_x_12288:
[----:B------:R-:W2:Y:S01]  /*2340*/  LDG.E.64 R4, desc[UR36][R4.64] ;  /* 0x0000002404047981 */ /* 0x000ea2000c1e1b00 */
[----:B------:R-:W-:Y:S01]  /*2350*/  UMOV UR4, 0xf0000000 ;  /* 0xf000000000047882 */ /* 0x000fe20000000000 */
[----:B------:R-:W-:Y:S01]  /*2360*/  UMOV UR5, 0x380fffff ;  /* 0x380fffff00057882 */ /* 0x000fe20000000000 */
[----:B--2---:R-:W0:Y:S01]  /*2370*/  F2F.F32.F64 R28, R4 ;  /* 0x00000004001c7310 */ /* 0x004e220000301000 */
[----:B------:R-:W-:-:S14]  /*2380*/  DSETP.GEU.AND P0, PT, |R4|, UR4, PT ;  /* 0x0000000404007e2a */ /* 0x000fdc000bf0e200 */
[----:B0-----:R-:W-:Y:S01]  /*2390*/  @!P0 FMUL R28, R28, 1.175494350822287508e-38 ;  /* 0x008000001c1c8820 */ /* 0x001fe20000400000 */
[----:B------:R-:W-:Y:S06]  /*23a0*/  BRA `(.L_x_12279) ;  /* 0x0000000800307947 */ /* 0x000fec0003800000 */
.L_x_12287:
        /* <DEDUP_REMOVED lines=26> */
.L_x_12290:
        /* <DEDUP_REMOVED lines=13> */
.L_x_12289:
[----:B------:R-:W2:Y:S02]  /*2620*/  LDG.E.U16 R4, desc[UR36][R4.64] ;  /* 0x0000002404047981 */ /* 0x000ea4000c1e1500 */
[----:B--2---:R-:W-:Y:S01]  /*2630*/  IMAD.U32 R28, R4, 0x10000, RZ ;  /* 0x00010000041c7824 */ /* 0x004fe200078e00ff */
[----:B------:R-:W-:Y:S06]  /*2640*/  BRA `(.L_x_12279) ;  /* 0x0000000400887947 */ /* 0x000fec0003800000 */
.L_x_12286:
        /* <DEDUP_REMOVED lines=11> */
.L_x_12293:
        /* <DEDUP_REMOVED lines=20> */
.L_x_12295:
[----:B------:R-:W-:Y:S05]  /*2840*/  BSYNC B0 ;  /* 0x0000000000007941 */ /* 0x000fea0003800000 */
.L_x_12294:
[----:B------:R-:W-:Y:S01]  /*2850*/  IMAD.SHL.U32 R3, R3, 0x100000, RZ ;  /* 0x0010000003037824 */ /* 0x000fe200078e00ff */
[----:B------:R-:W-:-:S04]  /*2860*/  LEA R5, R0, 0x3b800000, 0x17 ;  /* 0x3b80000000057811 */ /* 0x000fc800078eb8ff */
[----:B------:R-:W-:Y:S01]  /*2870*/  LOP3.LUT R28, R5, R3, R28, 0xfe, !PT ;  /* 0x00000003051c7212 */ /* 0x000fe200078efe1c */
[----:B------:R-:W-:Y:S06]  /*2880*/  BRA `(.L_x_12279) ;  /* 0x0000000000f87947 */ /* 0x000fec0003800000 */
.L_x_12292:
        /* <DEDUP_REMOVED lines=20> */
.L_x_12297:
[----:B------:R-:W-:Y:S05]  /*29d0*/  BSYNC B0 ;  /* 0x0000000000007941 */ /* 0x000fea0003800000 */
.L_x_12296:
[----:B------:R-:W-:Y:S01]  /*29e0*/  IMAD.SHL.U32 R3, R3, 0x200000, RZ ;  /* 0x0020000003037824 */ /* 0x000fe200078e00ff */
[----:B------:R-:W-:-:S04]  /*29f0*/  LEA R5, R0, 0x37800000, 0x17 ;  /* 0x3780000000057811 */ /* 0x000fc800078eb8ff */
[----:B------:R-:W-:Y:S01]  /*2a00*/  LOP3.LUT R28, R5, R3, R28, 0xfe, !PT ;  /* 0x00000003051c7212 */ /* 0x000fe200078efe1c */
[----:B------:R-:W-:Y:S06]  /*2a10*/  BRA `(.L_x_12279) ;  /* 0x0000000000947947 */ /* 0x000fec0003800000 */
.L_x_12291:
        /* <DEDUP_REMOVED lines=14> */
.L_x_12278:
        /* <DEDUP_REMOVED lines=16> */
.L_x_12300:
[----:B------:R-:W-:Y:S01]  /*2c00*/  IMAD.MOV.U32 R28, RZ, RZ, RZ ;  /* 0x000000ffff1c7224 */ /* 0x000fe200078e00ff */
[----:B------:R-:W-:Y:S06]  /*2c10*/  BRA `(.L_x_12279) ;  /* 0x0000000000147947 */ /* 0x000fec0003800000 */
.L_x_12299:
[----:B------:R-:W2:Y:S02]  /*2c20*/  LDG.E.64 R28, desc[UR36][R4.64] ;  /* 0x00000024041c7981 */ /* 0x000ea4000c1e1b00 */
[----:B--2---:R0:W2:Y:S01]  /*2c30*/  I2F.U64 R28, R28 ;  /* 0x0000001c001c7312 */ /* 0x0040a20000301000 */
[----:B------:R-:W-:Y:S05]  /*2c40*/  BRA `(.L_x_12279) ;  /* 0x0000000000087947 */ /* 0x000fea0003800000 */
.L_x_12298:
[----:B------:R-:W2:Y:S02]  /*2c50*/  LDG.E R4, desc[UR36][R4.64] ;  /* 0x0000002404047981 */ /* 0x000ea4000c1e1900 */
[----:B--2---:R-:W-:-:S07]  /*2c60*/  I2FP.F32.U32 R28, R4 ;  /* 0x00000004001c7245 */ /* 0x004fce0000201000 */
.L_x_12279:
[----:B------:R-:W-:Y:S05]  /*2c70*/  BSYNC B6 ;  /* 0x0000000000067941 */ /* 0x000fea0003800000 */
.L_x_12273:
[----:B------:R-:W-:-:S07]  /*2c80*/  VIADD R16, R16, 0x80 ;  /* 0x0000008010107836 */ /* 0x000fce0000000000 */
.L_x_12272:
[----:B------:R-:W-:Y:S05]  /*2c90*/  BSYNC B7 ;  /* 0x0000000000077941 */ /* 0x000fea0003800000 */
.L_x_12271:
        /* <DEDUP_REMOVED lines=23> */
.L_x_12306:
[----:B------:R-:W2:Y:S02]  /*2e10*/  LDG.E.U8 R4, desc[UR36][R4.64] ;  /* 0x0000002404047981 */ /* 0x000ea4000c1e1100 */
[----:B--2---:R-:W-:Y:S01]  /*2e20*/  I2FP.F32.U32 R23, R4 ;  /* 0x0000000400177245 */ /* 0x004fe20000201000 */
[----:B------:R-:W-:Y:S06]  /*2e30*/  BRA `(.L_x_12302) ;  /* 0x0000000c00207947 */ /* 0x000fec0003800000 */
.L_x_12305:
        /* <DEDUP_REMOVED lines=9> */
.L_x_12309:
[----:B------:R-:W2:Y:S02]  /*2ed0*/  LDG.E R4, desc[UR36][R4.64] ;  /* 0x0000002404047981 */ /* 0x000ea4000c1e1900 */
[----:B--2---:R-:W-:Y:S01]  /*2ee0*/  I2FP.F32.S32 R23, R4 ;  /* 0x0000000400177245 */ /* 0x004fe20000201400 */
[----:B------:R-:W-:Y:S06]  /*2ef0*/  BRA `(.L_x_12302) ;  /* 0x0000000800f07947 */ /* 0x000fec0003800000 */
.L_x_12308:
[----:B------:R-:W2:Y:S02]  /*2f00*/  LDG.E.U16 R4, desc[UR36][R4.64] ;  /* 0x0000002404047981 */ /* 0x000ea4000c1e1500 */
[----:B--2---:R0:W2:Y:S01]  /*2f10*/  I2F.S16 R23, R4 ;  /* 0x0000000400177306 */ /* 0x0040a20000101400 */
[----:B------:R-:W-:Y:S05]  /*2f20*/  BRA `(.L_x_12302) ;  /* 0x0000000800e47947 */ /* 0x000fea0003800000 */
.L_x_12304:
        /* <DEDUP_REMOVED lines=8> */
.L_x_12311:
[----:B------:R-:W2:Y:S02]  /*2fb0*/  LDG.E.U16 R4, desc[UR36][R4.64] ;  /* 0x0000002404047981 */ /* 0x000ea4000c1e1500 */
[----:B--2---:R-:W-:Y:S01]  /*2fc0*/  HADD2.F32 R23, -RZ, R4.H0_H0 ;  /* 0x20000004ff177230 */ /* 0x004fe20000004100 */
[----:B------:R-:W-:Y:S06]  /*2fd0*/  BRA `(.L_x_12302) ;  /* 0x0000000800b87947 */ /* 0x000fec0003800000 */
.L_x_12310:
        /* <DEDUP_REMOVED lines=8> */
.L_x_12313:
[----:B------:R-:W2:Y:S02]  /*3060*/  LDG.E.U16 R4, desc[UR36][R4.64] ;  /* 0x0000002404047981 */ /* 0x000ea4000c1e1500 */
[----:B--2---:R-:W-:Y:S01]  /*3070*/  HADD2.F32 R23, -RZ, R4.H0_H0 ;  /* 0x20000004ff177230 */ /* 0x004fe20000004100 */
[----:B------:R-:W-:Y:S06]  /*3080*/  BRA `(.L_x_12302) ;  /* 0x00000008008c7947 */ /* 0x000fec0003800000 */
.L_x_12312:
[----:B------:R-:W2:Y:S01]  /*3090*/  LDG.E.64 R4, desc[UR36][R4.64] ;  /* 0x0000002404047981 */ /* 0x000ea2000c1e1b00 */
[----:B------:R-:W-:Y:S01]  /*30a0*/  UMOV UR4, 0xf0000000 ;  /* 0xf000000000047882 */ /* 0x000fe20000000000 */
[----:B------:R-:W-:Y:S01]  /*30b0*/  UMOV UR5, 0x380fffff ;  /* 0x380fffff00057882 */ /* 0x000fe20000000000 */
[----:B--2---:R-:W0:Y:S01]  /*30c0*/  F2F.F32.F64 R23, R4 ;  /* 0x0000000400177310 */ /* 0x004e220000301000 */
[----:B------:R-:W-:-:S14]  /*30d0*/  DSETP.GEU.AND P0, PT, |R4|, UR4, PT ;  /* 0x0000000404007e2a */ /* 0x000fdc000bf0e200 */
[----:B0-----:R-:W-:Y:S01]  /*30e0*/  @!P0 FMUL R23, R23, 1.175494350822287508e-38 ;  /* 0x0080000017178820 */ /* 0x001fe20000400000 */
[----:B------:R-:W-:Y:S06]  /*30f0*/  BRA `(.L_x_12302) ;  /* 0x0000000800707947 */ /* 0x000fec0003800000 */
.L_x_12303:
        /* <DEDUP_REMOVED lines=12> */
.L_x_12316:
[----:B------:R-:W2:Y:S01]  /*31c0*/  LDG.E.64 R4, desc[UR36][R4.64] ;  /* 0x0000002404047981 */ /* 0x000ea2000c1e1b00 */
[----:B------:R-:W-:Y:S01]  /*31d0*/  UMOV UR4, 0xf0000000 ;  /* 0xf000000000047882 */ /* 0x000fe20000000000 */
[----:B------:R-:W-:Y:S01]  /*31e0*/  UMOV UR5, 0x380fffff ;  /* 0x380fffff00057882 */ /* 0x000fe20000000000 */
[----:B--2---:R-:W0:Y:S01]  /*31f0*/  F2F.F32.F64 R23, R4 ;  /* 0x0000000400177310 */ /* 0x004e220000301000 */
[----:B------:R-:W-:-:S14]  /*3200*/  DSETP.GEU.AND P0, PT, |R4|, UR4, PT ;  /* 0x0000000404007e2a */ /* 0x000fdc000bf0e200 */
[----:B0-----:R-:W-:Y:S01]  /*3210*/  @!P0 FMUL R23, R23, 1.175494350822287508e-38 ;  /* 0x0080000017178820 */ /* 0x001fe20000400000 */
[----:B------:R-:W-:Y:S06]  /*3220*/  BRA `(.L_x_12302) ;  /* 0x0000000800247947 */ /* 0x000fec0003800000 */
.L_x_12315:
        /* <DEDUP_REMOVED lines=26> */
.L_x_12318:
        /* <DEDUP_REMOVED lines=13> */
.L_x_12317:
[----:B------:R-:W2:Y:S02]  /*34a0*/  LDG.E.U16 R4, desc[UR36][R4.64] ;  /* 0x0000002404047981 */ /* 0x000ea4000c1e1500 */
[----:B--2---:R-:W-:Y:S01]  /*34b0*/  IMAD.U32 R23, R4, 0x10000, RZ ;  /* 0x0001000004177824 */ /* 0x004fe200078e00ff */
[----:B------:R-:W-:Y:S06]  /*34c0*/  BRA `(.L_x_12302) ;  /* 0x00000004007c7947 */ /* 0x000fec0003800000 */
.L_x_12314:
        /* <DEDUP_REMOVED lines=11> */
.L_x_12321:
        /* <DEDUP_REMOVED lines=19> */
.L_x_12323:
[----:B------:R-:W-:Y:S05]  /*36b0*/  BSYNC B0 ;  /* 0x0000000000007941 */ /* 0x000fea0003800000 */
.L_x_12322:
[----:B------:R-:W-:Y:S01]  /*36c0*/  IMAD.SHL.U32 R3, R3, 0x100000, RZ ;  /* 0x0010000003037824 */ /* 0x000fe200078e00ff */
[----:B------:R-:W-:-:S04]  /*36d0*/  LEA R0, R0, 0x3b800000, 0x17 ;  /* 0x3b80000000007811 */ /* 0x000fc800078eb8ff */
[----:B------:R-:W-:Y:S01]  /*36e0*/  LOP3.LUT R23, R0, R3, R23, 0xfe, !PT ;  /* 0x0000000300177212 */ /* 0x000fe200078efe17 */
[----:B------:R-:W-:Y:S06]  /*36f0*/  BRA `(.L_x_12302) ;  /* 0x0000000000f07947 */ /* 0x000fec0003800000 */
.L_x_12320:
        /* <DEDUP_REMOVED lines=19> */
.L_x_12325:
[----:B------:R-:W-:Y:S05]  /*3830*/  BSYNC B0 ;  /* 0x0000000000007941 */ /* 0x000fea0003800000 */
.L_x_12324:
[----:B------:R-:W-:Y:S01]  /*3840*/  IMAD.SHL.U32 R3, R3, 0x200000, RZ ;  /* 0x0020000003037824 */ /* 0x000fe200078e00ff */
[----:B------:R-:W-:-:S04]  /*3850*/  LEA R0, R0, 0x37800000, 0x17 ;  /* 0x3780000000007811 */ /* 0x000fc800078eb8ff */
[----:B------:R-:W-:Y:S01]  /*3860*/  LOP3.LUT R23, R0, R3, R23, 0xfe, !PT ;  /* 0x0000000300177212 */ /* 0x000fe200078efe17 */
[----:B------:R-:W-:Y:S06]  /*3870*/  BRA `(.L_x_12302) ;  /* 0x0000000000907947 */ /* 0x000fec0003800000 */
.L_x_12319:
        /* <DEDUP_REMOVED lines=14> */
.L_x_12307:
        /* <DEDUP_REMOVED lines=16> */
.L_x_12328:
[----:B------:R-:W-:Y:S05]  /*3a60*/  BRA `(.L_x_12302) ;  /* 0x0000000000147947 */ /* 0x000fea0003800000 */
.L_x_12327:
[----:B------:R-:W2:Y:S02]  /*3a70*/  LDG.E.64 R4, desc[UR36][R4.64] ;  /* 0x0000002404047981 */ /* 0x000ea4000c1e1b00 */
[----:B--2---:R0:W2:Y:S01]  /*3a80*/  I2F.U64 R23, R4 ;  /* 0x0000000400177312 */ /* 0x0040a20000301000 */
[----:B------:R-:W-:Y:S05]  /*3a90*/  BRA `(.L_x_12302) ;  /* 0x0000000000087947 */ /* 0x000fea0003800000 */
.L_x_12326:
[----:B------:R-:W2:Y:S02]  /*3aa0*/  LDG.E R4, desc[UR36][R4.64] ;  /* 0x0000002404047981 */ /* 0x000ea4000c1e1900 */
[----:B--2---:R-:W-:-:S07]  /*3ab0*/  I2FP.F32.U32 R23, R4 ;  /* 0x0000000400177245 */ /* 0x004fce0000201000 */
.L_x_12302:
[----:B------:R-:W-:Y:S05]  /*3ac0*/  BSYNC B6 ;  /* 0x0000000000067941 */ /* 0x000fea0003800000 */
.L_x_12301:
        /* <DEDUP_REMOVED lines=13> */
[----:B----4-:R-:W-:-:S07]  /*3ba0*/  @!P3 FMUL.FTZ R4, R27, 0.69314718246459960938 ;  /* 0x3f3172181b04b820 */ /* 0x010fce0000410000 */
[----:B------:R-:W2:Y:S01]  /*3bb0*/  @!P0 MUFU.LG2 R19, R19 ;  /* 0x0000001300138308 */ /* 0x000ea20000000c00 */
[----:B0-----:R-:W-:Y:S01]  /*3bc0*/  @!P1 FMUL.FTZ R22, R28, 0.69314718246459960938 ;  /* 0x3f3172181c169820 */ /* 0x001fe20000410000 */
[----:B-1----:R-:W-:Y:S01]  /*3bd0*/  @!P2 FMUL.FTZ R24, R23, 0.69314718246459960938 ;  /* 0x3f3172181718a820 */ /* 0x002fe20000410000 */
[----:B--2---:R-:W-:Y:S01]  /*3be0*/  @!P0 FMUL.FTZ R18, R19, 0.69314718246459960938 ;  /* 0x3f31721813128820 */ /* 0x004fe20000410000 */
        /* <DEDUP_REMOVED lines=23> */
.L_x_12334:
[----:B------:R-:W0:Y:S01]  /*3d60*/  F2I.S64.TRUNC R4, R4 ;  /* 0x0000000400047311 */ /* 0x000e22000020d900 */
[----:B------:R-:W-:Y:S02]  /*3d70*/  IMAD.MOV.U32 R25, RZ, RZ, R26 ;  /* 0x000000ffff197224 */ /* 0x000fe400078e001a */
[----:B0-----:R-:W-:-:S05]  /*3d80*/  IMAD.MOV.U32 R3, RZ, RZ, R4 ;  /* 0x000000ffff037224 */ /* 0x001fca00078e0004 */
[----:B------:R0:W-:Y:S01]  /*3d90*/  STG.E.U8 desc[UR36][R8.64], R3 ;  /* 0x0000000308007986 */ /* 0x0001e2000c101124 */
[----:B------:R-:W-:Y:S05]  /*3da0*/  BRA `(.L_x_12330) ;  /* 0x0000000c00907947 */ /* 0x000fea0003800000 */
.L_x_12333:
        /* <DEDUP_REMOVED lines=10> */
.L_x_12337:
[----:B------:R-:W0:Y:S01]  /*3e50*/  F2I.FTZ.TRUNC.NTZ R3, R4 ;  /* 0x0000000400037305 */ /* 0x000e22000021f100 */
[----:B------:R-:W-:Y:S01]  /*3e60*/  IMAD.MOV.U32 R25, RZ, RZ, R26 ;  /* 0x000000ffff197224 */ /* 0x000fe200078e001a */
[----:B0-----:R0:W-:Y:S01]  /*3e70*/  STG.E desc[UR36][R8.64], R3 ;  /* 0x0000000308007986 */ /* 0x0011e2000c101924 */
[----:B------:R-:W-:Y:S05]  /*3e80*/  BRA `(.L_x_12330) ;  /* 0x0000000c00587947 */ /* 0x000fea0003800000 */
.L_x_12336:
[----:B------:R-:W0:Y:S01]  /*3e90*/  F2I.FTZ.TRUNC.NTZ R3, R4 ;  /* 0x0000000400037305 */ /* 0x000e22000021f100 */
[----:B------:R-:W-:Y:S01]  /*3ea0*/  IMAD.MOV.U32 R25, RZ, RZ, R26 ;  /* 0x000000ffff197224 */ /* 0x000fe200078e001a */
[----:B0-----:R0:W-:Y:S01]  /*3eb0*/  STG.E.U16 desc[UR36][R8.64], R3 ;  /* 0x0000000308007986 */ /* 0x0011e2000c101524 */
[----:B------:R-:W-:Y:S05]  /*3ec0*/  BRA `(.L_x_12330) ;  /* 0x0000000c00487947 */ /* 0x000fea0003800000 */
.L_x_12332:
        /* <DEDUP_REMOVED lines=9> */
.L_x_12339:
[----:B------:R-:W-:Y:S01]  /*3f60*/  F2FP.F16.F32.PACK_AB R4, RZ, R4 ;  /* 0x00000004ff04723e */ /* 0x000fe200000000ff */
[----:B------:R-:W-:-:S04]  /*3f70*/  IMAD.MOV.U32 R25, RZ, RZ, R26 ;  /* 0x000000ffff197224 */ /* 0x000fc800078e001a */
[----:B------:R0:W-:Y:S01]  /*3f80*/  STG.E.U16 desc[UR36][R8.64], R4 ;  /* 0x0000000408007986 */ /* 0x0001e2000c101524 */
[----:B------:R-:W-:Y:S05]  /*3f90*/  BRA `(.L_x_12330) ;  /* 0x0000000c00147947 */ /* 0x000fea0003800000 */
.L_x_12338:
        /* <DEDUP_REMOVED lines=10> */
.L_x_12341:
[----:B------:R-:W-:Y:S01]  /*4040*/  F2FP.F16.F32.PACK_AB R3, RZ, R4 ;  /* 0x00000004ff03723e */ /* 0x000fe200000000ff */
[----:B------:R-:W-:-:S03]  /*4050*/  IMAD.MOV.U32 R25, RZ, RZ, R26 ;  /* 0x000000ffff197224 */ /* 0x000fc600078e001a */
[----:B------:R-:W-:-:S05]  /*4060*/  PRMT R3, R3, 0x5410, RZ ;  /* 0x0000541003037816 */ /* 0x000fca00000000ff */
[----:B------:R0:W-:Y:S01]  /*4070*/  STG.E desc[UR36][R8.64], R3 ;  /* 0x0000000308007986 */ /* 0x0001e2000c101924 */
[----:B------:R-:W-:Y:S05]  /*4080*/  BRA `(.L_x_12330) ;  /* 0x0000000800d87947 */ /* 0x000fea0003800000 */
.L_x_12340:
[----:B------:R-:W-:Y:S01]  /*4090*/  FMUL.FTZ R4, R4, 1 ;  /* 0x3f80000004047820 */ /* 0x000fe20000410000 */
[----:B------:R-:W-:-:S05]  /*40a0*/  IMAD.MOV.U32 R25, RZ, RZ, R26 ;  /* 0x000000ffff197224 */ /* 0x000fca00078e001a */
[----:B------:R-:W0:Y:S02]  /*40b0*/  F2F.F64.F32 R4, R4 ;  /* 0x0000000400047310 */ /* 0x000e240000201800 */
[----:B0-----:R0:W-:Y:S01]  /*40c0*/  STG.E.64 desc[UR36][R8.64], R4 ;  /* 0x0000000408007986 */ /* 0x0011e2000c101b24 */
[----:B------:R-:W-:Y:S05]  /*40d0*/  BRA `(.L_x_12330) ;  /* 0x0000000800c47947 */ /* 0x000fea0003800000 */
.L_x_12331:
        /* <DEDUP_REMOVED lines=13> */
.L_x_12344:
[----:B------:R-:W-:Y:S01]  /*41b0*/  FMUL.FTZ R4, R4, 1 ;  /* 0x3f80000004047820 */ /* 0x000fe20000410000 */
[----:B------:R-:W-:Y:S01]  /*41c0*/  CS2R R6, SRZ ;  /* 0x0000000000067805 */ /* 0x000fe2000001ff00 */
[----:B------:R-:W-:-:S04]  /*41d0*/  IMAD.MOV.U32 R25, RZ, RZ, R26 ;  /* 0x000000ffff197224 */ /* 0x000fc800078e001a */
[----:B------:R-:W0:Y:S02]  /*41e0*/  F2F.F64.F32 R4, R4 ;  /* 0x0000000400047310 */ /* 0x000e240000201800 */
[----:B0-----:R0:W-:Y:S01]  /*41f0*/  STG.E.128 desc[UR36][R8.64], R4 ;  /* 0x0000000408007986 */ /* 0x0011e2000c101d24 */
[----:B------:R-:W-:Y:S05]  /*4200*/  BRA `(.L_x_12330) ;  /* 0x0000000800787947 */ /* 0x000fea0003800000 */
.L_x_12343:
        /* <DEDUP_REMOVED lines=20> */
.L_x_12348:
[----:B------:R-:W-:Y:S05]  /*4350*/  BSYNC B0 ;  /* 0x0000000000007941 */ /* 0x000fea0003800000 */
.L_x_12347:
[----:B------:R-:W-:Y:S01]  /*4360*/  LOP3.LUT R5, R0, R5, RZ, 0xfc, !PT ;  /* 0x0000000500057212 */ /* 0x000fe200078efcff */
[----:B------:R-:W-:-:S04]  /*4370*/  IMAD.MOV.U32 R25, RZ, RZ, R26 ;  /* 0x000000ffff197224 */ /* 0x000fc800078e001a */
[----:B------:R0:W-:Y:S01]  /*4380*/  STG.E.U8 desc[UR36][R8.64], R5 ;  /* 0x0000000508007986 */ /* 0x0001e2000c101124 */
[----:B------:R-:W-:Y:S05]  /*4390*/  BRA `(.L_x_12330) ;  /* 0x0000000800147947 */ /* 0x000fea0003800000 */
.L_x_12346:
        /* <DEDUP_REMOVED lines=12> */
.L_x_12350:
[----:B------:R-:W-:Y:S01]  /*4460*/  IMAD.MOV.U32 R0, RZ, RZ, 0x7f ;  /* 0x0000007fff007424 */ /* 0x000fe200078e00ff */
[----:B------:R-:W-:-:S04]  /*4470*/  ISETP.GT.U32.AND P0, PT, R5, 0x7f800000, PT ;  /* 0x7f8000000500780c */ /* 0x000fc80003f04070 */
[----:B------:R-:W-:-:S09]  /*4480*/  SEL R0, R0, 0x7c, P0 ;  /* 0x0000007c00007807 */ /* 0x000fd20000000000 */
.L_x_12351:
[----:B------:R-:W-:Y:S05]  /*4490*/  BSYNC B0 ;  /* 0x0000000000007941 */ /* 0x000fea0003800000 */
.L_x_12349:
[----:B------:R-:W-:Y:S01]  /*44a0*/  LOP3.LUT R4, R4, 0x80000000, RZ, 0xc0, !PT ;  /* 0x8000000004047812 */ /* 0x000fe200078ec0ff */
[----:B------:R-:W-:-:S03]  /*44b0*/  IMAD.MOV.U32 R25, RZ, RZ, R26 ;  /* 0x000000ffff197224 */ /* 0x000fc600078e001a */
[----:B------:R-:W-:-:S04]  /*44c0*/  SHF.R.U32.HI R3, RZ, 0x18, R4 ;  /* 0x00000018ff037819 */ /* 0x000fc80000011604 */
[----:B------:R-:W-:-:S05]  /*44d0*/  LOP3.LUT R3, R0, R3, RZ, 0xfc, !PT ;  /* 0x0000000300037212 */ /* 0x000fca00078efcff */
[----:B------:R0:W-:Y:S01]  /*44e0*/  STG.E.U8 desc[UR36][R8.64], R3 ;  /* 0x0000000308007986 */ /* 0x0001e2000c101124 */
[----:B------:R-:W-:Y:S05]  /*44f0*/  BRA `(.L_x_12330) ;  /* 0x0000000400bc7947 */ /* 0x000fea0003800000 */
.L_x_12345:
[----:B------:R-:W-:Y:S01]  /*4500*/  F2FP.BF16.F32.PACK_AB R4, RZ, R4 ;  /* 0x00000004ff04723e */ /* 0x000fe200000010ff */
[----:B------:R-:W-:-:S04]  /*4510*/  IMAD.MOV.U32 R25, RZ, RZ, R26 ;  /* 0x000000ffff197224 */ /* 0x000fc800078e001a */
[----:B------:R0:W-:Y:S01]  /*4520*/  STG.E.U16 desc[UR36][R8.64], R4 ;  /* 0x0000000408007986 */ /* 0x0001e2000c101524 */
[----:B------:R-:W-:Y:S05]  /*4530*/  BRA `(.L_x_12330) ;  /* 0x0000000400ac7947 */ /* 0x000fea0003800000 */
.L_x_12342:
        /* <DEDUP_REMOVED lines=12> */
.L_x_12354:
        /* <DEDUP_REMOVED lines=16> */
.L_x_12357:
[----:B------:R-:W-:-:S04]  /*4700*/  LOP3.LUT R4, R4, 0x80000000, RZ, 0xc0, !PT ;  /* 0x8000000004047812 */ /* 0x000fc800078ec0ff */
[----:B------:R-:W-:-:S04]  /*4710*/  SHF.R.U32.HI R4, RZ, 0x18, R4 ;  /* 0x00000018ff047819 */ /* 0x000fc80000011604 */
[----:B------:R-:W-:-:S04]  /*4720*/  LOP3.LUT R3, R3, R4, RZ, 0xfc, !PT ;  /* 0x0000000403037212 */ /* 0x000fc800078efcff */
[----:B------:R-:W-:-:S07]  /*4730*/  PRMT R0, R3, 0x7610, R0 ;  /* 0x0000761003007816 */ /* 0x000fce0000000000 */
.L_x_12356:
[----:B------:R-:W-:Y:S05]  /*4740*/  BSYNC B0 ;  /* 0x0000000000007941 */ /* 0x000fea0003800000 */
.L_x_12355:
[----:B------:R3:W-:Y:S01]  /*4750*/  STG.E.U8 desc[UR36][R8.64], R0 ;  /* 0x0000000008007986 */ /* 0x0007e2000c101124 */
[----:B------:R-:W-:Y:S01]  /*4760*/  IMAD.MOV.U32 R25, RZ, RZ, R26 ;  /* 0x000000ffff197224 */ /* 0x000fe200078e001a */
[----:B------:R-:W-:Y:S06]  /*4770*/  BRA `(.L_x_12330) ;  /* 0x00000004001c7947 */ /* 0x000fec0003800000 */
.L_x_12353:
        /* <DEDUP_REMOVED lines=16> */
.L_x_12360:
[----:B------:R-:W-:-:S04]  /*4880*/  LOP3.LUT R4, R4, 0x80000000, RZ, 0xc0, !PT ;  /* 0x8000000004047812 */ /* 0x000fc800078ec0ff */
[----:B------:R-:W-:-:S04]  /*4890*/  SHF.R.U32.HI R4, RZ, 0x18, R4 ;  /* 0x00000018ff047819 */ /* 0x000fc80000011604 */
[----:B------:R-:W-:-:S04]  /*48a0*/  LOP3.LUT R3, R3, R4, RZ, 0xfc, !PT ;  /* 0x0000000403037212 */ /* 0x000fc800078efcff */
[----:B------:R-:W-:-:S07]  /*48b0*/  PRMT R0, R3, 0x7610, R0 ;  /* 0x0000761003007816 */ /* 0x000fce0000000000 */
.L_x_12359:
[----:B------:R-:W-:Y:S05]  /*48c0*/  BSYNC B0 ;  /* 0x0000000000007941 */ /* 0x000fea0003800000 */
.L_x_12358:
[----:B------:R0:W-:Y:S01]  /*48d0*/  STG.E.U8 desc[UR36][R8.64], R0 ;  /* 0x0000000008007986 */ /* 0x0001e2000c101124 */
[----:B------:R-:W-:Y:S01]  /*48e0*/  IMAD.MOV.U32 R25, RZ, RZ, R26 ;  /* 0x000000ffff197224 */ /* 0x000fe200078e001a */
[----:B------:R-:W-:Y:S06]  /*48f0*/  BRA `(.L_x_12330) ;  /* 0x0000000000bc7947 */ /* 0x000fec0003800000 */
.L_x_12352:
        /* <DEDUP_REMOVED lines=22> */
.L_x_12335:
        /* <DEDUP_REMOVED lines=16> */
.L_x_12363:
[----:B------:R-:W-:Y:S01]  /*4b60*/  IMAD.MOV.U32 R25, RZ, RZ, R26 ;  /* 0x000000ffff197224 */ /* 0x000fe200078e001a */
[----:B------:R-:W-:Y:S06]  /*4b70*/  BRA `(.L_x_12330) ;  /* 0x00000000001c7947 */ /* 0x000fec0003800000 */
.L_x_12362:
[----:B------:R-:W0:Y:S01]  /*4b80*/  F2I.U64.TRUNC R4, R4 ;  /* 0x0000000400047311 */ /* 0x000e22000020d800 */
[----:B------:R-:W-:Y:S01]  /*4b90*/  IMAD.MOV.U32 R25, RZ, RZ, R26 ;  /* 0x000000ffff197224 */ /* 0x000fe200078e001a */
[----:B0-----:R2:W-:Y:S01]  /*4ba0*/  STG.E.64 desc[UR36][R8.64], R4 ;  /* 0x0000000408007986 */ /* 0x0015e2000c101b24 */
[----:B------:R-:W-:Y:S05]  /*4bb0*/  BRA `(.L_x_12330) ;  /* 0x00000000000c7947 */ /* 0x000fea0003800000 */
.L_x_12361:
[----:B------:R-:W0:Y:S01]  /*4bc0*/  F2I.FTZ.U32.TRUNC.NTZ R3, R4 ;  /* 0x0000000400037305 */ /* 0x000e22000021f000 */
[----:B------:R-:W-:Y:S01]  /*4bd0*/  IMAD.MOV.U32 R25, RZ, RZ, R26 ;  /* 0x000000ffff197224 */ /* 0x000fe200078e001a */
[----:B0-----:R0:W-:Y:S06]  /*4be0*/  STG.E desc[UR36][R8.64], R3 ;  /* 0x0000000308007986 */ /* 0x0011ec000c101924 */
.L_x_12330:
[----:B------:R-:W-:Y:S05]  /*4bf0*/  BSYNC B6 ;  /* 0x0000000000067941 */ /* 0x000fea0003800000 */
.L_x_12329:
        /* <DEDUP_REMOVED lines=24> */
.L_x_12369:
[----:B------:R-:W0:Y:S02]  /*4d80*/  F2I.S64.TRUNC R18, R18 ;  /* 0x0000001200127311 */ /* 0x000e24000020d900 */
[----:B0-----:R-:W-:-:S05]  /*4d90*/  IMAD.MOV.U32 R3, RZ, RZ, R18 ;  /* 0x000000ffff037224 */ /* 0x001fca00078e0012 */
[----:B------:R0:W-:Y:S01]  /*4da0*/  STG.E.U8 desc[UR36][R8.64], R3 ;  /* 0x0000000308007986 */ /* 0x0001e2000c101124 */
[----:B------:R-:W-:Y:S05]  /*4db0*/  BRA `(.L_x_12371) ;  /* 0x0000000c00407947 */ /* 0x000fea0003800000 */
.L_x_12368:
        /* <DEDUP_REMOVED lines=9> */
.L_x_12373:
[----:B------:R-:W0:Y:S02]  /*4e50*/  F2I.FTZ.TRUNC.NTZ R3, R18 ;  /* 0x0000001200037305 */ /* 0x000e24000021f100 */
[----:B0-----:R0:W-:Y:S01]  /*4e60*/  STG.E desc[UR36][R8.64], R3 ;  /* 0x0000000308007986 */ /* 0x0011e2000c101924 */
[----:B------:R-:W-:Y:S05]  /*4e70*/  BRA `(.L_x_12371) ;  /* 0x0000000c00107947 */ /* 0x000fea0003800000 */
.L_x_12372:
[----:B------:R-:W0:Y:S02]  /*4e80*/  F2I.FTZ.TRUNC.NTZ R3, R18 ;  /* 0x0000001200037305 */ /* 0x000e24000021f100 */
[----:B0-----:R0:W-:Y:S01]  /*4e90*/  STG.E.U16 desc[UR36][R8.64], R3 ;  /* 0x0000000308007986 */ /* 0x0011e2000c101524 */
[----:B------:R-:W-:Y:S05]  /*4ea0*/  BRA `(.L_x_12371) ;  /* 0x0000000c00047947 */ /* 0x000fea0003800000 */
.L_x_12367:
        /* <DEDUP_REMOVED lines=8> */
.L_x_12375:
[----:B------:R-:W-:-:S05]  /*4f30*/  F2FP.F16.F32.PACK_AB R18, RZ, R18 ;  /* 0x00000012ff12723e */ /* 0x000fca00000000ff */
[----:B------:R0:W-:Y:S01]  /*4f40*/  STG.E.U16 desc[UR36][R8.64], R18 ;  /* 0x0000001208007986 */ /* 0x0001e2000c101524 */
[----:B------:R-:W-:Y:S05]  /*4f50*/  BRA `(.L_x_12371) ;  /* 0x0000000800d87947 */ /* 0x000fea0003800000 */
.L_x_12374:
        /* <DEDUP_REMOVED lines=9> */
.L_x_12377:
[----:B------:R-:W-:-:S04]  /*4ff0*/  F2FP.F16.F32.PACK_AB R3, RZ, R18 ;  /* 0x00000012ff03723e */ /* 0x000fc800000000ff */
[----:B------:R-:W-:-:S05]  /*5000*/  PRMT R3, R3, 0x5410, RZ ;  /* 0x0000541003037816 */ /* 0x000fca00000000ff */
[----:B------:R0:W-:Y:S01]  /*5010*/  STG.E desc[UR36][R8.64], R3 ;  /* 0x0000000308007986 */ /* 0x0001e2000c101924 */
[----:B------:R-:W-:Y:S05]  /*5020*/  BRA `(.L_x_12371) ;  /* 0x0000000800a47947 */ /* 0x000fea0003800000 */
.L_x_12376:
[----:B------:R-:W-:-:S06]  /*5030*/  FMUL.FTZ R4, R18, 1 ;  /* 0x3f80000012047820 */ /* 0x000fcc0000410000 */
[----:B------:R-:W0:Y:S02]  /*5040*/  F2F.F64.F32 R4, R4 ;  /* 0x0000000400047310 */ /* 0x000e240000201800 */
[----:B0-----:R0:W-:Y:S01]  /*5050*/  STG.E.64 desc[UR36][R8.64], R4 ;  /* 0x0000000408007986 */ /* 0x0011e2000c101b24 */
[----:B------:R-:W-:Y:S05]  /*5060*/  BRA `(.L_x_12371) ;  /* 0x0000000800947947 */ /* 0x000fea0003800000 */
.L_x_12366:
        /* <DEDUP_REMOVED lines=12> */
.L_x_12380:
[----:B------:R-:W-:Y:S01]  /*5130*/  FMUL.FTZ R4, R18, 1 ;  /* 0x3f80000012047820 */ /* 0x000fe20000410000 */
[----:B------:R-:W-:-:S05]  /*5140*/  CS2R R6, SRZ ;  /* 0x0000000000067805 */ /* 0x000fca000001ff00 */
[----:B------:R-:W0:Y:S02]  /*5150*/  F2F.F64.F32 R4, R4 ;  /* 0x0000000400047310 */ /* 0x000e240000201800 */
[----:B0-----:R0:W-:Y:S01]  /*5160*/  STG.E.128 desc[UR36][R8.64], R4 ;  /* 0x0000000408007986 */ /* 0x0011e2000c101d24 */
[----:B------:R-:W-:Y:S05]  /*5170*/  BRA `(.L_x_12371) ;  /* 0x0000000800507947 */ /* 0x000fea0003800000 */
.L_x_12379:
        /* <DEDUP_REMOVED lines=20> */
.L_x_12384:
[----:B------:R-:W-:Y:S05]  /*52c0*/  BSYNC B0 ;  /* 0x0000000000007941 */ /* 0x000fea0003800000 */
.L_x_12383:
[----:B------:R-:W-:-:S05]  /*52d0*/  LOP3.LUT R5, R0, R5, RZ, 0xfc, !PT ;  /* 0x0000000500057212 */ /* 0x000fca00078efcff */
[----:B------:R0:W-:Y:S01]  /*52e0*/  STG.E.U8 desc[UR36][R8.64], R5 ;  /* 0x0000000508007986 */ /* 0x0001e2000c101124 */
[----:B------:R-:W-:Y:S05]  /*52f0*/  BRA `(.L_x_12371) ;  /* 0x0000000400f07947 */ /* 0x000fea0003800000 */
.L_x_12382:
        /* <DEDUP_REMOVED lines=12> */
.L_x_12386:
[----:B------:R-:W-:Y:S01]  /*53c0*/  IMAD.MOV.U32 R0, RZ, RZ, 0x7f ;  /* 0x0000007fff007424 */ /* 0x000fe200078e00ff */
[----:B------:R-:W-:-:S04]  /*53d0*/  ISETP.GT.U32.AND P0, PT, R4, 0x7f800000, PT ;  /* 0x7f8000000400780c */ /* 0x000fc80003f04070 */
[----:B------:R-:W-:-:S09]  /*53e0*/  SEL R0, R0, 0x7c, P0 ;  /* 0x0000007c00007807 */ /* 0x000fd20000000000 */
.L_x_12387:
[----:B------:R-:W-:Y:S05]  /*53f0*/  BSYNC B0 ;  /* 0x0000000000007941 */ /* 0x000fea0003800000 */
.L_x_12385:
[----:B------:R-:W-:-:S04]  /*5400*/  LOP3.LUT R18, R18, 0x80000000, RZ, 0xc0, !PT ;  /* 0x8000000012127812 */ /* 0x000fc800078ec0ff */
[----:B------:R-:W-:-:S04]  /*5410*/  SHF.R.U32.HI R3, RZ, 0x18, R18 ;  /* 0x00000018ff037819 */ /* 0x000fc80000011612 */
[----:B------:R-:W-:-:S05]  /*5420*/  LOP3.LUT R3, R0, R3, RZ, 0xfc, !PT ;  /* 0x0000000300037212 */ /* 0x000fca00078efcff */
[----:B------:R0:W-:Y:S01]  /*5430*/  STG.E.U8 desc[UR36][R8.64], R3 ;  /* 0x0000000308007986 */ /* 0x0001e2000c101124 */
[----:B------:R-:W-:Y:S05]  /*5440*/  BRA `(.L_x_12371) ;  /* 0x00000004009c7947 */ /* 0x000fea0003800000 */
.L_x_12381:
[----:B------:R-:W-:-:S05]  /*5450*/  F2FP.BF16.F32.PACK_AB R18, RZ, R18 ;  /* 0x00000012ff12723e */ /* 0x000fca00000010ff */
[----:B------:R0:W-:Y:S01]  /*5460*/  STG.E.U16 desc[UR36][R8.64], R18 ;  /* 0x0000001208007986 */ /* 0x0001e2000c101524 */
[----:B------:R-:W-:Y:S05]  /*5470*/  BRA `(.L_x_12371) ;  /* 0x0000000400907947 */ /* 0x000fea0003800000 */
.L_x_12378:
        /* <DEDUP_REMOVED lines=11> */
.L_x_12390:
        /* <DEDUP_REMOVED lines=16> */
.L_x_12393:
[----:B------:R-:W-:-:S04]  /*5630*/  LOP3.LUT R18, R18, 0x80000000, RZ, 0xc0, !PT ;  /* 0x8000000012127812 */ /* 0x000fc800078ec0ff */
[----:B------:R-:W-:-:S04]  /*5640*/  SHF.R.U32.HI R3, RZ, 0x18, R18 ;  /* 0x00000018ff037819 */ /* 0x000fc80000011612 */
[----:B------:R-:W-:-:S04]  /*5650*/  LOP3.LUT R0, R0, R3, RZ, 0xfc, !PT ;  /* 0x0000000300007212 */ /* 0x000fc800078efcff */
[----:B------:R-:W-:-:S07]  /*5660*/  PRMT R4, R0, 0x7610, R4 ;  /* 0x0000761000047816 */ /* 0x000fce0000000004 */
.L_x_12392:
[----:B------:R-:W-:Y:S05]  /*5670*/  BSYNC B0 ;  /* 0x0000000000007941 */ /* 0x000fea0003800000 */
.L_x_12391:
[----:B------:R3:W-:Y:S01]  /*5680*/  STG.E.U8 desc[UR36][R8.64], R4 ;  /* 0x0000000408007986 */ /* 0x0007e2000c101124 */
[----:B------:R-:W-:Y:S05]  /*5690*/  BRA `(.L_x_12371) ;  /* 0x0000000400087947 */ /* 0x000fea0003800000 */
.L_x_12389:
        /* <DEDUP_REMOVED lines=16> */
.L_x_12396:
[----:B------:R-:W-:-:S04]  /*57a0*/  LOP3.LUT R18, R18, 0x80000000, RZ, 0xc0, !PT ;  /* 0x8000000012127812 */ /* 0x000fc800078ec0ff */
[----:B------:R-:W-:-:S04]  /*57b0*/  SHF.R.U32.HI R3, RZ, 0x18, R18 ;  /* 0x00000018ff037819 */ /* 0x000fc80000011612 */
[----:B------:R-:W-:-:S04]  /*57c0*/  LOP3.LUT R0, R0, R3, RZ, 0xfc, !PT ;  /* 0x0000000300007212 */ /* 0x000fc800078efcff */
[----:B------:R-:W-:-:S07]  /*57d0*/  PRMT R4, R0, 0x7610, R4 ;  /* 0x0000761000047816 */ /* 0x000fce0000000004 */
.L_x_12395:
[----:B------:R-:W-:Y:S05]  /*57e0*/  BSYNC B0 ;  /* 0x0000000000007941 */ /* 0x000fea0003800000 */
.L_x_12394:
[----:B------:R0:W-:Y:S01]  /*57f0*/  STG.E.U8 desc[UR36][R8.64], R4 ;  /* 0x0000000408007986 */ /* 0x0001e2000c101124 */
[----:B------:R-:W-:Y:S05]  /*5800*/  BRA `(.L_x_12371) ;  /* 0x0000000000ac7947 */ /* 0x000fea0003800000 */
.L_x_12388:
        /* <DEDUP_REMOVED lines=21> */
.L_x_12370:
        /* <DEDUP_REMOVED lines=16> */
.L_x_12399:
[----:B------:R-:W-:Y:S05]  /*5a60*/  BRA `(.L_x_12371) ;  /* 0x0000000000147947 */ /* 0x000fea0003800000 */
.L_x_12398:
[----:B------:R-:W0:Y:S02]  /*5a70*/  F2I.U64.TRUNC R18, R18 ;  /* 0x0000001200127311 */ /* 0x000e24000020d800 */
[----:B0-----:R2:W-:Y:S01]  /*5a80*/  STG.E.64 desc[UR36][R8.64], R18 ;  /* 0x0000001208007986 */ /* 0x0015e2000c101b24 */
[----:B------:R-:W-:Y:S05]  /*5a90*/  BRA `(.L_x_12371) ;  /* 0x0000000000087947 */ /* 0x000fea0003800000 */
.L_x_12397:
[----:B------:R-:W0:Y:S02]  /*5aa0*/  F2I.FTZ.U32.TRUNC.NTZ R3, R18 ;  /* 0x0000001200037305 */ /* 0x000e24000021f000 */
[----:B0-----:R0:W-:Y:S02]  /*5ab0*/  STG.E desc[UR36][R8.64], R3 ;  /* 0x0000000308007986 */ /* 0x0011e4000c101924 */
.L_x_12371:
        /* <DEDUP_REMOVED lines=24> */
.L_x_12403:
[----:B------:R-:W0:Y:S02]  /*5c40*/  F2I.S64.TRUNC R22, R22 ;  /* 0x0000001600167311 */ /* 0x000e24000020d900 */
[----:B0-----:R-:W-:-:S05]  /*5c50*/  IMAD.MOV.U32 R3, RZ, RZ, R22 ;  /* 0x000000ffff037224 */ /* 0x001fca00078e0016 */
[----:B------:R0:W-:Y:S01]  /*5c60*/  STG.E.U8 desc[UR36][R8.64], R3 ;  /* 0x0000000308007986 */ /* 0x0001e2000c101124 */
[----:B------:R-:W-:Y:S05]  /*5c70*/  BRA `(.L_x_12405) ;  /* 0x0000000c00407947 */ /* 0x000fea0003800000 */
.L_x_12402:
        /* <DEDUP_REMOVED lines=9> */
.L_x_12407:
[----:B------:R-:W0:Y:S02]  /*5d10*/  F2I.FTZ.TRUNC.NTZ R3, R22 ;  /* 0x0000001600037305 */ /* 0x000e24000021f100 */
[----:B0-----:R3:W-:Y:S01]  /*5d20*/  STG.E desc[UR36][R8.64], R3 ;  /* 0x0000000308007986 */ /* 0x0017e2000c101924 */
[----:B------:R-:W-:Y:S05]  /*5d30*/  BRA `(.L_x_12405) ;  /* 0x0000000c00107947 */ /* 0x000fea0003800000 */
.L_x_12406:
[----:B------:R-:W0:Y:S02]  /*5d40*/  F2I.FTZ.TRUNC.NTZ R3, R22 ;  /* 0x0000001600037305 */ /* 0x000e24000021f100 */
[----:B0-----:R2:W-:Y:S01]  /*5d50*/  STG.E.U16 desc[UR36][R8.64], R3 ;  /* 0x0000000308007986 */ /* 0x0015e2000c101524 */
[----:B------:R-:W-:Y:S05]  /*5d60*/  BRA `(.L_x_12405) ;  /* 0x0000000c00047947 */ /* 0x000fea0003800000 */
.L_x_12401:
        /* <DEDUP_REMOVED lines=8> */
.L_x_12409:
[----:B------:R-:W-:-:S05]  /*5df0*/  F2FP.F16.F32.PACK_AB R22, RZ, R22 ;  /* 0x00000016ff16723e */ /* 0x000fca00000000ff */
[----:B------:R0:W-:Y:S01]  /*5e00*/  STG.E.U16 desc[UR36][R8.64], R22 ;  /* 0x0000001608007986 */ /* 0x0001e2000c101524 */
[----:B------:R-:W-:Y:S05]  /*5e10*/  BRA `(.L_x_12405) ;  /* 0x0000000800d87947 */ /* 0x000fea0003800000 */
.L_x_12408:
        /* <DEDUP_REMOVED lines=9> */
.L_x_12411:
[----:B------:R-:W-:-:S04]  /*5eb0*/  F2FP.F16.F32.PACK_AB R3, RZ, R22 ;  /* 0x00000016ff03723e */ /* 0x000fc800000000ff */
[----:B------:R-:W-:-:S05]  /*5ec0*/  PRMT R3, R3, 0x5410, RZ ;  /* 0x0000541003037816 */ /* 0x000fca00000000ff */
[----:B------:R0:W-:Y:S01]  /*5ed0*/  STG.E desc[UR36][R8.64], R3 ;  /* 0x0000000308007986 */ /* 0x0001e2000c101924 */
[----:B------:R-:W-:Y:S05]  /*5ee0*/  BRA `(.L_x_12405) ;  /* 0x0000000800a47947 */ /* 0x000fea0003800000 */
.L_x_12410:
[----:B------:R-:W-:-:S06]  /*5ef0*/  FMUL.FTZ R4, R22, 1 ;  /* 0x3f80000016047820 */ /* 0x000fcc0000410000 */
[----:B------:R-:W0:Y:S02]  /*5f00*/  F2F.F64.F32 R4, R4 ;  /* 0x0000000400047310 */ /* 0x000e240000201800 */
[----:B0-----:R0:W-:Y:S01]  /*5f10*/  STG.E.64 desc[UR36][R8.64], R4 ;  /* 0x0000000408007986 */ /* 0x0011e2000c101b24 */
[----:B------:R-:W-:Y:S05]  /*5f20*/  BRA `(.L_x_12405) ;  /* 0x0000000800947947 */ /* 0x000fea0003800000 */
.L_x_12400:
        /* <DEDUP_REMOVED lines=12> */
.L_x_12414:
[----:B------:R-:W-:Y:S01]  /*5ff0*/  FMUL.FTZ R4, R22, 1 ;  /* 0x3f80000016047820 */ /* 0x000fe20000410000 */
[----:B------:R-:W-:-:S05]  /*6000*/  CS2R R6, SRZ ;  /* 0x0000000000067805 */ /* 0x000fca000001ff00 */
[----:B------:R-:W0:Y:S02]  /*6010*/  F2F.F64.F32 R4, R4 ;  /* 0x0000000400047310 */ /* 0x000e240000201800 */
[----:B0-----:R0:W-:Y:S01]  /*6020*/  STG.E.128 desc[UR36][R8.64], R4 ;  /* 0x0000000408007986 */ /* 0x0011e2000c101d24 */
[----:B------:R-:W-:Y:S05]  /*6030*/  BRA `(.L_x_12405) ;  /* 0x0000000800507947 */ /* 0x000fea0003800000 */
.L_x_12413:
        /* <DEDUP_REMOVED lines=20> */
.L_x_12418:
[----:B------:R-:W-:Y:S05]  /*6180*/  BSYNC B0 ;  /* 0x0000000000007941 */ /* 0x000fea0003800000 */
.L_x_12417:
[----:B------:R-:W-:-:S05]  /*6190*/  LOP3.LUT R5, R0, R5, RZ, 0xfc, !PT ;  /* 0x0000000500057212 */ /* 0x000fca00078efcff */
[----:B------:R0:W-:Y:S01]  /*61a0*/  STG.E.U8 desc[UR36][R8.64], R5 ;  /* 0x0000000508007986 */ /* 0x0001e2000c101124 */
[----:B------:R-:W-:Y:S05]  /*61b0*/  BRA `(.L_x_12405) ;  /* 0x0000000400f07947 */ /* 0x000fea0003800000 */
.L_x_12416:
        /* <DEDUP_REMOVED lines=12> */
.L_x_12420:
[----:B------:R-:W-:Y:S01]  /*6280*/  IMAD.MOV.U32 R0, RZ, RZ, 0x7f ;  /* 0x0000007fff007424 */ /* 0x000fe200078e00ff */
[----:B------:R-:W-:-:S04]  /*6290*/  ISETP.GT.U32.AND P0, PT, R4, 0x7f800000, PT ;  /* 0x7f8000000400780c */ /* 0x000fc80003f04070 */
[----:B------:R-:W-:-:S09]  /*62a0*/  SEL R0, R0, 0x7c, P0 ;  /* 0x0000007c00007807 */ /* 0x000fd20000000000 */
.L_x_12421:
[----:B------:R-:W-:Y:S05]  /*62b0*/  BSYNC B0 ;  /* 0x0000000000007941 */ /* 0x000fea0003800000 */
.L_x_12419:
[----:B------:R-:W-:-:S04]  /*62c0*/  LOP3.LUT R22, R22, 0x80000000, RZ, 0xc0, !PT ;  /* 0x8000000016167812 */ /* 0x000fc800078ec0ff */
[----:B------:R-:W-:-:S04]  /*62d0*/  SHF.R.U32.HI R3, RZ, 0x18, R22 ;  /* 0x00000018ff037819 */ /* 0x000fc80000011616 */
[----:B------:R-:W-:-:S05]  /*62e0*/  LOP3.LUT R3, R0, R3, RZ, 0xfc, !PT ;  /* 0x0000000300037212 */ /* 0x000fca00078efcff */
[----:B------:R0:W-:Y:S01]  /*62f0*/  STG.E.U8 desc[UR36][R8.64], R3 ;  /* 0x0000000308007986 */ /* 0x0001e2000c101124 */
[----:B------:R-:W-:Y:S05]  /*6300*/  BRA `(.L_x_12405) ;  /* 0x00000004009c7947 */ /* 0x000fea0003800000 */
.L_x_12415:
[----:B------:R-:W-:-:S05]  /*6310*/  F2FP.BF16.F32.PACK_AB R22, RZ, R22 ;  /* 0x00000016ff16723e */ /* 0x000fca00000010ff */
[----:B------:R0:W-:Y:S01]  /*6320*/  STG.E.U16 desc[UR36][R8.64], R22 ;  /* 0x0000001608007986 */ /* 0x0001e2000c101524 */
[----:B------:R-:W-:Y:S05]  /*6330*/  BRA `(.L_x_12405) ;  /* 0x0000000400907947 */ /* 0x000fea0003800000 */
.L_x_12412:
        /* <DEDUP_REMOVED lines=11> */
.L_x_12424:
        /* <DEDUP_REMOVED lines=16> */
.L_x_12427:
[----:B------:R-:W-:-:S04]  /*64f0*/  LOP3.LUT R22, R22, 0x80000000, RZ, 0xc0, !PT ;  /* 0x8000000016167812 */ /* 0x000fc800078ec0ff */
[----:B------:R-:W-:-:S04]  /*6500*/  SHF.R.U32.HI R3, RZ, 0x18, R22 ;  /* 0x00000018ff037819 */ /* 0x000fc80000011616 */
[----:B------:R-:W-:-:S04]  /*6510*/  LOP3.LUT R0, R0, R3, RZ, 0xfc, !PT ;  /* 0x0000000300007212 */ /* 0x000fc800078efcff */
[----:B------:R-:W-:-:S07]  /*6520*/  PRMT R4, R0, 0x7610, R4 ;  /* 0x0000761000047816 */ /* 0x000fce0000000004 */
.L_x_12426:
[----:B------:R-:W-:Y:S05]  /*6530*/  BSYNC B0 ;  /* 0x0000000000007941 */ /* 0x000fea0003800000 */
.L_x_12425:
[----:B------:R0:W-:Y:S01]  /*6540*/  STG.E.U8 desc[UR36][R8.64], R4 ;  /* 0x0000000408007986 */ /* 0x0001e2000c101124 */
[----:B------:R-:W-:Y:S05]  /*6550*/  BRA `(.L_x_12405) ;  /* 0x0000000400087947 */ /* 0x000fea0003800000 */
.L_x_12423:
        /* <DEDUP_REMOVED lines=16> */
.L_x_12430:
[----:B------:R-:W-:-:S04]  /*6660*/  LOP3.LUT R22, R22, 0x80000000, RZ, 0xc0, !PT ;  /* 0x8000000016167812 */ /* 0x000fc800078ec0ff */
[----:B------:R-:W-:-:S04]  /*6670*/  SHF.R.U32.HI R3, RZ, 0x18, R22 ;  /* 0x00000018ff037819 */ /* 0x000fc80000011616 */
[----:B------:R-:W-:-:S04]  /*6680*/  LOP3.LUT R0, R0, R3, RZ, 0xfc, !PT ;  /* 0x0000000300007212 */ /* 0x000fc800078efcff */
[----:B------:R-:W-:-:S07]  /*6690*/  PRMT R4, R0, 0x7610, R4 ;  /* 0x0000761000047816 */ /* 0x000fce0000000004 */
.L_x_12429:
[----:B------:R-:W-:Y:S05]  /*66a0*/  BSYNC B0 ;  /* 0x0000000000007941 */ /* 0x000fea0003800000 */
.L_x_12428:
[----:B------:R0:W-:Y:S01]  /*66b0*/  STG.E.U8 desc[UR36][R8.64], R4 ;  /* 0x0000000408007986 */ /* 0x0001e2000c101124 */
[----:B------:R-:W-:Y:S05]  /*66c0*/  BRA `(.L_x_12405) ;  /* 0x0000000000ac7947 */ /* 0x000fea0003800000 */
.L_x_12422:
        /* <DEDUP_REMOVED lines=21> */
.L_x_12404:
        /* <DEDUP_REMOVED lines=16> */
.L_x_12433:
[----:B------:R-:W-:Y:S05]  /*6920*/  BRA `(.L_x_12405) ;  /* 0x0000000000147947 */ /* 0x000fea0003800000 */
.L_x_12432:
[----:B------:R-:W0:Y:S02]  /*6930*/  F2I.U64.TRUNC R22, R22 ;  /* 0x0000001600167311 */ /* 0x000e24000020d800 */
[----:B0-----:R0:W-:Y:S01]  /*6940*/  STG.E.64 desc[UR36][R8.64], R22 ;  /* 0x0000001608007986 */ /* 0x0011e2000c101b24 */
[----:B------:R-:W-:Y:S05]  /*6950*/  BRA `(.L_x_12405) ;  /* 0x0000000000087947 */ /* 0x000fea0003800000 */
.L_x_12431:
[----:B------:R-:W0:Y:S02]  /*6960*/  F2I.FTZ.U32.TRUNC.NTZ R3, R22 ;  /* 0x0000001600037305 */ /* 0x000e24000021f000 */
[----:B0-----:R0:W-:Y:S02]  /*6970*/  STG.E desc[UR36][R8.64], R3 ;  /* 0x0000000308007986 */ /* 0x0011e4000c101924 */
.L_x_12405:
[----:B------:R-:W-:-:S07]  /*6980*/  VIADD R25, R25, 0x80 ;  /* 0x0000008019197836 */ /* 0x000fce0000000000 */
.L_x_12365:
[----:B------:R-:W-:Y:S05]  /*6990*/  BSYNC B6 ;  /* 0x0000000000067941 */ /* 0x000fea0003800000 */
.L_x_12364:
        /* <DEDUP_REMOVED lines=22> */
.L_x_12437:
[----:B------:R-:W0:Y:S02]  /*6b00*/  F2I.S64.TRUNC R24, R24 ;  /* 0x0000001800187311 */ /* 0x000e24000020d900 */
[----:B0-----:R-:W-:-:S05]  /*6b10*/  IMAD.MOV.U32 R5, RZ, RZ, R24 ;  /* 0x000000ffff057224 */ /* 0x001fca00078e0018 */
[----:B------:R-:W-:Y:S01]  /*6b20*/  STG.E.U8 desc[UR36][R2.64], R5 ;  /* 0x0000000502007986 */ /* 0x000fe2000c101124 */
[----:B------:R-:W-:Y:S05]  /*6b30*/  EXIT ;  /* 0x000000000000794d */ /* 0x000fea0003800000 */
.L_x_12436:
        /* <DEDUP_REMOVED lines=9> */
.L_x_12440:
[----:B------:R-:W0:Y:S02]  /*6bd0*/  F2I.FTZ.TRUNC.NTZ R5, R24 ;  /* 0x0000001800057305 */ /* 0x000e24000021f100 */
[----:B0-----:R-:W-:Y:S01]  /*6be0*/  STG.E desc[UR36][R2.64], R5 ;  /* 0x0000000502007986 */ /* 0x001fe2000c101924 */
[----:B------:R-:W-:Y:S05]  /*6bf0*/  EXIT ;  /* 0x000000000000794d */ /* 0x000fea0003800000 */
.L_x_12439:
[----:B------:R-:W0:Y:S02]  /*6c00*/  F2I.FTZ.TRUNC.NTZ R5, R24 ;  /* 0x0000001800057305 */ /* 0x000e24000021f100 */
[----:B0-----:R-:W-:Y:S01]  /*6c10*/  STG.E.U16 desc[UR36][R2.64], R5 ;  /* 0x0000000502007986 */ /* 0x001fe2000c101524 */
[----:B------:R-:W-:Y:S05]  /*6c20*/  EXIT ;  /* 0x000000000000794d */ /* 0x000fea0003800000 */
.L_x_12435:
        /* <DEDUP_REMOVED lines=8> */
.L_x_12442:
[----:B------:R-:W-:-:S05]  /*6cb0*/  F2FP.F16.F32.PACK_AB R24, RZ, R24 ;  /* 0x00000018ff18723e */ /* 0x000fca00000000ff */
[----:B------:R-:W-:Y:S01]  /*6cc0*/  STG.E.U16 desc[UR36][R2.64], R24 ;  /* 0x0000001802007986 */ /* 0x000fe2000c101524 */
[----:B------:R-:W-:Y:S05]  /*6cd0*/  EXIT ;  /* 0x000000000000794d */ /* 0x000fea0003800000 */
.L_x_12441:
        /* <DEDUP_REMOVED lines=9> */
.L_x_12444:
[----:B------:R-:W-:-:S04]  /*6d70*/  F2FP.F16.F32.PACK_AB R5, RZ, R24 ;  /* 0x00000018ff05723e */ /* 0x000fc800000000ff */
[----:B------:R-:W-:-:S05]  /*6d80*/  PRMT R5, R5, 0x5410, RZ ;  /* 0x0000541005057816 */ /* 0x000fca00000000ff */
[----:B------:R-:W-:Y:S01]  /*6d90*/  STG.E desc[UR36][R2.64], R5 ;  /* 0x0000000502007986 */ /* 0x000fe2000c101924 */
[----:B------:R-:W-:Y:S05]  /*6da0*/  EXIT ;  /* 0x000000000000794d */ /* 0x000fea0003800000 */
.L_x_12443:
[----:B------:R-:W-:-:S06]  /*6db0*/  FMUL.FTZ R4, R24, 1 ;  /* 0x3f80000018047820 */ /* 0x000fcc0000410000 */
[----:B------:R-:W0:Y:S02]  /*6dc0*/  F2F.F64.F32 R4, R4 ;  /* 0x0000000400047310 */ /* 0x000e240000201800 */
[----:B0-----:R-:W-:Y:S01]  /*6dd0*/  STG.E.64 desc[UR36][R2.64], R4 ;  /* 0x0000000402007986 */ /* 0x001fe2000c101b24 */
[----:B------:R-:W-:Y:S05]  /*6de0*/  EXIT ;  /* 0x000000000000794d */ /* 0x000fea0003800000 */
.L_x_12434:
        /* <DEDUP_REMOVED lines=12> */
.L_x_12447:
[----:B------:R-:W-:Y:S01]  /*6eb0*/  FMUL.FTZ R4, R24, 1 ;  /* 0x3f80000018047820 */ /* 0x000fe20000410000 */
[----:B------:R-:W-:-:S05]  /*6ec0*/  CS2R R6, SRZ ;  /* 0x0000000000067805 */ /* 0x000fca000001ff00 */
[----:B------:R-:W0:Y:S02]  /*6ed0*/  F2F.F64.F32 R4, R4 ;  /* 0x0000000400047310 */ /* 0x000e240000201800 */
[----:B0-----:R-:W-:Y:S01]  /*6ee0*/  STG.E.128 desc[UR36][R2.64], R4 ;  /* 0x0000000402007986 */ /* 0x001fe2000c101d24 */
[----:B------:R-:W-:Y:S05]  /*6ef0*/  EXIT ;  /* 0x000000000000794d */ /* 0x000fea0003800000 */
.L_x_12446:
        /* <DEDUP_REMOVED lines=20> */
.L_x_12451:
[----:B------:R-:W-:Y:S05]  /*7040*/  BSYNC B0 ;  /* 0x0000000000007941 */ /* 0x000fea0003800000 */
.L_x_12450:
[----:B------:R-:W-:-:S05]  /*7050*/  LOP3.LUT R7, R0, R7, RZ, 0xfc, !PT ;  /* 0x0000000700077212 */ /* 0x000fca00078efcff */
[----:B------:R-:W-:Y:S01]  /*7060*/  STG.E.U8 desc[UR36][R2.64], R7 ;  /* 0x0000000702007986 */ /* 0x000fe2000c101124 */
[----:B------:R-:W-:Y:S05]  /*7070*/  EXIT ;  /* 0x000000000000794d */ /* 0x000fea0003800000 */
.L_x_12449:
        /* <DEDUP_REMOVED lines=12> */
.L_x_12453:
[----:B------:R-:W-:Y:S01]  /*7140*/  IMAD.MOV.U32 R0, RZ, RZ, 0x7f ;  /* 0x0000007fff007424 */ /* 0x000fe200078e00ff */
[----:B------:R-:W-:-:S04]  /*7150*/  ISETP.GT.U32.AND P0, PT, R4, 0x7f800000, PT ;  /* 0x7f8000000400780c */ /* 0x000fc80003f04070 */
[----:B------:R-:W-:-:S09]  /*7160*/  SEL R0, R0, 0x7c, P0 ;  /* 0x0000007c00007807 */ /* 0x000fd20000000000 */
.L_x_12454:
[----:B------:R-:W-:Y:S05]  /*7170*/  BSYNC B0 ;  /* 0x0000000000007941 */ /* 0x000fea0003800000 */
.L_x_12452:
[----:B------:R-:W-:-:S04]  /*7180*/  LOP3.LUT R24, R24, 0x80000000, RZ, 0xc0, !PT ;  /* 0x8000000018187812 */ /* 0x000fc800078ec0ff */
[----:B------:R-:W-:-:S04]  /*7190*/  SHF.R.U32.HI R5, RZ, 0x18, R24 ;  /* 0x00000018ff057819 */ /* 0x000fc80000011618 */
[----:B------:R-:W-:-:S05]  /*71a0*/  LOP3.LUT R5, R0, R5, RZ, 0xfc, !PT ;  /* 0x0000000500057212 */ /* 0x000fca00078efcff */
[----:B------:R-:W-:Y:S01]  /*71b0*/  STG.E.U8 desc[UR36][R2.64], R5 ;  /* 0x0000000502007986 */ /* 0x000fe2000c101124 */
[----:B------:R-:W-:Y:S05]  /*71c0*/  EXIT ;  /* 0x000000000000794d */ /* 0x000fea0003800000 */
.L_x_12448:
[----:B------:R-:W-:-:S05]  /*71d0*/  F2FP.BF16.F32.PACK_AB R24, RZ, R24 ;  /* 0x00000018ff18723e */ /* 0x000fca00000010ff */
[----:B------:R-:W-:Y:S01]  /*71e0*/  STG.E.U16 desc[UR36][R2.64], R24 ;  /* 0x0000001802007986 */ /* 0x000fe2000c101524 */
[----:B------:R-:W-:Y:S05]  /*71f0*/  EXIT ;  /* 0x000000000000794d */ /* 0x000fea0003800000 */
.L_x_12445:
        /* <DEDUP_REMOVED lines=11> */
.L_x_12457:
        /* <DEDUP_REMOVED lines=16> */
.L_x_12460:
[----:B------:R-:W-:-:S04]  /*73b0*/  LOP3.LUT R24, R24, 0x80000000, RZ, 0xc0, !PT ;  /* 0x8000000018187812 */ /* 0x000fc800078ec0ff */
[----:B------:R-:W-:-:S04]  /*73c0*/  SHF.R.U32.HI R5, RZ, 0x18, R24 ;  /* 0x00000018ff057819 */ /* 0x000fc80000011618 */
[----:B------:R-:W-:-:S04]  /*73d0*/  LOP3.LUT R4, R4, R5, RZ, 0xfc, !PT ;  /* 0x0000000504047212 */ /* 0x000fc800078efcff */
[----:B------:R-:W-:-:S07]  /*73e0*/  PRMT R0, R4, 0x7610, R0 ;  /* 0x0000761004007816 */ /* 0x000fce0000000000 */
.L_x_12459:
[----:B------:R-:W-:Y:S05]  /*73f0*/  BSYNC B0 ;  /* 0x0000000000007941 */ /* 0x000fea0003800000 */
.L_x_12458:
[----:B------:R-:W-:Y:S01]  /*7400*/  STG.E.U8 desc[UR36][R2.64], R0 ;  /* 0x0000000002007986 */ /* 0x000fe2000c101124 */
[----:B------:R-:W-:Y:S05]  /*7410*/  EXIT ;  /* 0x000000000000794d */ /* 0x000fea0003800000 */
.L_x_12456:
        /* <DEDUP_REMOVED lines=16> */
.L_x_12463:
[----:B------:R-:W-:-:S04]  /*7520*/  LOP3.LUT R24, R24, 0x80000000, RZ, 0xc0, !PT ;  /* 0x8000000018187812 */ /* 0x000fc800078ec0ff */
[----:B------:R-:W-:-:S04]  /*7530*/  SHF.R.U32.HI R5, RZ, 0x18, R24 ;  /* 0x00000018ff057819 */ /* 0x000fc80000011618 */
[----:B------:R-:W-:-:S04]  /*7540*/  LOP3.LUT R4, R4, R5, RZ, 0xfc, !PT ;  /* 0x0000000504047212 */ /* 0x000fc800078efcff */
[----:B------:R-:W-:-:S07]  /*7550*/  PRMT R0, R4, 0x7610, R0 ;  /* 0x0000761004007816 */ /* 0x000fce0000000000 */
.L_x_12462:
[----:B------:R-:W-:Y:S05]  /*7560*/  BSYNC B0 ;  /* 0x0000000000007941 */ /* 0x000fea0003800000 */
.L_x_12461:
[----:B------:R-:W-:Y:S01]  /*7570*/  STG.E.U8 desc[UR36][R2.64], R0 ;  /* 0x0000000002007986 */ /* 0x000fe2000c101124 */
[----:B------:R-:W-:Y:S05]  /*7580*/  EXIT ;  /* 0x000000000000794d */ /* 0x000fea0003800000 */
.L_x_12455:
        /* <DEDUP_REMOVED lines=21> */
.L_x_12438:
        /* <DEDUP_REMOVED lines=16> */
.L_x_12466:
[----:B------:R-:W-:Y:S05]  /*77e0*/  EXIT ;  /* 0x000000000000794d */ /* 0x000fea0003800000 */
.L_x_12465:
[----:B------:R-:W0:Y:S02]  /*77f0*/  F2I.U64.TRUNC R24, R24 ;  /* 0x0000001800187311 */ /* 0x000e24000020d800 */
[----:B0-----:R-:W-:Y:S01]  /*7800*/  STG.E.64 desc[UR36][R2.64], R24 ;  /* 0x0000001802007986 */ /* 0x001fe2000c101b24 */
[----:B------:R-:W-:Y:S05]  /*7810*/  EXIT ;  /* 0x000000000000794d */ /* 0x000fea0003800000 */
.L_x_12464:
[----:B------:R-:W0:Y:S02]  /*7820*/  F2I.FTZ.U32.TRUNC.NTZ R5, R24 ;  /* 0x0000001800057305 */ /* 0x000e24000021f000 */
[----:B0-----:R-:W-:Y:S01]  /*7830*/  STG.E desc[UR36][R2.64], R5 ;  /* 0x0000000502007986 */ /* 0x001fe2000c101924 */
[----:B------:R-:W-:Y:S05]  /*7840*/  EXIT ;  /* 0x000000000000794d */ /* 0x000fea0003800000 */
.L_x_12467:
        /* <DEDUP_REMOVED lines=11> */
.L_x_13364:


//--------------------- .text._ZN2at6native18elementwise_kernelILi128ELi2EZNS0_22gpu_kernel_impl_nocastIZZZNS0_15log_kernel_cudaERNS_18TensorIteratorBaseEENKUlvE0_clEvENKUlvE0_clEvEUlfE_EEvS4_RKT_EUliE_EEviT1_ --------------------------
	.section	.text._ZN2at6native18elementwise_kernelILi128ELi2EZNS0_22gpu_kernel_impl_nocastIZZZNS0_15log_kernel_cudaERNS_18TensorIteratorBaseEENKUlvE0_clEvENKUlvE0_clEvEUlfE_EEvS4_RKT_EUliE_EEviT1_,"ax",@progbits
	.align	128
        .global         _ZN2at6native18elementwise_kernelILi128ELi2EZNS0_22gpu_kernel_impl_nocastIZZZNS0_15log_kernel_cudaERNS_18TensorIteratorBaseEENKUlvE0_clEvENKUlvE0_clEvEUlfE_EEvS4_RKT_EUliE_EEviT1_
        .type           _ZN2at6native18elementwise_kernelILi128ELi2EZNS0_22gpu_kernel_impl_nocastIZZZNS0_15log_kernel_cudaERNS_18TensorIteratorBaseEENKUlvE0_clEvENKUlvE0_clEvEUlfE_EEvS4_RKT_EUliE_EEviT1_,@function
        .size           _ZN2at6native18elementwise_kernelILi128ELi2EZNS0_22gpu_kernel_impl_nocastIZZZNS0_15log_kernel_cudaERNS_18TensorIteratorBaseEENKUlvE0_clEvENKUlvE0_clEvEUlfE_EEvS4_RKT_EUliE_EEviT1_,(.L_x_13365 - _ZN2at6native18elementwise_kernelILi128ELi2EZNS0_22gpu_kernel_impl_nocastIZZZNS0_15log_kernel_cudaERNS_18TensorIteratorBaseEENKUlvE0_clEvENKUlvE0_clEvEUlfE_EEvS4_RKT_EUliE_EEviT1_)
        .other          _ZN2at6native18elementwise_kernelILi128ELi2EZNS0_22gpu_kernel_impl_nocastIZZZNS0_15log_kernel_cudaERNS_18TensorIteratorBaseEENKUlvE0_clEvENKUlvE0_clEvEUlfE_EEvS4_RKT_EUliE_EEviT1_,@"STO_CUDA_ENTRY STV_DEFAULT"
_ZN2at6native18elementwise_kernelILi128ELi2EZNS0_22gpu_kernel_impl_nocastIZZZNS0_15log_kernel_cudaERNS_18TensorIteratorBaseEENKUlvE0_clEvENKUlvE0_clEvEUlfE_EEvS4_RKT_EUliE_EEviT1_:
.text._ZN2at6native18elementwise_kernelILi128ELi2EZNS0_22gpu_kernel_impl_nocastIZZZNS0_15log_kernel_cudaERNS_18TensorIteratorBaseEENKUlvE0_clEvENKUlvE0_clEvEUlfE_EEvS4_RKT_EUliE_EEviT1_:
        /* <DEDUP_REMOVED lines=312> */
.L_x_12470:
        /* <DEDUP_REMOVED lines=9> */
[----:B0-----:R-:W-:-:S05]  /*1410*/  FMUL.FTZ R9, R6, 0.69314718246459960938 ;  /* 0x3f31721806097820 */ /* 0x001fca0000410000 */
[----:B------:R0:W-:Y:S02]  /*1420*/  STG.E desc[UR4][R2.64], R9 ;  /* 0x0000000902007986 */ /* 0x0001e4000c101904 */
.L_x_12469:
[----:B------:R-:W-:Y:S05]  /*1430*/  BSYNC B0 ;  /* 0x0000000000007941 */ /* 0x000fea0003800000 */
.L_x_12468:
        /* <DEDUP_REMOVED lines=305> */
.L_x_12471:
        /* <DEDUP_REMOVED lines=8> */
[----:B0-----:R-:W-:-:S05]  /*27d0*/  FMUL.FTZ R7, R0, 0.69314718246459960938 ;  /* 0x3f31721800077820 */ /* 0x001fca0000410000 */
[----:B------:R-:W-:Y:S01]  /*27e0*/  STG.E desc[UR4][R2.64], R7 ;  /* 0x0000000702007986 */ /* 0x000fe2000c101904 */
[----:B------:R-:W-:Y:S05]  /*27f0*/  EXIT ;  /* 0x000000000000794d */ /* 0x000fea0003800000 */
.L_x_12472:
        /* <DEDUP_REMOVED lines=16> */
.L_x_13365:


//--------------------- .text._ZN2at6native27unrolled_elementwise_kernelIZZZNS0_15log_kernel_cudaERNS_18TensorIteratorBaseEENKUlvE0_clEvENKUlvE0_clEvEUlfE_St5arrayIPcLm2EELi4E23TrivialOffsetCalculatorILi1EjESB_NS0_6memory15LoadWithoutCastENSC_16StoreWithoutCastEEEviT_T0_T2_T3_T4_T5_ --------------------------
	.section	.text._ZN2at6native27unrolled_elementwise_kernelIZZZNS0_15log_kernel_cudaERNS_18TensorIteratorBaseEENKUlvE0_clEvENKUlvE0_clEvEUlfE_St5arrayIPcLm2EELi4E23TrivialOffsetCalculatorILi1EjESB_NS0_6memory15LoadWithoutCastENSC_16StoreWithoutCastEEEviT_T0_T2_T3_T4_T5_,"ax",@progbits
	.align	128
        .global         _ZN2at6native27unrolled_elementwise_kernelIZZZNS0_15log_kernel_cudaERNS_18TensorIteratorBaseEENKUlvE0_clEvENKUlvE0_clEvEUlfE_St5arrayIPcLm2EELi4E23TrivialOffsetCalculatorILi1EjESB_NS0_6memory15LoadWithoutCastENSC_16StoreWithoutCastEEEviT_T0_T2_T3_T4_T5_
        .type           _ZN2at6native27unrolled_elementwise_kernelIZZZNS0_15log_kernel_cudaERNS_18TensorIteratorBaseEENKUlvE0_clEvENKUlvE0_clEvEUlfE_St5arrayIPcLm2EELi4E23TrivialOffsetCalculatorILi1EjESB_NS0_6memory15LoadWithoutCastENSC_16StoreWithoutCastEEEviT_T0_T2_T3_T4_T5_,@function
        .size           _ZN2at6native27unrolled_elementwise_kernelIZZZNS0_15log_kernel_cudaERNS_18TensorIteratorBaseEENKUlvE0_clEvENKUlvE0_clEvEUlfE_St5arrayIPcLm2EELi4E23TrivialOffsetCalculatorILi1EjESB_NS0_6memory15LoadWithoutCastENSC_16StoreWithoutCastEEEviT_T0_T2_T3_T4_T5_,(.L_x_13366 - _ZN2at6native27unrolled_elementwise_kernelIZZZNS0_15log_kernel_cudaERNS_18TensorIteratorBaseEENKUlvE0_clEvENKUlvE0_clEvEUlfE_St5arrayIPcLm2EELi4E23TrivialOffsetCalculatorILi1EjESB_NS0_6memory15LoadWithoutCastENSC_16StoreWithoutCastEEEviT_T0_T2_T3_T4_T5_)
        .other          _ZN2at6native27unrolled_elementwise_kernelIZZZNS0_15log_kernel_cudaERNS_18TensorIteratorBaseEENKUlvE0_clEvENKUlvE0_clEvEUlfE_St5arrayIPcLm2EELi4E23TrivialOffsetCalculatorILi1EjESB_NS0_6memory15LoadWithoutCastENSC_16StoreWithoutCastEEEviT_T0_T2_T3_T4_T5_,@"STO_CUDA_ENTRY STV_DEFAULT"
_ZN2at6native27unrolled_elementwise_kernelIZZZNS0_15log_kernel_cudaERNS_18TensorIteratorBaseEENKUlvE0_clEvENKUlvE0_clEvEUlfE_St5arrayIPcLm2EELi4E23TrivialOffsetCalculatorILi1EjESB_NS0_6memory15LoadWithoutCastENSC_16StoreWithoutCastEEEviT_T0_T2_T3_T4_T5_:
.text._ZN2at6native27unrolled_elementwise_kernelIZZZNS0_15log_kernel_cudaERNS_18TensorIteratorBaseEENKUlvE0_clEvENKUlvE0_clEvEUlfE_St5arrayIPcLm2EELi4E23TrivialOffsetCalculatorILi1EjESB_NS0_6memory15LoadWithoutCastENSC_16StoreWithoutCastEEEviT_T0_T2_T3_T4_T5_:
        /* <DEDUP_REMOVED lines=47> */
[----:B0-----:R-:W-:-:S06]  /*02f0*/  @!P0 FMUL.FTZ R5, R6, 0.69314718246459960938 ;  /* 0x3f31721806058820 */ /* 0x001fcc0000410000 */
[----:B---3--:R-:W0:Y:S01]  /*0300*/  @!P1 MUFU.LG2 R16, R16 ;  /* 0x0000001000109308 */ /* 0x008e220000000c00 */
[----:B------:R1:W-:Y:S07]  /*0310*/  @!P0 STG.E desc[UR4][R8.64], R5 ;  /* 0x0000000508008986 */ /* 0x0003ee000c101904 */
[----:B----4-:R-:W2:Y:S01]  /*0320*/  @!P2 MUFU.LG2 R18, R18 ;  /* 0x000000120012a308 */ /* 0x010ea20000000c00 */
[----:B0-----:R-:W-:Y:S01]  /*0330*/  @!P1 FMUL.FTZ R3, R16, 0.69314718246459960938 ;  /* 0x3f31721810039820 */ /* 0x001fe20000410000 */
[----:B--2---:R-:W-:Y:S01]  /*0340*/  @!P2 FMUL.FTZ R4, R18, 0.69314718246459960938 ;  /* 0x3f3172181204a820 */ /* 0x004fe20000410000 */
        /* <DEDUP_REMOVED lines=11> */
.L_x_12474:
[----:B------:R-:W-:Y:S05]  /*0400*/  BSYNC B0 ;  /* 0x0000000000007941 */ /* 0x000fea0003800000 */
.L_x_12473:
[-C--:B------:R-:W-:Y:S02]  /*0410*/  ISETP.GE.AND P1, PT, R11, R2.reuse, PT ;  /* 0x000000020b00720c */ /* 0x080fe40003f26270 */
[----:B------:R-:W-:-:S11]  /*0420*/  ISETP.GE.AND P0, PT, R15, R2, PT ;  /* 0x000000020f00720c */ /* 0x000fd60003f06270 */
[----:B------:R-:W-:Y:S05]  /*0430*/  @P1 EXIT ;  /* 0x000000000000194d */ /* 0x000fea0003800000 */
[----:B0-----:R-:W0:Y:S01]  /*0440*/  LDC.64 R2, c[0x0][0x218] ;  /* 0x00008600ff027b82 */ /* 0x001e220000000a00 */
[----:B-----5:R-:W1:Y:S01]  /*0450*/  @!P0 MUFU.LG2 R10, R10 ;  /* 0x0000000a000a8308 */ /* 0x020e620000000c00 */
[----:B------:R-:W-:Y:S01]  /*0460*/  LEA R11, R0, R11, 0x9 ;  /* 0x0000000b000b7211 */ /* 0x000fe200078e48ff */
[----:B-1----:R-:W-:-:S04]  /*0470*/  @!P0 FMUL.FTZ R5, R10, 0.69314718246459960938 ;  /* 0x3f3172180a058820 */ /* 0x002fc80000410000 */
[----:B0-----:R-:W-:-:S05]  /*0480*/  IMAD.WIDE.U32 R2, R11, 0x4, R2 ;  /* 0x000000040b027825 */ /* 0x001fca00078e0002 */
[----:B------:R-:W-:Y:S01]  /*0490*/  STG.E desc[UR4][R2.64], R5 ;  /* 0x0000000502007986 */ /* 0x000fe2000c101904 */
[----:B------:R-:W-:Y:S05]  /*04a0*/  EXIT ;  /* 0x000000000000794d */ /* 0x000fea0003800000 */
.L_x_12475:
        /* <DEDUP_REMOVED lines=13> */
.L_x_13366:


//--------------------- .text._ZN2at6native29vectorized_elementwise_kernelILi2EZZZNS0_15log_kernel_cudaERNS_18TensorIteratorBaseEENKUlvE0_clEvENKUlvE0_clEvEUlfE_St5arrayIPcLm2EEEEviT0_T1_ --------------------------
	.section	.text._ZN2at6native29vectorized_elementwise_kernelILi2EZZZNS0_15log_kernel_cudaERNS_18TensorIteratorBaseEENKUlvE0_clEvENKUlvE0_clEvEUlfE_St5arrayIPcLm2EEEEviT0_T1_,"ax",@progbits
	.align	128
        .global         _ZN2at6native29vectorized_elementwise_kernelILi2EZZZNS0_15log_kernel_cudaERNS_18TensorIteratorBaseEENKUlvE0_clEvENKUlvE0_clEvEUlfE_St5arrayIPcLm2EEEEviT0_T1_
        .type           _ZN2at6native29vectorized_elementwise_kernelILi2EZZZNS0_15log_kernel_cudaERNS_18TensorIteratorBaseEENKUlvE0_clEvENKUlvE0_clEvEUlfE_St5arrayIPcLm2EEEEviT0_T1_,@function
        .size           _ZN2at6native29vectorized_elementwise_kernelILi2EZZZNS0_15log_kernel_cudaERNS_18TensorIteratorBaseEENKUlvE0_clEvENKUlvE0_clEvEUlfE_St5arrayIPcLm2EEEEviT0_T1_,(.L_x_13367 - _ZN2at6native29vectorized_elementwise_kernelILi2EZZZNS0_15log_kernel_cudaERNS_18TensorIteratorBaseEENKUlvE0_clEvENKUlvE0_clEvEUlfE_St5arrayIPcLm2EEEEviT0_T1_)
        .other          _ZN2at6native29vectorized_elementwise_kernelILi2EZZZNS0_15log_kernel_cudaERNS_18TensorIteratorBaseEENKUlvE0_clEvENKUlvE0_clEvEUlfE_St5arrayIPcLm2EEEEviT0_T1_,@"STO_CUDA_ENTRY STV_DEFAULT"
_ZN2at6native29vectorized_elementwise_kernelILi2EZZZNS0_15log_kernel_cudaERNS_18TensorIteratorBaseEENKUlvE0_clEvENKUlvE0_clEvEUlfE_St5arrayIPcLm2EEEEviT0_T1_:
.text._ZN2at6native29vectorized_elementwise_kernelILi2EZZZNS0_15log_kernel_cudaERNS_18TensorIteratorBaseEENKUlvE0_clEvENKUlvE0_clEvEUlfE_St5arrayIPcLm2EEEEviT0_T1_:
        /* <DEDUP_REMOVED lines=22> */
[----:B-1----:R-:W-:-:S07]  /*0160*/  FMUL.FTZ R4, R6, 0.69314718246459960938 ;  /* 0x3f31721806047820 */ /* 0x002fce0000410000 */
[----:B------:R-:W1:Y:S01]  /*0170*/  MUFU.LG2 R9, R9 ;  /* 0x0000000900097308 */ /* 0x000e620000000c00 */
[----:B0-----:R-:W-:-:S05]  /*0180*/  FMUL.FTZ R5, R7, 0.69314718246459960938 ;  /* 0x3f31721807057820 */ /* 0x001fca0000410000 */
[----:B------:R-:W-:Y:S02]  /*0190*/  STG.E.64 desc[UR4][R2.64], R4 ;  /* 0x0000000402007986 */ /* 0x000fe4000c101b04 */
[----:B----4-:R-:W0:Y:S01]  /*01a0*/  MUFU.LG2 R10, R10 ;  /* 0x0000000a000a7308 */ /* 0x010e220000000c00 */
[----:B--2---:R-:W-:-:S07]  /*01b0*/  FMUL.FTZ R6, R8, 0.69314718246459960938 ;  /* 0x3f31721808067820 */ /* 0x004fce0000410000 */
[----:B------:R-:W2:Y:S01]  /*01c0*/  MUFU.LG2 R11, R11 ;  /* 0x0000000b000b7308 */ /* 0x000ea20000000c00 */
[----:B-1----:R-:W-:-:S05]  /*01d0*/  FMUL.FTZ R7, R9, 0.69314718246459960938 ;  /* 0x3f31721809077820 */ /* 0x002fca0000410000 */
[----:B------:R-:W-:Y:S02]  /*01e0*/  STG.E.64 desc[UR4][R2.64+0x400], R6 ;  /* 0x0004000602007986 */ /* 0x000fe4000c101b04 */
[----:B-----5:R-:W1:Y:S01]  /*01f0*/  MUFU.LG2 R13, R13 ;  /* 0x0000000d000d7308 */ /* 0x020e620000000c00 */
[----:B0-----:R-:W-:-:S07]  /*0200*/  FMUL.FTZ R8, R10, 0.69314718246459960938 ;  /* 0x3f3172180a087820 */ /* 0x001fce0000410000 */
[----:B------:R-:W0:Y:S01]  /*0210*/  MUFU.LG2 R12, R12 ;  /* 0x0000000c000c7308 */ /* 0x000e220000000c00 */
[----:B--2---:R-:W-:-:S05]  /*0220*/  FMUL.FTZ R9, R11, 0.69314718246459960938 ;  /* 0x3f3172180b097820 */ /* 0x004fca0000410000 */
[----:B------:R-:W-:Y:S01]  /*0230*/  STG.E.64 desc[UR4][R2.64+0x800], R8 ;  /* 0x0008000802007986 */ /* 0x000fe2000c101b04 */
[----:B-1----:R-:W-:Y:S01]  /*0240*/  FMUL.FTZ R11, R13, 0.69314718246459960938 ;  /* 0x3f3172180d0b7820 */ /* 0x002fe20000410000 */
[----:B0-----:R-:W-:-:S05]  /*0250*/  FMUL.FTZ R10, R12, 0.69314718246459960938 ;  /* 0x3f3172180c0a7820 */ /* 0x001fca0000410000 */
[----:B------:R-:W-:Y:S01]  /*0260*/  STG.E.64 desc[UR4][R2.64+0xc00], R10 ;  /* 0x000c000a02007986 */ /* 0x000fe2000c101b04 */
[----:B------:R-:W-:Y:S05]  /*0270*/  EXIT ;  /* 0x000000000000794d */ /* 0x000fea0003800000 */
.L_x_12476:
        /* <DEDUP_REMOVED lines=74> */
[----:B-1----:R-:W-:Y:S01]  /*0720*/  @!P0 FMUL.FTZ R24, R10, 0.69314718246459960938 ;  /* 0x3f3172180a188820 */ /* 0x002fe20000410000 */
[----:B--2---:R-:W-:Y:S01]  /*0730*/  @!P6 FMUL.FTZ R3, R20, 0.69314718246459960938 ;  /* 0x3f3172181403e820 */ /* 0x004fe20000410000 */
[----:B------:R-:W-:Y:S01]  /*0740*/  ISETP.GE.AND P6, PT, R15, R2, PT ;  /* 0x000000020f00720c */ /* 0x000fe20003fc6270 */
[----:B------:R-:W-:Y:S01]  /*0750*/  @!P0 IMAD.IADD R15, R0, 0x1, R11 ;  /* 0x00000001000f8824 */ /* 0x000fe200078e020b */
[----:B------:R-:W-:-:S03]  /*0760*/  @!P0 MOV R11, R17 ;  /* 0x00000011000b8202 */ /* 0x000fc60000000f00 */
[----:B0-----:R-:W-:Y:S01]  /*0770*/  @!P0 IMAD.WIDE.U32 R12, R15, 0x4, R12 ;  /* 0x000000040f0c8825 */ /* 0x001fe200078e000c */
[----:B------:R-:W0:Y:S04]  /*0780*/  @!P1 MUFU.LG2 R22, R22 ;  /* 0x0000001600169308 */ /* 0x000e280000000c00 */
[----:B------:R1:W-:Y:S01]  /*0790*/  @!P0 STG.E desc[UR4][R12.64], R24 ;  /* 0x000000180c008986 */ /* 0x0003e2000c101904 */
[----:B------:R-:W-:Y:S01]  /*07a0*/  ISETP.GE.AND P0, PT, R11, R2, PT ;  /* 0x000000020b00720c */ /* 0x000fe20003f06270 */
[----:B0-----:R-:W-:Y:S02]  /*07b0*/  @!P1 FMUL.FTZ R4, R22, 0.69314718246459960938 ;  /* 0x3f31721816049820 */ /* 0x001fe40000410000 */
[----:B---3--:R-:W0:Y:S08]  /*07c0*/  @!P2 MUFU.LG2 R26, R26 ;  /* 0x0000001a001aa308 */ /* 0x008e300000000c00 */
[----:B-----5:R-:W2:Y:S08]  /*07d0*/  @!P3 MUFU.LG2 R27, R27 ;  /* 0x0000001b001bb308 */ /* 0x020eb00000000c00 */
[----:B------:R-:W3:Y:S08]  /*07e0*/  @!P4 MUFU.LG2 R21, R21 ;  /* 0x000000150015c308 */ /* 0x000ef00000000c00 */
[----:B------:R-:W4:Y:S08]  /*07f0*/  @!P5 MUFU.LG2 R25, R25 ;  /* 0x000000190019d308 */ /* 0x000f300000000c00 */
[----:B------:R-:W5:Y:S01]  /*0800*/  @!P6 MUFU.LG2 R23, R23 ;  /* 0x000000170017e308 */ /* 0x000f620000000c00 */
[----:B0-----:R-:W-:Y:S01]  /*0810*/  @!P2 FMUL.FTZ R5, R26, 0.69314718246459960938 ;  /* 0x3f3172181a05a820 */ /* 0x001fe20000410000 */
[----:B--2---:R-:W-:Y:S01]  /*0820*/  @!P3 FMUL.FTZ R6, R27, 0.69314718246459960938 ;  /* 0x3f3172181b06b820 */ /* 0x004fe20000410000 */
[----:B---3--:R-:W-:Y:S01]  /*0830*/  @!P4 FMUL.FTZ R7, R21, 0.69314718246459960938 ;  /* 0x3f3172181507c820 */ /* 0x008fe20000410000 */
[----:B----4-:R-:W-:Y:S01]  /*0840*/  @!P5 FMUL.FTZ R8, R25, 0.69314718246459960938 ;  /* 0x3f3172181908d820 */ /* 0x010fe20000410000 */
[----:B-----5:R-:W-:Y:S01]  /*0850*/  @!P6 FMUL.FTZ R9, R23, 0.69314718246459960938 ;  /* 0x3f3172181709e820 */ /* 0x020fe20000410000 */
        /* <DEDUP_REMOVED lines=13> */
.L_x_12479:
[----:B------:R-:W-:-:S13]  /*0930*/  ISETP.GE.AND P0, PT, R11, R2, PT ;  /* 0x000000020b00720c */ /* 0x000fda0003f06270 */
[----:B------:R-:W-:Y:S05]  /*0940*/  @P0 BRA `(.L_x_12481) ;  /* 0x0000000000300947 */ /* 0x000fea0003800000 */
[----:B0-----:R-:W0:Y:S01]  /*0950*/  LDC.64 R12, c[0x0][0x218] ;  /* 0x00008600ff0c7b82 */ /* 0x001e220000000a00 */
[----:B------:R-:W-:Y:S01]  /*0960*/  IMAD.IADD R3, R0, 0x1, R11 ;  /* 0x0000000100037824 */ /* 0x000fe200078e020b */
[----:B------:R-:W-:-:S03]  /*0970*/  IADD3 R11, R11, 0x80, RZ ;  /* 0x000000800b0b7810 */ /* 0x000fc60007ffe0ff */
[----:B0-----:R-:W-:-:S05]  /*0980*/  IMAD.WIDE.U32 R12, R3, 0x4, R12 ;  /* 0x00000004030c7825 */ /* 0x001fca00078e000c */
[----:B------:R1:W-:Y:S02]  /*0990*/  STG.E desc[UR4][R12.64], R5 ;  /* 0x000000050c007986 */ /* 0x0003e4000c101904 */
.L_x_12480:
[----:B------:R-:W-:-:S13]  /*09a0*/  ISETP.GE.AND P0, PT, R11, R2, PT ;  /* 0x000000020b00720c */ /* 0x000fda0003f06270 */
[----:B------:R-:W-:Y:S05]  /*09b0*/  @P0 BRA `(.L_x_12482) ;  /* 0x0000000000340947 */ /* 0x000fea0003800000 */
[----:B01----:R-:W0:Y:S01]  /*09c0*/  LDC.64 R4, c[0x0][0x218] ;  /* 0x00008600ff047b82 */ /* 0x003e220000000a00 */
[----:B------:R-:W-:Y:S01]  /*09d0*/  IADD3 R3, R0, R11, RZ ;  /* 0x0000000b00037210 */ /* 0x000fe20007ffe0ff */
[----:B------:R-:W-:-:S04]  /*09e0*/  VIADD R11, R11, 0x80 ;  /* 0x000000800b0b7836 */ /* 0x000fc80000000000 */
[----:B0-----:R-:W-:-:S05]  /*09f0*/  IMAD.WIDE.U32 R4, R3, 0x4, R4 ;  /* 0x0000000403047825 */ /* 0x001fca00078e0004 */
[----:B------:R1:W-:Y:S02]  /*0a00*/  STG.E desc[UR4][R4.64], R6 ;  /* 0x0000000604007986 */ /* 0x0003e4000c101904 */
.L_x_12481:
        /* <DEDUP_REMOVED lines=8> */
.L_x_12482:
[----:B------:R-:W-:Y:S05]  /*0a90*/  BSYNC B1 ;  /* 0x0000000000017941 */ /* 0x000fea0003800000 */
.L_x_12478:
[----:B------:R-:W-:-:S13]  /*0aa0*/  ISETP.GE.AND P0, PT, R11, R2, PT ;  /* 0x000000020b00720c */ /* 0x000fda0003f06270 */
[----:B012---:R-:W0:Y:S01]  /*0ab0*/  @!P0 LDC.64 R4, c[0x0][0x218] ;  /* 0x00008600ff048b82 */ /* 0x007e220000000a00 */
[----:B------:R-:W-:Y:S01]  /*0ac0*/  @!P0 IMAD.IADD R3, R0, 0x1, R11 ;  /* 0x0000000100038824 */ /* 0x000fe200078e020b */
[----:B------:R-:W-:-:S03]  /*0ad0*/  @!P0 IADD3 R11, R11, 0x80, RZ ;  /* 0x000000800b0b8810 */ /* 0x000fc60007ffe0ff */
[----:B0-----:R-:W-:-:S05]  /*0ae0*/  @!P0 IMAD.WIDE.U32 R4, R3, 0x4, R4 ;  /* 0x0000000403048825 */ /* 0x001fca00078e0004 */
[----:B------:R2:W-:Y:S02]  /*0af0*/  @!P0 STG.E desc[UR4][R4.64], R8 ;  /* 0x0000000804008986 */ /* 0x0005e4000c101904 */
.L_x_12483:
[----:B------:R-:W-:Y:S05]  /*0b00*/  BSYNC B0 ;  /* 0x0000000000007941 */ /* 0x000fea0003800000 */
.L_x_12477:
        /* <DEDUP_REMOVED lines=8> */
.L_x_12484:
        /* <DEDUP_REMOVED lines=15> */
.L_x_13367:


//--------------------- .text._ZN2at6native29vectorized_elementwise_kernelILi4EZZZNS0_15log_kernel_cudaERNS_18TensorIteratorBaseEENKUlvE0_clEvENKUlvE0_clEvEUlfE_St5arrayIPcLm2EEEEviT0_T1_ --------------------------
	.section	.text._ZN2at6native29vectorized_elementwise_kernelILi4EZZZNS0_15log_kernel_cudaERNS_18TensorIteratorBaseEENKUlvE0_clEvENKUlvE0_clEvEUlfE_St5arrayIPcLm2EEEEviT0_T1_,"ax",@progbits
	.align	128
        .global         _ZN2at6native29vectorized_elementwise_kernelILi4EZZZNS0_15log_kernel_cudaERNS_18TensorIteratorBaseEENKUlvE0_clEvENKUlvE0_clEvEUlfE_St5arrayIPcLm2EEEEviT0_T1_
        .type           _ZN2at6native29vectorized_elementwise_kernelILi4EZZZNS0_15log_kernel_cudaERNS_18TensorIteratorBaseEENKUlvE0_clEvENKUlvE0_clEvEUlfE_St5arrayIPcLm2EEEEviT0_T1_,@function
        .size           _ZN2at6native29vectorized_elementwise_kernelILi4EZZZNS0_15log_kernel_cudaERNS_18TensorIteratorBaseEENKUlvE0_clEvENKUlvE0_clEvEUlfE_St5arrayIPcLm2EEEEviT0_T1_,(.L_x_13368 - _ZN2at6native29vectorized_elementwise_kernelILi4EZZZNS0_15log_kernel_cudaERNS_18TensorIteratorBaseEENKUlvE0_clEvENKUlvE0_clEvEUlfE_St5arrayIPcLm2EEEEviT0_T1_)
        .other          _ZN2at6native29vectorized_elementwise_kernelILi4EZZZNS0_15log_kernel_cudaERNS_18TensorIteratorBaseEENKUlvE0_clEvENKUlvE0_clEvEUlfE_St5arrayIPcLm2EEEEviT0_T1_,@"STO_CUDA_ENTRY STV_DEFAULT"
_ZN2at6native29vectorized_elementwise_kernelILi4EZZZNS0_15log_kernel_cudaERNS_18TensorIteratorBaseEENKUlvE0_clEvENKUlvE0_clEvEUlfE_St5arrayIPcLm2EEEEviT0_T1_:
.text._ZN2at6native29vectorized_elementwise_kernelILi4EZZZNS0_15log_kernel_cudaERNS_18TensorIteratorBaseEENKUlvE0_clEvENKUlvE0_clEvEUlfE_St5arrayIPcLm2EEEEviT0_T1_:
        /* <DEDUP_REMOVED lines=20> */
[----:B-1----:R-:W-:-:S07]  /*0140*/  FMUL.FTZ R12, R4, 0.69314718246459960938 ;  /* 0x3f317218040c7820 */ /* 0x002fce0000410000 */
[----:B------:R-:W1:Y:S01]  /*0150*/  MUFU.LG2 R7, R7 ;  /* 0x0000000700077308 */ /* 0x000e620000000c00 */
[----:B0-----:R-:W-:-:S07]  /*0160*/  FMUL.FTZ R13, R5, 0.69314718246459960938 ;  /* 0x3f317218050d7820 */ /* 0x001fce0000410000 */
[----:B---3--:R-:W0:Y:S01]  /*0170*/  MUFU.LG2 R9, R9 ;  /* 0x0000000900097308 */ /* 0x008e220000000c00 */
[----:B--2---:R-:W-:-:S07]  /*0180*/  FMUL.FTZ R14, R6, 0.69314718246459960938 ;  /* 0x3f317218060e7820 */ /* 0x004fce0000410000 */
[----:B------:R-:W2:Y:S01]  /*0190*/  MUFU.LG2 R10, R10 ;  /* 0x0000000a000a7308 */ /* 0x000ea20000000c00 */
[----:B-1----:R-:W-:-:S05]  /*01a0*/  FMUL.FTZ R15, R7, 0.69314718246459960938 ;  /* 0x3f317218070f7820 */ /* 0x002fca0000410000 */
[----:B------:R-:W-:Y:S02]  /*01b0*/  STG.E.128 desc[UR4][R2.64], R12 ;  /* 0x0000000c02007986 */ /* 0x000fe4000c101d04 */
[----:B------:R-:W1:Y:S01]  /*01c0*/  MUFU.LG2 R11, R11 ;  /* 0x0000000b000b7308 */ /* 0x000e620000000c00 */
[----:B0-----:R-:W-:-:S07]  /*01d0*/  FMUL.FTZ R5, R9, 0.69314718246459960938 ;  /* 0x3f31721809057820 */ /* 0x001fce0000410000 */
[----:B------:R-:W0:Y:S01]  /*01e0*/  MUFU.LG2 R8, R8 ;  /* 0x0000000800087308 */ /* 0x000e220000000c00 */
[----:B--2---:R-:W-:Y:S01]  /*01f0*/  FMUL.FTZ R6, R10, 0.69314718246459960938 ;  /* 0x3f3172180a067820 */ /* 0x004fe20000410000 */
[----:B-1----:R-:W-:Y:S01]  /*0200*/  FMUL.FTZ R7, R11, 0.69314718246459960938 ;  /* 0x3f3172180b077820 */ /* 0x002fe20000410000 */
[----:B0-----:R-:W-:-:S05]  /*0210*/  FMUL.FTZ R4, R8, 0.69314718246459960938 ;  /* 0x3f31721808047820 */ /* 0x001fca0000410000 */
[----:B------:R-:W-:Y:S01]  /*0220*/  STG.E.128 desc[UR4][R2.64+0x800], R4 ;  /* 0x0008000402007986 */ /* 0x000fe2000c101d04 */
[----:B------:R-:W-:Y:S05]  /*0230*/  EXIT ;  /* 0x000000000000794d */ /* 0x000fea0003800000 */
.L_x_12485:
        /* <DEDUP_REMOVED lines=107> */
.L_x_12488:
[----:B------:R-:W-:-:S13]  /*08f0*/  ISETP.GE.AND P0, PT, R11, R2, PT ;  /* 0x000000020b00720c */ /* 0x000fda0003f06270 */
[----:B------:R-:W-:Y:S05]  /*0900*/  @P0 BRA `(.L_x_12490) ;  /* 0x0000000000300947 */ /* 0x000fea0003800000 */
[----:B0-----:R-:W0:Y:S01]  /*0910*/  LDC.64 R12, c[0x0][0x218] ;  /* 0x00008600ff0c7b82 */ /* 0x001e220000000a00 */
[----:B------:R-:W-:Y:S01]  /*0920*/  IMAD.IADD R3, R0, 0x1, R11 ;  /* 0x0000000100037824 */ /* 0x000fe200078e020b */
[----:B------:R-:W-:-:S03]  /*0930*/  IADD3 R11, R11, 0x80, RZ ;  /* 0x000000800b0b7810 */ /* 0x000fc60007ffe0ff */
[----:B0-----:R-:W-:-:S05]  /*0940*/  IMAD.WIDE.U32 R12, R3, 0x4, R12 ;  /* 0x00000004030c7825 */ /* 0x001fca00078e000c */
[----:B------:R1:W-:Y:S02]  /*0950*/  STG.E desc[UR4][R12.64], R5 ;  /* 0x000000050c007986 */ /* 0x0003e4000c101904 */
.L_x_12489:
[----:B------:R-:W-:-:S13]  /*0960*/  ISETP.GE.AND P0, PT, R11, R2, PT ;  /* 0x000000020b00720c */ /* 0x000fda0003f06270 */
[----:B------:R-:W-:Y:S05]  /*0970*/  @P0 BRA `(.L_x_12491) ;  /* 0x0000000000340947 */ /* 0x000fea0003800000 */
[----:B01----:R-:W0:Y:S01]  /*0980*/  LDC.64 R4, c[0x0][0x218] ;  /* 0x00008600ff047b82 */ /* 0x003e220000000a00 */
[----:B------:R-:W-:Y:S01]  /*0990*/  IADD3 R3, R0, R11, RZ ;  /* 0x0000000b00037210 */ /* 0x000fe20007ffe0ff */
[----:B------:R-:W-:-:S04]  /*09a0*/  VIADD R11, R11, 0x80 ;  /* 0x000000800b0b7836 */ /* 0x000fc80000000000 */
[----:B0-----:R-:W-:-:S05]  /*09b0*/  IMAD.WIDE.U32 R4, R3, 0x4, R4 ;  /* 0x0000000403047825 */ /* 0x001fca00078e0004 */
[----:B------:R1:W-:Y:S02]  /*09c0*/  STG.E desc[UR4][R4.64], R6 ;  /* 0x0000000604007986 */ /* 0x0003e4000c101904 */
.L_x_12490:
        /* <DEDUP_REMOVED lines=8> */
.L_x_12491:
[----:B------:R-:W-:Y:S05]  /*0a50*/  BSYNC B1 ;  /* 0x0000000000017941 */ /* 0x000fea0003800000 */
.L_x_12487:
[----:B------:R-:W-:-:S13]  /*0a60*/  ISETP.GE.AND P0, PT, R11, R2, PT ;  /* 0x000000020b00720c */ /* 0x000fda0003f06270 */
[----:B012---:R-:W0:Y:S01]  /*0a70*/  @!P0 LDC.64 R4, c[0x0][0x218] ;  /* 0x00008600ff048b82 */ /* 0x007e220000000a00 */
[----:B------:R-:W-:Y:S01]  /*0a80*/  @!P0 IMAD.IADD R3, R0, 0x1, R11 ;  /* 0x0000000100038824 */ /* 0x000fe200078e020b */
[----:B------:R-:W-:-:S03]  /*0a90*/  @!P0 IADD3 R11, R11, 0x80, RZ ;  /* 0x000000800b0b8810 */ /* 0x000fc60007ffe0ff */
[----:B0-----:R-:W-:-:S05]  /*0aa0*/  @!P0 IMAD.WIDE.U32 R4, R3, 0x4, R4 ;  /* 0x0000000403048825 */ /* 0x001fca00078e0004 */
[----:B------:R2:W-:Y:S02]  /*0ab0*/  @!P0 STG.E desc[UR4][R4.64], R8 ;  /* 0x0000000804008986 */ /* 0x0005e4000c101904 */
.L_x_12492:
[----:B------:R-:W-:Y:S05]  /*0ac0*/  BSYNC B0 ;  /* 0x0000000000007941 */ /* 0x000fea0003800000 */
.L_x_12486:
        /* <DEDUP_REMOVED lines=8> */
.L_x_12493:
        /* <DEDUP_REMOVED lines=11> */
.L_x_13368:


//--------------------- .text._ZN2at6native29vectorized_elementwise_kernelILi8EZZZNS0_15log_kernel_cudaERNS_18TensorIteratorBaseEENKUlvE0_clEvENKUlvE0_clEvEUlfE_St5arrayIPcLm2EEEEviT0_T1_ --------------------------
	.section	.text._ZN2at6native29vectorized_elementwise_kernelILi8EZZZNS0_15log_kernel_cudaERNS_18TensorIteratorBaseEENKUlvE0_clEvENKUlvE0_clEvEUlfE_St5arrayIPcLm2EEEEviT0_T1_,"ax",@progbits
	.align	128
        .global         _ZN2at6native29vectorized_elementwise_kernelILi8EZZZNS0_15log_kernel_cudaERNS_18TensorIteratorBaseEENKUlvE0_clEvENKUlvE0_clEvEUlfE_St5arrayIPcLm2EEEEviT0_T1_
        .type           _ZN2at6native29vectorized_elementwise_kernelILi8EZZZNS0_15log_kernel_cudaERNS_18TensorIteratorBaseEENKUlvE0_clEvENKUlvE0_clEvEUlfE_St5arrayIPcLm2EEEEviT0_T1_,@function
        .size           _ZN2at6native29vectorized_elementwise_kernelILi8EZZZNS0_15log_kernel_cudaERNS_18TensorIteratorBaseEENKUlvE0_clEvENKUlvE0_clEvEUlfE_St5arrayIPcLm2EEEEviT0_T1_,(.L_x_13369 - _ZN2at6native29vectorized_elementwise_kernelILi8EZZZNS0_15log_kernel_cudaERNS_18TensorIteratorBaseEENKUlvE0_clEvENKUlvE0_clEvEUlfE_St5arrayIPcLm2EEEEviT0_T1_)
        .other          _ZN2at6native29vectorized_elementwise_kernelILi8EZZZNS0_15log_kernel_cudaERNS_18TensorIteratorBaseEENKUlvE0_clEvENKUlvE0_clEvEUlfE_St5arrayIPcLm2EEEEviT0_T1_,@"STO_CUDA_ENTRY STV_DEFAULT"
_ZN2at6native29vectorized_elementwise_kernelILi8EZZZNS0_15log_kernel_cudaERNS_18TensorIteratorBaseEENKUlvE0_clEvENKUlvE0_clEvEUlfE_St5arrayIPcLm2EEEEviT0_T1_:
.text._ZN2at6native29vectorized_elementwise_kernelILi8EZZZNS0_15log_kernel_cudaERNS_18TensorIteratorBaseEENKUlvE0_clEvENKUlvE0_clEvEUlfE_St5arrayIPcLm2EEEEviT0_T1_:
        /* <DEDUP_REMOVED lines=36> */
.L_x_12494:
        /* <DEDUP_REMOVED lines=107> */
.L_x_12497:
[----:B------:R-:W-:-:S13]  /*08f0*/  ISETP.GE.AND P0, PT, R11, R2, PT ;  /* 0x000000020b00720c */ /* 0x000fda0003f06270 */
[----:B------:R-:W-:Y:S05]  /*0900*/  @P0 BRA `(.L_x_12499) ;  /* 0x0000000000300947 */ /* 0x000fea0003800000 */
[----:B0-----:R-:W0:Y:S01]  /*0910*/  LDC.64 R12, c[0x0][0x218] ;  /* 0x00008600ff0c7b82 */ /* 0x001e220000000a00 */
[----:B------:R-:W-:Y:S01]  /*0920*/  IMAD.IADD R3, R0, 0x1, R11 ;  /* 0x0000000100037824 */ /* 0x000fe200078e020b */
[----:B------:R-:W-:-:S03]  /*0930*/  IADD3 R11, R11, 0x80, RZ ;  /* 0x000000800b0b7810 */ /* 0x000fc60007ffe0ff */
[----:B0-----:R-:W-:-:S05]  /*0940*/  IMAD.WIDE.U32 R12, R3, 0x4, R12 ;  /* 0x00000004030c7825 */ /* 0x001fca00078e000c */
[----:B------:R1:W-:Y:S02]  /*0950*/  STG.E desc[UR4][R12.64], R5 ;  /* 0x000000050c007986 */ /* 0x0003e4000c101904 */
.L_x_12498:
[----:B------:R-:W-:-:S13]  /*0960*/  ISETP.GE.AND P0, PT, R11, R2, PT ;  /* 0x000000020b00720c */ /* 0x000fda0003f06270 */
[----:B------:R-:W-:Y:S05]  /*0970*/  @P0 BRA `(.L_x_12500) ;  /* 0x0000000000340947 */ /* 0x000fea0003800000 */
[----:B01----:R-:W0:Y:S01]  /*0980*/  LDC.64 R4, c[0x0][0x218] ;  /* 0x00008600ff047b82 */ /* 0x003e220000000a00 */
[----:B------:R-:W-:Y:S01]  /*0990*/  IADD3 R3, R0, R11, RZ ;  /* 0x0000000b00037210 */ /* 0x000fe20007ffe0ff */
[----:B------:R-:W-:-:S04]  /*09a0*/  VIADD R11, R11, 0x80 ;  /* 0x000000800b0b7836 */ /* 0x000fc80000000000 */
[----:B0-----:R-:W-:-:S05]  /*09b0*/  IMAD.WIDE.U32 R4, R3, 0x4, R4 ;  /* 0x0000000403047825 */ /* 0x001fca00078e0004 */
[----:B------:R1:W-:Y:S02]  /*09c0*/  STG.E desc[UR4][R4.64], R6 ;  /* 0x0000000604007986 */ /* 0x0003e4000c101904 */
.L_x_12499:
        /* <DEDUP_REMOVED lines=8> */
.L_x_12500:
[----:B------:R-:W-:Y:S05]  /*0a50*/  BSYNC B1 ;  /* 0x0000000000017941 */ /* 0x000fea0003800000 */
.L_x_12496:
[----:B------:R-:W-:-:S13]  /*0a60*/  ISETP.GE.AND P0, PT, R11, R2, PT ;  /* 0x000000020b00720c */ /* 0x000fda0003f06270 */
[----:B012---:R-:W0:Y:S01]  /*0a70*/  @!P0 LDC.64 R4, c[0x0][0x218] ;  /* 0x00008600ff048b82 */ /* 0x007e220000000a00 */
[----:B------:R-:W-:Y:S01]  /*0a80*/  @!P0 IMAD.IADD R3, R0, 0x1, R11 ;  /* 0x0000000100038824 */ /* 0x000fe200078e020b */
[----:B------:R-:W-:-:S03]  /*0a90*/  @!P0 IADD3 R11, R11, 0x80, RZ ;  /* 0x000000800b0b8810 */ /* 0x000fc60007ffe0ff */
[----:B0-----:R-:W-:-:S05]  /*0aa0*/  @!P0 IMAD.WIDE.U32 R4, R3, 0x4, R4 ;  /* 0x0000000403048825 */ /* 0x001fca00078e0004 */
[----:B------:R2:W-:Y:S02]  /*0ab0*/  @!P0 STG.E desc[UR4][R4.64], R8 ;  /* 0x0000000804008986 */ /* 0x0005e4000c101904 */
.L_x_12501:
[----:B------:R-:W-:Y:S05]  /*0ac0*/  BSYNC B0 ;  /* 0x0000000000007941 */ /* 0x000fea0003800000 */
.L_x_12495:
        /* <DEDUP_REMOVED lines=8> */
.L_x_12502:
        /* <DEDUP_REMOVED lines=11> */
.L_x_13369:


//--------------------- .text._ZN2at6native18elementwise_kernelILi128ELi4EZNS0_15gpu_kernel_implIZZZNS0_15log_kernel_cudaERNS_18TensorIteratorBaseEENKUlvE0_clEvENKUlvE_clEvEUldE_EEvS4_RKT_EUliE_EEviT1_ --------------------------
	.section	.text._ZN2at6native18elementwise_kernelILi128ELi4EZNS0_15gpu_kernel_implIZZZNS0_15log_kernel_cudaERNS_18TensorIteratorBaseEENKUlvE0_clEvENKUlvE_clEvEUldE_EEvS4_RKT_EUliE_EEviT1_,"ax",@progbits
	.align	128
        .global         _ZN2at6native18elementwise_kernelILi128ELi4EZNS0_15gpu_kernel_implIZZZNS0_15log_kernel_cudaERNS_18TensorIteratorBaseEENKUlvE0_clEvENKUlvE_clEvEUldE_EEvS4_RKT_EUliE_EEviT1_
        .type           _ZN2at6native18elementwise_kernelILi128ELi4EZNS0_15gpu_kernel_implIZZZNS0_15log_kernel_cudaERNS_18TensorIteratorBaseEENKUlvE0_clEvENKUlvE_clEvEUldE_EEvS4_RKT_EUliE_EEviT1_,@function
        .size           _ZN2at6native18elementwise_kernelILi128ELi4EZNS0_15gpu_kernel_implIZZZNS0_15log_kernel_cudaERNS_18TensorIteratorBaseEENKUlvE0_clEvENKUlvE_clEvEUldE_EEvS4_RKT_EUliE_EEviT1_,(.L_x_13370 - _ZN2at6native18elementwise_kernelILi128ELi4EZNS0_15gpu_kernel_implIZZZNS0_15log_kernel_cudaERNS_18TensorIteratorBaseEENKUlvE0_clEvENKUlvE_clEvEUldE_EEvS4_RKT_EUliE_EEviT1_)
        .other          _ZN2at6native18elementwise_kernelILi128ELi4EZNS0_15gpu_kernel_implIZZZNS0_15log_kernel_cudaERNS_18TensorIteratorBaseEENKUlvE0_clEvENKUlvE_clEvEUldE_EEvS4_RKT_EUliE_EEviT1_,@"STO_CUDA_ENTRY STV_DEFAULT"
_ZN2at6native18elementwise_kernelILi128ELi4EZNS0_15gpu_kernel_implIZZZNS0_15log_kernel_cudaERNS_18TensorIteratorBaseEENKUlvE0_clEvENKUlvE_clEvEUldE_EEvS4_RKT_EUliE_EEviT1_:
.text._ZN2at6native18elementwise_kernelILi128ELi4EZNS0_15gpu_kernel_implIZZZNS0_15log_kernel_cudaERNS_18TensorIteratorBaseEENKUlvE0_clEvENKUlvE_clEvEUldE_EEvS4_RKT_EUliE_EEviT1_:
        /* <DEDUP_REMOVED lines=315> */
.L_x_12505:
        /* <DEDUP_REMOVED lines=21> */
.L_x_12509:
[----:B------:R-:W2:Y:S02]  /*1500*/  LDG.E.U8 R2, desc[UR36][R2.64] ;  /* 0x0000002402027981 */ /* 0x000ea4000c1e1100 */
[----:B--2---:R0:W1:Y:S01]  /*1510*/  I2F.F64.U16 R4, R2 ;  /* 0x0000000200047312 */ /* 0x0040620000101800 */
[----:B------:R-:W-:Y:S05]  /*1520*/  BRA `(.L_x_12511) ;  /* 0x0000000c00707947 */ /* 0x000fea0003800000 */
.L_x_12508:
        /* <DEDUP_REMOVED lines=9> */
.L_x_12513:
[----:B------:R-:W2:Y:S02]  /*15c0*/  LDG.E R2, desc[UR36][R2.64] ;  /* 0x0000002402027981 */ /* 0x000ea4000c1e1900 */
[----:B--2---:R0:W1:Y:S01]  /*15d0*/  I2F.F64 R4, R2 ;  /* 0x0000000200047312 */ /* 0x0040620000201c00 */
[----:B------:R-:W-:Y:S05]  /*15e0*/  BRA `(.L_x_12511) ;  /* 0x0000000c00407947 */ /* 0x000fea0003800000 */
.L_x_12512:
[----:B------:R-:W2:Y:S02]  /*15f0*/  LDG.E.U16 R2, desc[UR36][R2.64] ;  /* 0x0000002402027981 */ /* 0x000ea4000c1e1500 */
[----:B--2---:R0:W1:Y:S01]  /*1600*/  I2F.F64.S16 R4, R2 ;  /* 0x0000000200047312 */ /* 0x0040620000101c00 */
[----:B------:R-:W-:Y:S05]  /*1610*/  BRA `(.L_x_12511) ;  /* 0x0000000c00347947 */ /* 0x000fea0003800000 */
.L_x_12507:
        /* <DEDUP_REMOVED lines=10> */
.L_x_12515:
[----:B------:R-:W2:Y:S02]  /*16c0*/  LDG.E.U16 R0, desc[UR36][R2.64] ;  /* 0x0000002402007981 */ /* 0x000ea4000c1e1500 */
[----:B--2---:R-:W-:-:S05]  /*16d0*/  HADD2.F32 R0, -RZ, R0.H0_H0 ;  /* 0x20000000ff007230 */ /* 0x004fca0000004100 */
[----:B------:R-:W-:-:S04]  /*16e0*/  FMUL.FTZ R0, R0, 1 ;  /* 0x3f80000000007820 */ /* 0x000fc80000410000 */
[----:B------:R0:W1:Y:S01]  /*16f0*/  F2F.F64.F32 R4, R0 ;  /* 0x0000000000047310 */ /* 0x0000620000201800 */
[----:B------:R-:W-:Y:S05]  /*1700*/  BRA `(.L_x_12511) ;  /* 0x0000000800f87947 */ /* 0x000fea0003800000 */
.L_x_12514:
        /* <DEDUP_REMOVED lines=10> */
.L_x_12517:
[----:B------:R-:W2:Y:S02]  /*17b0*/  LDG.E.U16 R2, desc[UR36][R2.64] ;  /* 0x0000002402027981 */ /* 0x000ea4000c1e1500 */
[----:B--2---:R-:W-:-:S05]  /*17c0*/  HADD2.F32 R0, -RZ, R2.H0_H0 ;  /* 0x20000002ff007230 */ /* 0x004fca0000004100 */
[----:B------:R-:W-:-:S04]  /*17d0*/  FMUL.FTZ R0, R0, 1 ;  /* 0x3f80000000007820 */ /* 0x000fc80000410000 */
[----:B------:R0:W1:Y:S01]  /*17e0*/  F2F.F64.F32 R4, R0 ;  /* 0x0000000000047310 */ /* 0x0000620000201800 */
[----:B------:R-:W-:Y:S05]  /*17f0*/  BRA `(.L_x_12511) ;  /* 0x0000000800bc7947 */ /* 0x000fea0003800000 */
.L_x_12516:
[----:B------:R0:W5:Y:S01]  /*1800*/  LDG.E.64 R4, desc[UR36][R2.64] ;  /* 0x0000002402047981 */ /* 0x000162000c1e1b00 */
[----:B------:R-:W-:Y:S05]  /*1810*/  BRA `(.L_x_12511) ;  /* 0x0000000800b47947 */ /* 0x000fea0003800000 */
.L_x_12506:
        /* <DEDUP_REMOVED lines=13> */
.L_x_12520:
[----:B------:R0:W5:Y:S01]  /*18f0*/  LDG.E.64 R4, desc[UR36][R2.64] ;  /* 0x0000002402047981 */ /* 0x000162000c1e1b00 */
[----:B------:R-:W-:Y:S05]  /*1900*/  BRA `(.L_x_12511) ;  /* 0x0000000800787947 */ /* 0x000fea0003800000 */
.L_x_12519:
        /* <DEDUP_REMOVED lines=28> */
.L_x_12522:
        /* <DEDUP_REMOVED lines=15> */
.L_x_12521:
[----:B------:R-:W2:Y:S02]  /*1bc0*/  LDG.E.U16 R0, desc[UR36][R2.64] ;  /* 0x0000002402007981 */ /* 0x000ea4000c1e1500 */
[----:B--2---:R-:W-:-:S04]  /*1bd0*/  IMAD.U32 R0, R0, 0x10000, RZ ;  /* 0x0001000000007824 */ /* 0x004fc800078e00ff */
[----:B------:R-:W-:-:S04]  /*1be0*/  FMUL.FTZ R0, R0, 1 ;  /* 0x3f80000000007820 */ /* 0x000fc80000410000 */
[----:B------:R0:W1:Y:S01]  /*1bf0*/  F2F.F64.F32 R4, R0 ;  /* 0x0000000000047310 */ /* 0x0000620000201800 */
[----:B------:R-:W-:Y:S05]  /*1c00*/  BRA `(.L_x_12511) ;  /* 0x0000000400b87947 */ /* 0x000fea0003800000 */
.L_x_12518:
        /* <DEDUP_REMOVED lines=11> */
.L_x_12525:
        /* <DEDUP_REMOVED lines=21> */
.L_x_12529:
[----:B------:R-:W-:Y:S05]  /*1e10*/  BSYNC B1 ;  /* 0x0000000000017941 */ /* 0x000fea0003800000 */
.L_x_12528:
[----:B------:R-:W-:Y:S02]  /*1e20*/  LEA R3, R0, 0x3b800000, 0x17 ;  /* 0x3b80000000037811 */ /* 0x000fe400078eb8ff */
[----:B------:R-:W-:-:S04]  /*1e30*/  SHF.L.U32 R0, R2, 0x14, RZ ;  /* 0x0000001402007819 */ /* 0x000fc800000006ff */
[----:B------:R-:W-:-:S07]  /*1e40*/  LOP3.LUT R0, R3, R0, R4, 0xfe, !PT ;  /* 0x0000000003007212 */ /* 0x000fce00078efe04 */
.L_x_12527:
[----:B------:R-:W-:Y:S05]  /*1e50*/  BSYNC B0 ;  /* 0x0000000000007941 */ /* 0x000fea0003800000 */
.L_x_12526:
[----:B------:R-:W-:-:S04]  /*1e60*/  FMUL.FTZ R0, R0, 1 ;  /* 0x3f80000000007820 */ /* 0x000fc80000410000 */
[----:B------:R2:W3:Y:S01]  /*1e70*/  F2F.F64.F32 R4, R0 ;  /* 0x0000000000047310 */ /* 0x0004e20000201800 */
[----:B------:R-:W-:Y:S05]  /*1e80*/  BRA `(.L_x_12511) ;  /* 0x0000000400187947 */ /* 0x000fea0003800000 */
.L_x_12524:
        /* <DEDUP_REMOVED lines=21> */
.L_x_12533:
[----:B------:R-:W-:Y:S05]  /*1fe0*/  BSYNC B1 ;  /* 0x0000000000017941 */ /* 0x000fea0003800000 */
.L_x_12532:
[----:B------:R-:W-:Y:S01]  /*1ff0*/  LEA R3, R0, 0x37800000, 0x17 ;  /* 0x3780000000037811 */ /* 0x000fe200078eb8ff */
[----:B------:R-:W-:-:S05]  /*2000*/  IMAD.SHL.U32 R0, R2, 0x200000, RZ ;  /* 0x0020000002007824 */ /* 0x000fca00078e00ff */
[----:B------:R-:W-:-:S07]  /*2010*/  LOP3.LUT R0, R3, R0, R4, 0xfe, !PT ;  /* 0x0000000003007212 */ /* 0x000fce00078efe04 */
.L_x_12531:
[----:B------:R-:W-:Y:S05]  /*2020*/  BSYNC B0 ;  /* 0x0000000000007941 */ /* 0x000fea0003800000 */
.L_x_12530:
[----:B------:R-:W-:-:S04]  /*2030*/  FMUL.FTZ R0, R0, 1 ;  /* 0x3f80000000007820 */ /* 0x000fc80000410000 */
[----:B------:R4:W0:Y:S01]  /*2040*/  F2F.F64.F32 R4, R0 ;  /* 0x0000000000047310 */ /* 0x0008220000201800 */
[----:B------:R-:W-:Y:S05]  /*2050*/  BRA `(.L_x_12511) ;  /* 0x0000000000a47947 */ /* 0x000fea0003800000 */
.L_x_12523:
        /* <DEDUP_REMOVED lines=14> */
.L_x_12537:
[----:B------:R-:W-:Y:S05]  /*2140*/  BSYNC B0 ;  /* 0x0000000000007941 */ /* 0x000fea0003800000 */
.L_x_12536:
[----:B------:R-:W-:-:S04]  /*2150*/  FMUL.FTZ R0, R0, 1 ;  /* 0x3f80000000007820 */ /* 0x000fc80000410000 */
[----:B------:R0:W1:Y:S01]  /*2160*/  F2F.F64.F32 R4, R0 ;  /* 0x0000000000047310 */ /* 0x0000620000201800 */
[----:B------:R-:W-:Y:S05]  /*2170*/  BRA `(.L_x_12511) ;  /* 0x00000000005c7947 */ /* 0x000fea0003800000 */
.L_x_12510:
        /* <DEDUP_REMOVED lines=16> */
.L_x_12538:
[----:B------:R-:W-:Y:S01]  /*2280*/  CS2R R4, SRZ ;  /* 0x0000000000047805 */ /* 0x000fe2000001ff00 */
[----:B------:R-:W-:Y:S06]  /*2290*/  BRA `(.L_x_12511) ;  /* 0x0000000000147947 */ /* 0x000fec0003800000 */
.L_x_12535:
[----:B------:R-:W2:Y:S02]  /*22a0*/  LDG.E.64 R4, desc[UR36][R2.64] ;  /* 0x0000002402047981 */ /* 0x000ea4000c1e1b00 */
[----:B--2---:R-:W0:Y:S01]  /*22b0*/  I2F.F64.U64 R4, R4 ;  /* 0x0000000400047312 */ /* 0x004e220000301800 */
[----:B------:R-:W-:Y:S05]  /*22c0*/  BRA `(.L_x_12511) ;  /* 0x0000000000087947 */ /* 0x000fea0003800000 */
.L_x_12534:
[----:B------:R-:W2:Y:S02]  /*22d0*/  LDG.E R2, desc[UR36][R2.64] ;  /* 0x0000002402027981 */ /* 0x000ea4000c1e1900 */
[----:B--2---:R0:W1:Y:S02]  /*22e0*/  I2F.F64.U32 R4, R2 ;  /* 0x0000000200047312 */ /* 0x0040640000201800 */
.L_x_12511:
[----:B01-3-5:R-:W-:Y:S01]  /*22f0*/  ISETP.GT.AND P1, PT, R5, 0xfffff, PT ;  /* 0x000fffff0500780c */ /* 0x02bfe20003f24270 */
        /* <DEDUP_REMOVED lines=9> */
[----:B--2-4-:R-:W-:-:S05]  /*2390*/  VIADD R0, R3, 0xffffffff ;  /* 0xffffffff03007836 */ /* 0x014fca0000000000 */
[----:B------:R-:W-:Y:S02]  /*23a0*/  ISETP.GE.U32.AND P2, PT, R0, 0x7fefffff, PT ;  /* 0x7fefffff0000780c */ /* 0x000fe40003f46070 */
[----:B0-----:R-:W-:-:S04]  /*23b0*/  PRMT R0, R14, 0x9910, RZ ;  /* 0x000099100e007816 */ /* 0x001fc800000000ff */
[----:B------:R-:W-:-:S07]  /*23c0*/  ISETP.GT.AND P0, PT, R0, 0x9, PT ;  /* 0x000000090000780c */ /* 0x000fce0003f04270 */
[----:B------:R-:W-:Y:S01]  /*23d0*/  @P2 MOV R6, 0x0 ;  /* 0x0000000000062802 */ /* 0x000fe20000000f00 */
[----:B------:R-:W-:Y:S01]  /*23e0*/  @P2 IMAD.MOV.U32 R7, RZ, RZ, 0x7ff00000 ;  /* 0x7ff00000ff072424 */ /* 0x000fe200078e00ff */
[----:B------:R-:W-:-:S05]  /*23f0*/  @P2 FSETP.NEU.FTZ.AND P3, PT, R5, RZ, PT ;  /* 0x000000ff0500220b */ /* 0x000fca0003f7d000 */
        /* <DEDUP_REMOVED lines=67> */
.L_x_12540:
[----:B------:R-:W-:Y:S05]  /*2830*/  BSYNC B0 ;  /* 0x0000000000007941 */ /* 0x000fea0003800000 */
.L_x_12539:
        /* <DEDUP_REMOVED lines=12> */
.L_x_12544:
[----:B------:R-:W0:Y:S02]  /*2900*/  F2I.S64.F64.TRUNC R4, R4 ;  /* 0x0000000400047311 */ /* 0x000e24000030d900 */
[----:B0-----:R-:W-:-:S05]  /*2910*/  IMAD.MOV.U32 R3, RZ, RZ, R4 ;  /* 0x000000ffff037224 */ /* 0x001fca00078e0004 */
[----:B------:R0:W-:Y:S01]  /*2920*/  STG.E.U8 desc[UR36][R16.64], R3 ;  /* 0x0000000310007986 */ /* 0x0001e2000c101124 */
[----:B------:R-:W-:Y:S05]  /*2930*/  BRA `(.L_x_12546) ;  /* 0x0000000c00f87947 */ /* 0x000fea0003800000 */
.L_x_12543:
        /* <DEDUP_REMOVED lines=9> */
.L_x_12548:
[----:B------:R-:W0:Y:S02]  /*29d0*/  F2I.F64.TRUNC R5, R4 ;  /* 0x0000000400057311 */ /* 0x000e24000030d100 */
[----:B0-----:R0:W-:Y:S01]  /*29e0*/  STG.E desc[UR36][R16.64], R5 ;  /* 0x0000000510007986 */ /* 0x0011e2000c101924 */
[----:B------:R-:W-:Y:S05]  /*29f0*/  BRA `(.L_x_12546) ;  /* 0x0000000c00c87947 */ /* 0x000fea0003800000 */
.L_x_12547:
[----:B------:R-:W0:Y:S02]  /*2a00*/  F2I.F64.TRUNC R5, R4 ;  /* 0x0000000400057311 */ /* 0x000e24000030d100 */
[----:B0-----:R0:W-:Y:S01]  /*2a10*/  STG.E.U16 desc[UR36][R16.64], R5 ;  /* 0x0000000510007986 */ /* 0x0011e2000c101524 */
[----:B------:R-:W-:Y:S05]  /*2a20*/  BRA `(.L_x_12546) ;  /* 0x0000000c00bc7947 */ /* 0x000fea0003800000 */
.L_x_12542:
        /* <DEDUP_REMOVED lines=13> */
.L_x_12550:
        /* <DEDUP_REMOVED lines=8> */
.L_x_12549:
        /* <DEDUP_REMOVED lines=14> */
.L_x_12552:
        /* <DEDUP_REMOVED lines=9> */
.L_x_12551:
[----:B------:R0:W-:Y:S01]  /*2cf0*/  STG.E.64 desc[UR36][R16.64], R4 ;  /* 0x0000000410007986 */ /* 0x0001e2000c101b24 */
[----:B------:R-:W-:Y:S05]  /*2d00*/  BRA `(.L_x_12546) ;  /* 0x0000000c00047947 */ /* 0x000fea0003800000 */
.L_x_12541:
        /* <DEDUP_REMOVED lines=12> */
.L_x_12555:
[----:B------:R-:W-:-:S05]  /*2dd0*/  CS2R R6, SRZ ;  /* 0x0000000000067805 */ /* 0x000fca000001ff00 */
[----:B------:R0:W-:Y:S01]  /*2de0*/  STG.E.128 desc[UR36][R16.64], R4 ;  /* 0x0000000410007986 */ /* 0x0001e2000c101d24 */
[----:B------:R-:W-:Y:S05]  /*2df0*/  BRA `(.L_x_12546) ;  /* 0x0000000800c87947 */ /* 0x000fea0003800000 */
.L_x_12554:
        /* <DEDUP_REMOVED lines=25> */
.L_x_12559:
[----:B------:R-:W-:Y:S05]  /*2f90*/  BSYNC B0 ;  /* 0x0000000000007941 */ /* 0x000fea0003800000 */
.L_x_12558:
[----:B------:R-:W-:-:S05]  /*2fa0*/  LOP3.LUT R3, R0, R3, RZ, 0xfc, !PT ;  /* 0x0000000300037212 */ /* 0x000fca00078efcff */
[----:B------:R0:W-:Y:S01]  /*2fb0*/  STG.E.U8 desc[UR36][R16.64], R3 ;  /* 0x0000000310007986 */ /* 0x0001e2000c101124 */
[----:B------:R-:W-:Y:S05]  /*2fc0*/  BRA `(.L_x_12546) ;  /* 0x0000000800547947 */ /* 0x000fea0003800000 */
.L_x_12557:
        /* <DEDUP_REMOVED lines=17> */
.L_x_12561:
[----:B------:R-:W-:Y:S01]  /*30e0*/  IMAD.MOV.U32 R0, RZ, RZ, 0x7f ;  /* 0x0000007fff007424 */ /* 0x000fe200078e00ff */
[----:B------:R-:W-:-:S04]  /*30f0*/  ISETP.GT.U32.AND P0, PT, R2, 0x7f800000, PT ;  /* 0x7f8000000200780c */ /* 0x000fc80003f04070 */
[----:B------:R-:W-:-:S09]  /*3100*/  SEL R0, R0, 0x7c, P0 ;  /* 0x0000007c00007807 */ /* 0x000fd20000000000 */
.L_x_12562:
[----:B------:R-:W-:Y:S05]  /*3110*/  BSYNC B0 ;  /* 0x0000000000007941 */ /* 0x000fea0003800000 */
.L_x_12560:
[----:B------:R-:W-:-:S04]  /*3120*/  LOP3.LUT R2, R3, 0x80000000, RZ, 0xc0, !PT ;  /* 0x8000000003027812 */ /* 0x000fc800078ec0ff */
[----:B------:R-:W-:-:S04]  /*3130*/  SHF.R.U32.HI R3, RZ, 0x18, R2 ;  /* 0x00000018ff037819 */ /* 0x000fc80000011602 */
[----:B------:R-:W-:-:S05]  /*3140*/  LOP3.LUT R3, R0, R3, RZ, 0xfc, !PT ;  /* 0x0000000300037212 */ /* 0x000fca00078efcff */
[----:B------:R0:W-:Y:S01]  /*3150*/  STG.E.U8 desc[UR36][R16.64], R3 ;  /* 0x0000000310007986 */ /* 0x0001e2000c101124 */
[----:B------:R-:W-:Y:S05]  /*3160*/  BRA `(.L_x_12546) ;  /* 0x0000000400ec7947 */ /* 0x000fea0003800000 */
.L_x_12556:
        /* <DEDUP_REMOVED lines=8> */
.L_x_12553:
        /* <DEDUP_REMOVED lines=11> */
.L_x_12565:
        /* <DEDUP_REMOVED lines=21> */
.L_x_12568:
[----:B------:R-:W-:-:S04]  /*33f0*/  LOP3.LUT R2, R3, 0x80000000, RZ, 0xc0, !PT ;  /* 0x8000000003027812 */ /* 0x000fc800078ec0ff */
[----:B------:R-:W-:-:S04]  /*3400*/  SHF.R.U32.HI R3, RZ, 0x18, R2 ;  /* 0x00000018ff037819 */ /* 0x000fc80000011602 */
[----:B------:R-:W-:-:S04]  /*3410*/  LOP3.LUT R0, R0, R3, RZ, 0xfc, !PT ;  /* 0x0000000300007212 */ /* 0x000fc800078efcff */
[----:B------:R-:W-:-:S07]  /*3420*/  PRMT R8, R0, 0x7610, R8 ;  /* 0x0000761000087816 */ /* 0x000fce0000000008 */
.L_x_12567:
[----:B------:R-:W-:Y:S05]  /*3430*/  BSYNC B0 ;  /* 0x0000000000007941 */ /* 0x000fea0003800000 */
.L_x_12566:
[----:B------:R0:W-:Y:S01]  /*3440*/  STG.E.U8 desc[UR36][R16.64], R8 ;  /* 0x0000000810007986 */ /* 0x0001e2000c101124 */
[----:B------:R-:W-:Y:S05]  /*3450*/  BRA `(.L_x_12546) ;  /* 0x0000000400307947 */ /* 0x000fea0003800000 */
.L_x_12564:
        /* <DEDUP_REMOVED lines=21> */
.L_x_12571:
[----:B------:R-:W-:-:S04]  /*35b0*/  LOP3.LUT R2, R3, 0x80000000, RZ, 0xc0, !PT ;  /* 0x8000000003027812 */ /* 0x000fc800078ec0ff */
[----:B------:R-:W-:-:S04]  /*35c0*/  SHF.R.U32.HI R3, RZ, 0x18, R2 ;  /* 0x00000018ff037819 */ /* 0x000fc80000011602 */
[----:B------:R-:W-:-:S04]  /*35d0*/  LOP3.LUT R0, R0, R3, RZ, 0xfc, !PT ;  /* 0x0000000300007212 */ /* 0x000fc800078efcff */
[----:B------:R-:W-:-:S07]  /*35e0*/  PRMT R8, R0, 0x7610, R8 ;  /* 0x0000761000087816 */ /* 0x000fce0000000008 */
.L_x_12570:
[----:B------:R-:W-:Y:S05]  /*35f0*/  BSYNC B0 ;  /* 0x0000000000007941 */ /* 0x000fea0003800000 */
.L_x_12569:
[----:B------:R3:W-:Y:S01]  /*3600*/  STG.E.U8 desc[UR36][R16.64], R8 ;  /* 0x0000000810007986 */ /* 0x0007e2000c101124 */
[----:B------:R-:W-:Y:S05]  /*3610*/  BRA `(.L_x_12546) ;  /* 0x0000000000c07947 */ /* 0x000fea0003800000 */
.L_x_12563:
        /* <DEDUP_REMOVED lines=26> */
.L_x_12545:
[----:B------:R-:W-:Y:S01]  /*37c0*/  MOV R2, 0x0 ;  /* 0x0000000000027802 */ /* 0x000fe20000000f00 */
[----:B------:R-:W-:Y:S01]  /*37d0*/  ULDC.64 UR4, c[0x4][0x148] ;  /* 0x0100520000047ab9 */ /* 0x000fe20000000a00 */
[----:B------:R-:W-:Y:S01]  /*37e0*/  ULDC.64 UR6, c[0x4][0x150] ;  /* 0x0100540000067ab9 */ /* 0x000fe20000000a00 */
[----:B------:R-:W-:Y:S01]  /*37f0*/  IMAD.U32 R4, RZ, RZ, UR4 ;  /* 0x00000004ff047e24 */ /* 0x000fe2000f8e00ff */
[----:B------:R-:W-:Y:S01]  /*3800*/  HFMA2.MMA R12, -RZ, RZ, 0, 5.9604644775390625e-08 ;  /* 0x00000001ff0c7435 */ /* 0x000fe200000001ff */
        /* <DEDUP_REMOVED lines=11> */
.L_x_12574:
[----:B------:R-:W-:Y:S05]  /*38c0*/  BRA `(.L_x_12546) ;  /* 0x0000000000147947 */ /* 0x000fea0003800000 */
.L_x_12573:
[----:B------:R-:W0:Y:S02]  /*38d0*/  F2I.U64.F64.TRUNC R4, R4 ;  /* 0x0000000400047311 */ /* 0x000e24000030d800 */
[----:B0-----:R2:W-:Y:S01]  /*38e0*/  STG.E.64 desc[UR36][R16.64], R4 ;  /* 0x0000000410007986 */ /* 0x0015e2000c101b24 */
[----:B------:R-:W-:Y:S05]  /*38f0*/  BRA `(.L_x_12546) ;  /* 0x0000000000087947 */ /* 0x000fea0003800000 */
.L_x_12572:
[----:B------:R-:W0:Y:S02]  /*3900*/  F2I.U32.F64.TRUNC R5, R4 ;  /* 0x0000000400057311 */ /* 0x000e24000030d000 */
[----:B0-----:R0:W-:Y:S02]  /*3910*/  STG.E desc[UR36][R16.64], R5 ;  /* 0x0000000510007986 */ /* 0x0011e4000c101924 */
.L_x_12546:
[----:B------:R-:W-:-:S04]  /*3920*/  IMAD R18, R18, 0x200, R23 ;  /* 0x0000020012127824 */ /* 0x000fc800078e0217 */
[----:B------:R-:W-:-:S07]  /*3930*/  VIADD R19, R18, 0x80 ;  /* 0x0000008012137836 */ /* 0x000fce0000000000 */
.L_x_12504:
[----:B------:R-:W-:Y:S05]  /*3940*/  BSYNC B6 ;  /* 0x0000000000067941 */ /* 0x000fea0003800000 */
.L_x_12503:
        /* <DEDUP_REMOVED lines=307> */
.L_x_12577:
        /* <DEDUP_REMOVED lines=21> */
.L_x_12581:
[----:B------:R-:W2:Y:S02]  /*4dd0*/  LDG.E.U8 R2, desc[UR36][R2.64] ;  /* 0x0000002402027981 */ /* 0x000ea4000c1e1100 */
[----:B--2---:R2:W3:Y:S01]  /*4de0*/  I2F.F64.U16 R4, R2 ;  /* 0x0000000200047312 */ /* 0x0044e20000101800 */
[----:B------:R-:W-:Y:S05]  /*4df0*/  BRA `(.L_x_12583) ;  /* 0x0000000c00707947 */ /* 0x000fea0003800000 */
.L_x_12580:
        /* <DEDUP_REMOVED lines=9> */
.L_x_12585:
[----:B------:R-:W2:Y:S02]  /*4e90*/  LDG.E R2, desc[UR36][R2.64] ;  /* 0x0000002402027981 */ /* 0x000ea4000c1e1900 */
[----:B--2---:R0:W1:Y:S01]  /*4ea0*/  I2F.F64 R4, R2 ;  /* 0x0000000200047312 */ /* 0x0040620000201c00 */
[----:B------:R-:W-:Y:S05]  /*4eb0*/  BRA `(.L_x_12583) ;  /* 0x0000000c00407947 */ /* 0x000fea0003800000 */
.L_x_12584:
[----:B------:R-:W2:Y:S02]  /*4ec0*/  LDG.E.U16 R2, desc[UR36][R2.64] ;  /* 0x0000002402027981 */ /* 0x000ea4000c1e1500 */
[----:B--2---:R4:W0:Y:S01]  /*4ed0*/  I2F.F64.S16 R4, R2 ;  /* 0x0000000200047312 */ /* 0x0048220000101c00 */
[----:B------:R-:W-:Y:S05]  /*4ee0*/  BRA `(.L_x_12583) ;  /* 0x0000000c00347947 */ /* 0x000fea0003800000 */
.L_x_12579:
        /* <DEDUP_REMOVED lines=10> */
.L_x_12587:
[----:B------:R-:W2:Y:S02]  /*4f90*/  LDG.E.U16 R0, desc[UR36][R2.64] ;  /* 0x0000002402007981 */ /* 0x000ea4000c1e1500 */
[----:B--2---:R-:W-:-:S05]  /*4fa0*/  HADD2.F32 R0, -RZ, R0.H0_H0 ;  /* 0x20000000ff007230 */ /* 0x004fca0000004100 */
[----:B------:R-:W-:-:S04]  /*4fb0*/  FMUL.FTZ R0, R0, 1 ;  /* 0x3f80000000007820 */ /* 0x000fc80000410000 */
[----:B------:R0:W1:Y:S01]  /*4fc0*/  F2F.F64.F32 R4, R0 ;  /* 0x0000000000047310 */ /* 0x0000620000201800 */
[----:B------:R-:W-:Y:S05]  /*4fd0*/  BRA `(.L_x_12583) ;  /* 0x0000000800f87947 */ /* 0x000fea0003800000 */
.L_x_12586:
        /* <DEDUP_REMOVED lines=10> */
.L_x_12589:
[----:B------:R-:W2:Y:S02]  /*5080*/  LDG.E.U16 R2, desc[UR36][R2.64] ;  /* 0x0000002402027981 */ /* 0x000ea4000c1e1500 */
[----:B--2---:R-:W-:-:S05]  /*5090*/  HADD2.F32 R0, -RZ, R2.H0_H0 ;  /* 0x20000002ff007230 */ /* 0x004fca0000004100 */
[----:B------:R-:W-:-:S04]  /*50a0*/  FMUL.FTZ R0, R0, 1 ;  /* 0x3f80000000007820 */ /* 0x000fc80000410000 */
[----:B------:R0:W1:Y:S01]  /*50b0*/  F2F.F64.F32 R4, R0 ;  /* 0x0000000000047310 */ /* 0x0000620000201800 */
[----:B------:R-:W-:Y:S05]  /*50c0*/  BRA `(.L_x_12583) ;  /* 0x0000000800bc7947 */ /* 0x000fea0003800000 */
.L_x_12588:
[----:B------:R0:W5:Y:S01]  /*50d0*/  LDG.E.64 R4, desc[UR36][R2.64] ;  /* 0x0000002402047981 */ /* 0x000162000c1e1b00 */
[----:B------:R-:W-:Y:S05]  /*50e0*/  BRA `(.L_x_12583) ;  /* 0x0000000800b47947 */ /* 0x000fea0003800000 */
.L_x_12578:
        /* <DEDUP_REMOVED lines=13> */
.L_x_12592:
[----:B------:R0:W5:Y:S01]  /*51c0*/  LDG.E.64 R4, desc[UR36][R2.64] ;  /* 0x0000002402047981 */ /* 0x000162000c1e1b00 */
[----:B------:R-:W-:Y:S05]  /*51d0*/  BRA `(.L_x_12583) ;  /* 0x0000000800787947 */ /* 0x000fea0003800000 */
.L_x_12591:
        /* <DEDUP_REMOVED lines=28> */
.L_x_12594:
        /* <DEDUP_REMOVED lines=15> */
.L_x_12593:
[----:B------:R-:W2:Y:S02]  /*5490*/  LDG.E.U16 R0, desc[UR36][R2.64] ;  /* 0x0000002402007981 */ /* 0x000ea4000c1e1500 */
[----:B--2---:R-:W-:-:S04]  /*54a0*/  IMAD.U32 R0, R0, 0x10000, RZ ;  /* 0x0001000000007824 */ /* 0x004fc800078e00ff */
[----:B------:R-:W-:-:S04]  /*54b0*/  FMUL.FTZ R0, R0, 1 ;  /* 0x3f80000000007820 */ /* 0x000fc80000410000 */
[----:B------:R0:W1:Y:S01]  /*54c0*/  F2F.F64.F32 R4, R0 ;  /* 0x0000000000047310 */ /* 0x0000620000201800 */
[----:B------:R-:W-:Y:S05]  /*54d0*/  BRA `(.L_x_12583) ;  /* 0x0000000400b87947 */ /* 0x000fea0003800000 */
.L_x_12590:
        /* <DEDUP_REMOVED lines=11> */
.L_x_12597:
        /* <DEDUP_REMOVED lines=21> */
.L_x_12601:
[----:B------:R-:W-:Y:S05]  /*56e0*/  BSYNC B1 ;  /* 0x0000000000017941 */ /* 0x000fea0003800000 */
.L_x_12600:
[----:B------:R-:W-:Y:S01]  /*56f0*/  LEA R3, R0, 0x3b800000, 0x17 ;  /* 0x3b80000000037811 */ /* 0x000fe200078eb8ff */
[----:B------:R-:W-:-:S05]  /*5700*/  IMAD.SHL.U32 R0, R2, 0x100000, RZ ;  /* 0x0010000002007824 */ /* 0x000fca00078e00ff */
[----:B------:R-:W-:-:S07]  /*5710*/  LOP3.LUT R0, R3, R0, R4, 0xfe, !PT ;  /* 0x0000000003007212 */ /* 0x000fce00078efe04 */
.L_x_12599:
[----:B------:R-:W-:Y:S05]  /*5720*/  BSYNC B0 ;  /* 0x0000000000007941 */ /* 0x000fea0003800000 */
.L_x_12598:
[----:B------:R-:W-:-:S04]  /*5730*/  FMUL.FTZ R0, R0, 1 ;  /* 0x3f80000000007820 */ /* 0x000fc80000410000 */
[----:B------:R0:W1:Y:S01]  /*5740*/  F2F.F64.F32 R4, R0 ;  /* 0x0000000000047310 */ /* 0x0000620000201800 */
[----:B------:R-:W-:Y:S05]  /*5750*/  BRA `(.L_x_12583) ;  /* 0x0000000400187947 */ /* 0x000fea0003800000 */
.L_x_12596:
        /* <DEDUP_REMOVED lines=21> */
.L_x_12605:
[----:B------:R-:W-:Y:S05]  /*58b0*/  BSYNC B1 ;  /* 0x0000000000017941 */ /* 0x000fea0003800000 */
.L_x_12604:
[----:B------:R-:W-:Y:S01]  /*58c0*/  LEA R3, R0, 0x37800000, 0x17 ;  /* 0x3780000000037811 */ /* 0x000fe200078eb8ff */
[----:B------:R-:W-:-:S05]  /*58d0*/  IMAD.SHL.U32 R0, R2, 0x200000, RZ ;  /* 0x0020000002007824 */ /* 0x000fca00078e00ff */
[----:B------:R-:W-:-:S07]  /*58e0*/  LOP3.LUT R0, R3, R0, R4, 0xfe, !PT ;  /* 0x0000000003007212 */ /* 0x000fce00078efe04 */
.L_x_12603:
[----:B------:R-:W-:Y:S05]  /*58f0*/  BSYNC B0 ;  /* 0x0000000000007941 */ /* 0x000fea0003800000 */
.L_x_12602:
[----:B------:R-:W-:-:S04]  /*5900*/  FMUL.FTZ R0, R0, 1 ;  /* 0x3f80000000007820 */ /* 0x000fc80000410000 */
[----:B------:R0:W1:Y:S01]  /*5910*/  F2F.F64.F32 R4, R0 ;  /* 0x0000000000047310 */ /* 0x0000620000201800 */
[----:B------:R-:W-:Y:S05]  /*5920*/  BRA `(.L_x_12583) ;  /* 0x0000000000a47947 */ /* 0x000fea0003800000 */
.L_x_12595:
        /* <DEDUP_REMOVED lines=14> */
.L_x_12609:
[----:B------:R-:W-:Y:S05]  /*5a10*/  BSYNC B0 ;  /* 0x0000000000007941 */ /* 0x000fea0003800000 */
.L_x_12608:
[----:B------:R-:W-:-:S04]  /*5a20*/  FMUL.FTZ R0, R0, 1 ;  /* 0x3f80000000007820 */ /* 0x000fc80000410000 */
[----:B------:R0:W1:Y:S01]  /*5a30*/  F2F.F64.F32 R4, R0 ;  /* 0x0000000000047310 */ /* 0x0000620000201800 */
[----:B------:R-:W-:Y:S05]  /*5a40*/  BRA `(.L_x_12583) ;  /* 0x00000000005c7947 */ /* 0x000fea0003800000 */
.L_x_12582:
        /* <DEDUP_REMOVED lines=16> */
.L_x_12610:
[----:B------:R-:W-:Y:S01]  /*5b50*/  CS2R R4, SRZ ;  /* 0x0000000000047805 */ /* 0x000fe2000001ff00 */
[----:B------:R-:W-:Y:S06]  /*5b60*/  BRA `(.L_x_12583) ;  /* 0x0000000000147947 */ /* 0x000fec0003800000 */
.L_x_12607:
[----:B------:R-:W2:Y:S02]  /*5b70*/  LDG.E.64 R4, desc[UR36][R2.64] ;  /* 0x0000002402047981 */ /* 0x000ea4000c1e1b00 */
[----:B--2---:R-:W0:Y:S01]  /*5b80*/  I2F.F64.U64 R4, R4 ;  /* 0x0000000400047312 */ /* 0x004e220000301800 */
[----:B------:R-:W-:Y:S05]  /*5b90*/  BRA `(.L_x_12583) ;  /* 0x0000000000087947 */ /* 0x000fea0003800000 */
.L_x_12606:
[----:B------:R-:W2:Y:S02]  /*5ba0*/  LDG.E R2, desc[UR36][R2.64] ;  /* 0x0000002402027981 */ /* 0x000ea4000c1e1900 */
[----:B--2---:R0:W1:Y:S02]  /*5bb0*/  I2F.F64.U32 R4, R2 ;  /* 0x0000000200047312 */ /* 0x0040640000201800 */
.L_x_12583:
[----:B01-3-5:R-:W-:Y:S01]  /*5bc0*/  ISETP.GT.AND P1, PT, R5, 0xfffff, PT ;  /* 0x000fffff0500780c */ /* 0x02bfe20003f24270 */
[----:B------:R-:W-:Y:S01]  /*5bd0*/  IMAD.MOV.U32 R8, RZ, RZ, R4 ;  /* 0x000000ffff087224 */ /* 0x000fe200078e0004 */
[----:B------:R-:W0:Y:S01]  /*5be0*/  LDC.U8 R14, c[0x0][0x421] ;  /* 0x00010840ff0e7b82 */ /* 0x000e220000000000 */
[----:B------:R-:W-:Y:S01]  /*5bf0*/  IMAD.MOV.U32 R3, RZ, RZ, R5 ;  /* 0x000000ffff037224 */ /* 0x000fe200078e0005 */
[----:B------:R-:W-:Y:S01]  /*5c00*/  BSSY B0, `(.L_x_12611) ;  /* 0x0000050000007945 */ /* 0x000fe20003800000 */
[----:B--2-4-:R-:W-:-:S08]  /*5c10*/  IMAD.MOV.U32 R2, RZ, RZ, -0x3ff ;  /* 0xfffffc01ff027424 */ /* 0x014fd000078e00ff */
[----:B------:R-:W-:Y:S01]  /*5c20*/  @!P1 DMUL R4, R4, 1.80143985094819840000e+16 ;  /* 0x4350000004049828 */ /* 0x000fe20000000000 */
[----:B------:R-:W-:-:S09]  /*5c30*/  @!P1 MOV R2, 0xfffffbcb ;  /* 0xfffffbcb00029802 */ /* 0x000fd20000000f00 */
[----:B------:R-:W-:Y:S02]  /*5c40*/  @!P1 IMAD.MOV.U32 R3, RZ, RZ, R5 ;  /* 0x000000ffff039224 */ /* 0x000fe400078e0005 */
[----:B------:R-:W-:Y:S02]  /*5c50*/  @!P1 IMAD.MOV.U32 R8, RZ, RZ, R4 ;  /* 0x000000ffff089224 */ /* 0x000fe400078e0004 */
[----:B------:R-:W-:-:S05]  /*5c60*/  VIADD R0, R3, 0xffffffff ;  /* 0xffffffff03007836 */ /* 0x000fca0000000000 */
[----:B------:R-:W-:Y:S02]  /*5c70*/  ISETP.GE.U32.AND P2, PT, R0, 0x7fefffff, PT ;  /* 0x7fefffff0000780c */ /* 0x000fe40003f46070 */
[----:B0-----:R-:W-:-:S04]  /*5c80*/  PRMT R0, R14, 0x9910, RZ ;  /* 0x000099100e007816 */ /* 0x001fc800000000ff */
[----:B------:R-:W-:-:S07]  /*5c90*/  ISETP.GT.AND P0, PT, R0, 0x9, PT ;  /* 0x000000090000780c */ /* 0x000fce0003f04270 */
        /* <DEDUP_REMOVED lines=70> */
.L_x_12612:
[----:B------:R-:W-:Y:S05]  /*6100*/  BSYNC B0 ;  /* 0x0000000000007941 */ /* 0x000fea0003800000 */
.L_x_12611:
        /* <DEDUP_REMOVED lines=12> */
.L_x_12616:
[----:B------:R-:W0:Y:S02]  /*61d0*/  F2I.S64.F64.TRUNC R4, R4 ;  /* 0x0000000400047311 */ /* 0x000e24000030d900 */
[----:B0-----:R-:W-:-:S05]  /*61e0*/  IMAD.MOV.U32 R3, RZ, RZ, R4 ;  /* 0x000000ffff037224 */ /* 0x001fca00078e0004 */
[----:B------:R4:W-:Y:S01]  /*61f0*/  STG.E.U8 desc[UR36][R16.64], R3 ;  /* 0x0000000310007986 */ /* 0x0009e2000c101124 */
[----:B------:R-:W-:Y:S05]  /*6200*/  BRA `(.L_x_12618) ;  /* 0x0000000c00f87947 */ /* 0x000fea0003800000 */
.L_x_12615:
        /* <DEDUP_REMOVED lines=9> */
.L_x_12620:
[----:B------:R-:W0:Y:S02]  /*62a0*/  F2I.F64.TRUNC R5, R4 ;  /* 0x0000000400057311 */ /* 0x000e24000030d100 */
[----:B0-----:R2:W-:Y:S01]  /*62b0*/  STG.E desc[UR36][R16.64], R5 ;  /* 0x0000000510007986 */ /* 0x0015e2000c101924 */
[----:B------:R-:W-:Y:S05]  /*62c0*/  BRA `(.L_x_12618) ;  /* 0x0000000c00c87947 */ /* 0x000fea0003800000 */
.L_x_12619:
[----:B------:R-:W0:Y:S02]  /*62d0*/  F2I.F64.TRUNC R5, R4 ;  /* 0x0000000400057311 */ /* 0x000e24000030d100 */
[----:B0-----:R0:W-:Y:S01]  /*62e0*/  STG.E.U16 desc[UR36][R16.64], R5 ;  /* 0x0000000510007986 */ /* 0x0011e2000c101524 */
[----:B------:R-:W-:Y:S05]  /*62f0*/  BRA `(.L_x_12618) ;  /* 0x0000000c00bc7947 */ /* 0x000fea0003800000 */
.L_x_12614:
        /* <DEDUP_REMOVED lines=13> */
.L_x_12622:
        /* <DEDUP_REMOVED lines=8> */
.L_x_12621:
        /* <DEDUP_REMOVED lines=14> */
.L_x_12624:
        /* <DEDUP_REMOVED lines=9> */
.L_x_12623:
[----:B------:R0:W-:Y:S01]  /*65c0*/  STG.E.64 desc[UR36][R16.64], R4 ;  /* 0x0000000410007986 */ /* 0x0001e2000c101b24 */
[----:B------:R-:W-:Y:S05]  /*65d0*/  BRA `(.L_x_12618) ;  /* 0x0000000c00047947 */ /* 0x000fea0003800000 */
.L_x_12613:
        /* <DEDUP_REMOVED lines=12> */
.L_x_12627:
[----:B------:R-:W-:-:S05]  /*66a0*/  CS2R R6, SRZ ;  /* 0x0000000000067805 */ /* 0x000fca000001ff00 */
[----:B------:R0:W-:Y:S01]  /*66b0*/  STG.E.128 desc[UR36][R16.64], R4 ;  /* 0x0000000410007986 */ /* 0x0001e2000c101d24 */
[----:B------:R-:W-:Y:S05]  /*66c0*/  BRA `(.L_x_12618) ;  /* 0x0000000800c87947 */ /* 0x000fea0003800000 */
.L_x_12626:
        /* <DEDUP_REMOVED lines=25> */
.L_x_12631:
[----:B------:R-:W-:Y:S05]  /*6860*/  BSYNC B0 ;  /* 0x0000000000007941 */ /* 0x000fea0003800000 */
.L_x_12630:
[----:B------:R-:W-:-:S05]  /*6870*/  LOP3.LUT R3, R0, R3, RZ, 0xfc, !PT ;  /* 0x0000000300037212 */ /* 0x000fca00078efcff */
[----:B------:R0:W-:Y:S01]  /*6880*/  STG.E.U8 desc[UR36][R16.64], R3 ;  /* 0x0000000310007986 */ /* 0x0001e2000c101124 */
[----:B------:R-:W-:Y:S05]  /*6890*/  BRA `(.L_x_12618) ;  /* 0x0000000800547947 */ /* 0x000fea0003800000 */
.L_x_12629:
        /* <DEDUP_REMOVED lines=17> */
.L_x_12633:
[----:B------:R-:W-:Y:S01]  /*69b0*/  IMAD.MOV.U32 R0, RZ, RZ, 0x7f ;  /* 0x0000007fff007424 */ /* 0x000fe200078e00ff */
[----:B------:R-:W-:-:S04]  /*69c0*/  ISETP.GT.U32.AND P0, PT, R2, 0x7f800000, PT ;  /* 0x7f8000000200780c */ /* 0x000fc80003f04070 */
[----:B------:R-:W-:-:S09]  /*69d0*/  SEL R0, R0, 0x7c, P0 ;  /* 0x0000007c00007807 */ /* 0x000fd20000000000 */
.L_x_12634:
[----:B------:R-:W-:Y:S05]  /*69e0*/  BSYNC B0 ;  /* 0x0000000000007941 */ /* 0x000fea0003800000 */
.L_x_12632:
[----:B------:R-:W-:-:S04]  /*69f0*/  LOP3.LUT R2, R3, 0x80000000, RZ, 0xc0, !PT ;  /* 0x8000000003027812 */ /* 0x000fc800078ec0ff */
[----:B------:R-:W-:-:S04]  /*6a00*/  SHF.R.U32.HI R3, RZ, 0x18, R2 ;  /* 0x00000018ff037819 */ /* 0x000fc80000011602 */
[----:B------:R-:W-:-:S05]  /*6a10*/  LOP3.LUT R3, R0, R3, RZ, 0xfc, !PT ;  /* 0x0000000300037212 */ /* 0x000fca00078efcff */
[----:B------:R0:W-:Y:S01]  /*6a20*/  STG.E.U8 desc[UR36][R16.64], R3 ;  /* 0x0000000310007986 */ /* 0x0001e2000c101124 */
[----:B------:R-:W-:Y:S05]  /*6a30*/  BRA `(.L_x_12618) ;  /* 0x0000000400ec7947 */ /* 0x000fea0003800000 */
.L_x_12628:
        /* <DEDUP_REMOVED lines=8> */
.L_x_12625:
        /* <DEDUP_REMOVED lines=11> */
.L_x_12637:
        /* <DEDUP_REMOVED lines=21> */
.L_x_12640:
[----:B------:R-:W-:-:S04]  /*6cc0*/  LOP3.LUT R2, R3, 0x80000000, RZ, 0xc0, !PT ;  /* 0x8000000003027812 */ /* 0x000fc800078ec0ff */
[----:B------:R-:W-:-:S04]  /*6cd0*/  SHF.R.U32.HI R3, RZ, 0x18, R2 ;  /* 0x00000018ff037819 */ /* 0x000fc80000011602 */
[----:B------:R-:W-:-:S04]  /*6ce0*/  LOP3.LUT R0, R0, R3, RZ, 0xfc, !PT ;  /* 0x0000000300007212 */ /* 0x000fc800078efcff */
[----:B------:R-:W-:-:S07]  /*6cf0*/  PRMT R8, R0, 0x7610, R8 ;  /* 0x0000761000087816 */ /* 0x000fce0000000008 */
.L_x_12639:
[----:B------:R-:W-:Y:S05]  /*6d00*/  BSYNC B0 ;  /* 0x0000000000007941 */ /* 0x000fea0003800000 */
.L_x_12638:
[----:B------:R0:W-:Y:S01]  /*6d10*/  STG.E.U8 desc[UR36][R16.64], R8 ;  /* 0x0000000810007986 */ /* 0x0001e2000c101124 */
[----:B------:R-:W-:Y:S05]  /*6d20*/  BRA `(.L_x_12618) ;  /* 0x0000000400307947 */ /* 0x000fea0003800000 */
.L_x_12636:
        /* <DEDUP_REMOVED lines=21> */
.L_x_12643:
[----:B------:R-:W-:-:S04]  /*6e80*/  LOP3.LUT R2, R3, 0x80000000, RZ, 0xc0, !PT ;  /* 0x8000000003027812 */ /* 0x000fc800078ec0ff */
[----:B------:R-:W-:-:S04]  /*6e90*/  SHF.R.U32.HI R3, RZ, 0x18, R2 ;  /* 0x00000018ff037819 */ /* 0x000fc80000011602 */
[----:B------:R-:W-:-:S04]  /*6ea0*/  LOP3.LUT R0, R0, R3, RZ, 0xfc, !PT ;  /* 0x0000000300007212 */ /* 0x000fc800078efcff */
[----:B------:R-:W-:-:S07]  /*6eb0*/  PRMT R8, R0, 0x7610, R8 ;  /* 0x0000761000087816 */ /* 0x000fce0000000008 */
.L_x_12642:
[----:B------:R-:W-:Y:S05]  /*6ec0*/  BSYNC B0 ;  /* 0x0000000000007941 */ /* 0x000fea0003800000 */
.L_x_12641:
[----:B------:R0:W-:Y:S01]  /*6ed0*/  STG.E.U8 desc[UR36][R16.64], R8 ;  /* 0x0000000810007986 */ /* 0x0001e2000c101124 */
[----:B------:R-:W-:Y:S05]  /*6ee0*/  BRA `(.L_x_12618) ;  /* 0x0000000000c07947 */ /* 0x000fea0003800000 */
.L_x_12635:
        /* <DEDUP_REMOVED lines=26> */
.L_x_12617:
[----:B------:R-:W-:Y:S01]  /*7090*/  MOV R0, 0x0 ;  /* 0x0000000000007802 */ /* 0x000fe20000000f00 */
[----:B------:R-:W-:Y:S01]  /*70a0*/  ULDC.64 UR4, c[0x4][0x148] ;  /* 0x0100520000047ab9 */ /* 0x000fe20000000a00 */
[----:B------:R-:W-:Y:S01]  /*70b0*/  ULDC.64 UR6, c[0x4][0x10] ;  /* 0x0100040000067ab9 */ /* 0x000fe20000000a00 */
[----:B------:R-:W-:Y:S01]  /*70c0*/  MOV R4, UR4 ;  /* 0x0000000400047c02 */ /* 0x000fe20008000f00 */
        /* <DEDUP_REMOVED lines=12> */
.L_x_12646:
[----:B------:R-:W-:Y:S05]  /*7190*/  BRA `(.L_x_12618) ;  /* 0x0000000000147947 */ /* 0x000fea0003800000 */
.L_x_12645:
[----:B------:R-:W0:Y:S02]  /*71a0*/  F2I.U64.F64.TRUNC R4, R4 ;  /* 0x0000000400047311 */ /* 0x000e24000030d800 */
[----:B0-----:R0:W-:Y:S01]  /*71b0*/  STG.E.64 desc[UR36][R16.64], R4 ;  /* 0x0000000410007986 */ /* 0x0011e2000c101b24 */
[----:B------:R-:W-:Y:S05]  /*71c0*/  BRA `(.L_x_12618) ;  /* 0x0000000000087947 */ /* 0x000fea0003800000 */
.L_x_12644:
[----:B------:R-:W0:Y:S02]  /*71d0*/  F2I.U32.F64.TRUNC R5, R4 ;  /* 0x0000000400057311 */ /* 0x000e24000030d000 */
[----:B0-----:R0:W-:Y:S02]  /*71e0*/  STG.E desc[UR36][R16.64], R5 ;  /* 0x0000000510007986 */ /* 0x0011e4000c101924 */
.L_x_12618:
[----:B------:R-:W-:-:S07]  /*71f0*/  VIADD R19, R19, 0x80 ;  /* 0x0000008013137836 */ /* 0x000fce0000000000 */
.L_x_12576:
[----:B------:R-:W-:Y:S05]  /*7200*/  BSYNC B6 ;  /* 0x0000000000067941 */ /* 0x000fea0003800000 */
.L_x_12575:
        /* <DEDUP_REMOVED lines=307> */
.L_x_12649:
        /* <DEDUP_REMOVED lines=21> */
.L_x_12653:
[----:B------:R-:W2:Y:S02]  /*8690*/  LDG.E.U8 R2, desc[UR36][R2.64] ;  /* 0x0000002402027981 */ /* 0x000ea4000c1e1100 */
[----:B--2---:R0:W1:Y:S01]  /*86a0*/  I2F.F64.U16 R4, R2 ;  /* 0x0000000200047312 */ /* 0x0040620000101800 */
[----:B------:R-:W-:Y:S05]  /*86b0*/  BRA `(.L_x_12655) ;  /* 0x0000000c00707947 */ /* 0x000fea0003800000 */
.L_x_12652:
[----:B------:R-:W-:-:S13]  /*86c0*/  ISETP.NE.AND P0, PT, R4, 0x2, PT ;  /* 0x000000020400780c */ /* 0x000fda0003f05270 */
[----:B------:R-:W-:Y:S05]  /*86d0*/  @!P0 BRA `(.L_x_12656) ;  /* 0x0000000000288947 */ /* 0x000fea0003800000 */
[----:B------:R-:W-:-:S13]  /*86e0*/  ISETP.NE.AND P0, PT, R4, 0x3, PT ;  /* 0x000000030400780c */ /* 0x000fda0003f05270 */
[----:B------:R-:W-:Y:S05]  /*86f0*/  @!P0 BRA `(.L_x_12657) ;  /* 0x0000000000148947 */ /* 0x000fea0003800000 */
[----:B------:R-:W-:-:S13]  /*8700*/  ISETP.NE.AND P0, PT, R4, 0x4, PT ;  /* 0x000000040400780c */ /* 0x000fda0003f05270 */
[----:B------:R-:W-:Y:S05]  /*8710*/  @P0 BRA `(.L_x_12654) ;  /* 0x0000000800fc0947 */ /* 0x000fea0003800000 */
[----:B------:R-:W2:Y:S02]  /*8720*/  LDG.E.64 R4, desc[UR36][R2.64] ;  /* 0x0000002402047981 */ /* 0x000ea4000c1e1b00 */
[----:B--2---:R-:W2:Y:S01]  /*8730*/  I2F.F64.S64 R4, R4 ;  /* 0x0000000400047312 */ /* 0x004ea20000301c00 */
[----:B------:R-:W-:Y:S05]  /*8740*/  BRA `(.L_x_12655) ;  /* 0x0000000c004c7947 */ /* 0x000fea0003800000 */
.L_x_12657:
[----:B------:R-:W2:Y:S02]  /*8750*/  LDG.E R2, desc[UR36][R2.64] ;  /* 0x0000002402027981 */ /* 0x000ea4000c1e1900 */
[----:B--2---:R3:W4:Y:S01]  /*8760*/  I2F.F64 R4, R2 ;  /* 0x0000000200047312 */ /* 0x0047220000201c00 */
[----:B------:R-:W-:Y:S05]  /*8770*/  BRA `(.L_x_12655) ;  /* 0x0000000c00407947 */ /* 0x000fea0003800000 */
.L_x_12656:
[----:B------:R-:W2:Y:S02]  /*8780*/  LDG.E.U16 R2, desc[UR36][R2.64] ;  /* 0x0000002402027981 */ /* 0x000ea4000c1e1500 */
[----:B--2---:R0:W1:Y:S01]  /*8790*/  I2F.F64.S16 R4, R2 ;  /* 0x0000000200047312 */ /* 0x0040620000101c00 */
[----:B------:R-:W-:Y:S05]  /*87a0*/  BRA `(.L_x_12655) ;  /* 0x0000000c00347947 */ /* 0x000fea0003800000 */
.L_x_12651:
        /* <DEDUP_REMOVED lines=10> */
.L_x_12659:
[----:B------:R-:W2:Y:S02]  /*8850*/  LDG.E.U16 R0, desc[UR36][R2.64] ;  /* 0x0000002402007981 */ /* 0x000ea4000c1e1500 */
[----:B--2---:R-:W-:-:S05]  /*8860*/  HADD2.F32 R0, -RZ, R0.H0_H0 ;  /* 0x20000000ff007230 */ /* 0x004fca0000004100 */
[----:B------:R-:W-:-:S04]  /*8870*/  FMUL.FTZ R0, R0, 1 ;  /* 0x3f80000000007820 */ /* 0x000fc80000410000 */
[----:B------:R0:W1:Y:S01]  /*8880*/  F2F.F64.F32 R4, R0 ;  /* 0x0000000000047310 */ /* 0x0000620000201800 */
[----:B------:R-:W-:Y:S05]  /*8890*/  BRA `(.L_x_12655) ;  /* 0x0000000800f87947 */ /* 0x000fea0003800000 */
.L_x_12658:
        /* <DEDUP_REMOVED lines=10> */
.L_x_12661:
[----:B------:R-:W2:Y:S02]  /*8940*/  LDG.E.U16 R2, desc[UR36][R2.64] ;  /* 0x0000002402027981 */ /* 0x000ea4000c1e1500 */
[----:B--2---:R-:W-:-:S05]  /*8950*/  HADD2.F32 R0, -RZ, R2.H0_H0 ;  /* 0x20000002ff007230 */ /* 0x004fca0000004100 */
[----:B------:R-:W-:-:S04]  /*8960*/  FMUL.FTZ R0, R0, 1 ;  /* 0x3f80000000007820 */ /* 0x000fc80000410000 */
[----:B------:R0:W1:Y:S01]  /*8970*/  F2F.F64.F32 R4, R0 ;  /* 0x0000000000047310 */ /* 0x0000620000201800 */
[----:B------:R-:W-:Y:S05]  /*8980*/  BRA `(.L_x_12655) ;  /* 0x0000000800bc7947 */ /* 0x000fea0003800000 */
.L_x_12660:
[----:B------:R0:W5:Y:S01]  /*8990*/  LDG.E.64 R4, desc[UR36][R2.64] ;  /* 0x0000002402047981 */ /* 0x000162000c1e1b00 */
[----:B------:R-:W-:Y:S05]  /*89a0*/  BRA `(.L_x_12655) ;  /* 0x0000000800b47947 */ /* 0x000fea0003800000 */
.L_x_12650:
        /* <DEDUP_REMOVED lines=13> */
.L_x_12664:
[----:B------:R0:W5:Y:S01]  /*8a80*/  LDG.E.64 R4, desc[UR36][R2.64] ;  /* 0x0000002402047981 */ /* 0x000162000c1e1b00 */
[----:B------:R-:W-:Y:S05]  /*8a90*/  BRA `(.L_x_12655) ;  /* 0x0000000800787947 */ /* 0x000fea0003800000 */
.L_x_12663:
        /* <DEDUP_REMOVED lines=28> */
.L_x_12666:
        /* <DEDUP_REMOVED lines=15> */
.L_x_12665:
[----:B------:R-:W2:Y:S02]  /*8d50*/  LDG.E.U16 R0, desc[UR36][R2.64] ;  /* 0x0000002402007981 */ /* 0x000ea4000c1e1500 */
[----:B--2---:R-:W-:-:S04]  /*8d60*/  IMAD.U32 R0, R0, 0x10000, RZ ;  /* 0x0001000000007824 */ /* 0x004fc800078e00ff */
[----:B------:R-:W-:-:S04]  /*8d70*/  FMUL.FTZ R0, R0, 1 ;  /* 0x3f80000000007820 */ /* 0x000fc80000410000 */
[----:B------:R0:W1:Y:S01]  /*8d80*/  F2F.F64.F32 R4, R0 ;  /* 0x0000000000047310 */ /* 0x0000620000201800 */
[----:B------:R-:W-:Y:S05]  /*8d90*/  BRA `(.L_x_12655) ;  /* 0x0000000400b87947 */ /* 0x000fea0003800000 */
.L_x_12662:
        /* <DEDUP_REMOVED lines=11> */
.L_x_12669:
        /* <DEDUP_REMOVED lines=21> */
.L_x_12673:
[----:B------:R-:W-:Y:S05]  /*8fa0*/  BSYNC B1 ;  /* 0x0000000000017941 */ /* 0x000fea0003800000 */
.L_x_12672:
[----:B------:R-:W-:Y:S01]  /*8fb0*/  LEA R3, R0, 0x3b800000, 0x17 ;  /* 0x3b80000000037811 */ /* 0x000fe200078eb8ff */
[----:B------:R-:W-:-:S05]  /*8fc0*/  IMAD.SHL.U32 R0, R2, 0x100000, RZ ;  /* 0x0010000002007824 */ /* 0x000fca00078e00ff */
[----:B------:R-:W-:-:S07]  /*8fd0*/  LOP3.LUT R0, R3, R0, R4, 0xfe, !PT ;  /* 0x0000000003007212 */ /* 0x000fce00078efe04 */
.L_x_12671:
[----:B------:R-:W-:Y:S05]  /*8fe0*/  BSYNC B0 ;  /* 0x0000000000007941 */ /* 0x000fea0003800000 */
.L_x_12670:
[----:B------:R-:W-:-:S04]  /*8ff0*/  FMUL.FTZ R0, R0, 1 ;  /* 0x3f80000000007820 */ /* 0x000fc80000410000 */
[----:B------:R0:W1:Y:S01]  /*9000*/  F2F.F64.F32 R4, R0 ;  /* 0x0000000000047310 */ /* 0x0000620000201800 */
[----:B------:R-:W-:Y:S05]  /*9010*/  BRA `(.L_x_12655) ;  /* 0x0000000400187947 */ /* 0x000fea0003800000 */
.L_x_12668:
        /* <DEDUP_REMOVED lines=21> */
.L_x_12677:
[----:B------:R-:W-:Y:S05]  /*9170*/  BSYNC B1 ;  /* 0x0000000000017941 */ /* 0x000fea0003800000 */
.L_x_12676:
[----:B------:R-:W-:Y:S01]  /*9180*/  LEA R3, R0, 0x37800000, 0x17 ;  /* 0x3780000000037811 */ /* 0x000fe200078eb8ff */
[----:B------:R-:W-:-:S05]  /*9190*/  IMAD.SHL.U32 R0, R2, 0x200000, RZ ;  /* 0x0020000002007824 */ /* 0x000fca00078e00ff */
[----:B------:R-:W-:-:S07]  /*91a0*/  LOP3.LUT R0, R3, R0, R4, 0xfe, !PT ;  /* 0x0000000003007212 */ /* 0x000fce00078efe04 */
.L_x_12675:
[----:B------:R-:W-:Y:S05]  /*91b0*/  BSYNC B0 ;  /* 0x0000000000007941 */ /* 0x000fea0003800000 */
.L_x_12674:
[----:B------:R-:W-:-:S04]  /*91c0*/  FMUL.FTZ R0, R0, 1 ;  /* 0x3f80000000007820 */ /* 0x000fc80000410000 */
[----:B------:R0:W1:Y:S01]  /*91d0*/  F2F.F64.F32 R4, R0 ;  /* 0x0000000000047310 */ /* 0x0000620000201800 */
[----:B------:R-:W-:Y:S05]  /*91e0*/  BRA `(.L_x_12655) ;  /* 0x0000000000a47947 */ /* 0x000fea0003800000 */
.L_x_12667:
        /* <DEDUP_REMOVED lines=14> */
.L_x_12681:
[----:B------:R-:W-:Y:S05]  /*92d0*/  BSYNC B0 ;  /* 0x0000000000007941 */ /* 0x000fea0003800000 */
.L_x_12680:
[----:B------:R-:W-:-:S04]  /*92e0*/  FMUL.FTZ R0, R0, 1 ;  /* 0x3f80000000007820 */ /* 0x000fc80000410000 */
[----:B------:R0:W1:Y:S01]  /*92f0*/  F2F.F64.F32 R4, R0 ;  /* 0x0000000000047310 */ /* 0x0000620000201800 */
[----:B------:R-:W-:Y:S05]  /*9300*/  BRA `(.L_x_12655) ;  /* 0x00000000005c7947 */ /* 0x000fea0003800000 */
.L_x_12654:
[----:B------:R-:W-:Y:S01]  /*9310*/  MOV R2, 0x0 ;  /* 0x0000000000027802 */ /* 0x000fe20000000f00 */
[----:B------:R-:W-:Y:S01]  /*9320*/  ULDC.64 UR4, c[0x4][0x148] ;  /* 0x0100520000047ab9 */ /* 0x000fe20000000a00 */
[----:B------:R-:W-:Y:S01]  /*9330*/  ULDC.64 UR6, c[0x4][0x8] ;  /* 0x0100020000067ab9 */ /* 0x000fe20000000a00 */
[----:B------:R-:W-:Y:S01]  /*9340*/  MOV R4, UR4 ;  /* 0x0000000400047c02 */ /* 0x000fe20008000f00 */
[----:B------:R-:W-:Y:S01]  /*9350*/  IMAD.U32 R5, RZ, RZ, UR5 ;  /* 0x00000005ff057e24 */ /* 0x000fe2000f8e00ff */
        /* <DEDUP_REMOVED lines=11> */
.L_x_12682:
[----:B------:R-:W-:Y:S01]  /*9410*/  CS2R R4, SRZ ;  /* 0x0000000000047805 */ /* 0x000fe2000001ff00 */
[----:B------:R-:W-:Y:S06]  /*9420*/  BRA `(.L_x_12655) ;  /* 0x0000000000147947 */ /* 0x000fec0003800000 */
.L_x_12679:
[----:B------:R-:W2:Y:S02]  /*9430*/  LDG.E.64 R4, desc[UR36][R2.64] ;  /* 0x0000002402047981 */ /* 0x000ea4000c1e1b00 */
[----:B--2---:R-:W0:Y:S01]  /*9440*/  I2F.F64.U64 R4, R4 ;  /* 0x0000000400047312 */ /* 0x004e220000301800 */
[----:B------:R-:W-:Y:S05]  /*9450*/  BRA `(.L_x_12655) ;  /* 0x0000000000087947 */ /* 0x000fea0003800000 */
.L_x_12678:
[----:B------:R-:W2:Y:S02]  /*9460*/  LDG.E R2, desc[UR36][R2.64] ;  /* 0x0000002402027981 */ /* 0x000ea4000c1e1900 */
[----:B--2---:R0:W1:Y:S02]  /*9470*/  I2F.F64.U32 R4, R2 ;  /* 0x0000000200047312 */ /* 0x0040640000201800 */
.L_x_12655:
[----:B012-45:R-:W-:Y:S01]  /*9480*/  ISETP.GT.AND P1, PT, R5, 0xfffff, PT ;  /* 0x000fffff0500780c */ /* 0x037fe20003f24270 */
[----:B------:R-:W-:Y:S01]  /*9490*/  IMAD.MOV.U32 R8, RZ, RZ, R4 ;  /* 0x000000ffff087224 */ /* 0x000fe200078e0004 */
[----:B------:R-:W0:Y:S01]  /*94a0*/  LDC.U8 R14, c[0x0][0x421] ;  /* 0x00010840ff0e7b82 */ /* 0x000e220000000000 */
[----:B------:R-:W-:Y:S01]  /*94b0*/  IMAD.MOV.U32 R3, RZ, RZ, R5 ;  /* 0x000000ffff037224 */ /* 0x000fe200078e0005 */
[----:B------:R-:W-:Y:S01]  /*94c0*/  BSSY B0, `(.L_x_12683) ;  /* 0x0000050000007945 */ /* 0x000fe20003800000 */
[----:B---3--:R-:W-:-:S08]  /*94d0*/  IMAD.MOV.U32 R2, RZ, RZ, -0x3ff ;  /* 0xfffffc01ff027424 */ /* 0x008fd000078e00ff */
[----:B------:R-:W-:Y:S01]  /*94e0*/  @!P1 DMUL R4, R4, 1.80143985094819840000e+16 ;  /* 0x4350000004049828 */ /* 0x000fe20000000000 */
[----:B------:R-:W-:-:S09]  /*94f0*/  @!P1 IMAD.MOV.U32 R2, RZ, RZ, -0x435 ;  /* 0xfffffbcbff029424 */ /* 0x000fd200078e00ff */
[----:B------:R-:W-:Y:S01]  /*9500*/  @!P1 MOV R3, R5 ;  /* 0x0000000500039202 */ /* 0x000fe20000000f00 */
[----:B------:R-:W-:-:S04]  /*9510*/  @!P1 IMAD.MOV.U32 R8, RZ, RZ, R4 ;  /* 0x000000ffff089224 */ /* 0x000fc800078e0004 */
        /* <DEDUP_REMOVED lines=74> */
.L_x_12684:
[----:B------:R-:W-:Y:S05]  /*99c0*/  BSYNC B0 ;  /* 0x0000000000007941 */ /* 0x000fea0003800000 */
.L_x_12683:
        /* <DEDUP_REMOVED lines=12> */
.L_x_12688:
[----:B------:R-:W0:Y:S02]  /*9a90*/  F2I.S64.F64.TRUNC R4, R4 ;  /* 0x0000000400047311 */ /* 0x000e24000030d900 */
[----:B0-----:R-:W-:-:S05]  /*9aa0*/  IMAD.MOV.U32 R3, RZ, RZ, R4 ;  /* 0x000000ffff037224 */ /* 0x001fca00078e0004 */
[----:B------:R0:W-:Y:S01]  /*9ab0*/  STG.E.U8 desc[UR36][R16.64], R3 ;  /* 0x0000000310007986 */ /* 0x0001e2000c101124 */
[----:B------:R-:W-:Y:S05]  /*9ac0*/  BRA `(.L_x_12690) ;  /* 0x0000000c00f87947 */ /* 0x000fea0003800000 */
.L_x_12687:
        /* <DEDUP_REMOVED lines=9> */
.L_x_12692:
[----:B------:R-:W0:Y:S02]  /*9b60*/  F2I.F64.TRUNC R5, R4 ;  /* 0x0000000400057311 */ /* 0x000e24000030d100 */
[----:B0-----:R0:W-:Y:S01]  /*9b70*/  STG.E desc[UR36][R16.64], R5 ;  /* 0x0000000510007986 */ /* 0x0011e2000c101924 */
[----:B------:R-:W-:Y:S05]  /*9b80*/  BRA `(.L_x_12690) ;  /* 0x0000000c00c87947 */ /* 0x000fea0003800000 */
.L_x_12691:
[----:B------:R-:W0:Y:S02]  /*9b90*/  F2I.F64.TRUNC R5, R4 ;  /* 0x0000000400057311 */ /* 0x000e24000030d100 */
[----:B0-----:R0:W-:Y:S01]  /*9ba0*/  STG.E.U16 desc[UR36][R16.64], R5 ;  /* 0x0000000510007986 */ /* 0x0011e2000c101524 */
[----:B------:R-:W-:Y:S05]  /*9bb0*/  BRA `(.L_x_12690) ;  /* 0x0000000c00bc7947 */ /* 0x000fea0003800000 */
.L_x_12686:
        /* <DEDUP_REMOVED lines=13> */
.L_x_12694:
        /* <DEDUP_REMOVED lines=8> */
.L_x_12693:
        /* <DEDUP_REMOVED lines=14> */
.L_x_12696:
        /* <DEDUP_REMOVED lines=9> */
.L_x_12695:
[----:B------:R0:W-:Y:S01]  /*9e80*/  STG.E.64 desc[UR36][R16.64], R4 ;  /* 0x0000000410007986 */ /* 0x0001e2000c101b24 */
[----:B------:R-:W-:Y:S05]  /*9e90*/  BRA `(.L_x_12690) ;  /* 0x0000000c00047947 */ /* 0x000fea0003800000 */
.L_x_12685:
        /* <DEDUP_REMOVED lines=12> */
.L_x_12699:
[----:B------:R-:W-:-:S05]  /*9f60*/  CS2R R6, SRZ ;  /* 0x0000000000067805 */ /* 0x000fca000001ff00 */
[----:B------:R0:W-:Y:S01]  /*9f70*/  STG.E.128 desc[UR36][R16.64], R4 ;  /* 0x0000000410007986 */ /* 0x0001e2000c101d24 */
[----:B------:R-:W-:Y:S05]  /*9f80*/  BRA `(.L_x_12690) ;  /* 0x0000000800c87947 */ /* 0x000fea0003800000 */
.L_x_12698:
        /* <DEDUP_REMOVED lines=25> */
.L_x_12703:
[----:B------:R-:W-:Y:S05]  /*a120*/  BSYNC B0 ;  /* 0x0000000000007941 */ /* 0x000fea0003800000 */
.L_x_12702:
[----:B------:R-:W-:-:S05]  /*a130*/  LOP3.LUT R3, R0, R3, RZ, 0xfc, !PT ;  /* 0x0000000300037212 */ /* 0x000fca00078efcff */
[----:B------:R0:W-:Y:S01]  /*a140*/  STG.E.U8 desc[UR36][R16.64], R3 ;  /* 0x0000000310007986 */ /* 0x0001e2000c101124 */
[----:B------:R-:W-:Y:S05]  /*a150*/  BRA `(.L_x_12690) ;  /* 0x0000000800547947 */ /* 0x000fea0003800000 */
.L_x_12701:
        /* <DEDUP_REMOVED lines=17> */
.L_x_12705:
[----:B------:R-:W-:Y:S01]  /*a270*/  IMAD.MOV.U32 R0, RZ, RZ, 0x7f ;  /* 0x0000007fff007424 */ /* 0x000fe200078e00ff */
[----:B------:R-:W-:-:S04]  /*a280*/  ISETP.GT.U32.AND P0, PT, R2, 0x7f800000, PT ;  /* 0x7f8000000200780c */ /* 0x000fc80003f04070 */
[----:B------:R-:W-:-:S09]  /*a290*/  SEL R0, R0, 0x7c, P0 ;  /* 0x0000007c00007807 */ /* 0x000fd20000000000 */
.L_x_12706:
[----:B------:R-:W-:Y:S05]  /*a2a0*/  BSYNC B0 ;  /* 0x0000000000007941 */ /* 0x000fea0003800000 */
.L_x_12704:
[----:B------:R-:W-:-:S04]  /*a2b0*/  LOP3.LUT R2, R3, 0x80000000, RZ, 0xc0, !PT ;  /* 0x8000000003027812 */ /* 0x000fc800078ec0ff */
[----:B------:R-:W-:-:S04]  /*a2c0*/  SHF.R.U32.HI R3, RZ, 0x18, R2 ;  /* 0x00000018ff037819 */ /* 0x000fc80000011602 */
[----:B------:R-:W-:-:S05]  /*a2d0*/  LOP3.LUT R3, R0, R3, RZ, 0xfc, !PT ;  /* 0x0000000300037212 */ /* 0x000fca00078efcff */
[----:B------:R0:W-:Y:S01]  /*a2e0*/  STG.E.U8 desc[UR36][R16.64], R3 ;  /* 0x0000000310007986 */ /* 0x0001e2000c101124 */
[----:B------:R-:W-:Y:S05]  /*a2f0*/  BRA `(.L_x_12690) ;  /* 0x0000000400ec7947 */ /* 0x000fea0003800000 */
.L_x_12700:
        /* <DEDUP_REMOVED lines=8> */
.L_x_12697:
        /* <DEDUP_REMOVED lines=11> */
.L_x_12709:
        /* <DEDUP_REMOVED lines=21> */
.L_x_12712:
[----:B------:R-:W-:-:S04]  /*a580*/  LOP3.LUT R2, R3, 0x80000000, RZ, 0xc0, !PT ;  /* 0x8000000003027812 */ /* 0x000fc800078ec0ff */
[----:B------:R-:W-:-:S04]  /*a590*/  SHF.R.U32.HI R3, RZ, 0x18, R2 ;  /* 0x00000018ff037819 */ /* 0x000fc80000011602 */
[----:B------:R-:W-:-:S04]  /*a5a0*/  LOP3.LUT R0, R0, R3, RZ, 0xfc, !PT ;  /* 0x0000000300007212 */ /* 0x000fc800078efcff */
[----:B------:R-:W-:-:S07]  /*a5b0*/  PRMT R8, R0, 0x7610, R8 ;  /* 0x0000761000087816 */ /* 0x000fce0000000008 */
.L_x_12711:
[----:B------:R-:W-:Y:S05]  /*a5c0*/  BSYNC B0 ;  /* 0x0000000000007941 */ /* 0x000fea0003800000 */
.L_x_12710:
[----:B------:R3:W-:Y:S01]  /*a5d0*/  STG.E.U8 desc[UR36][R16.64], R8 ;  /* 0x0000000810007986 */ /* 0x0007e2000c101124 */
[----:B------:R-:W-:Y:S05]  /*a5e0*/  BRA `(.L_x_12690) ;  /* 0x0000000400307947 */ /* 0x000fea0003800000 */
.L_x_12708:
        /* <DEDUP_REMOVED lines=21> */
.L_x_12715:
[----:B------:R-:W-:-:S04]  /*a740*/  LOP3.LUT R2, R3, 0x80000000, RZ, 0xc0, !PT ;  /* 0x8000000003027812 */ /* 0x000fc800078ec0ff */
[----:B------:R-:W-:-:S04]  /*a750*/  SHF.R.U32.HI R3, RZ, 0x18, R2 ;  /* 0x00000018ff037819 */ /* 0x000fc80000011602 */
[----:B------:R-:W-:-:S04]  /*a760*/  LOP3.LUT R0, R0, R3, RZ, 0xfc, !PT ;  /* 0x0000000300007212 */ /* 0x000fc800078efcff */
[----:B------:R-:W-:-:S07]  /*a770*/  PRMT R8, R0, 0x7610, R8 ;  /* 0x0000761000087816 */ /* 0x000fce0000000008 */
.L_x_12714:
[----:B------:R-:W-:Y:S05]  /*a780*/  BSYNC B0 ;  /* 0x0000000000007941 */ /* 0x000fea0003800000 */
.L_x_12713:
[----:B------:R0:W-:Y:S01]  /*a790*/  STG.E.U8 desc[UR36][R16.64], R8 ;  /* 0x0000000810007986 */ /* 0x0001e2000c101124 */
[----:B------:R-:W-:Y:S05]  /*a7a0*/  BRA `(.L_x_12690) ;  /* 0x0000000000c07947 */ /* 0x000fea0003800000 */
.L_x_12707:
        /* <DEDUP_REMOVED lines=26> */
.L_x_12689:
        /* <DEDUP_REMOVED lines=16> */
.L_x_12718:
[----:B------:R-:W-:Y:S05]  /*aa50*/  BRA `(.L_x_12690) ;  /* 0x0000000000147947 */ /* 0x000fea0003800000 */
.L_x_12717:
[----:B------:R-:W0:Y:S02]  /*aa60*/  F2I.U64.F64.TRUNC R4, R4 ;  /* 0x0000000400047311 */ /* 0x000e24000030d800 */
[----:B0-----:R0:W-:Y:S01]  /*aa70*/  STG.E.64 desc[UR36][R16.64], R4 ;  /* 0x0000000410007986 */ /* 0x0011e2000c101b24 */
[----:B------:R-:W-:Y:S05]  /*aa80*/  BRA `(.L_x_12690) ;  /* 0x0000000000087947 */ /* 0x000fea0003800000 */
.L_x_12716:
[----:B------:R-:W0:Y:S02]  /*aa90*/  F2I.U32.F64.TRUNC R5, R4 ;  /* 0x0000000400057311 */ /* 0x000e24000030d000 */
[----:B0-----:R2:W-:Y:S02]  /*aaa0*/  STG.E desc[UR36][R16.64], R5 ;  /* 0x0000000510007986 */ /* 0x0015e4000c101924 */
.L_x_12690:
[----:B------:R-:W-:-:S07]  /*aab0*/  VIADD R19, R19, 0x80 ;  /* 0x0000008013137836 */ /* 0x000fce0000000000 */
.L_x_12648:
[----:B------:R-:W-:Y:S05]  /*aac0*/  BSYNC B6 ;  /* 0x0000000000067941 */ /* 0x000fea0003800000 */
.L_x_12647:
        /* <DEDUP_REMOVED lines=306> */
.L_x_12719:
        /* <DEDUP_REMOVED lines=21> */
.L_x_12723:
[----:B------:R-:W2:Y:S02]  /*bf40*/  LDG.E.U8 R2, desc[UR36][R2.64] ;  /* 0x0000002402027981 */ /* 0x000ea4000c1e1100 */
[----:B--2---:R0:W1:Y:S01]  /*bf50*/  I2F.F64.U16 R4, R2 ;  /* 0x0000000200047312 */ /* 0x0040620000101800 */
[----:B------:R-:W-:Y:S05]  /*bf60*/  BRA `(.L_x_12725) ;  /* 0x0000000c00707947 */ /* 0x000fea0003800000 */
.L_x_12722:
        /* <DEDUP_REMOVED lines=9> */
.L_x_12727:
[----:B------:R-:W2:Y:S02]  /*c000*/  LDG.E R2, desc[UR36][R2.64] ;  /* 0x0000002402027981 */ /* 0x000ea4000c1e1900 */
[----:B--2---:R0:W1:Y:S01]  /*c010*/  I2F.F64 R4, R2 ;  /* 0x0000000200047312 */ /* 0x0040620000201c00 */
[----:B------:R-:W-:Y:S05]  /*c020*/  BRA `(.L_x_12725) ;  /* 0x0000000c00407947 */ /* 0x000fea0003800000 */
.L_x_12726:
[----:B------:R-:W2:Y:S02]  /*c030*/  LDG.E.U16 R2, desc[UR36][R2.64] ;  /* 0x0000002402027981 */ /* 0x000ea4000c1e1500 */
[----:B--2---:R0:W1:Y:S01]  /*c040*/  I2F.F64.S16 R4, R2 ;  /* 0x0000000200047312 */ /* 0x0040620000101c00 */
[----:B------:R-:W-:Y:S05]  /*c050*/  BRA `(.L_x_12725) ;  /* 0x0000000c00347947 */ /* 0x000fea0003800000 */
.L_x_12721:
        /* <DEDUP_REMOVED lines=10> */
.L_x_12729:
[----:B------:R-:W2:Y:S02]  /*c100*/  LDG.E.U16 R0, desc[UR36][R2.64] ;  /* 0x0000002402007981 */ /* 0x000ea4000c1e1500 */
[----:B--2---:R-:W-:-:S05]  /*c110*/  HADD2.F32 R0, -RZ, R0.H0_H0 ;  /* 0x20000000ff007230 */ /* 0x004fca0000004100 */
[----:B------:R-:W-:-:S04]  /*c120*/  FMUL.FTZ R0, R0, 1 ;  /* 0x3f80000000007820 */ /* 0x000fc80000410000 */
[----:B------:R0:W1:Y:S01]  /*c130*/  F2F.F64.F32 R4, R0 ;  /* 0x0000000000047310 */ /* 0x0000620000201800 */
[----:B------:R-:W-:Y:S05]  /*c140*/  BRA `(.L_x_12725) ;  /* 0x0000000800f87947 */ /* 0x000fea0003800000 */
.L_x_12728:
        /* <DEDUP_REMOVED lines=10> */
.L_x_12731:
[----:B------:R-:W2:Y:S02]  /*c1f0*/  LDG.E.U16 R2, desc[UR36][R2.64] ;  /* 0x0000002402027981 */ /* 0x000ea4000c1e1500 */
[----:B--2---:R-:W-:-:S05]  /*c200*/  HADD2.F32 R0, -RZ, R2.H0_H0 ;  /* 0x20000002ff007230 */ /* 0x004fca0000004100 */
[----:B------:R-:W-:-:S04]  /*c210*/  FMUL.FTZ R0, R0, 1 ;  /* 0x3f80000000007820 */ /* 0x000fc80000410000 */
[----:B------:R3:W4:Y:S01]  /*c220*/  F2F.F64.F32 R4, R0 ;  /* 0x0000000000047310 */ /* 0x0007220000201800 */
[----:B------:R-:W-:Y:S05]  /*c230*/  BRA `(.L_x_12725) ;  /* 0x0000000800bc7947 */ /* 0x000fea0003800000 */
.L_x_12730:
[----:B------:R0:W5:Y:S01]  /*c240*/  LDG.E.64 R4, desc[UR36][R2.64] ;  /* 0x0000002402047981 */ /* 0x000162000c1e1b00 */
[----:B------:R-:W-:Y:S05]  /*c250*/  BRA `(.L_x_12725) ;  /* 0x0000000800b47947 */ /* 0x000fea0003800000 */
.L_x_12720:
        /* <DEDUP_REMOVED lines=13> */
.L_x_12734:
[----:B------:R0:W5:Y:S01]  /*c330*/  LDG.E.64 R4, desc[UR36][R2.64] ;  /* 0x0000002402047981 */ /* 0x000162000c1e1b00 */
[----:B------:R-:W-:Y:S05]  /*c340*/  BRA `(.L_x_12725) ;  /* 0x0000000800787947 */ /* 0x000fea0003800000 */
.L_x_12733:
        /* <DEDUP_REMOVED lines=28> */
.L_x_12736:
[----:B------:R-:W2:Y:S02]  /*c510*/  LDG.E.U8 R2, desc[UR36][R2.64] ;  /* 0x0000002402027981 */ /* 0x000ea4000c1e1100 */
        /* <DEDUP_REMOVED lines=14> */
.L_x_12735:
[----:B------:R-:W2:Y:S02]  /*c600*/  LDG.E.U16 R0, desc[UR36][R2.64] ;  /* 0x0000002402007981 */ /* 0x000ea4000c1e1500 */
[----:B--2---:R-:W-:-:S04]  /*c610*/  IMAD.U32 R0, R0, 0x10000, RZ ;  /* 0x0001000000007824 */ /* 0x004fc800078e00ff */
[----:B------:R-:W-:-:S04]  /*c620*/  FMUL.FTZ R0, R0, 1 ;  /* 0x3f80000000007820 */ /* 0x000fc80000410000 */
[----:B------:R0:W1:Y:S01]  /*c630*/  F2F.F64.F32 R4, R0 ;  /* 0x0000000000047310 */ /* 0x0000620000201800 */
[----:B------:R-:W-:Y:S05]  /*c640*/  BRA `(.L_x_12725) ;  /* 0x0000000400b87947 */ /* 0x000fea0003800000 */
.L_x_12732:
        /* <DEDUP_REMOVED lines=11> */
.L_x_12739:
        /* <DEDUP_REMOVED lines=21> */
.L_x_12743:
[----:B------:R-:W-:Y:S05]  /*c850*/  BSYNC B1 ;  /* 0x0000000000017941 */ /* 0x000fea0003800000 */
.L_x_12742:
[----:B------:R-:W-:Y:S01]  /*c860*/  LEA R3, R0, 0x3b800000, 0x17 ;  /* 0x3b80000000037811 */ /* 0x000fe200078eb8ff */
[----:B------:R-:W-:-:S05]  /*c870*/  IMAD.SHL.U32 R0, R2, 0x100000, RZ ;  /* 0x0010000002007824 */ /* 0x000fca00078e00ff */
[----:B------:R-:W-:-:S07]  /*c880*/  LOP3.LUT R0, R3, R0, R4, 0xfe, !PT ;  /* 0x0000000003007212 */ /* 0x000fce00078efe04 */
.L_x_12741:
[----:B------:R-:W-:Y:S05]  /*c890*/  BSYNC B0 ;  /* 0x0000000000007941 */ /* 0x000fea0003800000 */
.L_x_12740:
[----:B------:R-:W-:-:S04]  /*c8a0*/  FMUL.FTZ R0, R0, 1 ;  /* 0x3f80000000007820 */ /* 0x000fc80000410000 */
[----:B------:R0:W1:Y:S01]  /*c8b0*/  F2F.F64.F32 R4, R0 ;  /* 0x0000000000047310 */ /* 0x0000620000201800 */
[----:B------:R-:W-:Y:S05]  /*c8c0*/  BRA `(.L_x_12725) ;  /* 0x0000000400187947 */ /* 0x000fea0003800000 */
.L_x_12738:
        /* <DEDUP_REMOVED lines=21> */
.L_x_12747:
[----:B------:R-:W-:Y:S05]  /*ca20*/  BSYNC B1 ;  /* 0x0000000000017941 */ /* 0x000fea0003800000 */
.L_x_12746:
[----:B------:R-:W-:Y:S01]  /*ca30*/  LEA R3, R0, 0x37800000, 0x17 ;  /* 0x3780000000037811 */ /* 0x000fe200078eb8ff */
[----:B------:R-:W-:-:S05]  /*ca40*/  IMAD.SHL.U32 R0, R2, 0x200000, RZ ;  /* 0x0020000002007824 */ /* 0x000fca00078e00ff */
[----:B------:R-:W-:-:S07]  /*ca50*/  LOP3.LUT R0, R3, R0, R4, 0xfe, !PT ;  /* 0x0000000003007212 */ /* 0x000fce00078efe04 */
.L_x_12745:
[----:B------:R-:W-:Y:S05]  /*ca60*/  BSYNC B0 ;  /* 0x0000000000007941 */ /* 0x000fea0003800000 */
.L_x_12744:
[----:B------:R-:W-:-:S04]  /*ca70*/  FMUL.FTZ R0, R0, 1 ;  /* 0x3f80000000007820 */ /* 0x000fc80000410000 */
[----:B------:R0:W1:Y:S01]  /*ca80*/  F2F.F64.F32 R4, R0 ;  /* 0x0000000000047310 */ /* 0x0000620000201800 */
[----:B------:R-:W-:Y:S05]  /*ca90*/  BRA `(.L_x_12725) ;  /* 0x0000000000a47947 */ /* 0x000fea0003800000 */
.L_x_12737:
        /* <DEDUP_REMOVED lines=14> */
.L_x_12751:
[----:B------:R-:W-:Y:S05]  /*cb80*/  BSYNC B0 ;  /* 0x0000000000007941 */ /* 0x000fea0003800000 */
.L_x_12750:
[----:B------:R-:W-:-:S04]  /*cb90*/  FMUL.FTZ R0, R0, 1 ;  /* 0x3f80000000007820 */ /* 0x000fc80000410000 */
[----:B------:R0:W1:Y:S01]  /*cba0*/  F2F.F64.F32 R4, R0 ;  /* 0x0000000000047310 */ /* 0x0000620000201800 */
[----:B------:R-:W-:Y:S05]  /*cbb0*/  BRA `(.L_x_12725) ;  /* 0x00000000005c7947 */ /* 0x000fea0003800000 */
.L_x_12724:
        /* <DEDUP_REMOVED lines=16> */
.L_x_12752:
[----:B------:R-:W-:Y:S01]  /*ccc0*/  CS2R R4, SRZ ;  /* 0x0000000000047805 */ /* 0x000fe2000001ff00 */
[----:B------:R-:W-:Y:S06]  /*ccd0*/  BRA `(.L_x_12725) ;  /* 0x0000000000147947 */ /* 0x000fec0003800000 */
.L_x_12749:
[----:B------:R-:W2:Y:S02]  /*cce0*/  LDG.E.64 R4, desc[UR36][R2.64] ;  /* 0x0000002402047981 */ /* 0x000ea4000c1e1b00 */
[----:B--2---:R-:W0:Y:S01]  /*ccf0*/  I2F.F64.U64 R4, R4 ;  /* 0x0000000400047312 */ /* 0x004e220000301800 */
[----:B------:R-:W-:Y:S05]  /*cd00*/  BRA `(.L_x_12725) ;  /* 0x0000000000087947 */ /* 0x000fea0003800000 */
.L_x_12748:
[----:B------:R-:W2:Y:S02]  /*cd10*/  LDG.E R2, desc[UR36][R2.64] ;  /* 0x0000002402027981 */ /* 0x000ea4000c1e1900 */
[----:B--2---:R0:W1:Y:S02]  /*cd20*/  I2F.F64.U32 R4, R2 ;  /* 0x0000000200047312 */ /* 0x0040640000201800 */
.L_x_12725:
[----:B012-45:R-:W-:Y:S01]  /*cd30*/  ISETP.GT.AND P1, PT, R5, 0xfffff, PT ;  /* 0x000fffff0500780c */ /* 0x037fe20003f24270 */
[----:B------:R-:W-:Y:S01]  /*cd40*/  IMAD.MOV.U32 R8, RZ, RZ, R4 ;  /* 0x000000ffff087224 */ /* 0x000fe200078e0004 */
[----:B------:R-:W0:Y:S01]  /*cd50*/  LDC.U8 R14, c[0x0][0x421] ;  /* 0x00010840ff0e7b82 */ /* 0x000e220000000000 */
[----:B------:R-:W-:Y:S01]  /*cd60*/  IMAD.MOV.U32 R3, RZ, RZ, R5 ;  /* 0x000000ffff037224 */ /* 0x000fe200078e0005 */
[----:B------:R-:W-:Y:S01]  /*cd70*/  BSSY B0, `(.L_x_12753) ;  /* 0x0000050000007945 */ /* 0x000fe20003800000 */
[----:B------:R-:W-:-:S08]  /*cd80*/  IMAD.MOV.U32 R2, RZ, RZ, -0x3ff ;  /* 0xfffffc01ff027424 */ /* 0x000fd000078e00ff */
[----:B------:R-:W-:Y:S01]  /*cd90*/  @!P1 DMUL R4, R4, 1.80143985094819840000e+16 ;  /* 0x4350000004049828 */ /* 0x000fe20000000000 */
[----:B------:R-:W-:-:S09]  /*cda0*/  @!P1 IMAD.MOV.U32 R2, RZ, RZ, -0x435 ;  /* 0xfffffbcbff029424 */ /* 0x000fd200078e00ff */
[----:B------:R-:W-:Y:S01]  /*cdb0*/  @!P1 IMAD.MOV.U32 R3, RZ, RZ, R5 ;  /* 0x000000ffff039224 */ /* 0x000fe200078e0005 */
[----:B------:R-:W-:-:S03]  /*cdc0*/  @!P1 MOV R8, R4 ;  /* 0x0000000400089202 */ /* 0x000fc60000000f00 */
[----:B---3--:R-:W-:-:S05]  /*cdd0*/  VIADD R0, R3, 0xffffffff ;  /* 0xffffffff03007836 */ /* 0x008fca0000000000 */
        /* <DEDUP_REMOVED lines=73> */
.L_x_12754:
[----:B------:R-:W-:Y:S05]  /*d270*/  BSYNC B0 ;  /* 0x0000000000007941 */ /* 0x000fea0003800000 */
.L_x_12753:
        /* <DEDUP_REMOVED lines=12> */
.L_x_12758:
[----:B------:R-:W0:Y:S02]  /*d340*/  F2I.S64.F64.TRUNC R4, R4 ;  /* 0x0000000400047311 */ /* 0x000e24000030d900 */
[----:B0-----:R-:W-:-:S05]  /*d350*/  MOV R3, R4 ;  /* 0x0000000400037202 */ /* 0x001fca0000000f00 */
[----:B------:R-:W-:Y:S01]  /*d360*/  STG.E.U8 desc[UR36][R16.64], R3 ;  /* 0x0000000310007986 */ /* 0x000fe2000c101124 */
[----:B------:R-:W-:Y:S05]  /*d370*/  EXIT ;  /* 0x000000000000794d */ /* 0x000fea0003800000 */
.L_x_12757:
        /* <DEDUP_REMOVED lines=9> */
.L_x_12761:
[----:B------:R-:W0:Y:S02]  /*d410*/  F2I.F64.TRUNC R5, R4 ;  /* 0x0000000400057311 */ /* 0x000e24000030d100 */
[----:B0-----:R-:W-:Y:S01]  /*d420*/  STG.E desc[UR36][R16.64], R5 ;  /* 0x0000000510007986 */ /* 0x001fe2000c101924 */
[----:B------:R-:W-:Y:S05]  /*d430*/  EXIT ;  /* 0x000000000000794d */ /* 0x000fea0003800000 */
.L_x_12760:
[----:B------:R-:W0:Y:S02]  /*d440*/  F2I.F64.TRUNC R5, R4 ;  /* 0x0000000400057311 */ /* 0x000e24000030d100 */
[----:B0-----:R-:W-:Y:S01]  /*d450*/  STG.E.U16 desc[UR36][R16.64], R5 ;  /* 0x0000000510007986 */ /* 0x001fe2000c101524 */
[----:B------:R-:W-:Y:S05]  /*d460*/  EXIT ;  /* 0x000000000000794d */ /* 0x000fea0003800000 */
.L_x_12756:
        /* <DEDUP_REMOVED lines=13> */
.L_x_12763:
        /* <DEDUP_REMOVED lines=8> */
.L_x_12762:
        /* <DEDUP_REMOVED lines=14> */
.L_x_12765:
        /* <DEDUP_REMOVED lines=9> */
.L_x_12764:
[----:B------:R-:W-:Y:S01]  /*d730*/  STG.E.64 desc[UR36][R16.64], R4 ;  /* 0x0000000410007986 */ /* 0x000fe2000c101b24 */
[----:B------:R-:W-:Y:S05]  /*d740*/  EXIT ;  /* 0x000000000000794d */ /* 0x000fea0003800000 */
.L_x_12755:
        /* <DEDUP_REMOVED lines=12> */
.L_x_12768:
[----:B------:R-:W-:-:S05]  /*d810*/  CS2R R6, SRZ ;  /* 0x0000000000067805 */ /* 0x000fca000001ff00 */
[----:B------:R-:W-:Y:S01]  /*d820*/  STG.E.128 desc[UR36][R16.64], R4 ;  /* 0x0000000410007986 */ /* 0x000fe2000c101d24 */
[----:B------:R-:W-:Y:S05]  /*d830*/  EXIT ;  /* 0x000000000000794d */ /* 0x000fea0003800000 */
.L_x_12767:
        /* <DEDUP_REMOVED lines=25> */
.L_x_12772:
[----:B------:R-:W-:Y:S05]  /*d9d0*/  BSYNC B0 ;  /* 0x0000000000007941 */ /* 0x000fea0003800000 */
.L_x_12771:
[----:B------:R-:W-:-:S05]  /*d9e0*/  LOP3.LUT R3, R0, R3, RZ, 0xfc, !PT ;  /* 0x0000000300037212 */ /* 0x000fca00078efcff */
[----:B------:R-:W-:Y:S01]  /*d9f0*/  STG.E.U8 desc[UR36][R16.64], R3 ;  /* 0x0000000310007986 */ /* 0x000fe2000c101124 */
[----:B------:R-:W-:Y:S05]  /*da00*/  EXIT ;  /* 0x000000000000794d */ /* 0x000fea0003800000 */
.L_x_12770:
        /* <DEDUP_REMOVED lines=17> */
.L_x_12774:
[----:B------:R-:W-:Y:S01]  /*db20*/  IMAD.MOV.U32 R0, RZ, RZ, 0x7f ;  /* 0x0000007fff007424 */ /* 0x000fe200078e00ff */
[----:B------:R-:W-:-:S04]  /*db30*/  ISETP.GT.U32.AND P0, PT, R2, 0x7f800000, PT ;  /* 0x7f8000000200780c */ /* 0x000fc80003f04070 */
[----:B------:R-:W-:-:S09]  /*db40*/  SEL R0, R0, 0x7c, P0 ;  /* 0x0000007c00007807 */ /* 0x000fd20000000000 */
.L_x_12775:
[----:B------:R-:W-:Y:S05]  /*db50*/  BSYNC B0 ;  /* 0x0000000000007941 */ /* 0x000fea0003800000 */
.L_x_12773:
[----:B------:R-:W-:-:S04]  /*db60*/  LOP3.LUT R2, R3, 0x80000000, RZ, 0xc0, !PT ;  /* 0x8000000003027812 */ /* 0x000fc800078ec0ff */
[----:B------:R-:W-:-:S04]  /*db70*/  SHF.R.U32.HI R3, RZ, 0x18, R2 ;  /* 0x00000018ff037819 */ /* 0x000fc80000011602 */
[----:B------:R-:W-:-:S05]  /*db80*/  LOP3.LUT R3, R0, R3, RZ, 0xfc, !PT ;  /* 0x0000000300037212 */ /* 0x000fca00078efcff */
[----:B------:R-:W-:Y:S01]  /*db90*/  STG.E.U8 desc[UR36][R16.64], R3 ;  /* 0x0000000310007986 */ /* 0x000fe2000c101124 */
[----:B------:R-:W-:Y:S05]  /*dba0*/  EXIT ;  /* 0x000000000000794d */ /* 0x000fea0003800000 */
.L_x_12769:
        /* <DEDUP_REMOVED lines=8> */
.L_x_12766:
        /* <DEDUP_REMOVED lines=11> */
.L_x_12778:
        /* <DEDUP_REMOVED lines=21> */
.L_x_12781:
[----:B------:R-:W-:-:S04]  /*de30*/  LOP3.LUT R2, R3, 0x80000000, RZ, 0xc0, !PT ;  /* 0x8000000003027812 */ /* 0x000fc800078ec0ff */
[----:B------:R-:W-:-:S04]  /*de40*/  SHF.R.U32.HI R3, RZ, 0x18, R2 ;  /* 0x00000018ff037819 */ /* 0x000fc80000011602 */
[----:B------:R-:W-:-:S04]  /*de50*/  LOP3.LUT R0, R0, R3, RZ, 0xfc, !PT ;  /* 0x0000000300007212 */ /* 0x000fc800078efcff */
[----:B------:R-:W-:-:S07]  /*de60*/  PRMT R8, R0, 0x7610, R8 ;  /* 0x0000761000087816 */ /* 0x000fce0000000008 */
.L_x_12780:
[----:B------:R-:W-:Y:S05]  /*de70*/  BSYNC B0 ;  /* 0x0000000000007941 */ /* 0x000fea0003800000 */
.L_x_12779:
[----:B------:R-:W-:Y:S01]  /*de80*/  STG.E.U8 desc[UR36][R16.64], R8 ;  /* 0x0000000810007986 */ /* 0x000fe2000c101124 */
[----:B------:R-:W-:Y:S05]  /*de90*/  EXIT ;  /* 0x000000000000794d */ /* 0x000fea0003800000 */
.L_x_12777:
        /* <DEDUP_REMOVED lines=21> */
.L_x_12784:
[----:B------:R-:W-:-:S04]  /*dff0*/  LOP3.LUT R2, R3, 0x80000000, RZ, 0xc0, !PT ;  /* 0x8000000003027812 */ /* 0x000fc800078ec0ff */
[----:B------:R-:W-:-:S04]  /*e000*/  SHF.R.U32.HI R3, RZ, 0x18, R2 ;  /* 0x00000018ff037819 */ /* 0x000fc80000011602 */
[----:B------:R-:W-:-:S04]  /*e010*/  LOP3.LUT R0, R0, R3, RZ, 0xfc, !PT ;  /* 0x0000000300007212 */ /* 0x000fc800078efcff */
[----:B------:R-:W-:-:S07]  /*e020*/  PRMT R8, R0, 0x7610, R8 ;  /* 0x0000761000087816 */ /* 0x000fce0000000008 */
.L_x_12783:
[----:B------:R-:W-:Y:S05]  /*e030*/  BSYNC B0 ;  /* 0x0000000000007941 */ /* 0x000fea0003800000 */
.L_x_12782:
[----:B------:R-:W-:Y:S01]  /*e040*/  STG.E.U8 desc[UR36][R16.64], R8 ;  /* 0x0000000810007986 */ /* 0x000fe2000c101124 */
[----:B------:R-:W-:Y:S05]  /*e050*/  EXIT ;  /* 0x000000000000794d */ /* 0x000fea0003800000 */
.L_x_12776:
        /* <DEDUP_REMOVED lines=26> */
.L_x_12759:
        /* <DEDUP_REMOVED lines=16> */
.L_x_12787:
[----:B------:R-:W-:Y:S05]  /*e300*/  EXIT ;  /* 0x000000000000794d */ /* 0x000fea0003800000 */
.L_x_12786:
[----:B------:R-:W0:Y:S02]  /*e310*/  F2I.U64.F64.TRUNC R4, R4 ;  /* 0x0000000400047311 */ /* 0x000e24000030d800 */
[----:B0-----:R-:W-:Y:S01]  /*e320*/  STG.E.64 desc[UR36][R16.64], R4 ;  /* 0x0000000410007986 */ /* 0x001fe2000c101b24 */
[----:B------:R-:W-:Y:S05]  /*e330*/  EXIT ;  /* 0x000000000000794d */ /* 0x000fea0003800000 */
.L_x_12785:
[----:B------:R-:W0:Y:S02]  /*e340*/  F2I.U32.F64.TRUNC R5, R4 ;  /* 0x0000000400057311 */ /* 0x000e24000030d000 */
[----:B0-----:R-:W-:Y:S01]  /*e350*/  STG.E desc[UR36][R16.64], R5 ;  /* 0x0000000510007986 */ /* 0x001fe2000c101924 */
[----:B------:R-:W-:Y:S05]  /*e360*/  EXIT ;  /* 0x000000000000794d */ /* 0x000fea0003800000 */
.L_x_12788:
        /* <DEDUP_REMOVED lines=9> */
.L_x_13370:


//--------------------- .text._ZN2at6native27unrolled_elementwise_kernelIZZZNS0_15log_kernel_cudaERNS_18TensorIteratorBaseEENKUlvE0_clEvENKUlvE_clEvEUldE_St5arrayIPcLm2EELi4E23TrivialOffsetCalculatorILi1EjESB_NS0_6memory12LoadWithCastILi1EEENSC_13StoreWithCastILi1EEEEEviT_T0_T2_T3_T4_T5_ --------------------------
	.section	.text._ZN2at6native27unrolled_elementwise_kernelIZZZNS0_15log_kernel_cudaERNS_18TensorIteratorBaseEENKUlvE0_clEvENKUlvE_clEvEUldE_St5arrayIPcLm2EELi4E23TrivialOffsetCalculatorILi1EjESB_NS0_6memory12LoadWithCastILi1EEENSC_13StoreWithCastILi1EEEEEviT_T0_T2_T3_T4_T5_,"ax",@progbits
	.align	128
        .global         _ZN2at6native27unrolled_elementwise_kernelIZZZNS0_15log_kernel_cudaERNS_18TensorIteratorBaseEENKUlvE0_clEvENKUlvE_clEvEUldE_St5arrayIPcLm2EELi4E23TrivialOffsetCalculatorILi1EjESB_NS0_6memory12LoadWithCastILi1EEENSC_13StoreWithCastILi1EEEEEviT_T0_T2_T3_T4_T5_
        .type           _ZN2at6native27unrolled_elementwise_kernelIZZZNS0_15log_kernel_cudaERNS_18TensorIteratorBaseEENKUlvE0_clEvENKUlvE_clEvEUldE_St5arrayIPcLm2EELi4E23TrivialOffsetCalculatorILi1EjESB_NS0_6memory12LoadWithCastILi1EEENSC_13StoreWithCastILi1EEEEEviT_T0_T2_T3_T4_T5_,@function
        .size           _ZN2at6native27unrolled_elementwise_kernelIZZZNS0_15log_kernel_cudaERNS_18TensorIteratorBaseEENKUlvE0_clEvENKUlvE_clEvEUldE_St5arrayIPcLm2EELi4E23TrivialOffsetCalculatorILi1EjESB_NS0_6memory12LoadWithCastILi1EEENSC_13StoreWithCastILi1EEEEEviT_T0_T2_T3_T4_T5_,(.L_x_13371 - _ZN2at6native27unrolled_elementwise_kernelIZZZNS0_15log_kernel_cudaERNS_18TensorIteratorBaseEENKUlvE0_clEvENKUlvE_clEvEUldE_St5arrayIPcLm2EELi4E23TrivialOffsetCalculatorILi1EjESB_NS0_6memory12LoadWithCastILi1EEENSC_13StoreWithCastILi1EEEEEviT_T0_T2_T3_T4_T5_)
        .other          _ZN2at6native27unrolled_elementwise_kernelIZZZNS0_15log_kernel_cudaERNS_18TensorIteratorBaseEENKUlvE0_clEvENKUlvE_clEvEUldE_St5arrayIPcLm2EELi4E23TrivialOffsetCalculatorILi1EjESB_NS0_6memory12LoadWithCastILi1EEENSC_13StoreWithCastILi1EEEEEviT_T0_T2_T3_T4_T5_,@"STO_CUDA_ENTRY STV_DEFAULT"
_ZN2at6native27unrolled_elementwise_kernelIZZZNS0_15log_kernel_cudaERNS_18TensorIteratorBaseEENKUlvE0_clEvENKUlvE_clEvEUldE_St5arrayIPcLm2EELi4E23TrivialOffsetCalculatorILi1EjESB_NS0_6memory12LoadWithCastILi1EEENSC_13StoreWithCastILi1EEEEEviT_T0_T2_T3_T4_T5_:
.text._ZN2at6native27unrolled_elementwise_kernelIZZZNS0_15log_kernel_cudaERNS_18TensorIteratorBaseEENKUlvE0_clEvENKUlvE_clEvEUldE_St5arrayIPcLm2EELi4E23TrivialOffsetCalculatorILi1EjESB_NS0_6memory12LoadWithCastILi1EEENSC_13StoreWithCastILi1EEEEEviT_T0_T2_T3_T4_T5_:
        /* <DEDUP_REMOVED lines=32> */
.L_x_12794:
[----:B------:R-:W2:Y:S02]  /*0200*/  LDG.E.U8 R4, desc[UR36][R4.64] ;  /* 0x0000002404047981 */ /* 0x000ea4000c1e1100 */
[----:B--2---:R0:W1:Y:S01]  /*0210*/  I2F.F64.U16 R26, R4 ;  /* 0x00000004001a7312 */ /* 0x0040620000101800 */
[----:B------:R-:W-:Y:S05]  /*0220*/  BRA `(.L_x_12796) ;  /* 0x0000000c00747947 */ /* 0x000fea0003800000 */
.L_x_12793:
        /* <DEDUP_REMOVED lines=9> */
.L_x_12798:
[----:B------:R-:W2:Y:S02]  /*02c0*/  LDG.E R4, desc[UR36][R4.64] ;  /* 0x0000002404047981 */ /* 0x000ea4000c1e1900 */
[----:B--2---:R1:W2:Y:S01]  /*02d0*/  I2F.F64 R26, R4 ;  /* 0x00000004001a7312 */ /* 0x0042a20000201c00 */
[----:B------:R-:W-:Y:S05]  /*02e0*/  BRA `(.L_x_12796) ;  /* 0x0000000c00447947 */ /* 0x000fea0003800000 */
.L_x_12797:
[----:B------:R-:W2:Y:S02]  /*02f0*/  LDG.E.U16 R4, desc[UR36][R4.64] ;  /* 0x0000002404047981 */ /* 0x000ea4000c1e1500 */
[----:B--2---:R3:W4:Y:S01]  /*0300*/  I2F.F64.S16 R26, R4 ;  /* 0x00000004001a7312 */ /* 0x0047220000101c00 */
[----:B------:R-:W-:Y:S05]  /*0310*/  BRA `(.L_x_12796) ;  /* 0x0000000c00387947 */ /* 0x000fea0003800000 */
.L_x_12792:
        /* <DEDUP_REMOVED lines=10> */
.L_x_12800:
[----:B------:R-:W2:Y:S02]  /*03c0*/  LDG.E.U16 R0, desc[UR36][R4.64] ;  /* 0x0000002404007981 */ /* 0x000ea4000c1e1500 */
[----:B--2---:R-:W-:-:S05]  /*03d0*/  HADD2.F32 R0, -RZ, R0.H0_H0 ;  /* 0x20000000ff007230 */ /* 0x004fca0000004100 */
[----:B------:R-:W-:-:S04]  /*03e0*/  FMUL.FTZ R0, R0, 1 ;  /* 0x3f80000000007820 */ /* 0x000fc80000410000 */
[----:B------:R0:W1:Y:S01]  /*03f0*/  F2F.F64.F32 R26, R0 ;  /* 0x00000000001a7310 */ /* 0x0000620000201800 */
[----:B------:R-:W-:Y:S05]  /*0400*/  BRA `(.L_x_12796) ;  /* 0x0000000800fc7947 */ /* 0x000fea0003800000 */
.L_x_12799:
        /* <DEDUP_REMOVED lines=10> */
.L_x_12802:
[----:B------:R-:W2:Y:S02]  /*04b0*/  LDG.E.U16 R4, desc[UR36][R4.64] ;  /* 0x0000002404047981 */ /* 0x000ea4000c1e1500 */
[----:B--2---:R-:W-:-:S05]  /*04c0*/  HADD2.F32 R0, -RZ, R4.H0_H0 ;  /* 0x20000004ff007230 */ /* 0x004fca0000004100 */
[----:B------:R-:W-:-:S04]  /*04d0*/  FMUL.FTZ R0, R0, 1 ;  /* 0x3f80000000007820 */ /* 0x000fc80000410000 */
[----:B------:R0:W1:Y:S01]  /*04e0*/  F2F.F64.F32 R26, R0 ;  /* 0x00000000001a7310 */ /* 0x0000620000201800 */
[----:B------:R-:W-:Y:S05]  /*04f0*/  BRA `(.L_x_12796) ;  /* 0x0000000800c07947 */ /* 0x000fea0003800000 */
.L_x_12801:
[----:B------:R0:W5:Y:S01]  /*0500*/  LDG.E.64 R26, desc[UR36][R4.64] ;  /* 0x00000024041a7981 */ /* 0x000162000c1e1b00 */
[----:B------:R-:W-:Y:S05]  /*0510*/  BRA `(.L_x_12796) ;  /* 0x0000000800b87947 */ /* 0x000fea0003800000 */
.L_x_12791:
        /* <DEDUP_REMOVED lines=13> */
.L_x_12805:
[----:B------:R0:W5:Y:S01]  /*05f0*/  LDG.E.64 R26, desc[UR36][R4.64] ;  /* 0x00000024041a7981 */ /* 0x000162000c1e1b00 */
[----:B------:R-:W-:Y:S05]  /*0600*/  BRA `(.L_x_12796) ;  /* 0x00000008007c7947 */ /* 0x000fea0003800000 */
.L_x_12804:
        /* <DEDUP_REMOVED lines=28> */
.L_x_12807:
        /* <DEDUP_REMOVED lines=16> */
.L_x_12806:
[----:B------:R-:W2:Y:S02]  /*08d0*/  LDG.E.U16 R0, desc[UR36][R4.64] ;  /* 0x0000002404007981 */ /* 0x000ea4000c1e1500 */
[----:B--2---:R-:W-:-:S04]  /*08e0*/  IMAD.U32 R0, R0, 0x10000, RZ ;  /* 0x0001000000007824 */ /* 0x004fc800078e00ff */
[----:B------:R-:W-:-:S04]  /*08f0*/  FMUL.FTZ R0, R0, 1 ;  /* 0x3f80000000007820 */ /* 0x000fc80000410000 */
[----:B------:R0:W1:Y:S01]  /*0900*/  F2F.F64.F32 R26, R0 ;  /* 0x00000000001a7310 */ /* 0x0000620000201800 */
[----:B------:R-:W-:Y:S05]  /*0910*/  BRA `(.L_x_12796) ;  /* 0x0000000400b87947 */ /* 0x000fea0003800000 */
.L_x_12803:
        /* <DEDUP_REMOVED lines=11> */
.L_x_12810:
        /* <DEDUP_REMOVED lines=21> */
.L_x_12814:
[----:B------:R-:W-:Y:S05]  /*0b20*/  BSYNC B1 ;  /* 0x0000000000017941 */ /* 0x000fea0003800000 */
.L_x_12813:
[----:B------:R-:W-:Y:S01]  /*0b30*/  LEA R5, R0, 0x3b800000, 0x17 ;  /* 0x3b80000000057811 */ /* 0x000fe200078eb8ff */
[----:B------:R-:W-:-:S05]  /*0b40*/  IMAD.SHL.U32 R0, R3, 0x100000, RZ ;  /* 0x0010000003007824 */ /* 0x000fca00078e00ff */
[----:B------:R-:W-:-:S07]  /*0b50*/  LOP3.LUT R0, R5, R0, R6, 0xfe, !PT ;  /* 0x0000000005007212 */ /* 0x000fce00078efe06 */
.L_x_12812:
[----:B------:R-:W-:Y:S05]  /*0b60*/  BSYNC B0 ;  /* 0x0000000000007941 */ /* 0x000fea0003800000 */
.L_x_12811:
[----:B------:R-:W-:-:S04]  /*0b70*/  FMUL.FTZ R0, R0, 1 ;  /* 0x3f80000000007820 */ /* 0x000fc80000410000 */
[----:B------:R0:W1:Y:S01]  /*0b80*/  F2F.F64.F32 R26, R0 ;  /* 0x00000000001a7310 */ /* 0x0000620000201800 */
[----:B------:R-:W-:Y:S05]  /*0b90*/  BRA `(.L_x_12796) ;  /* 0x0000000400187947 */ /* 0x000fea0003800000 */
.L_x_12809:
        /* <DEDUP_REMOVED lines=21> */
.L_x_12818:
[----:B------:R-:W-:Y:S05]  /*0cf0*/  BSYNC B1 ;  /* 0x0000000000017941 */ /* 0x000fea0003800000 */
.L_x_12817:
[----:B------:R-:W-:Y:S01]  /*0d00*/  LEA R5, R0, 0x37800000, 0x17 ;  /* 0x3780000000057811 */ /* 0x000fe200078eb8ff */
[----:B------:R-:W-:-:S05]  /*0d10*/  IMAD.SHL.U32 R0, R3, 0x200000, RZ ;  /* 0x0020000003007824 */ /* 0x000fca00078e00ff */
[----:B------:R-:W-:-:S07]  /*0d20*/  LOP3.LUT R0, R5, R0, R6, 0xfe, !PT ;  /* 0x0000000005007212 */ /* 0x000fce00078efe06 */
.L_x_12816:
[----:B------:R-:W-:Y:S05]  /*0d30*/  BSYNC B0 ;  /* 0x0000000000007941 */ /* 0x000fea0003800000 */
.L_x_12815:
[----:B------:R-:W-:-:S04]  /*0d40*/  FMUL.FTZ R0, R0, 1 ;  /* 0x3f80000000007820 */ /* 0x000fc80000410000 */
[----:B------:R0:W1:Y:S01]  /*0d50*/  F2F.F64.F32 R26, R0 ;  /* 0x00000000001a7310 */ /* 0x0000620000201800 */
[----:B------:R-:W-:Y:S05]  /*0d60*/  BRA `(.L_x_12796) ;  /* 0x0000000000a47947 */ /* 0x000fea0003800000 */
.L_x_12808:
        /* <DEDUP_REMOVED lines=14> */
.L_x_12822:
[----:B------:R-:W-:Y:S05]  /*0e50*/  BSYNC B0 ;  /* 0x0000000000007941 */ /* 0x000fea0003800000 */
.L_x_12821:
[----:B------:R-:W-:-:S04]  /*0e60*/  FMUL.FTZ R0, R0, 1 ;  /* 0x3f80000000007820 */ /* 0x000fc80000410000 */
[----:B------:R0:W1:Y:S01]  /*0e70*/  F2F.F64.F32 R26, R0 ;  /* 0x00000000001a7310 */ /* 0x0000620000201800 */
[----:B------:R-:W-:Y:S05]  /*0e80*/  BRA `(.L_x_12796) ;  /* 0x00000000005c7947 */ /* 0x000fea0003800000 */
.L_x_12795:
        /* <DEDUP_REMOVED lines=16> */
.L_x_12823:
[----:B------:R-:W-:Y:S01]  /*0f90*/  CS2R R26, SRZ ;  /* 0x00000000001a7805 */ /* 0x000fe2000001ff00 */
[----:B------:R-:W-:Y:S06]  /*0fa0*/  BRA `(.L_x_12796) ;  /* 0x0000000000147947 */ /* 0x000fec0003800000 */
.L_x_12820:
[----:B------:R-:W2:Y:S02]  /*0fb0*/  LDG.E.64 R26, desc[UR36][R4.64] ;  /* 0x00000024041a7981 */ /* 0x000ea4000c1e1b00 */
[----:B--2---:R-:W0:Y:S01]  /*0fc0*/  I2F.F64.U64 R26, R26 ;  /* 0x0000001a001a7312 */ /* 0x004e220000301800 */
[----:B------:R-:W-:Y:S05]  /*0fd0*/  BRA `(.L_x_12796) ;  /* 0x0000000000087947 */ /* 0x000fea0003800000 */
.L_x_12819:
[----:B------:R-:W2:Y:S02]  /*0fe0*/  LDG.E R4, desc[UR36][R4.64] ;  /* 0x0000002404047981 */ /* 0x000ea4000c1e1900 */
[----:B--2---:R0:W1:Y:S02]  /*0ff0*/  I2F.F64.U32 R26, R4 ;  /* 0x00000004001a7312 */ /* 0x0040640000201800 */
.L_x_12796:
[----:B------:R-:W3:Y:S02]  /*1000*/  S2R R22, SR_TID.X ;  /* 0x0000000000167919 */ /* 0x000ee40000002100 */
[----:B---3--:R-:W-:-:S07]  /*1010*/  VIADD R22, R22, 0x80 ;  /* 0x0000008016167836 */ /* 0x008fce0000000000 */
.L_x_12790:
[----:B------:R-:W-:Y:S05]  /*1020*/  BSYNC B6 ;  /* 0x0000000000067941 */ /* 0x000fea0003800000 */
.L_x_12789:
        /* <DEDUP_REMOVED lines=24> */
.L_x_12829:
[----:B------:R-:W3:Y:S02]  /*11b0*/  LDG.E.U8 R4, desc[UR36][R4.64] ;  /* 0x0000002404047981 */ /* 0x000ee4000c1e1100 */
[----:B---3--:R0:W1:Y:S01]  /*11c0*/  I2F.F64.U16 R28, R4 ;  /* 0x00000004001c7312 */ /* 0x0080620000101800 */
[----:B------:R-:W-:Y:S05]  /*11d0*/  BRA `(.L_x_12831) ;  /* 0x0000000c00707947 */ /* 0x000fea0003800000 */
.L_x_12828:
        /* <DEDUP_REMOVED lines=9> */
.L_x_12833:
[----:B------:R-:W3:Y:S02]  /*1270*/  LDG.E R4, desc[UR36][R4.64] ;  /* 0x0000002404047981 */ /* 0x000ee4000c1e1900 */
[----:B---3--:R0:W1:Y:S01]  /*1280*/  I2F.F64 R28, R4 ;  /* 0x00000004001c7312 */ /* 0x0080620000201c00 */
[----:B------:R-:W-:Y:S05]  /*1290*/  BRA `(.L_x_12831) ;  /* 0x0000000c00407947 */ /* 0x000fea0003800000 */
.L_x_12832:
[----:B------:R-:W3:Y:S02]  /*12a0*/  LDG.E.U16 R4, desc[UR36][R4.64] ;  /* 0x0000002404047981 */ /* 0x000ee4000c1e1500 */
[----:B---3--:R0:W1:Y:S01]  /*12b0*/  I2F.F64.S16 R28, R4 ;  /* 0x00000004001c7312 */ /* 0x0080620000101c00 */
[----:B------:R-:W-:Y:S05]  /*12c0*/  BRA `(.L_x_12831) ;  /* 0x0000000c00347947 */ /* 0x000fea0003800000 */
.L_x_12827:
        /* <DEDUP_REMOVED lines=10> */
.L_x_12835:
[----:B------:R-:W3:Y:S02]  /*1370*/  LDG.E.U16 R0, desc[UR36][R4.64] ;  /* 0x0000002404007981 */ /* 0x000ee4000c1e1500 */
[----:B---3--:R-:W-:-:S05]  /*1380*/  HADD2.F32 R0, -RZ, R0.H0_H0 ;  /* 0x20000000ff007230 */ /* 0x008fca0000004100 */
[----:B------:R-:W-:-:S04]  /*1390*/  FMUL.FTZ R0, R0, 1 ;  /* 0x3f80000000007820 */ /* 0x000fc80000410000 */
[----:B------:R0:W1:Y:S01]  /*13a0*/  F2F.F64.F32 R28, R0 ;  /* 0x00000000001c7310 */ /* 0x0000620000201800 */
[----:B------:R-:W-:Y:S05]  /*13b0*/  BRA `(.L_x_12831) ;  /* 0x0000000800f87947 */ /* 0x000fea0003800000 */
.L_x_12834:
        /* <DEDUP_REMOVED lines=10> */
.L_x_12837:
[----:B------:R-:W3:Y:S02]  /*1460*/  LDG.E.U16 R4, desc[UR36][R4.64] ;  /* 0x0000002404047981 */ /* 0x000ee4000c1e1500 */
[----:B---3--:R-:W-:-:S05]  /*1470*/  HADD2.F32 R0, -RZ, R4.H0_H0 ;  /* 0x20000004ff007230 */ /* 0x008fca0000004100 */
[----:B------:R-:W-:-:S04]  /*1480*/  FMUL.FTZ R0, R0, 1 ;  /* 0x3f80000000007820 */ /* 0x000fc80000410000 */
[----:B------:R0:W1:Y:S01]  /*1490*/  F2F.F64.F32 R28, R0 ;  /* 0x00000000001c7310 */ /* 0x0000620000201800 */
[----:B------:R-:W-:Y:S05]  /*14a0*/  BRA `(.L_x_12831) ;  /* 0x0000000800bc7947 */ /* 0x000fea0003800000 */
.L_x_12836:
[----:B------:R0:W5:Y:S01]  /*14b0*/  LDG.E.64 R28, desc[UR36][R4.64] ;  /* 0x00000024041c7981 */ /* 0x000162000c1e1b00 */
[----:B------:R-:W-:Y:S05]  /*14c0*/  BRA `(.L_x_12831) ;  /* 0x0000000800b47947 */ /* 0x000fea0003800000 */
.L_x_12826:
        /* <DEDUP_REMOVED lines=13> */
.L_x_12840:
[----:B------:R0:W5:Y:S01]  /*15a0*/  LDG.E.64 R28, desc[UR36][R4.64] ;  /* 0x00000024041c7981 */ /* 0x000162000c1e1b00 */
[----:B------:R-:W-:Y:S05]  /*15b0*/  BRA `(.L_x_12831) ;  /* 0x0000000800787947 */ /* 0x000fea0003800000 */
.L_x_12839:
        /* <DEDUP_REMOVED lines=28> */
.L_x_12842:
        /* <DEDUP_REMOVED lines=15> */
.L_x_12841:
[----:B------:R-:W3:Y:S02]  /*1870*/  LDG.E.U16 R0, desc[UR36][R4.64] ;  /* 0x0000002404007981 */ /* 0x000ee4000c1e1500 */
[----:B---3--:R-:W-:-:S04]  /*1880*/  IMAD.U32 R0, R0, 0x10000, RZ ;  /* 0x0001000000007824 */ /* 0x008fc800078e00ff */
[----:B------:R-:W-:-:S04]  /*1890*/  FMUL.FTZ R0, R0, 1 ;  /* 0x3f80000000007820 */ /* 0x000fc80000410000 */
[----:B------:R0:W1:Y:S01]  /*18a0*/  F2F.F64.F32 R28, R0 ;  /* 0x00000000001c7310 */ /* 0x0000620000201800 */
[----:B------:R-:W-:Y:S05]  /*18b0*/  BRA `(.L_x_12831) ;  /* 0x0000000400b87947 */ /* 0x000fea0003800000 */
.L_x_12838:
        /* <DEDUP_REMOVED lines=11> */
.L_x_12845:
        /* <DEDUP_REMOVED lines=21> */
.L_x_12849:
[----:B------:R-:W-:Y:S05]  /*1ac0*/  BSYNC B1 ;  /* 0x0000000000017941 */ /* 0x000fea0003800000 */
.L_x_12848:
[----:B------:R-:W-:Y:S01]  /*1ad0*/  LEA R5, R0, 0x3b800000, 0x17 ;  /* 0x3b80000000057811 */ /* 0x000fe200078eb8ff */
[----:B------:R-:W-:-:S05]  /*1ae0*/  IMAD.SHL.U32 R0, R3, 0x100000, RZ ;  /* 0x0010000003007824 */ /* 0x000fca00078e00ff */
[----:B------:R-:W-:-:S07]  /*1af0*/  LOP3.LUT R0, R5, R0, R6, 0xfe, !PT ;  /* 0x0000000005007212 */ /* 0x000fce00078efe06 */
.L_x_12847:
[----:B------:R-:W-:Y:S05]  /*1b00*/  BSYNC B0 ;  /* 0x0000000000007941 */ /* 0x000fea0003800000 */
.L_x_12846:
[----:B------:R-:W-:-:S04]  /*1b10*/  FMUL.FTZ R0, R0, 1 ;  /* 0x3f80000000007820 */ /* 0x000fc80000410000 */
[----:B------:R0:W1:Y:S01]  /*1b20*/  F2F.F64.F32 R28, R0 ;  /* 0x00000000001c7310 */ /* 0x0000620000201800 */
[----:B------:R-:W-:Y:S05]  /*1b30*/  BRA `(.L_x_12831) ;  /* 0x0000000400187947 */ /* 0x000fea0003800000 */
.L_x_12844:
        /* <DEDUP_REMOVED lines=21> */
.L_x_12853:
[----:B------:R-:W-:Y:S05]  /*1c90*/  BSYNC B1 ;  /* 0x0000000000017941 */ /* 0x000fea0003800000 */
.L_x_12852:
[----:B------:R-:W-:Y:S01]  /*1ca0*/  LEA R5, R0, 0x37800000, 0x17 ;  /* 0x3780000000057811 */ /* 0x000fe200078eb8ff */
[----:B------:R-:W-:-:S05]  /*1cb0*/  IMAD.SHL.U32 R0, R3, 0x200000, RZ ;  /* 0x0020000003007824 */ /* 0x000fca00078e00ff */
[----:B------:R-:W-:-:S07]  /*1cc0*/  LOP3.LUT R0, R5, R0, R6, 0xfe, !PT ;  /* 0x0000000005007212 */ /* 0x000fce00078efe06 */
.L_x_12851:
[----:B------:R-:W-:Y:S05]  /*1cd0*/  BSYNC B0 ;  /* 0x0000000000007941 */ /* 0x000fea0003800000 */
.L_x_12850:
[----:B------:R-:W-:-:S04]  /*1ce0*/  FMUL.FTZ R0, R0, 1 ;  /* 0x3f80000000007820 */ /* 0x000fc80000410000 */
[----:B------:R0:W1:Y:S01]  /*1cf0*/  F2F.F64.F32 R28, R0 ;  /* 0x00000000001c7310 */ /* 0x0000620000201800 */
[----:B------:R-:W-:Y:S05]  /*1d00*/  BRA `(.L_x_12831) ;  /* 0x0000000000a47947 */ /* 0x000fea0003800000 */
.L_x_12843:
        /* <DEDUP_REMOVED lines=14> */
.L_x_12857:
[----:B------:R-:W-:Y:S05]  /*1df0*/  BSYNC B0 ;  /* 0x0000000000007941 */ /* 0x000fea0003800000 */
.L_x_12856:
[----:B------:R-:W-:-:S04]  /*1e00*/  FMUL.FTZ R0, R0, 1 ;  /* 0x3f80000000007820 */ /* 0x000fc80000410000 */
[----:B------:R0:W1:Y:S01]  /*1e10*/  F2F.F64.F32 R28, R0 ;  /* 0x00000000001c7310 */ /* 0x0000620000201800 */
[----:B------:R-:W-:Y:S05]  /*1e20*/  BRA `(.L_x_12831) ;  /* 0x00000000005c7947 */ /* 0x000fea0003800000 */
.L_x_12830:
        /* <DEDUP_REMOVED lines=16> */
.L_x_12858:
[----:B------:R-:W-:Y:S01]  /*1f30*/  CS2R R28, SRZ ;  /* 0x00000000001c7805 */ /* 0x000fe2000001ff00 */
[----:B------:R-:W-:Y:S06]  /*1f40*/  BRA `(.L_x_12831) ;  /* 0x0000000000147947 */ /* 0x000fec0003800000 */
.L_x_12855:
[----:B------:R-:W3:Y:S02]  /*1f50*/  LDG.E.64 R28, desc[UR36][R4.64] ;  /* 0x00000024041c7981 */ /* 0x000ee4000c1e1b00 */
[----:B---3--:R-:W0:Y:S01]  /*1f60*/  I2F.F64.U64 R28, R28 ;  /* 0x0000001c001c7312 */ /* 0x008e220000301800 */
[----:B------:R-:W-:Y:S05]  /*1f70*/  BRA `(.L_x_12831) ;  /* 0x0000000000087947 */ /* 0x000fea0003800000 */
.L_x_12854:
[----:B------:R-:W3:Y:S02]  /*1f80*/  LDG.E R4, desc[UR36][R4.64] ;  /* 0x0000002404047981 */ /* 0x000ee4000c1e1900 */
[----:B---3--:R0:W1:Y:S02]  /*1f90*/  I2F.F64.U32 R28, R4 ;  /* 0x00000004001c7312 */ /* 0x0080640000201800 */
.L_x_12831:
[----:B------:R-:W-:-:S07]  /*1fa0*/  VIADD R22, R22, 0x80 ;  /* 0x0000008016167836 */ /* 0x000fce0000000000 */
.L_x_12825:
[----:B------:R-:W-:Y:S05]  /*1fb0*/  BSYNC B6 ;  /* 0x0000000000067941 */ /* 0x000fea0003800000 */
.L_x_12824:
        /* <DEDUP_REMOVED lines=26> */
.L_x_12864:
[----:B------:R-:W3:Y:S02]  /*2160*/  LDG.E.U8 R4, desc[UR36][R4.64] ;  /* 0x0000002404047981 */ /* 0x000ee4000c1e1100 */
[----:B---3--:R0:W1:Y:S01]  /*2170*/  I2F.F64.U16 R24, R4 ;  /* 0x0000000400187312 */ /* 0x0080620000101800 */
[----:B------:R-:W-:Y:S05]  /*2180*/  BRA `(.L_x_12866) ;  /* 0x0000000c00707947 */ /* 0x000fea0003800000 */
.L_x_12863:
        /* <DEDUP_REMOVED lines=9> */
.L_x_12868:
[----:B------:R-:W3:Y:S02]  /*2220*/  LDG.E R4, desc[UR36][R4.64] ;  /* 0x0000002404047981 */ /* 0x000ee4000c1e1900 */
[----:B---3--:R0:W1:Y:S01]  /*2230*/  I2F.F64 R24, R4 ;  /* 0x0000000400187312 */ /* 0x0080620000201c00 */
[----:B------:R-:W-:Y:S05]  /*2240*/  BRA `(.L_x_12866) ;  /* 0x0000000c00407947 */ /* 0x000fea0003800000 */
.L_x_12867:
[----:B------:R-:W3:Y:S02]  /*2250*/  LDG.E.U16 R4, desc[UR36][R4.64] ;  /* 0x0000002404047981 */ /* 0x000ee4000c1e1500 */
[----:B---3--:R0:W1:Y:S01]  /*2260*/  I2F.F64.S16 R24, R4 ;  /* 0x0000000400187312 */ /* 0x0080620000101c00 */
[----:B------:R-:W-:Y:S05]  /*2270*/  BRA `(.L_x_12866) ;  /* 0x0000000c00347947 */ /* 0x000fea0003800000 */
.L_x_12862:
        /* <DEDUP_REMOVED lines=10> */
.L_x_12870:
[----:B------:R-:W3:Y:S02]  /*2320*/  LDG.E.U16 R0, desc[UR36][R4.64] ;  /* 0x0000002404007981 */ /* 0x000ee4000c1e1500 */
[----:B---3--:R-:W-:-:S05]  /*2330*/  HADD2.F32 R0, -RZ, R0.H0_H0 ;  /* 0x20000000ff007230 */ /* 0x008fca0000004100 */
[----:B------:R-:W-:-:S04]  /*2340*/  FMUL.FTZ R0, R0, 1 ;  /* 0x3f80000000007820 */ /* 0x000fc80000410000 */
[----:B------:R0:W1:Y:S01]  /*2350*/  F2F.F64.F32 R24, R0 ;  /* 0x0000000000187310 */ /* 0x0000620000201800 */
[----:B------:R-:W-:Y:S05]  /*2360*/  BRA `(.L_x_12866) ;  /* 0x0000000800f87947 */ /* 0x000fea0003800000 */
.L_x_12869:
        /* <DEDUP_REMOVED lines=10> */
.L_x_12872:
[----:B------:R-:W3:Y:S02]  /*2410*/  LDG.E.U16 R4, desc[UR36][R4.64] ;  /* 0x0000002404047981 */ /* 0x000ee4000c1e1500 */
[----:B---3--:R-:W-:-:S05]  /*2420*/  HADD2.F32 R0, -RZ, R4.H0_H0 ;  /* 0x20000004ff007230 */ /* 0x008fca0000004100 */
[----:B------:R-:W-:-:S04]  /*2430*/  FMUL.FTZ R0, R0, 1 ;  /* 0x3f80000000007820 */ /* 0x000fc80000410000 */
[----:B------:R0:W1:Y:S01]  /*2440*/  F2F.F64.F32 R24, R0 ;  /* 0x0000000000187310 */ /* 0x0000620000201800 */
[----:B------:R-:W-:Y:S05]  /*2450*/  BRA `(.L_x_12866) ;  /* 0x0000000800bc7947 */ /* 0x000fea0003800000 */
.L_x_12871:
[----:B------:R0:W5:Y:S01]  /*2460*/  LDG.E.64 R24, desc[UR36][R4.64] ;  /* 0x0000002404187981 */ /* 0x000162000c1e1b00 */
[----:B------:R-:W-:Y:S05]  /*2470*/  BRA `(.L_x_12866) ;  /* 0x0000000800b47947 */ /* 0x000fea0003800000 */
.L_x_12861:
        /* <DEDUP_REMOVED lines=13> */
.L_x_12875:
[----:B------:R0:W5:Y:S01]  /*2550*/  LDG.E.64 R24, desc[UR36][R4.64] ;  /* 0x0000002404187981 */ /* 0x000162000c1e1b00 */
[----:B------:R-:W-:Y:S05]  /*2560*/  BRA `(.L_x_12866) ;  /* 0x0000000800787947 */ /* 0x000fea0003800000 */
.L_x_12874:
        /* <DEDUP_REMOVED lines=28> */
.L_x_12877:
        /* <DEDUP_REMOVED lines=15> */
.L_x_12876:
[----:B------:R-:W3:Y:S02]  /*2820*/  LDG.E.U16 R0, desc[UR36][R4.64] ;  /* 0x0000002404007981 */ /* 0x000ee4000c1e1500 */
[----:B---3--:R-:W-:-:S04]  /*2830*/  IMAD.U32 R0, R0, 0x10000, RZ ;  /* 0x0001000000007824 */ /* 0x008fc800078e00ff */
[----:B------:R-:W-:-:S04]  /*2840*/  FMUL.FTZ R0, R0, 1 ;  /* 0x3f80000000007820 */ /* 0x000fc80000410000 */
[----:B------:R0:W1:Y:S01]  /*2850*/  F2F.F64.F32 R24, R0 ;  /* 0x0000000000187310 */ /* 0x0000620000201800 */
[----:B------:R-:W-:Y:S05]  /*2860*/  BRA `(.L_x_12866) ;  /* 0x0000000400b87947 */ /* 0x000fea0003800000 */
.L_x_12873:
        /* <DEDUP_REMOVED lines=11> */
.L_x_12880:
        /* <DEDUP_REMOVED lines=21> */
.L_x_12884:
[----:B------:R-:W-:Y:S05]  /*2a70*/  BSYNC B1 ;  /* 0x0000000000017941 */ /* 0x000fea0003800000 */
.L_x_12883:
[----:B------:R-:W-:Y:S01]  /*2a80*/  LEA R5, R0, 0x3b800000, 0x17 ;  /* 0x3b80000000057811 */ /* 0x000fe200078eb8ff */
[----:B------:R-:W-:-:S05]  /*2a90*/  IMAD.SHL.U32 R0, R3, 0x100000, RZ ;  /* 0x0010000003007824 */ /* 0x000fca00078e00ff */
[----:B------:R-:W-:-:S07]  /*2aa0*/  LOP3.LUT R0, R5, R0, R6, 0xfe, !PT ;  /* 0x0000000005007212 */ /* 0x000fce00078efe06 */
.L_x_12882:
[----:B------:R-:W-:Y:S05]  /*2ab0*/  BSYNC B0 ;  /* 0x0000000000007941 */ /* 0x000fea0003800000 */
.L_x_12881:
[----:B------:R-:W-:-:S04]  /*2ac0*/  FMUL.FTZ R0, R0, 1 ;  /* 0x3f80000000007820 */ /* 0x000fc80000410000 */
[----:B------:R3:W0:Y:S01]  /*2ad0*/  F2F.F64.F32 R24, R0 ;  /* 0x0000000000187310 */ /* 0x0006220000201800 */
[----:B------:R-:W-:Y:S05]  /*2ae0*/  BRA `(.L_x_12866) ;  /* 0x0000000400187947 */ /* 0x000fea0003800000 */
.L_x_12879:
        /* <DEDUP_REMOVED lines=21> */
.L_x_12888:
[----:B------:R-:W-:Y:S05]  /*2c40*/  BSYNC B1 ;  /* 0x0000000000017941 */ /* 0x000fea0003800000 */
.L_x_12887:
[----:B------:R-:W-:Y:S01]  /*2c50*/  LEA R5, R0, 0x37800000, 0x17 ;  /* 0x3780000000057811 */ /* 0x000fe200078eb8ff */
[----:B------:R-:W-:-:S05]  /*2c60*/  IMAD.SHL.U32 R0, R3, 0x200000, RZ ;  /* 0x0020000003007824 */ /* 0x000fca00078e00ff */
[----:B------:R-:W-:-:S07]  /*2c70*/  LOP3.LUT R0, R5, R0, R6, 0xfe, !PT ;  /* 0x0000000005007212 */ /* 0x000fce00078efe06 */
.L_x_12886:
[----:B------:R-:W-:Y:S05]  /*2c80*/  BSYNC B0 ;  /* 0x0000000000007941 */ /* 0x000fea0003800000 */
.L_x_12885:
[----:B------:R-:W-:-:S04]  /*2c90*/  FMUL.FTZ R0, R0, 1 ;  /* 0x3f80000000007820 */ /* 0x000fc80000410000 */
[----:B------:R0:W1:Y:S01]  /*2ca0*/  F2F.F64.F32 R24, R0 ;  /* 0x0000000000187310 */ /* 0x0000620000201800 */
[----:B------:R-:W-:Y:S05]  /*2cb0*/  BRA `(.L_x_12866) ;  /* 0x0000000000a47947 */ /* 0x000fea0003800000 */
.L_x_12878:
        /* <DEDUP_REMOVED lines=14> */
.L_x_12892:
[----:B------:R-:W-:Y:S05]  /*2da0*/  BSYNC B0 ;  /* 0x0000000000007941 */ /* 0x000fea0003800000 */
.L_x_12891:
[----:B------:R-:W-:-:S04]  /*2db0*/  FMUL.FTZ R0, R0, 1 ;  /* 0x3f80000000007820 */ /* 0x000fc80000410000 */
[----:B------:R0:W1:Y:S01]  /*2dc0*/  F2F.F64.F32 R24, R0 ;  /* 0x0000000000187310 */ /* 0x0000620000201800 */
[----:B------:R-:W-:Y:S05]  /*2dd0*/  BRA `(.L_x_12866) ;  /* 0x00000000005c7947 */ /* 0x000fea0003800000 */
.L_x_12865:
        /* <DEDUP_REMOVED lines=16> */
.L_x_12893:
[----:B------:R-:W-:Y:S01]  /*2ee0*/  CS2R R24, SRZ ;  /* 0x0000000000187805 */ /* 0x000fe2000001ff00 */
[----:B------:R-:W-:Y:S06]  /*2ef0*/  BRA `(.L_x_12866) ;  /* 0x0000000000147947 */ /* 0x000fec0003800000 */
.L_x_12890:
[----:B------:R-:W3:Y:S02]  /*2f00*/  LDG.E.64 R24, desc[UR36][R4.64] ;  /* 0x0000002404187981 */ /* 0x000ee4000c1e1b00 */
[----:B---3--:R-:W0:Y:S01]  /*2f10*/  I2F.F64.U64 R24, R24 ;  /* 0x0000001800187312 */ /* 0x008e220000301800 */
[----:B------:R-:W-:Y:S05]  /*2f20*/  BRA `(.L_x_12866) ;  /* 0x0000000000087947 */ /* 0x000fea0003800000 */
.L_x_12889:
[----:B------:R-:W3:Y:S02]  /*2f30*/  LDG.E R4, desc[UR36][R4.64] ;  /* 0x0000002404047981 */ /* 0x000ee4000c1e1900 */
[----:B---3--:R0:W1:Y:S02]  /*2f40*/  I2F.F64.U32 R24, R4 ;  /* 0x0000000400187312 */ /* 0x0080640000201800 */
.L_x_12866:
[----:B------:R-:W-:-:S07]  /*2f50*/  VIADD R22, R22, 0x80 ;  /* 0x0000008016167836 */ /* 0x000fce0000000000 */
.L_x_12860:
[----:B------:R-:W-:Y:S05]  /*2f60*/  BSYNC B6 ;  /* 0x0000000000067941 */ /* 0x000fea0003800000 */
.L_x_12859:
        /* <DEDUP_REMOVED lines=23> */
.L_x_12899:
[----:B------:R-:W3:Y:S02]  /*30e0*/  LDG.E.U8 R4, desc[UR36][R4.64] ;  /* 0x0000002404047981 */ /* 0x000ee4000c1e1100 */
[----:B---3--:R0:W1:Y:S01]  /*30f0*/  I2F.F64.U16 R16, R4 ;  /* 0x0000000400107312 */ /* 0x0080620000101800 */
[----:B------:R-:W-:Y:S05]  /*3100*/  BRA `(.L_x_12895) ;  /* 0x0000000c006c7947 */ /* 0x000fea0003800000 */
.L_x_12898:
        /* <DEDUP_REMOVED lines=9> */
.L_x_12902:
[----:B------:R-:W3:Y:S02]  /*31a0*/  LDG.E R4, desc[UR36][R4.64] ;  /* 0x0000002404047981 */ /* 0x000ee4000c1e1900 */
[----:B---3--:R0:W1:Y:S01]  /*31b0*/  I2F.F64 R16, R4 ;  /* 0x0000000400107312 */ /* 0x0080620000201c00 */
[----:B------:R-:W-:Y:S05]  /*31c0*/  BRA `(.L_x_12895) ;  /* 0x0000000c003c7947 */ /* 0x000fea0003800000 */
.L_x_12901:
[----:B------:R-:W3:Y:S02]  /*31d0*/  LDG.E.U16 R4, desc[UR36][R4.64] ;  /* 0x0000002404047981 */ /* 0x000ee4000c1e1500 */
[----:B---3--:R0:W1:Y:S01]  /*31e0*/  I2F.F64.S16 R16, R4 ;  /* 0x0000000400107312 */ /* 0x0080620000101c00 */
[----:B------:R-:W-:Y:S05]  /*31f0*/  BRA `(.L_x_12895) ;  /* 0x0000000c00307947 */ /* 0x000fea0003800000 */
.L_x_12897:
        /* <DEDUP_REMOVED lines=10> */
.L_x_12904:
[----:B------:R-:W3:Y:S02]  /*32a0*/  LDG.E.U16 R0, desc[UR36][R4.64] ;  /* 0x0000002404007981 */ /* 0x000ee4000c1e1500 */
[----:B---3--:R-:W-:-:S05]  /*32b0*/  HADD2.F32 R0, -RZ, R0.H0_H0 ;  /* 0x20000000ff007230 */ /* 0x008fca0000004100 */
[----:B------:R-:W-:-:S04]  /*32c0*/  FMUL.FTZ R0, R0, 1 ;  /* 0x3f80000000007820 */ /* 0x000fc80000410000 */
[----:B------:R0:W1:Y:S01]  /*32d0*/  F2F.F64.F32 R16, R0 ;  /* 0x0000000000107310 */ /* 0x0000620000201800 */
[----:B------:R-:W-:Y:S05]  /*32e0*/  BRA `(.L_x_12895) ;  /* 0x0000000800f47947 */ /* 0x000fea0003800000 */
.L_x_12903:
        /* <DEDUP_REMOVED lines=10> */
.L_x_12906:
[----:B------:R-:W3:Y:S02]  /*3390*/  LDG.E.U16 R4, desc[UR36][R4.64] ;  /* 0x0000002404047981 */ /* 0x000ee4000c1e1500 */
[----:B---3--:R-:W-:-:S05]  /*33a0*/  HADD2.F32 R0, -RZ, R4.H0_H0 ;  /* 0x20000004ff007230 */ /* 0x008fca0000004100 */
[----:B------:R-:W-:-:S04]  /*33b0*/  FMUL.FTZ R0, R0, 1 ;  /* 0x3f80000000007820 */ /* 0x000fc80000410000 */
[----:B------:R0:W1:Y:S01]  /*33c0*/  F2F.F64.F32 R16, R0 ;  /* 0x0000000000107310 */ /* 0x0000620000201800 */
[----:B------:R-:W-:Y:S05]  /*33d0*/  BRA `(.L_x_12895) ;  /* 0x0000000800b87947 */ /* 0x000fea0003800000 */
.L_x_12905:
[----:B------:R0:W5:Y:S01]  /*33e0*/  LDG.E.64 R16, desc[UR36][R4.64] ;  /* 0x0000002404107981 */ /* 0x000162000c1e1b00 */
[----:B------:R-:W-:Y:S05]  /*33f0*/  BRA `(.L_x_12895) ;  /* 0x0000000800b07947 */ /* 0x000fea0003800000 */
.L_x_12896:
        /* <DEDUP_REMOVED lines=13> */
.L_x_12909:
[----:B------:R0:W5:Y:S01]  /*34d0*/  LDG.E.64 R16, desc[UR36][R4.64] ;  /* 0x0000002404107981 */ /* 0x000162000c1e1b00 */
[----:B------:R-:W-:Y:S05]  /*34e0*/  BRA `(.L_x_12895) ;  /* 0x0000000800747947 */ /* 0x000fea0003800000 */
.L_x_12908:
        /* <DEDUP_REMOVED lines=28> */
.L_x_12911:
        /* <DEDUP_REMOVED lines=15> */
.L_x_12910:
[----:B------:R-:W3:Y:S02]  /*37a0*/  LDG.E.U16 R0, desc[UR36][R4.64] ;  /* 0x0000002404007981 */ /* 0x000ee4000c1e1500 */
[----:B---3--:R-:W-:-:S04]  /*37b0*/  IMAD.U32 R0, R0, 0x10000, RZ ;  /* 0x0001000000007824 */ /* 0x008fc800078e00ff */
[----:B------:R-:W-:-:S04]  /*37c0*/  FMUL.FTZ R0, R0, 1 ;  /* 0x3f80000000007820 */ /* 0x000fc80000410000 */
[----:B------:R0:W1:Y:S01]  /*37d0*/  F2F.F64.F32 R16, R0 ;  /* 0x0000000000107310 */ /* 0x0000620000201800 */
[----:B------:R-:W-:Y:S05]  /*37e0*/  BRA `(.L_x_12895) ;  /* 0x0000000400b47947 */ /* 0x000fea0003800000 */
.L_x_12907:
        /* <DEDUP_REMOVED lines=11> */
.L_x_12914:
        /* <DEDUP_REMOVED lines=21> */
.L_x_12918:
[----:B------:R-:W-:Y:S05]  /*39f0*/  BSYNC B1 ;  /* 0x0000000000017941 */ /* 0x000fea0003800000 */
.L_x_12917:
[----:B------:R-:W-:Y:S01]  /*3a00*/  LEA R3, R0, 0x3b800000, 0x17 ;  /* 0x3b80000000037811 */ /* 0x000fe200078eb8ff */
[----:B------:R-:W-:-:S05]  /*3a10*/  IMAD.SHL.U32 R0, R2, 0x100000, RZ ;  /* 0x0010000002007824 */ /* 0x000fca00078e00ff */
[----:B------:R-:W-:-:S07]  /*3a20*/  LOP3.LUT R0, R3, R0, R4, 0xfe, !PT ;  /* 0x0000000003007212 */ /* 0x000fce00078efe04 */
.L_x_12916:
[----:B------:R-:W-:Y:S05]  /*3a30*/  BSYNC B0 ;  /* 0x0000000000007941 */ /* 0x000fea0003800000 */
.L_x_12915:
[----:B------:R-:W-:-:S04]  /*3a40*/  FMUL.FTZ R0, R0, 1 ;  /* 0x3f80000000007820 */ /* 0x000fc80000410000 */
[----:B------:R0:W1:Y:S01]  /*3a50*/  F2F.F64.F32 R16, R0 ;  /* 0x0000000000107310 */ /* 0x0000620000201800 */
[----:B------:R-:W-:Y:S05]  /*3a60*/  BRA `(.L_x_12895) ;  /* 0x0000000400147947 */ /* 0x000fea0003800000 */
.L_x_12913:
        /* <DEDUP_REMOVED lines=21> */
.L_x_12922:
[----:B------:R-:W-:Y:S05]  /*3bc0*/  BSYNC B1 ;  /* 0x0000000000017941 */ /* 0x000fea0003800000 */
.L_x_12921:
[----:B------:R-:W-:Y:S01]  /*3bd0*/  LEA R3, R0, 0x37800000, 0x17 ;  /* 0x3780000000037811 */ /* 0x000fe200078eb8ff */
[----:B------:R-:W-:-:S05]  /*3be0*/  IMAD.SHL.U32 R0, R2, 0x200000, RZ ;  /* 0x0020000002007824 */ /* 0x000fca00078e00ff */
[----:B------:R-:W-:-:S07]  /*3bf0*/  LOP3.LUT R0, R3, R0, R4, 0xfe, !PT ;  /* 0x0000000003007212 */ /* 0x000fce00078efe04 */
.L_x_12920:
[----:B------:R-:W-:Y:S05]  /*3c00*/  BSYNC B0 ;  /* 0x0000000000007941 */ /* 0x000fea0003800000 */
.L_x_12919:
[----:B------:R-:W-:-:S04]  /*3c10*/  FMUL.FTZ R0, R0, 1 ;  /* 0x3f80000000007820 */ /* 0x000fc80000410000 */
[----:B------:R0:W1:Y:S01]  /*3c20*/  F2F.F64.F32 R16, R0 ;  /* 0x0000000000107310 */ /* 0x0000620000201800 */
[----:B------:R-:W-:Y:S05]  /*3c30*/  BRA `(.L_x_12895) ;  /* 0x0000000000a07947 */ /* 0x000fea0003800000 */
.L_x_12912:
        /* <DEDUP_REMOVED lines=14> */
.L_x_12926:
[----:B------:R-:W-:Y:S05]  /*3d20*/  BSYNC B0 ;  /* 0x0000000000007941 */ /* 0x000fea0003800000 */
.L_x_12925:
[----:B------:R-:W-:-:S04]  /*3d30*/  FMUL.FTZ R0, R0, 1 ;  /* 0x3f80000000007820 */ /* 0x000fc80000410000 */
[----:B------:R0:W1:Y:S01]  /*3d40*/  F2F.F64.F32 R16, R0 ;  /* 0x0000000000107310 */ /* 0x0000620000201800 */
[----:B------:R-:W-:Y:S05]  /*3d50*/  BRA `(.L_x_12895) ;  /* 0x0000000000587947 */ /* 0x000fea0003800000 */
.L_x_12900:
        /* <DEDUP_REMOVED lines=16> */
.L_x_12927:
[----:B------:R-:W-:Y:S05]  /*3e60*/  BRA `(.L_x_12895) ;  /* 0x0000000000147947 */ /* 0x000fea0003800000 */
.L_x_12924:
[----:B------:R-:W3:Y:S02]  /*3e70*/  LDG.E.64 R16, desc[UR36][R4.64] ;  /* 0x0000002404107981 */ /* 0x000ee4000c1e1b00 */
[----:B---3--:R-:W0:Y:S01]  /*3e80*/  I2F.F64.U64 R16, R16 ;  /* 0x0000001000107312 */ /* 0x008e220000301800 */
[----:B------:R-:W-:Y:S05]  /*3e90*/  BRA `(.L_x_12895) ;  /* 0x0000000000087947 */ /* 0x000fea0003800000 */
.L_x_12923:
[----:B------:R-:W3:Y:S02]  /*3ea0*/  LDG.E R4, desc[UR36][R4.64] ;  /* 0x0000002404047981 */ /* 0x000ee4000c1e1900 */
[----:B---3--:R0:W1:Y:S02]  /*3eb0*/  I2F.F64.U32 R16, R4 ;  /* 0x0000000400107312 */ /* 0x0080640000201800 */
.L_x_12895:
[----:B------:R-:W-:Y:S05]  /*3ec0*/  BSYNC B6 ;  /* 0x0000000000067941 */ /* 0x000fea0003800000 */
.L_x_12894:
[----:B------:R-:W2:Y:S01]  /*3ed0*/  S2R R22, SR_TID.X ;  /* 0x0000000000167919 */ /* 0x000ea20000002100 */
[----:B0-----:R-:W0:Y:S01]  /*3ee0*/  LDC.U8 R2, c[0x0][0x234] ;  /* 0x00008d00ff027b82 */ /* 0x001e220000000000 */
[----:B------:R-:W-:Y:S01]  /*3ef0*/  BSSY B0, `(.L_x_12928) ;  /* 0x0000051000007945 */ /* 0x000fe20003800000 */
[----:B--2---:R-:W-:-:S13]  /*3f00*/  ISETP.GE.AND P0, PT, R22, R19, PT ;  /* 0x000000131600720c */ /* 0x004fda0003f06270 */
[----:B------:R-:W-:Y:S05]  /*3f10*/  @P0 BRA `(.L_x_12929) ;  /* 0x0000000400380947 */ /* 0x000fea0003800000 */
[----:B-1--45:R-:W-:Y:S01]  /*3f20*/  ISETP.GT.AND P1, PT, R27, 0xfffff, PT ;  /* 0x000fffff1b00780c */ /* 0x032fe20003f24270 */
[----:B---3--:R-:W-:Y:S02]  /*3f30*/  IMAD.MOV.U32 R0, RZ, RZ, R27 ;  /* 0x000000ffff007224 */ /* 0x008fe400078e001b */
        /* <DEDUP_REMOVED lines=17> */
[----:B------:R-:W-:Y:S01]  /*4050*/  UMOV UR5, 0x3eb1380b ;  /* 0x3eb1380b00057882 */ /* 0x000fe20000000000 */
[----:B------:R-:W-:Y:S01]  /*4060*/  LEA.HI R0, R0, R3, RZ, 0xc ;  /* 0x0000000300007211 */ /* 0x000fe200078f60ff */
[----:B------:R-:W-:Y:S01]  /*4070*/  IMAD.MOV.U32 R15, RZ, RZ, 0x43300000 ;  /* 0x43300000ff0f7424 */ /* 0x000fe200078e00ff */
[----:B------:R-:W-:Y:S01]  /*4080*/  LOP3.LUT R7, R4, 0x3ff00000, RZ, 0xfc, !PT ;  /* 0x3ff0000004077812 */ /* 0x000fe200078efcff */
[----:B------:R-:W-:-:S03]  /*4090*/  IMAD.MOV.U32 R4, RZ, RZ, RZ ;  /* 0x000000ffff047224 */ /* 0x000fc600078e00ff */
[----:B------:R-:W-:-:S13]  /*40a0*/  ISETP.GE.AND P1, PT, R7, 0x3ff6a09f, PT ;  /* 0x3ff6a09f0700780c */ /* 0x000fda0003f26270 */
[----:B------:R-:W-:Y:S02]  /*40b0*/  @P1 VIADD R5, R7, 0xfff00000 ;  /* 0xfff0000007051836 */ /* 0x000fe40000000000 */
[----:B------:R-:W-:Y:S02]  /*40c0*/  @P1 VIADD R0, R0, 0x1 ;  /* 0x0000000100001836 */ /* 0x000fe40000000000 */
[----:B------:R-:W-:-:S03]  /*40d0*/  @P1 IMAD.MOV.U32 R7, RZ, RZ, R5 ;  /* 0x000000ffff071224 */ /* 0x000fc600078e0005 */
[----:B------:R-:W-:-:S03]  /*40e0*/  LOP3.LUT R14, R0, 0x80000000, RZ, 0x3c, !PT ;  /* 0x80000000000e7812 */ /* 0x000fc600078e3cff */
[C---:B------:R-:W-:Y:S02]  /*40f0*/  DADD R10, R6.reuse, 1 ;  /* 0x3ff00000060a7429 */ /* 0x040fe40000000000 */
[----:B------:R-:W-:-:S04]  /*4100*/  DADD R6, R6, -1 ;  /* 0xbff0000006067429 */ /* 0x000fc80000000000 */
[----:B------:R-:W1:Y:S02]  /*4110*/  MUFU.RCP64H R5, R11 ;  /* 0x0000000b00057308 */ /* 0x000e640000001800 */
[----:B-1----:R-:W-:Y:S01]  /*4120*/  DFMA R8, -R10, R4, 1 ;  /* 0x3ff000000a08742b */ /* 0x002fe20000000104 */
[----:B------:R-:W-:Y:S02]  /*4130*/  IMAD.MOV.U32 R10, RZ, RZ, -0x748574fc ;  /* 0x8b7a8b04ff0a7424 */ /* 0x000fe400078e00ff */
[----:B------:R-:W-:-:S05]  /*4140*/  IMAD.MOV.U32 R11, RZ, RZ, 0x3ed0ee25 ;  /* 0x3ed0ee25ff0b7424 */ /* 0x000fca00078e00ff */
[----:B------:R-:W-:-:S08]  /*4150*/  DFMA R8, R8, R8, R8 ;  /* 0x000000080808722b */ /* 0x000fd00000000008 */
[----:B------:R-:W-:-:S08]  /*4160*/  DFMA R8, R4, R8, R4 ;  /* 0x000000080408722b */ /* 0x000fd00000000004 */
[----:B------:R-:W-:-:S08]  /*4170*/  DMUL R4, R8, R6 ;  /* 0x0000000608047228 */ /* 0x000fd00000000000 */
[----:B------:R-:W-:-:S08]  /*4180*/  DFMA R4, R8, R6, R4 ;  /* 0x000000060804722b */ /* 0x000fd00000000004 */
[----:B------:R-:W-:-:S08]  /*4190*/  DADD R12, R6, -R4 ;  /* 0x00000000060c7229 */ /* 0x000fd00000000804 */
[----:B------:R-:W-:-:S08]  /*41a0*/  DADD R12, R12, R12 ;  /* 0x000000000c0c7229 */ /* 0x000fd0000000000c */
[----:B------:R-:W-:-:S08]  /*41b0*/  DFMA R6, R6, -R4, R12 ;  /* 0x800000040606722b */ /* 0x000fd0000000000c */
        /* <DEDUP_REMOVED lines=36> */
.L_x_12929:
[----:B------:R-:W-:Y:S05]  /*4400*/  BSYNC B0 ;  /* 0x0000000000007941 */ /* 0x000fea0003800000 */
.L_x_12928:
[C---:B-1--45:R-:W-:Y:S01]  /*4410*/  VIADD R26, R22.reuse, 0x80 ;  /* 0x00000080161a7836 */ /* 0x072fe20000000000 */
[----:B------:R-:W-:Y:S01]  /*4420*/  BSSY B0, `(.L_x_12930) ;  /* 0x0000056000007945 */ /* 0x000fe20003800000 */
[C---:B---3--:R-:W-:Y:S02]  /*4430*/  VIADD R0, R22.reuse, 0x100 ;  /* 0x0000010016007836 */ /* 0x048fe40000000000 */
[----:B------:R-:W-:Y:S01]  /*4440*/  VIADD R6, R22, 0x180 ;  /* 0x0000018016067836 */ /* 0x000fe20000000000 */
[-C--:B------:R-:W-:Y:S02]  /*4450*/  ISETP.GE.AND P3, PT, R26, R19.reuse, PT ;  /* 0x000000131a00720c */ /* 0x080fe40003f66270 */
[-C--:B------:R-:W-:Y:S02]  /*4460*/  ISETP.GE.AND P1, PT, R0, R19.reuse, PT ;  /* 0x000000130000720c */ /* 0x080fe40003f26270 */
[----:B------:R-:W-:-:S09]  /*4470*/  ISETP.GE.AND P2, PT, R6, R19, PT ;  /* 0x000000130600720c */ /* 0x000fd20003f46270 */
[----:B------:R-:W-:Y:S05]  /*4480*/  @P3 BRA `(.L_x_12931) ;  /* 0x00000004003c3947 */ /* 0x000fea0003800000 */
        /* <DEDUP_REMOVED lines=22> */
[----:B------:R-:W-:Y:S02]  /*45f0*/  LOP3.LUT R11, R6, 0x3ff00000, RZ, 0xfc, !PT ;  /* 0x3ff00000060b7812 */ /* 0x000fe400078efcff */
[----:B------:R-:W-:Y:S02]  /*4600*/  LEA.HI R0, R3, R0, RZ, 0xc ;  /* 0x0000000003007211 */ /* 0x000fe400078f60ff */
[----:B------:R-:W-:-:S13]  /*4610*/  ISETP.GE.AND P3, PT, R11, 0x3ff6a09f, PT ;  /* 0x3ff6a09f0b00780c */ /* 0x000fda0003f66270 */
[----:B------:R-:W-:Y:S02]  /*4620*/  @P3 VIADD R7, R11, 0xfff00000 ;  /* 0xfff000000b073836 */ /* 0x000fe40000000000 */
[----:B------:R-:W-:Y:S02]  /*4630*/  @P3 VIADD R0, R0, 0x1 ;  /* 0x0000000100003836 */ /* 0x000fe40000000000 */
[----:B------:R-:W-:-:S06]  /*4640*/  @P3 IMAD.MOV.U32 R11, RZ, RZ, R7 ;  /* 0x000000ffff0b3224 */ /* 0x000fcc00078e0007 */
[C---:B------:R-:W-:Y:S02]  /*4650*/  DADD R14, R10.reuse, 1 ;  /* 0x3ff000000a0e7429 */ /* 0x040fe40000000000 */
[----:B------:R-:W-:-:S04]  /*4660*/  DADD R10, R10, -1 ;  /* 0xbff000000a0a7429 */ /* 0x000fc80000000000 */
[----:B------:R-:W1:Y:S02]  /*4670*/  MUFU.RCP64H R9, R15 ;  /* 0x0000000f00097308 */ /* 0x000e640000001800 */
[----:B-1----:R-:W-:Y:S01]  /*4680*/  DFMA R6, -R14, R8, 1 ;  /* 0x3ff000000e06742b */ /* 0x002fe20000000108 */
[----:B------:R-:W-:Y:S01]  /*4690*/  LOP3.LUT R14, R0, 0x80000000, RZ, 0x3c, !PT ;  /* 0x80000000000e7812 */ /* 0x000fe200078e3cff */
[----:B------:R-:W-:-:S06]  /*46a0*/  IMAD.MOV.U32 R15, RZ, RZ, 0x43300000 ;  /* 0x43300000ff0f7424 */ /* 0x000fcc00078e00ff */
        /* <DEDUP_REMOVED lines=45> */
.L_x_12931:
[----:B------:R-:W-:Y:S05]  /*4980*/  BSYNC B0 ;  /* 0x0000000000007941 */ /* 0x000fea0003800000 */
.L_x_12930:
[----:B------:R-:W-:Y:S04]  /*4990*/  BSSY B0, `(.L_x_12932) ;  /* 0x0000051000007945 */ /* 0x000fe80003800000 */
        /* <DEDUP_REMOVED lines=20> */
[----:B------:R-:W-:Y:S01]  /*4ae0*/  UMOV UR4, 0x3ae80f1e ;  /* 0x3ae80f1e00047882 */ /* 0x000fe20000000000 */
[----:B------:R-:W-:Y:S01]  /*4af0*/  UMOV UR5, 0x3eb1380b ;  /* 0x3eb1380b00057882 */ /* 0x000fe20000000000 */
[----:B------:R-:W-:Y:S01]  /*4b00*/  LEA.HI R0, R0, R3, RZ, 0xc ;  /* 0x0000000300007211 */ /* 0x000fe200078f60ff */
[----:B------:R-:W-:Y:S01]  /*4b10*/  UMOV UR6, 0x80000000 ;  /* 0x8000000000067882 */ /* 0x000fe20000000000 */
[----:B------:R-:W-:Y:S01]  /*4b20*/  LOP3.LUT R13, R6, 0x3ff00000, RZ, 0xfc, !PT ;  /* 0x3ff00000060d7812 */ /* 0x000fe200078efcff */
[----:B------:R-:W-:Y:S01]  /*4b30*/  IMAD.MOV.U32 R6, RZ, RZ, RZ ;  /* 0x000000ffff067224 */ /* 0x000fe200078e00ff */
[----:B------:R-:W-:Y:S02]  /*4b40*/  UMOV UR7, 0x43300000 ;  /* 0x4330000000077882 */ /* 0x000fe40000000000 */
        /* <DEDUP_REMOVED lines=16> */
[-C--:B------:R-:W-:Y:S02]  /*4c50*/  DFMA R10, R12, -R8.reuse, R10 ;  /* 0x800000080c0a722b */ /* 0x080fe4000000000a */
[----:B------:R-:W-:-:S06]  /*4c60*/  DMUL R12, R8, R8 ;  /* 0x00000008080c7228 */ /* 0x000fcc0000000000 */
[----:B------:R-:W-:Y:S02]  /*4c70*/  DMUL R10, R6, R10 ;  /* 0x0000000a060a7228 */ /* 0x000fe40000000000 */
        /* <DEDUP_REMOVED lines=19> */
[----:B------:R-:W-:Y:S01]  /*4db0*/  DADD R14, R14, -UR6 ;  /* 0x800000060e0e7e29 */ /* 0x000fe20008000000 */
[----:B------:R-:W-:Y:S01]  /*4dc0*/  UMOV UR5, 0x3fb55555 ;  /* 0x3fb5555500057882 */ /* 0x000fe20000000000 */
[----:B------:R-:W-:Y:S01]  /*4dd0*/  UMOV UR6, 0xfefa39ef ;  /* 0xfefa39ef00067882 */ /* 0x000fe20000000000 */
[----:B------:R-:W-:-:S03]  /*4de0*/  UMOV UR7, 0x3fe62e42 ;  /* 0x3fe62e4200077882 */ /* 0x000fc60000000000 */
[----:B------:R-:W-:Y:S01]  /*4df0*/  DFMA R20, R12, R20, UR4 ;  /* 0x000000040c147e2b */ /* 0x000fe20008000014 */
[----:B------:R-:W-:Y:S01]  /*4e00*/  UMOV UR4, 0x3b39803f ;  /* 0x3b39803f00047882 */ /* 0x000fe20000000000 */
[----:B------:R-:W-:Y:S01]  /*4e10*/  DFMA R24, R14, UR6, R8 ;  /* 0x000000060e187c2b */ /* 0x000fe20008000008 */
[----:B------:R-:W-:-:S05]  /*4e20*/  UMOV UR5, 0x3c7abc9e ;  /* 0x3c7abc9e00057882 */ /* 0x000fca0000000000 */
[----:B------:R-:W-:Y:S02]  /*4e30*/  DMUL R12, R12, R20 ;  /* 0x000000140c0c7228 */ /* 0x000fe40000000000 */
[----:B------:R-:W-:-:S06]  /*4e40*/  DFMA R6, -R14, UR6, R24 ;  /* 0x000000060e067c2b */ /* 0x000fcc0008000118 */
[C---:B------:R-:W-:Y:S02]  /*4e50*/  DFMA R10, R8.reuse, R12, R10 ;  /* 0x0000000c080a722b */ /* 0x040fe4000000000a */
[----:B------:R-:W-:-:S08]  /*4e60*/  DADD R6, -R8, R6 ;  /* 0x0000000008067229 */ /* 0x000fd00000000106 */
[----:B------:R-:W-:-:S08]  /*4e70*/  DADD R6, R10, -R6 ;  /* 0x000000000a067229 */ /* 0x000fd00000000806 */
[----:B------:R-:W-:-:S08]  /*4e80*/  DFMA R6, R14, UR4, R6 ;  /* 0x000000040e067c2b */ /* 0x000fd00008000006 */
[----:B------:R-:W-:-:S11]  /*4e90*/  DADD R24, R24, R6 ;  /* 0x0000000018187229 */ /* 0x000fd60000000006 */
.L_x_12933:
[----:B------:R-:W-:Y:S05]  /*4ea0*/  BSYNC B0 ;  /* 0x0000000000007941 */ /* 0x000fea0003800000 */
.L_x_12932:
        /* <DEDUP_REMOVED lines=37> */
[----:B------:R-:W1:Y:S02]  /*5100*/  MUFU.RCP64H R9, R17 ;  /* 0x0000001100097308 */ /* 0x000e640000001800 */
[----:B-1----:R-:W-:-:S08]  /*5110*/  DFMA R10, -R16, R8, 1 ;  /* 0x3ff00000100a742b */ /* 0x002fd00000000108 */
        /* <DEDUP_REMOVED lines=43> */
.L_x_12935:
[----:B------:R-:W-:Y:S05]  /*53d0*/  BSYNC B0 ;  /* 0x0000000000007941 */ /* 0x000fea0003800000 */
.L_x_12934:
        /* <DEDUP_REMOVED lines=23> */
.L_x_12941:
[----:B------:R-:W0:Y:S01]  /*5550*/  F2I.S64.F64.TRUNC R4, R4 ;  /* 0x0000000400047311 */ /* 0x000e22000030d900 */
[----:B------:R-:W-:Y:S02]  /*5560*/  IMAD.MOV.U32 R22, RZ, RZ, R26 ;  /* 0x000000ffff167224 */ /* 0x000fe400078e001a */
[----:B0-----:R-:W-:-:S05]  /*5570*/  IMAD.MOV.U32 R3, RZ, RZ, R4 ;  /* 0x000000ffff037224 */ /* 0x001fca00078e0004 */
[----:B------:R0:W-:Y:S01]  /*5580*/  STG.E.U8 desc[UR36][R8.64], R3 ;  /* 0x0000000308007986 */ /* 0x0001e2000c101124 */
[----:B------:R-:W-:Y:S05]  /*5590*/  BRA `(.L_x_12937) ;  /* 0x0000001000407947 */ /* 0x000fea0003800000 */
.L_x_12940:
        /* <DEDUP_REMOVED lines=10> */
.L_x_12944:
[----:B------:R-:W0:Y:S01]  /*5640*/  F2I.F64.TRUNC R5, R4 ;  /* 0x0000000400057311 */ /* 0x000e22000030d100 */
[----:B------:R-:W-:Y:S01]  /*5650*/  IMAD.MOV.U32 R22, RZ, RZ, R26 ;  /* 0x000000ffff167224 */ /* 0x000fe200078e001a */
[----:B0-----:R0:W-:Y:S01]  /*5660*/  STG.E desc[UR36][R8.64], R5 ;  /* 0x0000000508007986 */ /* 0x0011e2000c101924 */
[----:B------:R-:W-:Y:S05]  /*5670*/  BRA `(.L_x_12937) ;  /* 0x0000001000087947 */ /* 0x000fea0003800000 */
.L_x_12943:
[----:B------:R-:W0:Y:S01]  /*5680*/  F2I.F64.TRUNC R5, R4 ;  /* 0x0000000400057311 */ /* 0x000e22000030d100 */
[----:B------:R-:W-:Y:S01]  /*5690*/  IMAD.MOV.U32 R22, RZ, RZ, R26 ;  /* 0x000000ffff167224 */ /* 0x000fe200078e001a */
[----:B0-----:R0:W-:Y:S01]  /*56a0*/  STG.E.U16 desc[UR36][R8.64], R5 ;  /* 0x0000000508007986 */ /* 0x0011e2000c101524 */
[----:B------:R-:W-:Y:S05]  /*56b0*/  BRA `(.L_x_12937) ;  /* 0x0000000c00f87947 */ /* 0x000fea0003800000 */
.L_x_12939:
        /* <DEDUP_REMOVED lines=14> */
.L_x_12946:
        /* <DEDUP_REMOVED lines=9> */
.L_x_12945:
        /* <DEDUP_REMOVED lines=15> */
.L_x_12948:
        /* <DEDUP_REMOVED lines=10> */
.L_x_12947:
[----:B------:R0:W-:Y:S01]  /*59c0*/  STG.E.64 desc[UR36][R8.64], R4 ;  /* 0x0000000408007986 */ /* 0x0001e2000c101b24 */
[----:B------:R-:W-:Y:S01]  /*59d0*/  IMAD.MOV.U32 R22, RZ, RZ, R26 ;  /* 0x000000ffff167224 */ /* 0x000fe200078e001a */
[----:B------:R-:W-:Y:S06]  /*59e0*/  BRA `(.L_x_12937) ;  /* 0x0000000c002c7947 */ /* 0x000fec0003800000 */
.L_x_12938:
        /* <DEDUP_REMOVED lines=13> */
.L_x_12951:
[----:B------:R-:W-:Y:S01]  /*5ac0*/  CS2R R6, SRZ ;  /* 0x0000000000067805 */ /* 0x000fe2000001ff00 */
[----:B------:R-:W-:-:S04]  /*5ad0*/  IMAD.MOV.U32 R22, RZ, RZ, R26 ;  /* 0x000000ffff167224 */ /* 0x000fc800078e001a */
[----:B------:R0:W-:Y:S01]  /*5ae0*/  STG.E.128 desc[UR36][R8.64], R4 ;  /* 0x0000000408007986 */ /* 0x0001e2000c101d24 */
[----:B------:R-:W-:Y:S05]  /*5af0*/  BRA `(.L_x_12937) ;  /* 0x0000000800e87947 */ /* 0x000fea0003800000 */
.L_x_12950:
        /* <DEDUP_REMOVED lines=25> */
.L_x_12955:
[----:B------:R-:W-:Y:S05]  /*5c90*/  BSYNC B0 ;  /* 0x0000000000007941 */ /* 0x000fea0003800000 */
.L_x_12954:
[----:B------:R-:W-:Y:S01]  /*5ca0*/  LOP3.LUT R7, R0, R7, RZ, 0xfc, !PT ;  /* 0x0000000700077212 */ /* 0x000fe200078efcff */
[----:B------:R-:W-:-:S04]  /*5cb0*/  IMAD.MOV.U32 R22, RZ, RZ, R26 ;  /* 0x000000ffff167224 */ /* 0x000fc800078e001a */
[----:B------:R0:W-:Y:S01]  /*5cc0*/  STG.E.U8 desc[UR36][R8.64], R7 ;  /* 0x0000000708007986 */ /* 0x0001e2000c101124 */
[----:B------:R-:W-:Y:S05]  /*5cd0*/  BRA `(.L_x_12937) ;  /* 0x0000000800707947 */ /* 0x000fea0003800000 */
.L_x_12953:
        /* <DEDUP_REMOVED lines=17> */
.L_x_12957:
[----:B------:R-:W-:Y:S01]  /*5df0*/  IMAD.MOV.U32 R0, RZ, RZ, 0x7f ;  /* 0x0000007fff007424 */ /* 0x000fe200078e00ff */
[----:B------:R-:W-:-:S04]  /*5e00*/  ISETP.GT.U32.AND P0, PT, R3, 0x7f800000, PT ;  /* 0x7f8000000300780c */ /* 0x000fc80003f04070 */
[----:B------:R-:W-:-:S09]  /*5e10*/  SEL R0, R0, 0x7c, P0 ;  /* 0x0000007c00007807 */ /* 0x000fd20000000000 */
.L_x_12958:
[----:B------:R-:W-:Y:S05]  /*5e20*/  BSYNC B0 ;  /* 0x0000000000007941 */ /* 0x000fea0003800000 */
.L_x_12956:
[----:B------:R-:W-:Y:S01]  /*5e30*/  LOP3.LUT R3, R7, 0x80000000, RZ, 0xc0, !PT ;  /* 0x8000000007037812 */ /* 0x000fe200078ec0ff */
[----:B------:R-:W-:-:S03]  /*5e40*/  IMAD.MOV.U32 R22, RZ, RZ, R26 ;  /* 0x000000ffff167224 */ /* 0x000fc600078e001a */
[----:B------:R-:W-:-:S04]  /*5e50*/  SHF.R.U32.HI R3, RZ, 0x18, R3 ;  /* 0x00000018ff037819 */ /* 0x000fc80000011603 */
[----:B------:R-:W-:-:S05]  /*5e60*/  LOP3.LUT R3, R0, R3, RZ, 0xfc, !PT ;  /* 0x0000000300037212 */ /* 0x000fca00078efcff */
[----:B------:R0:W-:Y:S01]  /*5e70*/  STG.E.U8 desc[UR36][R8.64], R3 ;  /* 0x0000000308007986 */ /* 0x0001e2000c101124 */
[----:B------:R-:W-:Y:S05]  /*5e80*/  BRA `(.L_x_12937) ;  /* 0x0000000800047947 */ /* 0x000fea0003800000 */
.L_x_12952:
        /* <DEDUP_REMOVED lines=9> */
.L_x_12949:
        /* <DEDUP_REMOVED lines=12> */
.L_x_12961:
        /* <DEDUP_REMOVED lines=21> */
.L_x_12964:
[----:B------:R-:W-:-:S04]  /*6130*/  LOP3.LUT R0, R7, 0x80000000, RZ, 0xc0, !PT ;  /* 0x8000000007007812 */ /* 0x000fc800078ec0ff */
[----:B------:R-:W-:-:S04]  /*6140*/  SHF.R.U32.HI R0, RZ, 0x18, R0 ;  /* 0x00000018ff007819 */ /* 0x000fc80000011600 */
[----:B------:R-:W-:-:S07]  /*6150*/  LOP3.LUT R0, R3, R0, RZ, 0xfc, !PT ;  /* 0x0000000003007212 */ /* 0x000fce00078efcff */
.L_x_12963:
[----:B------:R-:W-:Y:S05]  /*6160*/  BSYNC B0 ;  /* 0x0000000000007941 */ /* 0x000fea0003800000 */
.L_x_12962:
[----:B------:R4:W-:Y:S01]  /*6170*/  STG.E.U8 desc[UR36][R8.64], R0 ;  /* 0x0000000008007986 */ /* 0x0009e2000c101124 */
[----:B------:R-:W-:Y:S01]  /*6180*/  IMAD.MOV.U32 R22, RZ, RZ, R26 ;  /* 0x000000ffff167224 */ /* 0x000fe200078e001a */
[----:B------:R-:W-:Y:S06]  /*6190*/  BRA `(.L_x_12937) ;  /* 0x0000000400407947 */ /* 0x000fec0003800000 */
.L_x_12960:
        /* <DEDUP_REMOVED lines=21> */
.L_x_12967:
[----:B------:R-:W-:-:S04]  /*62f0*/  LOP3.LUT R0, R7, 0x80000000, RZ, 0xc0, !PT ;  /* 0x8000000007007812 */ /* 0x000fc800078ec0ff */
[----:B------:R-:W-:-:S04]  /*6300*/  SHF.R.U32.HI R0, RZ, 0x18, R0 ;  /* 0x00000018ff007819 */ /* 0x000fc80000011600 */
[----:B------:R-:W-:-:S07]  /*6310*/  LOP3.LUT R0, R3, R0, RZ, 0xfc, !PT ;  /* 0x0000000003007212 */ /* 0x000fce00078efcff */
.L_x_12966:
[----:B------:R-:W-:Y:S05]  /*6320*/  BSYNC B0 ;  /* 0x0000000000007941 */ /* 0x000fea0003800000 */
.L_x_12965:
[----:B------:R0:W-:Y:S01]  /*6330*/  STG.E.U8 desc[UR36][R8.64], R0 ;  /* 0x0000000008007986 */ /* 0x0001e2000c101124 */
[----:B------:R-:W-:Y:S01]  /*6340*/  IMAD.MOV.U32 R22, RZ, RZ, R26 ;  /* 0x000000ffff167224 */ /* 0x000fe200078e001a */
[----:B------:R-:W-:Y:S06]  /*6350*/  BRA `(.L_x_12937) ;  /* 0x0000000000d07947 */ /* 0x000fec0003800000 */
.L_x_12959:
        /* <DEDUP_REMOVED lines=27> */
.L_x_12942:
        /* <DEDUP_REMOVED lines=16> */
.L_x_12970:
[----:B------:R-:W-:Y:S01]  /*6610*/  IMAD.MOV.U32 R22, RZ, RZ, R26 ;  /* 0x000000ffff167224 */ /* 0x000fe200078e001a */
[----:B------:R-:W-:Y:S06]  /*6620*/  BRA `(.L_x_12937) ;  /* 0x00000000001c7947 */ /* 0x000fec0003800000 */
.L_x_12969:
[----:B------:R-:W0:Y:S01]  /*6630*/  F2I.U64.F64.TRUNC R4, R4 ;  /* 0x0000000400047311 */ /* 0x000e22000030d800 */
[----:B------:R-:W-:Y:S01]  /*6640*/  IMAD.MOV.U32 R22, RZ, RZ, R26 ;  /* 0x000000ffff167224 */ /* 0x000fe200078e001a */
[----:B0-----:R3:W-:Y:S01]  /*6650*/  STG.E.64 desc[UR36][R8.64], R4 ;  /* 0x0000000408007986 */ /* 0x0017e2000c101b24 */
[----:B------:R-:W-:Y:S05]  /*6660*/  BRA `(.L_x_12937) ;  /* 0x00000000000c7947 */ /* 0x000fea0003800000 */
.L_x_12968:
[----:B------:R-:W0:Y:S01]  /*6670*/  F2I.U32.F64.TRUNC R5, R4 ;  /* 0x0000000400057311 */ /* 0x000e22000030d000 */
[----:B------:R-:W-:Y:S01]  /*6680*/  IMAD.MOV.U32 R22, RZ, RZ, R26 ;  /* 0x000000ffff167224 */ /* 0x000fe200078e001a */
[----:B0-----:R1:W-:Y:S06]  /*6690*/  STG.E desc[UR36][R8.64], R5 ;  /* 0x0000000508007986 */ /* 0x0013ec000c101924 */
.L_x_12937:
[----:B------:R-:W-:Y:S05]  /*66a0*/  BSYNC B6 ;  /* 0x0000000000067941 */ /* 0x000fea0003800000 */
.L_x_12936:
        /* <DEDUP_REMOVED lines=24> */
.L_x_12976:
[----:B------:R-:W0:Y:S02]  /*6830*/  F2I.S64.F64.TRUNC R28, R28 ;  /* 0x0000001c001c7311 */ /* 0x000e24000030d900 */
[----:B0-----:R-:W-:-:S05]  /*6840*/  IMAD.MOV.U32 R3, RZ, RZ, R28 ;  /* 0x000000ffff037224 */ /* 0x001fca00078e001c */
[----:B------:R0:W-:Y:S01]  /*6850*/  STG.E.U8 desc[UR36][R4.64], R3 ;  /* 0x0000000304007986 */ /* 0x0001e2000c101124 */
[----:B------:R-:W-:Y:S05]  /*6860*/  BRA `(.L_x_12978) ;  /* 0x0000000c00f07947 */ /* 0x000fea0003800000 */
.L_x_12975:
        /* <DEDUP_REMOVED lines=9> */
.L_x_12980:
[----:B------:R-:W0:Y:S02]  /*6900*/  F2I.F64.TRUNC R29, R28 ;  /* 0x0000001c001d7311 */ /* 0x000e24000030d100 */
[----:B0-----:R0:W-:Y:S01]  /*6910*/  STG.E desc[UR36][R4.64], R29 ;  /* 0x0000001d04007986 */ /* 0x0011e2000c101924 */
[----:B------:R-:W-:Y:S05]  /*6920*/  BRA `(.L_x_12978) ;  /* 0x0000000c00c07947 */ /* 0x000fea0003800000 */
.L_x_12979:
[----:B------:R-:W0:Y:S02]  /*6930*/  F2I.F64.TRUNC R29, R28 ;  /* 0x0000001c001d7311 */ /* 0x000e24000030d100 */
[----:B0-----:R0:W-:Y:S01]  /*6940*/  STG.E.U16 desc[UR36][R4.64], R29 ;  /* 0x0000001d04007986 */ /* 0x0011e2000c101524 */
[----:B------:R-:W-:Y:S05]  /*6950*/  BRA `(.L_x_12978) ;  /* 0x0000000c00b47947 */ /* 0x000fea0003800000 */
.L_x_12974:
        /* <DEDUP_REMOVED lines=13> */
.L_x_12982:
        /* <DEDUP_REMOVED lines=8> */
.L_x_12981:
        /* <DEDUP_REMOVED lines=14> */
.L_x_12984:
        /* <DEDUP_REMOVED lines=9> */
.L_x_12983:
[----:B------:R0:W-:Y:S01]  /*6c20*/  STG.E.64 desc[UR36][R4.64], R28 ;  /* 0x0000001c04007986 */ /* 0x0001e2000c101b24 */
[----:B------:R-:W-:Y:S05]  /*6c30*/  BRA `(.L_x_12978) ;  /* 0x0000000800fc7947 */ /* 0x000fea0003800000 */
.L_x_12973:
        /* <DEDUP_REMOVED lines=12> */
.L_x_12987:
[----:B------:R-:W-:-:S05]  /*6d00*/  CS2R R30, SRZ ;  /* 0x00000000001e7805 */ /* 0x000fca000001ff00 */
[----:B------:R0:W-:Y:S01]  /*6d10*/  STG.E.128 desc[UR36][R4.64], R28 ;  /* 0x0000001c04007986 */ /* 0x0001e2000c101d24 */
[----:B------:R-:W-:Y:S05]  /*6d20*/  BRA `(.L_x_12978) ;  /* 0x0000000800c07947 */ /* 0x000fea0003800000 */
.L_x_12986:
        /* <DEDUP_REMOVED lines=25> */
.L_x_12991:
[----:B------:R-:W-:Y:S05]  /*6ec0*/  BSYNC B0 ;  /* 0x0000000000007941 */ /* 0x000fea0003800000 */
.L_x_12990:
[----:B------:R-:W-:-:S05]  /*6ed0*/  LOP3.LUT R7, R0, R7, RZ, 0xfc, !PT ;  /* 0x0000000700077212 */ /* 0x000fca00078efcff */
[----:B------:R0:W-:Y:S01]  /*6ee0*/  STG.E.U8 desc[UR36][R4.64], R7 ;  /* 0x0000000704007986 */ /* 0x0001e2000c101124 */
[----:B------:R-:W-:Y:S05]  /*6ef0*/  BRA `(.L_x_12978) ;  /* 0x00000008004c7947 */ /* 0x000fea0003800000 */
.L_x_12989:
        /* <DEDUP_REMOVED lines=17> */
.L_x_12993:
[----:B------:R-:W-:Y:S01]  /*7010*/  IMAD.MOV.U32 R0, RZ, RZ, 0x7f ;  /* 0x0000007fff007424 */ /* 0x000fe200078e00ff */
[----:B------:R-:W-:-:S04]  /*7020*/  ISETP.GT.U32.AND P0, PT, R3, 0x7f800000, PT ;  /* 0x7f8000000300780c */ /* 0x000fc80003f04070 */
[----:B------:R-:W-:-:S09]  /*7030*/  SEL R0, R0, 0x7c, P0 ;  /* 0x0000007c00007807 */ /* 0x000fd20000000000 */
.L_x_12994:
[----:B------:R-:W-:Y:S05]  /*7040*/  BSYNC B0 ;  /* 0x0000000000007941 */ /* 0x000fea0003800000 */
.L_x_12992:
[----:B------:R-:W-:-:S04]  /*7050*/  LOP3.LUT R3, R7, 0x80000000, RZ, 0xc0, !PT ;  /* 0x8000000007037812 */ /* 0x000fc800078ec0ff */
[----:B------:R-:W-:-:S04]  /*7060*/  SHF.R.U32.HI R3, RZ, 0x18, R3 ;  /* 0x00000018ff037819 */ /* 0x000fc80000011603 */
[----:B------:R-:W-:-:S05]  /*7070*/  LOP3.LUT R3, R0, R3, RZ, 0xfc, !PT ;  /* 0x0000000300037212 */ /* 0x000fca00078efcff */
[----:B------:R0:W-:Y:S01]  /*7080*/  STG.E.U8 desc[UR36][R4.64], R3 ;  /* 0x0000000304007986 */ /* 0x0001e2000c101124 */
[----:B------:R-:W-:Y:S05]  /*7090*/  BRA `(.L_x_12978) ;  /* 0x0000000400e47947 */ /* 0x000fea0003800000 */
.L_x_12988:
        /* <DEDUP_REMOVED lines=8> */
.L_x_12985:
        /* <DEDUP_REMOVED lines=11> */
.L_x_12997:
        /* <DEDUP_REMOVED lines=21> */
.L_x_13000:
[----:B------:R-:W-:-:S04]  /*7320*/  LOP3.LUT R0, R7, 0x80000000, RZ, 0xc0, !PT ;  /* 0x8000000007007812 */ /* 0x000fc800078ec0ff */
[----:B------:R-:W-:-:S04]  /*7330*/  SHF.R.U32.HI R0, RZ, 0x18, R0 ;  /* 0x00000018ff007819 */ /* 0x000fc80000011600 */
[----:B------:R-:W-:-:S07]  /*7340*/  LOP3.LUT R0, R3, R0, RZ, 0xfc, !PT ;  /* 0x0000000003007212 */ /* 0x000fce00078efcff */
.L_x_12999:
[----:B------:R-:W-:Y:S05]  /*7350*/  BSYNC B0 ;  /* 0x0000000000007941 */ /* 0x000fea0003800000 */
.L_x_12998:
[----:B------:R3:W-:Y:S01]  /*7360*/  STG.E.U8 desc[UR36][R4.64], R0 ;  /* 0x0000000004007986 */ /* 0x0007e2000c101124 */
[----:B------:R-:W-:Y:S05]  /*7370*/  BRA `(.L_x_12978) ;  /* 0x00000004002c7947 */ /* 0x000fea0003800000 */
.L_x_12996:
        /* <DEDUP_REMOVED lines=21> */
.L_x_13003:
[----:B------:R-:W-:-:S04]  /*74d0*/  LOP3.LUT R0, R7, 0x80000000, RZ, 0xc0, !PT ;  /* 0x8000000007007812 */ /* 0x000fc800078ec0ff */
[----:B------:R-:W-:-:S04]  /*74e0*/  SHF.R.U32.HI R0, RZ, 0x18, R0 ;  /* 0x00000018ff007819 */ /* 0x000fc80000011600 */
[----:B------:R-:W-:-:S07]  /*74f0*/  LOP3.LUT R0, R3, R0, RZ, 0xfc, !PT ;  /* 0x0000000003007212 */ /* 0x000fce00078efcff */
.L_x_13002:
[----:B------:R-:W-:Y:S05]  /*7500*/  BSYNC B0 ;  /* 0x0000000000007941 */ /* 0x000fea0003800000 */
.L_x_13001:
[----:B------:R0:W-:Y:S01]  /*7510*/  STG.E.U8 desc[UR36][R4.64], R0 ;  /* 0x0000000004007986 */ /* 0x0001e2000c101124 */
[----:B------:R-:W-:Y:S05]  /*7520*/  BRA `(.L_x_12978) ;  /* 0x0000000000c07947 */ /* 0x000fea0003800000 */
.L_x_12995:
        /* <DEDUP_REMOVED lines=26> */
.L_x_12977:
        /* <DEDUP_REMOVED lines=16> */
.L_x_13006:
[----:B------:R-:W-:Y:S05]  /*77d0*/  BRA `(.L_x_12978) ;  /* 0x0000000000147947 */ /* 0x000fea0003800000 */
.L_x_13005:
[----:B------:R-:W0:Y:S02]  /*77e0*/  F2I.U64.F64.TRUNC R28, R28 ;  /* 0x0000001c001c7311 */ /* 0x000e24000030d800 */
[----:B0-----:R2:W-:Y:S01]  /*77f0*/  STG.E.64 desc[UR36][R4.64], R28 ;  /* 0x0000001c04007986 */ /* 0x0015e2000c101b24 */
[----:B------:R-:W-:Y:S05]  /*7800*/  BRA `(.L_x_12978) ;  /* 0x0000000000087947 */ /* 0x000fea0003800000 */
.L_x_13004:
[----:B------:R-:W0:Y:S02]  /*7810*/  F2I.U32.F64.TRUNC R29, R28 ;  /* 0x0000001c001d7311 */ /* 0x000e24000030d000 */
[----:B0-----:R0:W-:Y:S02]  /*7820*/  STG.E desc[UR36][R4.64], R29 ;  /* 0x0000001d04007986 */ /* 0x0011e4000c101924 */
.L_x_12978:
        /* <DEDUP_REMOVED lines=24> */
.L_x_13010:
[----:B------:R-:W0:Y:S02]  /*79b0*/  F2I.S64.F64.TRUNC R24, R24 ;  /* 0x0000001800187311 */ /* 0x000e24000030d900 */
[----:B0-----:R-:W-:-:S05]  /*79c0*/  IMAD.MOV.U32 R3, RZ, RZ, R24 ;  /* 0x000000ffff037224 */ /* 0x001fca00078e0018 */
[----:B------:R3:W-:Y:S01]  /*79d0*/  STG.E.U8 desc[UR36][R4.64], R3 ;  /* 0x0000000304007986 */ /* 0x0007e2000c101124 */
[----:B------:R-:W-:Y:S05]  /*79e0*/  BRA `(.L_x_13012) ;  /* 0x0000000c00f07947 */ /* 0x000fea0003800000 */
.L_x_13009:
        /* <DEDUP_REMOVED lines=9> */
.L_x_13014:
[----:B------:R-:W0:Y:S02]  /*7a80*/  F2I.F64.TRUNC R25, R24 ;  /* 0x0000001800197311 */ /* 0x000e24000030d100 */
[----:B0-----:R2:W-:Y:S01]  /*7a90*/  STG.E desc[UR36][R4.64], R25 ;  /* 0x0000001904007986 */ /* 0x0015e2000c101924 */
[----:B------:R-:W-:Y:S05]  /*7aa0*/  BRA `(.L_x_13012) ;  /* 0x0000000c00c07947 */ /* 0x000fea0003800000 */
.L_x_13013:
[----:B------:R-:W0:Y:S02]  /*7ab0*/  F2I.F64.TRUNC R25, R24 ;  /* 0x0000001800197311 */ /* 0x000e24000030d100 */
[----:B0-----:R0:W-:Y:S01]  /*7ac0*/  STG.E.U16 desc[UR36][R4.64], R25 ;  /* 0x0000001904007986 */ /* 0x0011e2000c101524 */
[----:B------:R-:W-:Y:S05]  /*7ad0*/  BRA `(.L_x_13012) ;  /* 0x0000000c00b47947 */ /* 0x000fea0003800000 */
.L_x_13008:
        /* <DEDUP_REMOVED lines=13> */
.L_x_13016:
        /* <DEDUP_REMOVED lines=8> */
.L_x_13015:
        /* <DEDUP_REMOVED lines=14> */
.L_x_13018:
        /* <DEDUP_REMOVED lines=9> */
.L_x_13017:
[----:B------:R0:W-:Y:S01]  /*7da0*/  STG.E.64 desc[UR36][R4.64], R24 ;  /* 0x0000001804007986 */ /* 0x0001e2000c101b24 */
[----:B------:R-:W-:Y:S05]  /*7db0*/  BRA `(.L_x_13012) ;  /* 0x0000000800fc7947 */ /* 0x000fea0003800000 */
.L_x_13007:
        /* <DEDUP_REMOVED lines=12> */
.L_x_13021:
[----:B------:R-:W-:-:S05]  /*7e80*/  CS2R R26, SRZ ;  /* 0x00000000001a7805 */ /* 0x000fca000001ff00 */
[----:B------:R0:W-:Y:S01]  /*7e90*/  STG.E.128 desc[UR36][R4.64], R24 ;  /* 0x0000001804007986 */ /* 0x0001e2000c101d24 */
[----:B------:R-:W-:Y:S05]  /*7ea0*/  BRA `(.L_x_13012) ;  /* 0x0000000800c07947 */ /* 0x000fea0003800000 */
.L_x_13020:
        /* <DEDUP_REMOVED lines=25> */
.L_x_13025:
[----:B------:R-:W-:Y:S05]  /*8040*/  BSYNC B0 ;  /* 0x0000000000007941 */ /* 0x000fea0003800000 */
.L_x_13024:
[----:B------:R-:W-:-:S05]  /*8050*/  LOP3.LUT R7, R0, R7, RZ, 0xfc, !PT ;  /* 0x0000000700077212 */ /* 0x000fca00078efcff */
[----:B------:R0:W-:Y:S01]  /*8060*/  STG.E.U8 desc[UR36][R4.64], R7 ;  /* 0x0000000704007986 */ /* 0x0001e2000c101124 */
[----:B------:R-:W-:Y:S05]  /*8070*/  BRA `(.L_x_13012) ;  /* 0x00000008004c7947 */ /* 0x000fea0003800000 */
.L_x_13023:
        /* <DEDUP_REMOVED lines=17> */
.L_x_13027:
[----:B------:R-:W-:Y:S01]  /*8190*/  IMAD.MOV.U32 R0, RZ, RZ, 0x7f ;  /* 0x0000007fff007424 */ /* 0x000fe200078e00ff */
[----:B------:R-:W-:-:S04]  /*81a0*/  ISETP.GT.U32.AND P0, PT, R3, 0x7f800000, PT ;  /* 0x7f8000000300780c */ /* 0x000fc80003f04070 */
[----:B------:R-:W-:-:S09]  /*81b0*/  SEL R0, R0, 0x7c, P0 ;  /* 0x0000007c00007807 */ /* 0x000fd20000000000 */
.L_x_13028:
[----:B------:R-:W-:Y:S05]  /*81c0*/  BSYNC B0 ;  /* 0x0000000000007941 */ /* 0x000fea0003800000 */
.L_x_13026:
[----:B------:R-:W-:-:S04]  /*81d0*/  LOP3.LUT R3, R7, 0x80000000, RZ, 0xc0, !PT ;  /* 0x8000000007037812 */ /* 0x000fc800078ec0ff */
[----:B------:R-:W-:-:S04]  /*81e0*/  SHF.R.U32.HI R3, RZ, 0x18, R3 ;  /* 0x00000018ff037819 */ /* 0x000fc80000011603 */
[----:B------:R-:W-:-:S05]  /*81f0*/  LOP3.LUT R3, R0, R3, RZ, 0xfc, !PT ;  /* 0x0000000300037212 */ /* 0x000fca00078efcff */
[----:B------:R0:W-:Y:S01]  /*8200*/  STG.E.U8 desc[UR36][R4.64], R3 ;  /* 0x0000000304007986 */ /* 0x0001e2000c101124 */
[----:B------:R-:W-:Y:S05]  /*8210*/  BRA `(.L_x_13012) ;  /* 0x0000000400e47947 */ /* 0x000fea0003800000 */
.L_x_13022:
        /* <DEDUP_REMOVED lines=8> */
.L_x_13019:
        /* <DEDUP_REMOVED lines=11> */
.L_x_13031:
        /* <DEDUP_REMOVED lines=21> */
.L_x_13034:
[----:B------:R-:W-:-:S04]  /*84a0*/  LOP3.LUT R0, R7, 0x80000000, RZ, 0xc0, !PT ;  /* 0x8000000007007812 */ /* 0x000fc800078ec0ff */
[----:B------:R-:W-:-:S04]  /*84b0*/  SHF.R.U32.HI R0, RZ, 0x18, R0 ;  /* 0x00000018ff007819 */ /* 0x000fc80000011600 */
[----:B------:R-:W-:-:S07]  /*84c0*/  LOP3.LUT R0, R3, R0, RZ, 0xfc, !PT ;  /* 0x0000000003007212 */ /* 0x000fce00078efcff */
.L_x_13033:
[----:B------:R-:W-:Y:S05]  /*84d0*/  BSYNC B0 ;  /* 0x0000000000007941 */ /* 0x000fea0003800000 */
.L_x_13032:
[----:B------:R0:W-:Y:S01]  /*84e0*/  STG.E.U8 desc[UR36][R4.64], R0 ;  /* 0x0000000004007986 */ /* 0x0001e2000c101124 */
[----:B------:R-:W-:Y:S05]  /*84f0*/  BRA `(.L_x_13012) ;  /* 0x00000004002c7947 */ /* 0x000fea0003800000 */
.L_x_13030:
        /* <DEDUP_REMOVED lines=21> */
.L_x_13037:
[----:B------:R-:W-:-:S04]  /*8650*/  LOP3.LUT R0, R7, 0x80000000, RZ, 0xc0, !PT ;  /* 0x8000000007007812 */ /* 0x000fc800078ec0ff */
[----:B------:R-:W-:-:S04]  /*8660*/  SHF.R.U32.HI R0, RZ, 0x18, R0 ;  /* 0x00000018ff007819 */ /* 0x000fc80000011600 */
[----:B------:R-:W-:-:S07]  /*8670*/  LOP3.LUT R0, R3, R0, RZ, 0xfc, !PT ;  /* 0x0000000003007212 */ /* 0x000fce00078efcff */
.L_x_13036:
[----:B------:R-:W-:Y:S05]  /*8680*/  BSYNC B0 ;  /* 0x0000000000007941 */ /* 0x000fea0003800000 */
.L_x_13035:
[----:B------:R0:W-:Y:S01]  /*8690*/  STG.E.U8 desc[UR36][R4.64], R0 ;  /* 0x0000000004007986 */ /* 0x0001e2000c101124 */
[----:B------:R-:W-:Y:S05]  /*86a0*/  BRA `(.L_x_13012) ;  /* 0x0000000000c07947 */ /* 0x000fea0003800000 */
.L_x_13029:
        /* <DEDUP_REMOVED lines=26> */
.L_x_13011:
        /* <DEDUP_REMOVED lines=16> */
.L_x_13040:
[----:B------:R-:W-:Y:S05]  /*8950*/  BRA `(.L_x_13012) ;  /* 0x0000000000147947 */ /* 0x000fea0003800000 */
.L_x_13039:
[----:B------:R-:W0:Y:S02]  /*8960*/  F2I.U64.F64.TRUNC R24, R24 ;  /* 0x0000001800187311 */ /* 0x000e24000030d800 */
[----:B0-----:R0:W-:Y:S01]  /*8970*/  STG.E.64 desc[UR36][R4.64], R24 ;  /* 0x0000001804007986 */ /* 0x0011e2000c101b24 */
[----:B------:R-:W-:Y:S05]  /*8980*/  BRA `(.L_x_13012) ;  /* 0x0000000000087947 */ /* 0x000fea0003800000 */
.L_x_13038:
[----:B------:R-:W0:Y:S02]  /*8990*/  F2I.U32.F64.TRUNC R25, R24 ;  /* 0x0000001800197311 */ /* 0x000e24000030d000 */
[----:B0-----:R0:W-:Y:S02]  /*89a0*/  STG.E desc[UR36][R4.64], R25 ;  /* 0x0000001904007986 */ /* 0x0011e4000c101924 */
.L_x_13012:
[----:B------:R-:W-:-:S07]  /*89b0*/  VIADD R22, R22, 0x80 ;  /* 0x0000008016167836 */ /* 0x000fce0000000000 */
.L_x_12972:
[----:B------:R-:W-:Y:S05]  /*89c0*/  BSYNC B6 ;  /* 0x0000000000067941 */ /* 0x000fea0003800000 */
.L_x_12971:
        /* <DEDUP_REMOVED lines=22> */
.L_x_13044:
[----:B------:R-:W0:Y:S02]  /*8b30*/  F2I.S64.F64.TRUNC R16, R16 ;  /* 0x0000001000107311 */ /* 0x000e24000030d900 */
[----:B0-----:R-:W-:-:S05]  /*8b40*/  IMAD.MOV.U32 R3, RZ, RZ, R16 ;  /* 0x000000ffff037224 */ /* 0x001fca00078e0010 */
[----:B------:R-:W-:Y:S01]  /*8b50*/  STG.E.U8 desc[UR36][R4.64], R3 ;  /* 0x0000000304007986 */ /* 0x000fe2000c101124 */
[----:B------:R-:W-:Y:S05]  /*8b60*/  EXIT ;  /* 0x000000000000794d */ /* 0x000fea0003800000 */
.L_x_13043:
        /* <DEDUP_REMOVED lines=9> */
.L_x_13047:
[----:B------:R-:W0:Y:S02]  /*8c00*/  F2I.F64.TRUNC R17, R16 ;  /* 0x0000001000117311 */ /* 0x000e24000030d100 */
[----:B0-----:R-:W-:Y:S01]  /*8c10*/  STG.E desc[UR36][R4.64], R17 ;  /* 0x0000001104007986 */ /* 0x001fe2000c101924 */
[----:B------:R-:W-:Y:S05]  /*8c20*/  EXIT ;  /* 0x000000000000794d */ /* 0x000fea0003800000 */
.L_x_13046:
[----:B------:R-:W0:Y:S02]  /*8c30*/  F2I.F64.TRUNC R17, R16 ;  /* 0x0000001000117311 */ /* 0x000e24000030d100 */
[----:B0-----:R-:W-:Y:S01]  /*8c40*/  STG.E.U16 desc[UR36][R4.64], R17 ;  /* 0x0000001104007986 */ /* 0x001fe2000c101524 */
[----:B------:R-:W-:Y:S05]  /*8c50*/  EXIT ;  /* 0x000000000000794d */ /* 0x000fea0003800000 */
.L_x_13042:
        /* <DEDUP_REMOVED lines=13> */
.L_x_13049:
        /* <DEDUP_REMOVED lines=8> */
.L_x_13048:
        /* <DEDUP_REMOVED lines=14> */
.L_x_13051:
        /* <DEDUP_REMOVED lines=9> */
.L_x_13050:
[----:B------:R-:W-:Y:S01]  /*8f20*/  STG.E.64 desc[UR36][R4.64], R16 ;  /* 0x0000001004007986 */ /* 0x000fe2000c101b24 */
[----:B------:R-:W-:Y:S05]  /*8f30*/  EXIT ;  /* 0x000000000000794d */ /* 0x000fea0003800000 */
.L_x_13041:
        /* <DEDUP_REMOVED lines=12> */
.L_x_13054:
[----:B------:R-:W-:-:S05]  /*9000*/  CS2R R18, SRZ ;  /* 0x0000000000127805 */ /* 0x000fca000001ff00 */
[----:B------:R-:W-:Y:S01]  /*9010*/  STG.E.128 desc[UR36][R4.64], R16 ;  /* 0x0000001004007986 */ /* 0x000fe2000c101d24 */
[----:B------:R-:W-:Y:S05]  /*9020*/  EXIT ;  /* 0x000000000000794d */ /* 0x000fea0003800000 */
.L_x_13053:
        /* <DEDUP_REMOVED lines=25> */
.L_x_13058:
[----:B------:R-:W-:Y:S05]  /*91c0*/  BSYNC B0 ;  /* 0x0000000000007941 */ /* 0x000fea0003800000 */
.L_x_13057:
[----:B------:R-:W-:-:S05]  /*91d0*/  LOP3.LUT R3, R0, R3, RZ, 0xfc, !PT ;  /* 0x0000000300037212 */ /* 0x000fca00078efcff */
[----:B------:R-:W-:Y:S01]  /*91e0*/  STG.E.U8 desc[UR36][R4.64], R3 ;  /* 0x0000000304007986 */ /* 0x000fe2000c101124 */
[----:B------:R-:W-:Y:S05]  /*91f0*/  EXIT ;  /* 0x000000000000794d */ /* 0x000fea0003800000 */
.L_x_13056:
        /* <DEDUP_REMOVED lines=17> */
.L_x_13060:
[----:B------:R-:W-:Y:S01]  /*9310*/  IMAD.MOV.U32 R0, RZ, RZ, 0x7f ;  /* 0x0000007fff007424 */ /* 0x000fe200078e00ff */
[----:B------:R-:W-:-:S04]  /*9320*/  ISETP.GT.U32.AND P0, PT, R2, 0x7f800000, PT ;  /* 0x7f8000000200780c */ /* 0x000fc80003f04070 */
[----:B------:R-:W-:-:S09]  /*9330*/  SEL R0, R0, 0x7c, P0 ;  /* 0x0000007c00007807 */ /* 0x000fd20000000000 */
.L_x_13061:
[----:B------:R-:W-:Y:S05]  /*9340*/  BSYNC B0 ;  /* 0x0000000000007941 */ /* 0x000fea0003800000 */
.L_x_13059:
[----:B------:R-:W-:-:S04]  /*9350*/  LOP3.LUT R2, R3, 0x80000000, RZ, 0xc0, !PT ;  /* 0x8000000003027812 */ /* 0x000fc800078ec0ff */
[----:B------:R-:W-:-:S04]  /*9360*/  SHF.R.U32.HI R3, RZ, 0x18, R2 ;  /* 0x00000018ff037819 */ /* 0x000fc80000011602 */
[----:B------:R-:W-:-:S05]  /*9370*/  LOP3.LUT R3, R0, R3, RZ, 0xfc, !PT ;  /* 0x0000000300037212 */ /* 0x000fca00078efcff */
[----:B------:R-:W-:Y:S01]  /*9380*/  STG.E.U8 desc[UR36][R4.64], R3 ;  /* 0x0000000304007986 */ /* 0x000fe2000c101124 */
[----:B------:R-:W-:Y:S05]  /*9390*/  EXIT ;  /* 0x000000000000794d */ /* 0x000fea0003800000 */
.L_x_13055:
        /* <DEDUP_REMOVED lines=8> */
.L_x_13052:
        /* <DEDUP_REMOVED lines=11> */
.L_x_13064:
        /* <DEDUP_REMOVED lines=21> */
.L_x_13067:
[----:B------:R-:W-:-:S04]  /*9620*/  LOP3.LUT R2, R7, 0x80000000, RZ, 0xc0, !PT ;  /* 0x8000000007027812 */ /* 0x000fc800078ec0ff */
[----:B------:R-:W-:-:S04]  /*9630*/  SHF.R.U32.HI R3, RZ, 0x18, R2 ;  /* 0x00000018ff037819 */ /* 0x000fc80000011602 */
[----:B------:R-:W-:-:S04]  /*9640*/  LOP3.LUT R0, R0, R3, RZ, 0xfc, !PT ;  /* 0x0000000300007212 */ /* 0x000fc800078efcff */
[----:B------:R-:W-:-:S07]  /*9650*/  PRMT R2, R0, 0x7610, R2 ;  /* 0x0000761000027816 */ /* 0x000fce0000000002 */
.L_x_13066:
[----:B------:R-:W-:Y:S05]  /*9660*/  BSYNC B0 ;  /* 0x0000000000007941 */ /* 0x000fea0003800000 */
.L_x_13065:
[----:B------:R-:W-:Y:S01]  /*9670*/  STG.E.U8 desc[UR36][R4.64], R2 ;  /* 0x0000000204007986 */ /* 0x000fe2000c101124 */
[----:B------:R-:W-:Y:S05]  /*9680*/  EXIT ;  /* 0x000000000000794d */ /* 0x000fea0003800000 */
.L_x_13063:
        /* <DEDUP_REMOVED lines=21> */
.L_x_13070:
[----:B------:R-:W-:-:S04]  /*97e0*/  LOP3.LUT R2, R7, 0x80000000, RZ, 0xc0, !PT ;  /* 0x8000000007027812 */ /* 0x000fc800078ec0ff */
[----:B------:R-:W-:-:S04]  /*97f0*/  SHF.R.U32.HI R3, RZ, 0x18, R2 ;  /* 0x00000018ff037819 */ /* 0x000fc80000011602 */
[----:B------:R-:W-:-:S04]  /*9800*/  LOP3.LUT R0, R0, R3, RZ, 0xfc, !PT ;  /* 0x0000000300007212 */ /* 0x000fc800078efcff */
[----:B------:R-:W-:-:S07]  /*9810*/  PRMT R2, R0, 0x7610, R2 ;  /* 0x0000761000027816 */ /* 0x000fce0000000002 */
.L_x_13069:
[----:B------:R-:W-:Y:S05]  /*9820*/  BSYNC B0 ;  /* 0x0000000000007941 */ /* 0x000fea0003800000 */
.L_x_13068:
[----:B------:R-:W-:Y:S01]  /*9830*/  STG.E.U8 desc[UR36][R4.64], R2 ;  /* 0x0000000204007986 */ /* 0x000fe2000c101124 */
[----:B------:R-:W-:Y:S05]  /*9840*/  EXIT ;  /* 0x000000000000794d */ /* 0x000fea0003800000 */
.L_x_13062:
        /* <DEDUP_REMOVED lines=26> */
.L_x_13045:
        /* <DEDUP_REMOVED lines=16> */
.L_x_13073:
[----:B------:R-:W-:Y:S05]  /*9af0*/  EXIT ;  /* 0x000000000000794d */ /* 0x000fea0003800000 */
.L_x_13072:
[----:B------:R-:W0:Y:S02]  /*9b00*/  F2I.U64.F64.TRUNC R16, R16 ;  /* 0x0000001000107311 */ /* 0x000e24000030d800 */
[----:B0-----:R-:W-:Y:S01]  /*9b10*/  STG.E.64 desc[UR36][R4.64], R16 ;  /* 0x0000001004007986 */ /* 0x001fe2000c101b24 */
[----:B------:R-:W-:Y:S05]  /*9b20*/  EXIT ;  /* 0x000000000000794d */ /* 0x000fea0003800000 */
.L_x_13071:
[----:B------:R-:W0:Y:S02]  /*9b30*/  F2I.U32.F64.TRUNC R17, R16 ;  /* 0x0000001000117311 */ /* 0x000e24000030d000 */
[----:B0-----:R-:W-:Y:S01]  /*9b40*/  STG.E desc[UR36][R4.64], R17 ;  /* 0x0000001104007986 */ /* 0x001fe2000c101924 */
[----:B------:R-:W-:Y:S05]  /*9b50*/  EXIT ;  /* 0x000000000000794d */ /* 0x000fea0003800000 */
.L_x_13074:
        /* <DEDUP_REMOVED lines=10> */
.L_x_13371:


//--------------------- .text._ZN2at6native18elementwise_kernelILi128ELi2EZNS0_22gpu_kernel_impl_nocastIZZZNS0_15log_kernel_cudaERNS_18TensorIteratorBaseEENKUlvE0_clEvENKUlvE_clEvEUldE_EEvS4_RKT_EUliE_EEviT1_ --------------------------
	.section	.text._ZN2at6native18elementwise_kernelILi128ELi2EZNS0_22gpu_kernel_impl_nocastIZZZNS0_15log_kernel_cudaERNS_18TensorIteratorBaseEENKUlvE0_clEvENKUlvE_clEvEUldE_EEvS4_RKT_EUliE_EEviT1_,"ax",@progbits
	.align	128
        .global         _ZN2at6native18elementwise_kernelILi128ELi2EZNS0_22gpu_kernel_impl_nocastIZZZNS0_15log_kernel_cudaERNS_18TensorIteratorBaseEENKUlvE0_clEvENKUlvE_clEvEUldE_EEvS4_RKT_EUliE_EEviT1_
        .type           _ZN2at6native18elementwise_kernelILi128ELi2EZNS0_22gpu_kernel_impl_nocastIZZZNS0_15log_kernel_cudaERNS_18TensorIteratorBaseEENKUlvE0_clEvENKUlvE_clEvEUldE_EEvS4_RKT_EUliE_EEviT1_,@function
        .size           _ZN2at6native18elementwise_kernelILi128ELi2EZNS0_22gpu_kernel_impl_nocastIZZZNS0_15log_kernel_cudaERNS_18TensorIteratorBaseEENKUlvE0_clEvENKUlvE_clEvEUldE_EEvS4_RKT_EUliE_EEviT1_,(.L_x_13372 - _ZN2at6native18elementwise_kernelILi128ELi2EZNS0_22gpu_kernel_impl_nocastIZZZNS0_15log_kernel_cudaERNS_18TensorIteratorBaseEENKUlvE0_clEvENKUlvE_clEvEUldE_EEvS4_RKT_EUliE_EEviT1_)
        .other          _ZN2at6native18elementwise_kernelILi128ELi2EZNS0_22gpu_kernel_impl_nocastIZZZNS0_15log_kernel_cudaERNS_18TensorIteratorBaseEENKUlvE0_clEvENKUlvE_clEvEUldE_EEvS4_RKT_EUliE_EEviT1_,@"STO_CUDA_ENTRY STV_DEFAULT"
_ZN2at6native18elementwise_kernelILi128ELi2EZNS0_22gpu_kernel_impl_nocastIZZZNS0_15log_kernel_cudaERNS_18TensorIteratorBaseEENKUlvE0_clEvENKUlvE_clEvEUldE_EEvS4_RKT_EUliE_EEviT1_:
.text._ZN2at6native18elementwise_kernelILi128ELi2EZNS0_22gpu_kernel_impl_nocastIZZZNS0_15log_kernel_cudaERNS_18TensorIteratorBaseEENKUlvE0_clEvENKUlvE_clEvEUldE_EEvS4_RKT_EUliE_EEviT1_:
        /* <DEDUP_REMOVED lines=314> */
.L_x_13077:
        /* <DEDUP_REMOVED lines=13> */
[----:B------:R-:W-:Y:S01]  /*1470*/  @!P0 MOV R5, R7 ;  /* 0x0000000700058202 */ /* 0x000fe20000000f00 */
[----:B------:R-:W-:-:S03]  /*1480*/  @!P0 IMAD.MOV.U32 R10, RZ, RZ, R6 ;  /* 0x000000ffff0a8224 */ /* 0x000fc600078e0006 */
[----:B------:R-:W-:-:S04]  /*1490*/  IADD3 R2, R5, -0x1, RZ ;  /* 0xffffffff05027810 */ /* 0x000fc80007ffe0ff */
[----:B------:R-:W-:Y:S02]  /*14a0*/  ISETP.GE.U32.AND P1, PT, R2, 0x7fefffff, PT ;  /* 0x7fefffff0200780c */ /* 0x000fe40003f26070 */
[----:B------:R-:W-:-:S04]  /*14b0*/  IADD3 R2, P3, R3, UR8, RZ ;  /* 0x0000000803027c10 */ /* 0x000fc8000ff7e0ff */
[----:B------:R-:W-:-:S07]  /*14c0*/  IADD3.X R3, RZ, UR9, RZ, P3, !PT ;  /* 0x00000009ff037c10 */ /* 0x000fce0009ffe4ff */
        /* <DEDUP_REMOVED lines=69> */
.L_x_13079:
[----:B------:R-:W-:Y:S05]  /*1920*/  BSYNC B1 ;  /* 0x0000000000017941 */ /* 0x000fea0003800000 */
.L_x_13078:
[----:B------:R0:W-:Y:S01]  /*1930*/  STG.E.64 desc[UR4][R2.64], R14 ;  /* 0x0000000e02007986 */ /* 0x0001e2000c101b04 */
[----:B------:R-:W-:-:S07]  /*1940*/  IADD3 R7, R0, 0x80, RZ ;  /* 0x0000008000077810 */ /* 0x000fce0007ffe0ff */
.L_x_13076:
[----:B------:R-:W-:Y:S05]  /*1950*/  BSYNC B0 ;  /* 0x0000000000007941 */ /* 0x000fea0003800000 */
.L_x_13075:
        /* <DEDUP_REMOVED lines=305> */
.L_x_13080:
[----:B------:R-:W-:Y:S02]  /*2c70*/  ULDC.64 UR6, c[0x0][0x418] ;  /* 0x0001060000067ab9 */ /* 0x000fe40000000a00 */
[----:B------:R-:W-:-:S05]  /*2c80*/  IADD3 R10, P0, R0, UR6, RZ ;  /* 0x00000006000a7c10 */ /* 0x000fca000ff1e0ff */
[----:B------:R-:W-:Y:S01]  /*2c90*/  IMAD.X R11, RZ, RZ, UR7, P0 ;  /* 0x00000007ff0b7e24 */ /* 0x000fe200080e06ff */
[----:B------:R-:W-:-:S04]  /*2ca0*/  ULDC.64 UR6, c[0x0][0x410] ;  /* 0x0001040000067ab9 */ /* 0x000fc80000000a00 */
[----:B------:R-:W2:Y:S01]  /*2cb0*/  LDG.E.64 R4, desc[UR4][R10.64] ;  /* 0x000000040a047981 */ /* 0x000ea2000c1e1b00 */
[----:B------:R-:W-:Y:S01]  /*2cc0*/  IADD3 R2, P3, R3, UR6, RZ ;  /* 0x0000000603027c10 */ /* 0x000fe2000ff7e0ff */
[----:B------:R-:W-:Y:S03]  /*2cd0*/  BSSY B0, `(.L_x_13081) ;  /* 0x0000051000007945 */ /* 0x000fe60003800000 */
[----:B------:R-:W-:Y:S02]  /*2ce0*/  IADD3.X R3, RZ, UR7, RZ, P3, !PT ;  /* 0x00000007ff037c10 */ /* 0x000fe40009ffe4ff */
[----:B--2---:R-:W-:Y:S02]  /*2cf0*/  ISETP.GT.AND P0, PT, R5, 0xfffff, PT ;  /* 0x000fffff0500780c */ /* 0x004fe40003f04270 */
[----:B------:R-:W-:Y:S02]  /*2d00*/  MOV R6, R4 ;  /* 0x0000000400067202 */ /* 0x000fe40000000f00 */
[----:B------:R-:W-:-:S09]  /*2d10*/  MOV R7, R5 ;  /* 0x0000000500077202 */ /* 0x000fd20000000f00 */
[----:B------:R-:W-:-:S10]  /*2d20*/  @!P0 DMUL R6, R6, 1.80143985094819840000e+16 ;  /* 0x4350000006068828 */ /* 0x000fd40000000000 */
[----:B------:R-:W-:Y:S01]  /*2d30*/  @!P0 MOV R5, R7 ;  /* 0x0000000700058202 */ /* 0x000fe20000000f00 */
[----:B------:R-:W-:-:S04]  /*2d40*/  @!P0 IMAD.MOV.U32 R4, RZ, RZ, R6 ;  /* 0x000000ffff048224 */ /* 0x000fc800078e0006 */
        /* <DEDUP_REMOVED lines=73> */
.L_x_13082:
[----:B------:R-:W-:Y:S05]  /*31e0*/  BSYNC B0 ;  /* 0x0000000000007941 */ /* 0x000fea0003800000 */
.L_x_13081:
[----:B------:R-:W-:Y:S01]  /*31f0*/  STG.E.64 desc[UR4][R2.64], R14 ;  /* 0x0000000e02007986 */ /* 0x000fe2000c101b04 */
[----:B------:R-:W-:Y:S05]  /*3200*/  EXIT ;  /* 0x000000000000794d */ /* 0x000fea0003800000 */
.L_x_13083:
        /* <DEDUP_REMOVED lines=15> */
.L_x_13372:


//--------------------- .text._ZN2at6native27unrolled_elementwise_kernelIZZZNS0_15log_kernel_cudaERNS_18TensorIteratorBaseEENKUlvE0_clEvENKUlvE_clEvEUldE_St5arrayIPcLm2EELi4E23TrivialOffsetCalculatorILi1EjESB_NS0_6memory15LoadWithoutCastENSC_16StoreWithoutCastEEEviT_T0_T2_T3_T4_T5_ --------------------------
	.section	.text._ZN2at6native27unrolled_elementwise_kernelIZZZNS0_15log_kernel_cudaERNS_18TensorIteratorBaseEENKUlvE0_clEvENKUlvE_clEvEUldE_St5arrayIPcLm2EELi4E23TrivialOffsetCalculatorILi1EjESB_NS0_6memory15LoadWithoutCastENSC_16StoreWithoutCastEEEviT_T0_T2_T3_T4_T5_,"ax",@progbits
	.align	128
        .global         _ZN2at6native27unrolled_elementwise_kernelIZZZNS0_15log_kernel_cudaERNS_18TensorIteratorBaseEENKUlvE0_clEvENKUlvE_clEvEUldE_St5arrayIPcLm2EELi4E23TrivialOffsetCalculatorILi1EjESB_NS0_6memory15LoadWithoutCastENSC_16StoreWithoutCastEEEviT_T0_T2_T3_T4_T5_
        .type           _ZN2at6native27unrolled_elementwise_kernelIZZZNS0_15log_kernel_cudaERNS_18TensorIteratorBaseEENKUlvE0_clEvENKUlvE_clEvEUldE_St5arrayIPcLm2EELi4E23TrivialOffsetCalculatorILi1EjESB_NS0_6memory15LoadWithoutCastENSC_16StoreWithoutCastEEEviT_T0_T2_T3_T4_T5_,@function
        .size           _ZN2at6native27unrolled_elementwise_kernelIZZZNS0_15log_kernel_cudaERNS_18TensorIteratorBaseEENKUlvE0_clEvENKUlvE_clEvEUldE_St5arrayIPcLm2EELi4E23TrivialOffsetCalculatorILi1EjESB_NS0_6memory15LoadWithoutCastENSC_16StoreWithoutCastEEEviT_T0_T2_T3_T4_T5_,(.L_x_13373 - _ZN2at6native27unrolled_elementwise_kernelIZZZNS0_15log_kernel_cudaERNS_18TensorIteratorBaseEENKUlvE0_clEvENKUlvE_clEvEUldE_St5arrayIPcLm2EELi4E23TrivialOffsetCalculatorILi1EjESB_NS0_6memory15LoadWithoutCastENSC_16StoreWithoutCastEEEviT_T0_T2_T3_T4_T5_)
        .other          _ZN2at6native27unrolled_elementwise_kernelIZZZNS0_15log_kernel_cudaERNS_18TensorIteratorBaseEENKUlvE0_clEvENKUlvE_clEvEUldE_St5arrayIPcLm2EELi4E23TrivialOffsetCalculatorILi1EjESB_NS0_6memory15LoadWithoutCastENSC_16StoreWithoutCastEEEviT_T0_T2_T3_T4_T5_,@"STO_CUDA_ENTRY STV_DEFAULT"
_ZN2at6native27unrolled_elementwise_kernelIZZZNS0_15log_kernel_cudaERNS_18TensorIteratorBaseEENKUlvE0_clEvENKUlvE_clEvEUldE_St5arrayIPcLm2EELi4E23TrivialOffsetCalculatorILi1EjESB_NS0_6memory15LoadWithoutCastENSC_16StoreWithoutCastEEEviT_T0_T2_T3_T4_T5_:
.text._ZN2at6native27unrolled_elementwise_kernelIZZZNS0_15log_kernel_cudaERNS_18TensorIteratorBaseEENKUlvE0_clEvENKUlvE_clEvEUldE_St5arrayIPcLm2EELi4E23TrivialOffsetCalculatorILi1EjESB_NS0_6memory15LoadWithoutCastENSC_16StoreWithoutCastEEEviT_T0_T2_T3_T4_T5_:
        /* <DEDUP_REMOVED lines=13> */
[----:B------:R-:W-:Y:S01]  /*00d0*/  @!P1 IADD3 R11, R11, 0x80, RZ ;  /* 0x000000800b0b9810 */ /* 0x000fe20007ffe0ff */
[----:B------:R-:W1:Y:S03]  /*00e0*/  @!P1 LDC.64 R8, c[0x0][0x220] ;  /* 0x00008800ff089b82 */ /* 0x000e660000000a00 */
[----:B------:R-:W-:-:S13]  /*00f0*/  ISETP.GE.AND P3, PT, R11, R10, PT ;  /* 0x0000000a0b00720c */ /* 0x000fda0003f66270 */
[----:B------:R-:W-:Y:S01]  /*0100*/  @!P3 IMAD R15, R0, 0x200, R11 ;  /* 0x00000200000fb824 */ /* 0x000fe200078e020b */
[----:B------:R-:W2:Y:S01]  /*0110*/  @!P3 LDC.64 R6, c[0x0][0x220] ;  /* 0x00008800ff06bb82 */ /* 0x000ea20000000a00 */
[----:B------:R-:W-:-:S05]  /*0120*/  @!P3 VIADD R11, R11, 0x80 ;  /* 0x000000800b0bb836 */ /* 0x000fca0000000000 */
[----:B------:R-:W-:Y:S01]  /*0130*/  ISETP.GE.AND P2, PT, R11, R10, PT ;  /* 0x0000000a0b00720c */ /* 0x000fe20003f46270 */
[----:B-1----:R-:W-:Y:S01]  /*0140*/  @!P1 IMAD.WIDE.U32 R20, R21, 0x8, R8 ;  /* 0x0000000815149825 */ /* 0x002fe200078e0008 */
[----:B------:R-:W-:Y:S02]  /*0150*/  CS2R R8, SRZ ;  /* 0x0000000000087805 */ /* 0x000fe4000001ff00 */
[----:B------:R-:W-:Y:S01]  /*0160*/  CS2R R16, SRZ ;  /* 0x0000000000107805 */ /* 0x000fe2000001ff00 */
[----:B0-----:R-:W-:-:S08]  /*0170*/  @!P0 IMAD.WIDE.U32 R18, R13, 0x8, R18 ;  /* 0x000000080d128825 */ /* 0x001fd000078e0012 */
[----:B------:R-:W0:Y:S01]  /*0180*/  @!P2 LDC.64 R2, c[0x0][0x220] ;  /* 0x00008800ff02ab82 */ /* 0x000e220000000a00 */
[----:B------:R-:W-:Y:S01]  /*0190*/  @!P2 IMAD R11, R0, 0x200, R11 ;  /* 0x00000200000ba824 */ /* 0x000fe200078e020b */
[----:B------:R-:W-:Y:S01]  /*01a0*/  CS2R R12, SRZ ;  /* 0x00000000000c7805 */ /* 0x000fe2000001ff00 */
[----:B------:R1:W5:Y:S01]  /*01b0*/  @!P1 LDG.E.64 R8, desc[UR4][R20.64] ;  /* 0x0000000414089981 */ /* 0x000362000c1e1b00 */
[----:B--2---:R-:W-:Y:S01]  /*01c0*/  @!P3 IMAD.WIDE.U32 R6, R15, 0x8, R6 ;  /* 0x000000080f06b825 */ /* 0x004fe200078e0006 */
[----:B------:R-:W-:Y:S02]  /*01d0*/  CS2R R14, SRZ ;  /* 0x00000000000e7805 */ /* 0x000fe4000001ff00 */
[----:B------:R1:W5:Y:S04]  /*01e0*/  @!P0 LDG.E.64 R16, desc[UR4][R18.64] ;  /* 0x0000000412108981 */ /* 0x000368000c1e1b00 */
[----:B------:R1:W5:Y:S01]  /*01f0*/  @!P3 LDG.E.64 R14, desc[UR4][R6.64] ;  /* 0x00000004060eb981 */ /* 0x000362000c1e1b00 */
[----:B0-----:R-:W-:-:S05]  /*0200*/  @!P2 IMAD.WIDE.U32 R2, R11, 0x8, R2 ;  /* 0x000000080b02a825 */ /* 0x001fca00078e0002 */
[----:B------:R1:W5:Y:S01]  /*0210*/  @!P2 LDG.E.64 R12, desc[UR4][R2.64] ;  /* 0x00000004020ca981 */ /* 0x000362000c1e1b00 */
[----:B------:R-:W-:Y:S04]  /*0220*/  BSSY B0, `(.L_x_13084) ;  /* 0x0000051000007945 */ /* 0x000fe80003800000 */
[----:B------:R-:W-:Y:S05]  /*0230*/  @P0 BRA `(.L_x_13085) ;  /* 0x00000004003c0947 */ /* 0x000fea0003800000 */
[----:B-----5:R-:W-:Y:S01]  /*0240*/  ISETP.GT.AND P1, PT, R17, 0xfffff, PT ;  /* 0x000fffff1100780c */ /* 0x020fe20003f24270 */
[----:B-1----:R-:W-:Y:S01]  /*0250*/  IMAD.MOV.U32 R6, RZ, RZ, R16 ;  /* 0x000000ffff067224 */ /* 0x002fe200078e0010 */
[----:B------:R-:W-:Y:S01]  /*0260*/  MOV R7, R17 ;  /* 0x0000001100077202 */ /* 0x000fe20000000f00 */
[----:B------:R-:W-:-:S10]  /*0270*/  IMAD.MOV.U32 R4, RZ, RZ, -0x3ff ;  /* 0xfffffc01ff047424 */ /* 0x000fd400078e00ff */
        /* <DEDUP_REMOVED lines=14> */
[----:B------:R-:W-:Y:S01]  /*0360*/  IMAD.MOV.U32 R16, RZ, RZ, R6 ;  /* 0x000000ffff107224 */ /* 0x000fe200078e0006 */
[----:B------:R-:W-:Y:S01]  /*0370*/  MOV R18, RZ ;  /* 0x000000ff00127202 */ /* 0x000fe20000000f00 */
[----:B------:R-:W-:Y:S01]  /*0380*/  UMOV UR6, 0x3ae80f1e ;  /* 0x3ae80f1e00067882 */ /* 0x000fe20000000000 */
[----:B------:R-:W-:Y:S01]  /*0390*/  LOP3.LUT R17, R2, 0x3ff00000, RZ, 0xfc, !PT ;  /* 0x3ff0000002117812 */ /* 0x000fe200078efcff */
[----:B------:R-:W-:Y:S01]  /*03a0*/  UMOV UR7, 0x3eb1380b ;  /* 0x3eb1380b00077882 */ /* 0x000fe20000000000 */
[----:B------:R-:W-:Y:S02]  /*03b0*/  LEA.HI R7, R7, R4, RZ, 0xc ;  /* 0x0000000407077211 */ /* 0x000fe400078f60ff */
[----:B------:R-:W-:-:S13]  /*03c0*/  ISETP.GE.AND P1, PT, R17, 0x3ff6a09f, PT ;  /* 0x3ff6a09f1100780c */ /* 0x000fda0003f26270 */
[----:B------:R-:W-:Y:S02]  /*03d0*/  @P1 VIADD R3, R17, 0xfff00000 ;  /* 0xfff0000011031836 */ /* 0x000fe40000000000 */
[----:B------:R-:W-:Y:S02]  /*03e0*/  @P1 VIADD R7, R7, 0x1 ;  /* 0x0000000107071836 */ /* 0x000fe40000000000 */
[----:B------:R-:W-:-:S03]  /*03f0*/  @P1 IMAD.MOV.U32 R17, RZ, RZ, R3 ;  /* 0x000000ffff111224 */ /* 0x000fc600078e0003 */
[----:B------:R-:W-:Y:S02]  /*0400*/  LOP3.LUT R6, R7, 0x80000000, RZ, 0x3c, !PT ;  /* 0x8000000007067812 */ /* 0x000fe400078e3cff */
[----:B------:R-:W-:Y:S01]  /*0410*/  MOV R7, 0x43300000 ;  /* 0x4330000000077802 */ /* 0x000fe20000000f00 */
[C---:B------:R-:W-:Y:S02]  /*0420*/  DADD R20, R16.reuse, 1 ;  /* 0x3ff0000010147429 */ /* 0x040fe40000000000 */
[----:B------:R-:W-:-:S04]  /*0430*/  DADD R16, R16, -1 ;  /* 0xbff0000010107429 */ /* 0x000fc80000000000 */
[----:B------:R-:W0:Y:S02]  /*0440*/  MUFU.RCP64H R19, R21 ;  /* 0x0000001500137308 */ /* 0x000e240000001800 */
[----:B0-----:R-:W-:Y:S01]  /*0450*/  DFMA R2, -R20, R18, 1 ;  /* 0x3ff000001402742b */ /* 0x001fe20000000112 */
        /* <DEDUP_REMOVED lines=45> */
.L_x_13085:
[----:B------:R-:W-:Y:S05]  /*0730*/  BSYNC B0 ;  /* 0x0000000000007941 */ /* 0x000fea0003800000 */
.L_x_13084:
[----:B-1----:R-:W0:Y:S01]  /*0740*/  @!P0 LDC.64 R6, c[0x0][0x218] ;  /* 0x00008600ff068b82 */ /* 0x002e220000000a00 */
[--C-:B------:R-:W-:Y:S01]  /*0750*/  IMAD.MOV.U32 R11, RZ, RZ, R5.reuse ;  /* 0x000000ffff0b7224 */ /* 0x100fe200078e0005 */
[----:B------:R-:W-:Y:S03]  /*0760*/  BSSY B0, `(.L_x_13086) ;  /* 0x000005a000007945 */ /* 0x000fe60003800000 */
[C---:B-----5:R-:W-:Y:S01]  /*0770*/  VIADD R17, R11.reuse, 0x80 ;  /* 0x000000800b117836 */ /* 0x060fe20000000000 */
[C---:B------:R-:W-:Y:S01]  /*0780*/  IADD3 R21, R11.reuse, 0x180, RZ ;  /* 0x000001800b157810 */ /* 0x040fe20007ffe0ff */
[----:B------:R-:W-:Y:S02]  /*0790*/  VIADD R19, R11, 0x100 ;  /* 0x000001000b137836 */ /* 0x000fe40000000000 */
[----:B------:R-:W-:Y:S01]  /*07a0*/  @!P0 VIADD R11, R5, 0x80 ;  /* 0x00000080050b8836 */ /* 0x000fe20000000000 */
[-C--:B------:R-:W-:Y:S01]  /*07b0*/  ISETP.GE.AND P4, PT, R17, R10.reuse, PT ;  /* 0x0000000a1100720c */ /* 0x080fe20003f86270 */
[----:B------:R-:W-:Y:S01]  /*07c0*/  @!P0 IMAD R5, R0, 0x200, R5 ;  /* 0x0000020000058824 */ /* 0x000fe200078e0205 */
[----:B------:R-:W-:-:S02]  /*07d0*/  ISETP.GE.AND P1, PT, R19, R10, PT ;  /* 0x0000000a1300720c */ /* 0x000fc40003f26270 */
[-C--:B------:R-:W-:Y:S02]  /*07e0*/  ISETP.GE.AND P2, PT, R21, R10.reuse, PT ;  /* 0x0000000a1500720c */ /* 0x080fe40003f46270 */
[----:B------:R-:W-:Y:S01]  /*07f0*/  ISETP.GE.AND P3, PT, R11, R10, PT ;  /* 0x0000000a0b00720c */ /* 0x000fe20003f66270 */
[----:B0-----:R-:W-:-:S06]  /*0800*/  @!P0 IMAD.WIDE.U32 R4, R5, 0x8, R6 ;  /* 0x0000000805048825 */ /* 0x001fcc00078e0006 */
[----:B------:R-:W-:Y:S06]  /*0810*/  @P4 BRA `(.L_x_13087) ;  /* 0x0000000400384947 */ /* 0x000fec0003800000 */
[----:B------:R-:W-:Y:S01]  /*0820*/  ISETP.GT.AND P4, PT, R9, 0xfffff, PT ;  /* 0x000fffff0900780c */ /* 0x000fe20003f84270 */
[----:B------:R-:W-:Y:S01]  /*0830*/  IMAD.MOV.U32 R16, RZ, RZ, R9 ;  /* 0x000000ffff107224 */ /* 0x000fe200078e0009 */
[----:B------:R-:W-:-:S11]  /*0840*/  MOV R18, R8 ;  /* 0x0000000800127202 */ /* 0x000fd60000000f00 */
        /* <DEDUP_REMOVED lines=8> */
[----:B------:R-:W-:Y:S01]  /*08d0*/  @P5 DFMA R6, R8, R6, +INF ;  /* 0x7ff000000806542b */ /* 0x000fe20000000006 */
[----:B------:R-:W-:Y:S02]  /*08e0*/  IMAD.MOV.U32 R9, RZ, RZ, -0x3ff ;  /* 0xfffffc01ff097424 */ /* 0x000fe400078e00ff */
[----:B------:R-:W-:-:S07]  /*08f0*/  @!P4 IMAD.MOV.U32 R9, RZ, RZ, -0x435 ;  /* 0xfffffbcbff09c424 */ /* 0x000fce00078e00ff */
[----:B------:R-:W-:Y:S02]  /*0900*/  @P5 FSEL R6, R6, RZ, P6 ;  /* 0x000000ff06065208 */ /* 0x000fe40003000000 */
[----:B------:R-:W-:Y:S01]  /*0910*/  @P5 FSEL R7, R7, -QNAN , P6 ;  /* 0xfff0000007075808 */ /* 0x000fe20003000000 */
[----:B------:R-:W-:Y:S06]  /*0920*/  @P5 BRA `(.L_x_13087) ;  /* 0x0000000000f45947 */ /* 0x000fec0003800000 */
[C---:B------:R-:W-:Y:S01]  /*0930*/  LOP3.LUT R6, R16.reuse, 0x800fffff, RZ, 0xc0, !PT ;  /* 0x800fffff10067812 */ /* 0x040fe200078ec0ff */
[----:B------:R-:W-:Y:S01]  /*0940*/  UMOV UR6, 0x3ae80f1e ;  /* 0x3ae80f1e00067882 */ /* 0x000fe20000000000 */
[----:B------:R-:W-:Y:S01]  /*0950*/  UMOV UR7, 0x3eb1380b ;  /* 0x3eb1380b00077882 */ /* 0x000fe20000000000 */
[----:B------:R-:W-:Y:S02]  /*0960*/  LEA.HI R9, R16, R9, RZ, 0xc ;  /* 0x0000000910097211 */ /* 0x000fe400078f60ff */
[----:B------:R-:W-:Y:S01]  /*0970*/  LOP3.LUT R19, R6, 0x3ff00000, RZ, 0xfc, !PT ;  /* 0x3ff0000006137812 */ /* 0x000fe200078efcff */
[----:B------:R-:W-:-:S03]  /*0980*/  IMAD.MOV.U32 R6, RZ, RZ, RZ ;  /* 0x000000ffff067224 */ /* 0x000fc600078e00ff */
[----:B------:R-:W-:-:S13]  /*0990*/  ISETP.GE.AND P4, PT, R19, 0x3ff6a09f, PT ;  /* 0x3ff6a09f1300780c */ /* 0x000fda0003f86270 */
[----:B------:R-:W-:Y:S01]  /*09a0*/  @P4 IADD3 R7, R19, -0x100000, RZ ;  /* 0xfff0000013074810 */ /* 0x000fe20007ffe0ff */
[----:B------:R-:W-:-:S04]  /*09b0*/  @P4 VIADD R9, R9, 0x1 ;  /* 0x0000000109094836 */ /* 0x000fc80000000000 */
[----:B------:R-:W-:Y:S01]  /*09c0*/  @P4 IMAD.MOV.U32 R19, RZ, RZ, R7 ;  /* 0x000000ffff134224 */ /* 0x000fe200078e0007 */
[----:B------:R-:W-:Y:S01]  /*09d0*/  LOP3.LUT R8, R9, 0x80000000, RZ, 0x3c, !PT ;  /* 0x8000000009087812 */ /* 0x000fe200078e3cff */
[----:B------:R-:W-:-:S04]  /*09e0*/  IMAD.MOV.U32 R9, RZ, RZ, 0x43300000 ;  /* 0x43300000ff097424 */ /* 0x000fc800078e00ff */
[C---:B------:R-:W-:Y:S02]  /*09f0*/  DADD R22, R18.reuse, 1 ;  /* 0x3ff0000012167429 */ /* 0x040fe40000000000 */
[----:B------:R-:W-:-:S04]  /*0a00*/  DADD R18, R18, -1 ;  /* 0xbff0000012127429 */ /* 0x000fc80000000000 */
[----:B------:R-:W0:Y:S02]  /*0a10*/  MUFU.RCP64H R7, R23 ;  /* 0x0000001700077308 */ /* 0x000e240000001800 */
[----:B0-----:R-:W-:Y:S01]  /*0a20*/  DFMA R20, -R22, R6, 1 ;  /* 0x3ff000001614742b */ /* 0x001fe20000000106 */
[----:B------:R-:W-:Y:S01]  /*0a30*/  IMAD.MOV.U32 R22, RZ, RZ, -0x748574fc ;  /* 0x8b7a8b04ff167424 */ /* 0x000fe200078e00ff */
[----:B------:R-:W-:-:S06]  /*0a40*/  MOV R23, 0x3ed0ee25 ;  /* 0x3ed0ee2500177802 */ /* 0x000fcc0000000f00 */
        /* <DEDUP_REMOVED lines=43> */
.L_x_13087:
[----:B------:R-:W-:Y:S05]  /*0d00*/  BSYNC B0 ;  /* 0x0000000000007941 */ /* 0x000fea0003800000 */
.L_x_13086:
[----:B------:R-:W-:Y:S04]  /*0d10*/  BSSY B0, `(.L_x_13088) ;  /* 0x0000050000007945 */ /* 0x000fe80003800000 */
[----:B------:R-:W-:Y:S05]  /*0d20*/  @P1 BRA `(.L_x_13089) ;  /* 0x0000000400381947 */ /* 0x000fea0003800000 */
[----:B------:R-:W-:Y:S01]  /*0d30*/  ISETP.GT.AND P1, PT, R15, 0xfffff, PT ;  /* 0x000fffff0f00780c */ /* 0x000fe20003f24270 */
[----:B------:R-:W-:Y:S01]  /*0d40*/  IMAD.MOV.U32 R24, RZ, RZ, R15 ;  /* 0x000000ffff187224 */ /* 0x000fe200078e000f */
[----:B------:R-:W-:Y:S01]  /*0d50*/  MOV R18, R14 ;  /* 0x0000000e00127202 */ /* 0x000fe20000000f00 */
[----:B------:R-:W-:-:S10]  /*0d60*/  IMAD.MOV.U32 R23, RZ, RZ, -0x3ff ;  /* 0xfffffc01ff177424 */ /* 0x000fd400078e00ff */
        /* <DEDUP_REMOVED lines=44> */
[----:B------:R-:W-:Y:S01]  /*1030*/  DFMA R22, R18, -R14, R22 ;  /* 0x8000000e1216722b */ /* 0x000fe20000000016 */
[----:B------:R-:W-:Y:S01]  /*1040*/  LOP3.LUT R18, R24, 0x80000000, RZ, 0x3c, !PT ;  /* 0x8000000018127812 */ /* 0x000fe200078e3cff */
[----:B------:R-:W-:-:S03]  /*1050*/  IMAD.MOV.U32 R19, RZ, RZ, 0x43300000 ;  /* 0x43300000ff137424 */ /* 0x000fc600078e00ff */
[----:B------:R-:W-:Y:S01]  /*1060*/  DFMA R20, R8, R20, UR6 ;  /* 0x0000000608147e2b */ /* 0x000fe20008000014 */
[----:B------:R-:W-:Y:S01]  /*1070*/  UMOV UR6, 0x2d1b5154 ;  /* 0x2d1b515400067882 */ /* 0x000fe20000000000 */
[----:B------:R-:W-:Y:S01]  /*1080*/  UMOV UR7, 0x3f3c71c7 ;  /* 0x3f3c71c700077882 */ /* 0x000fe20000000000 */
[----:B------:R-:W-:Y:S02]  /*1090*/  DMUL R22, R16, R22 ;  /* 0x0000001610167228 */ /* 0x000fe40000000000 */
[----:B------:R-:W-:Y:S01]  /*10a0*/  DADD R18, R18, -UR8 ;  /* 0x8000000812127e29 */ /* 0x000fe20008000000 */
[----:B------:R-:W-:Y:S01]  /*10b0*/  UMOV UR8, 0xfefa39ef ;  /* 0xfefa39ef00087882 */ /* 0x000fe20000000000 */
[----:B------:R-:W-:Y:S01]  /*10c0*/  UMOV UR9, 0x3fe62e42 ;  /* 0x3fe62e4200097882 */ /* 0x000fe20000000000 */
[----:B------:R-:W-:Y:S01]  /*10d0*/  DFMA R20, R8, R20, UR6 ;  /* 0x0000000608147e2b */ /* 0x000fe20008000014 */
[----:B------:R-:W-:Y:S01]  /*10e0*/  UMOV UR6, 0x923be72d ;  /* 0x923be72d00067882 */ /* 0x000fe20000000000 */
[----:B------:R-:W-:-:S03]  /*10f0*/  UMOV UR7, 0x3f624924 ;  /* 0x3f62492400077882 */ /* 0x000fc60000000000 */
[----:B------:R-:W-:-:S03]  /*1100*/  DFMA R16, R18, UR8, R14 ;  /* 0x0000000812107c2b */ /* 0x000fc6000800000e */
        /* <DEDUP_REMOVED lines=16> */
.L_x_13089:
[----:B------:R-:W-:Y:S05]  /*1210*/  BSYNC B0 ;  /* 0x0000000000007941 */ /* 0x000fea0003800000 */
.L_x_13088:
        /* <DEDUP_REMOVED lines=20> */
[----:B------:R-:W-:Y:S01]  /*1360*/  IMAD.MOV.U32 R25, RZ, RZ, 0x3ed0ee25 ;  /* 0x3ed0ee25ff197424 */ /* 0x000fe200078e00ff */
[----:B------:R-:W-:Y:S01]  /*1370*/  MOV R18, R16 ;  /* 0x0000001000127202 */ /* 0x000fe20000000f00 */
[----:B------:R-:W-:Y:S01]  /*1380*/  UMOV UR6, 0x3ae80f1e ;  /* 0x3ae80f1e00067882 */ /* 0x000fe20000000000 */
[----:B------:R-:W-:Y:S01]  /*1390*/  LOP3.LUT R19, R12, 0x3ff00000, RZ, 0xfc, !PT ;  /* 0x3ff000000c137812 */ /* 0x000fe200078efcff */
[----:B------:R-:W-:Y:S01]  /*13a0*/  IMAD.MOV.U32 R12, RZ, RZ, RZ ;  /* 0x000000ffff0c7224 */ /* 0x000fe200078e00ff */
[----:B------:R-:W-:Y:S01]  /*13b0*/  MOV R24, 0x8b7a8b04 ;  /* 0x8b7a8b0400187802 */ /* 0x000fe20000000f00 */
[----:B------:R-:W-:Y:S01]  /*13c0*/  UMOV UR7, 0x3eb1380b ;  /* 0x3eb1380b00077882 */ /* 0x000fe20000000000 */
[----:B------:R-:W-:Y:S01]  /*13d0*/  ISETP.GE.AND P1, PT, R19, 0x3ff6a09f, PT ;  /* 0x3ff6a09f1300780c */ /* 0x000fe20003f26270 */
[----:B------:R-:W-:Y:S01]  /*13e0*/  UMOV UR8, 0x80000000 ;  /* 0x8000000000087882 */ /* 0x000fe20000000000 */
[----:B------:R-:W-:Y:S01]  /*13f0*/  LEA.HI R20, R21, R20, RZ, 0xc ;  /* 0x0000001415147211 */ /* 0x000fe200078f60ff */
[----:B------:R-:W-:Y:S01]  /*1400*/  IMAD.MOV.U32 R21, RZ, RZ, 0x43300000 ;  /* 0x43300000ff157424 */ /* 0x000fe200078e00ff */
        /* <DEDUP_REMOVED lines=49> */
[----:B------:R-:W-:-:S11]  /*1720*/  DADD R18, R18, R12 ;  /* 0x0000000012127229 */ /* 0x000fd6000000000c */
.L_x_13091:
[----:B------:R-:W-:Y:S05]  /*1730*/  BSYNC B0 ;  /* 0x0000000000007941 */ /* 0x000fea0003800000 */
.L_x_13090:
[----:B------:R0:W-:Y:S01]  /*1740*/  @!P0 STG.E.64 desc[UR4][R4.64], R2 ;  /* 0x0000000204008986 */ /* 0x0001e2000c101b04 */
[----:B------:R-:W-:Y:S04]  /*1750*/  BSSY B0, `(.L_x_13092) ;  /* 0x000000c000007945 */ /* 0x000fe80003800000 */
        /* <DEDUP_REMOVED lines=11> */
.L_x_13093:
[----:B------:R-:W-:Y:S05]  /*1810*/  BSYNC B0 ;  /* 0x0000000000007941 */ /* 0x000fea0003800000 */
.L_x_13092:
[----:B------:R-:W-:-:S13]  /*1820*/  ISETP.GE.AND P0, PT, R11, R10, PT ;  /* 0x0000000a0b00720c */ /* 0x000fda0003f06270 */
[----:B------:R-:W-:Y:S05]  /*1830*/  @P0 EXIT ;  /* 0x000000000000094d */ /* 0x000fea0003800000 */
[----:B01----:R-:W0:Y:S01]  /*1840*/  LDC.64 R2, c[0x0][0x218] ;  /* 0x00008600ff027b82 */ /* 0x003e220000000a00 */
[----:B------:R-:W-:-:S04]  /*1850*/  IMAD R11, R0, 0x200, R11 ;  /* 0x00000200000b7824 */ /* 0x000fc800078e020b */
[----:B0-----:R-:W-:-:S05]  /*1860*/  IMAD.WIDE.U32 R2, R11, 0x8, R2 ;  /* 0x000000080b027825 */ /* 0x001fca00078e0002 */
[----:B------:R-:W-:Y:S01]  /*1870*/  STG.E.64 desc[UR4][R2.64], R18 ;  /* 0x0000001202007986 */ /* 0x000fe2000c101b04 */
[----:B------:R-:W-:Y:S05]  /*1880*/  EXIT ;  /* 0x000000000000794d */ /* 0x000fea0003800000 */
.L_x_13094:
        /* <DEDUP_REMOVED lines=15> */
.L_x_13373:


//--------------------- .text._ZN2at6native29vectorized_elementwise_kernelILi2EZZZNS0_15log_kernel_cudaERNS_18TensorIteratorBaseEENKUlvE0_clEvENKUlvE_clEvEUldE_St5arrayIPcLm2EEEEviT0_T1_ --------------------------
	.section	.text._ZN2at6native29vectorized_elementwise_kernelILi2EZZZNS0_15log_kernel_cudaERNS_18TensorIteratorBaseEENKUlvE0_clEvENKUlvE_clEvEUldE_St5arrayIPcLm2EEEEviT0_T1_,"ax",@progbits
	.align	128
        .global         _ZN2at6native29vectorized_elementwise_kernelILi2EZZZNS0_15log_kernel_cudaERNS_18TensorIteratorBaseEENKUlvE0_clEvENKUlvE_clEvEUldE_St5arrayIPcLm2EEEEviT0_T1_
        .type           _ZN2at6native29vectorized_elementwise_kernelILi2EZZZNS0_15log_kernel_cudaERNS_18TensorIteratorBaseEENKUlvE0_clEvENKUlvE_clEvEUldE_St5arrayIPcLm2EEEEviT0_T1_,@function
        .size           _ZN2at6native29vectorized_elementwise_kernelILi2EZZZNS0_15log_kernel_cudaERNS_18TensorIteratorBaseEENKUlvE0_clEvENKUlvE_clEvEUldE_St5arrayIPcLm2EEEEviT0_T1_,(.L_x_13374 - _ZN2at6native29vectorized_elementwise_kernelILi2EZZZNS0_15log_kernel_cudaERNS_18TensorIteratorBaseEENKUlvE0_clEvENKUlvE_clEvEUldE_St5arrayIPcLm2EEEEviT0_T1_)
        .other          _ZN2at6native29vectorized_elementwise_kernelILi2EZZZNS0_15log_kernel_cudaERNS_18TensorIteratorBaseEENKUlvE0_clEvENKUlvE_clEvEUldE_St5arrayIPcLm2EEEEviT0_T1_,@"STO_CUDA_ENTRY STV_DEFAULT"
_ZN2at6native29vectorized_elementwise_kernelILi2EZZZNS0_15log_kernel_cudaERNS_18TensorIteratorBaseEENKUlvE0_clEvENKUlvE_clEvEUldE_St5arrayIPcLm2EEEEviT0_T1_:
.text._ZN2at6native29vectorized_elementwise_kernelILi2EZZZNS0_15log_kernel_cudaERNS_18TensorIteratorBaseEENKUlvE0_clEvENKUlvE_clEvEUldE_St5arrayIPcLm2EEEEviT0_T1_:
        /* <DEDUP_REMOVED lines=22> */
[----:B------:R-:W-:Y:S01]  /*0160*/  MOV R2, R13 ;  /* 0x0000000d00027202 */ /* 0x000fe20000000f00 */
[----:B------:R-:W-:Y:S01]  /*0170*/  IMAD.MOV.U32 R21, RZ, RZ, R13 ;  /* 0x000000ffff157224 */ /* 0x000fe200078e000d */
[----:B0-----:R-:W-:-:S02]  /*0180*/  MOV R22, R12 ;  /* 0x0000000c00167202 */ /* 0x001fc40000000f00 */
[----:B------:R-:W-:-:S07]  /*0190*/  ISETP.GT.AND P0, PT, R15, 0xfffff, PT ;  /* 0x000fffff0f00780c */ /* 0x000fce0003f04270 */
        /* <DEDUP_REMOVED lines=17> */
[----:B------:R-:W-:Y:S01]  /*02b0*/  UMOV UR7, 0x3eb1380b ;  /* 0x3eb1380b00077882 */ /* 0x000fe20000000000 */
[----:B------:R-:W-:Y:S01]  /*02c0*/  LOP3.LUT R21, R12, 0x3ff00000, RZ, 0xfc, !PT ;  /* 0x3ff000000c157812 */ /* 0x000fe200078efcff */
[----:B------:R-:W-:Y:S01]  /*02d0*/  IMAD.MOV.U32 R12, RZ, RZ, RZ ;  /* 0x000000ffff0c7224 */ /* 0x000fe200078e00ff */
[----:B------:R-:W-:Y:S01]  /*02e0*/  LEA.HI R2, R2, R3, RZ, 0xc ;  /* 0x0000000302027211 */ /* 0x000fe200078f60ff */
[----:B------:R-:W-:Y:S01]  /*02f0*/  IMAD.MOV.U32 R3, RZ, RZ, 0x43300000 ;  /* 0x43300000ff037424 */ /* 0x000fe200078e00ff */
[----:B------:R-:W-:-:S13]  /*0300*/  ISETP.GE.AND P1, PT, R21, 0x3ff6a09f, PT ;  /* 0x3ff6a09f1500780c */ /* 0x000fda0003f26270 */
[----:B------:R-:W-:Y:S02]  /*0310*/  @P1 IADD3 R13, R21, -0x100000, RZ ;  /* 0xfff00000150d1810 */ /* 0x000fe40007ffe0ff */
[----:B------:R-:W-:-:S03]  /*0320*/  @P1 IADD3 R2, R2, 0x1, RZ ;  /* 0x0000000102021810 */ /* 0x000fc60007ffe0ff */
[----:B------:R-:W-:Y:S01]  /*0330*/  @P1 IMAD.MOV.U32 R21, RZ, RZ, R13 ;  /* 0x000000ffff151224 */ /* 0x000fe200078e000d */
[----:B------:R-:W-:-:S05]  /*0340*/  LOP3.LUT R2, R2, 0x80000000, RZ, 0x3c, !PT ;  /* 0x8000000002027812 */ /* 0x000fca00078e3cff */
        /* <DEDUP_REMOVED lines=49> */
.L_x_13097:
[----:B------:R-:W-:Y:S05]  /*0660*/  BSYNC B0 ;  /* 0x0000000000007941 */ /* 0x000fea0003800000 */
.L_x_13096:
[----:B------:R-:W-:Y:S01]  /*0670*/  IMAD.MOV.U32 R20, RZ, RZ, R14 ;  /* 0x000000ffff147224 */ /* 0x000fe200078e000e */
[----:B------:R-:W-:Y:S01]  /*0680*/  BSSY B0, `(.L_x_13098) ;  /* 0x000004f000007945 */ /* 0x000fe20003800000 */
[----:B------:R-:W-:Y:S01]  /*0690*/  IMAD.MOV.U32 R2, RZ, RZ, R15 ;  /* 0x000000ffff027224 */ /* 0x000fe200078e000f */
[----:B------:R-:W-:Y:S01]  /*06a0*/  @!P0 DMUL R14, R14, 1.80143985094819840000e+16 ;  /* 0x435000000e0e8828 */ /* 0x000fe20000000000 */
[----:B-----5:R-:W-:-:S09]  /*06b0*/  ISETP.GT.AND P1, PT, R9, 0xfffff, PT ;  /* 0x000fffff0900780c */ /* 0x020fd20003f24270 */
        /* <DEDUP_REMOVED lines=28> */
[----:B------:R-:W0:Y:S02]  /*0880*/  MUFU.RCP64H R15, R25 ;  /* 0x00000019000f7308 */ /* 0x000e240000001800 */
[----:B0-----:R-:W-:Y:S01]  /*0890*/  DFMA R22, -R24, R14, 1 ;  /* 0x3ff000001816742b */ /* 0x001fe2000000010e */
[----:B------:R-:W-:Y:S01]  /*08a0*/  MOV R24, 0x8b7a8b04 ;  /* 0x8b7a8b0400187802 */ /* 0x000fe20000000f00 */
[----:B------:R-:W-:-:S06]  /*08b0*/  IMAD.MOV.U32 R25, RZ, RZ, 0x3ed0ee25 ;  /* 0x3ed0ee25ff197424 */ /* 0x000fcc00078e00ff */
        /* <DEDUP_REMOVED lines=43> */
.L_x_13099:
[----:B------:R-:W-:Y:S05]  /*0b70*/  BSYNC B0 ;  /* 0x0000000000007941 */ /* 0x000fea0003800000 */
.L_x_13098:
[----:B------:R-:W-:Y:S01]  /*0b80*/  IMAD.MOV.U32 R20, RZ, RZ, R8 ;  /* 0x000000ffff147224 */ /* 0x000fe200078e0008 */
[----:B------:R-:W-:Y:S01]  /*0b90*/  MOV R2, R9 ;  /* 0x0000000900027202 */ /* 0x000fe20000000f00 */
[----:B------:R-:W-:Y:S01]  /*0ba0*/  @!P1 DMUL R8, R8, 1.80143985094819840000e+16 ;  /* 0x4350000008089828 */ /* 0x000fe20000000000 */
[----:B------:R-:W-:Y:S01]  /*0bb0*/  BSSY B0, `(.L_x_13100) ;  /* 0x000004d000007945 */ /* 0x000fe20003800000 */
[----:B------:R-:W-:-:S08]  /*0bc0*/  ISETP.GT.AND P0, PT, R11, 0xfffff, PT ;  /* 0x000fffff0b00780c */ /* 0x000fd00003f04270 */
[----:B------:R-:W-:Y:S02]  /*0bd0*/  @!P1 IMAD.MOV.U32 R2, RZ, RZ, R9 ;  /* 0x000000ffff029224 */ /* 0x000fe400078e0009 */
[----:B------:R-:W-:Y:S02]  /*0be0*/  @!P1 IMAD.MOV.U32 R20, RZ, RZ, R8 ;  /* 0x000000ffff149224 */ /* 0x000fe400078e0008 */
        /* <DEDUP_REMOVED lines=15> */
[----:B------:R-:W-:Y:S02]  /*0ce0*/  LEA.HI R2, R2, R3, RZ, 0xc ;  /* 0x0000000302027211 */ /* 0x000fe400078f60ff */
[----:B------:R-:W-:Y:S01]  /*0cf0*/  LOP3.LUT R21, R8, 0x3ff00000, RZ, 0xfc, !PT ;  /* 0x3ff0000008157812 */ /* 0x000fe200078efcff */
[----:B------:R-:W-:Y:S01]  /*0d00*/  IMAD.MOV.U32 R8, RZ, RZ, RZ ;  /* 0x000000ffff087224 */ /* 0x000fe200078e00ff */
[----:B------:R-:W-:Y:S02]  /*0d10*/  MOV R3, 0x43300000 ;  /* 0x4330000000037802 */ /* 0x000fe40000000f00 */
[----:B------:R-:W-:-:S13]  /*0d20*/  ISETP.GE.AND P1, PT, R21, 0x3ff6a09f, PT ;  /* 0x3ff6a09f1500780c */ /* 0x000fda0003f26270 */
[----:B------:R-:W-:Y:S02]  /*0d30*/  @P1 VIADD R9, R21, 0xfff00000 ;  /* 0xfff0000015091836 */ /* 0x000fe40000000000 */
[----:B------:R-:W-:-:S03]  /*0d40*/  @P1 VIADD R2, R2, 0x1 ;  /* 0x0000000102021836 */ /* 0x000fc60000000000 */
[----:B------:R-:W-:Y:S02]  /*0d50*/  @P1 MOV R21, R9 ;  /* 0x0000000900151202 */ /* 0x000fe40000000f00 */
[----:B------:R-:W-:-:S04]  /*0d60*/  LOP3.LUT R2, R2, 0x80000000, RZ, 0x3c, !PT ;  /* 0x8000000002027812 */ /* 0x000fc800078e3cff */
        /* <DEDUP_REMOVED lines=49> */
.L_x_13101:
[----:B------:R-:W-:Y:S05]  /*1080*/  BSYNC B0 ;  /* 0x0000000000007941 */ /* 0x000fea0003800000 */
.L_x_13100:
[----:B------:R-:W-:Y:S01]  /*1090*/  IMAD.MOV.U32 R20, RZ, RZ, R10 ;  /* 0x000000ffff147224 */ /* 0x000fe200078e000a */
[----:B------:R-:W-:Y:S01]  /*10a0*/  BSSY B0, `(.L_x_13102) ;  /* 0x000004f000007945 */ /* 0x000fe20003800000 */
[----:B------:R-:W-:Y:S01]  /*10b0*/  IMAD.MOV.U32 R2, RZ, RZ, R11 ;  /* 0x000000ffff027224 */ /* 0x000fe200078e000b */
[----:B------:R-:W-:Y:S01]  /*10c0*/  @!P0 DMUL R10, R10, 1.80143985094819840000e+16 ;  /* 0x435000000a0a8828 */ /* 0x000fe20000000000 */
[----:B------:R-:W-:-:S09]  /*10d0*/  ISETP.GT.AND P1, PT, R5, 0xfffff, PT ;  /* 0x000fffff0500780c */ /* 0x000fd20003f24270 */
        /* <DEDUP_REMOVED lines=11> */
[----:B------:R-:W-:Y:S02]  /*1190*/  @P2 FSEL R11, R23, -QNAN , P3 ;  /* 0xfff00000170b2808 */ /* 0x000fe40001800000 */
[----:B------:R-:W-:Y:S01]  /*11a0*/  @P2 MOV R10, R21 ;  /* 0x00000015000a2202 */ /* 0x000fe20000000f00 */
        /* <DEDUP_REMOVED lines=62> */
.L_x_13103:
[----:B------:R-:W-:Y:S05]  /*1590*/  BSYNC B0 ;  /* 0x0000000000007941 */ /* 0x000fea0003800000 */
.L_x_13102:
        /* <DEDUP_REMOVED lines=24> */
[----:B------:R-:W-:Y:S02]  /*1720*/  LOP3.LUT R21, R4, 0x3ff00000, RZ, 0xfc, !PT ;  /* 0x3ff0000004157812 */ /* 0x000fe400078efcff */
[----:B------:R-:W-:Y:S02]  /*1730*/  MOV R4, RZ ;  /* 0x000000ff00047202 */ /* 0x000fe40000000f00 */
        /* <DEDUP_REMOVED lines=54> */
.L_x_13105:
[----:B------:R-:W-:Y:S05]  /*1aa0*/  BSYNC B0 ;  /* 0x0000000000007941 */ /* 0x000fea0003800000 */
.L_x_13104:
[----:B------:R-:W-:Y:S01]  /*1ab0*/  MOV R20, R6 ;  /* 0x0000000600147202 */ /* 0x000fe20000000f00 */
[----:B------:R-:W-:Y:S01]  /*1ac0*/  IMAD.MOV.U32 R3, RZ, RZ, R7 ;  /* 0x000000ffff037224 */ /* 0x000fe200078e0007 */
[----:B------:R-:W-:Y:S01]  /*1ad0*/  @!P0 DMUL R6, R6, 1.80143985094819840000e+16 ;  /* 0x4350000006068828 */ /* 0x000fe20000000000 */
[----:B------:R-:W-:Y:S01]  /*1ae0*/  BSSY B0, `(.L_x_13106) ;  /* 0x000004f000007945 */ /* 0x000fe20003800000 */
[----:B------:R-:W-:-:S08]  /*1af0*/  ISETP.GT.AND P1, PT, R17, 0xfffff, PT ;  /* 0x000fffff1100780c */ /* 0x000fd00003f24270 */
        /* <DEDUP_REMOVED lines=10> */
[----:B------:R-:W-:Y:S01]  /*1ba0*/  @P2 FSEL R21, R22, RZ, P3 ;  /* 0x000000ff16152208 */ /* 0x000fe20001800000 */
[----:B------:R-:W-:Y:S01]  /*1bb0*/  IMAD.MOV.U32 R22, RZ, RZ, R16 ;  /* 0x000000ffff167224 */ /* 0x000fe200078e0010 */
[----:B------:R-:W-:Y:S02]  /*1bc0*/  @P2 FSEL R7, R23, -QNAN , P3 ;  /* 0xfff0000017072808 */ /* 0x000fe40001800000 */
[----:B------:R-:W-:Y:S01]  /*1bd0*/  @P2 MOV R6, R21 ;  /* 0x0000001500062202 */ /* 0x000fe20000000f00 */
        /* <DEDUP_REMOVED lines=45> */
[----:B------:R-:W-:Y:S01]  /*1eb0*/  UMOV UR7, 0x3fb55555 ;  /* 0x3fb5555500077882 */ /* 0x000fe20000000000 */
[----:B------:R-:W-:-:S04]  /*1ec0*/  MOV R7, 0x43300000 ;  /* 0x4330000000077802 */ /* 0x000fc80000000f00 */
        /* <DEDUP_REMOVED lines=16> */
.L_x_13107:
[----:B------:R-:W-:Y:S05]  /*1fd0*/  BSYNC B0 ;  /* 0x0000000000007941 */ /* 0x000fea0003800000 */
.L_x_13106:
[----:B------:R-:W-:Y:S01]  /*1fe0*/  IMAD.MOV.U32 R3, RZ, RZ, R17 ;  /* 0x000000ffff037224 */ /* 0x000fe200078e0011 */
[----:B------:R-:W-:Y:S01]  /*1ff0*/  @!P1 DMUL R16, R16, 1.80143985094819840000e+16 ;  /* 0x4350000010109828 */ /* 0x000fe20000000000 */
[----:B------:R-:W-:Y:S01]  /*2000*/  BSSY B0, `(.L_x_13108) ;  /* 0x000004f000007945 */ /* 0x000fe20003800000 */
[----:B------:R-:W-:-:S08]  /*2010*/  ISETP.GT.AND P0, PT, R19, 0xfffff, PT ;  /* 0x000fffff1300780c */ /* 0x000fd00003f04270 */
[----:B------:R-:W-:Y:S02]  /*2020*/  @!P1 IMAD.MOV.U32 R3, RZ, RZ, R17 ;  /* 0x000000ffff039224 */ /* 0x000fe400078e0011 */
[----:B------:R-:W-:Y:S02]  /*2030*/  @!P1 IMAD.MOV.U32 R22, RZ, RZ, R16 ;  /* 0x000000ffff169224 */ /* 0x000fe400078e0010 */
[----:B------:R-:W-:-:S05]  /*2040*/  VIADD R2, R3, 0xffffffff ;  /* 0xffffffff03027836 */ /* 0x000fca0000000000 */
[----:B------:R-:W-:Y:S02]  /*2050*/  ISETP.GE.U32.AND P2, PT, R2, 0x7fefffff, PT ;  /* 0x7fefffff0200780c */ /* 0x000fe40003f46070 */
[----:B------:R-:W-:-:S11]  /*2060*/  MOV R2, R18 ;  /* 0x0000001200027202 */ /* 0x000fd60000000f00 */
[----:B------:R-:W-:Y:S01]  /*2070*/  @P2 MOV R20, 0x0 ;  /* 0x0000000000142802 */ /* 0x000fe20000000f00 */
[----:B------:R-:W-:Y:S01]  /*2080*/  @P2 IMAD.MOV.U32 R21, RZ, RZ, 0x7ff00000 ;  /* 0x7ff00000ff152424 */ /* 0x000fe200078e00ff */
[----:B------:R-:W-:-:S05]  /*2090*/  @P2 FSETP.NEU.FTZ.AND P3, PT, R17, RZ, PT ;  /* 0x000000ff1100220b */ /* 0x000fca0003f7d000 */
[----:B------:R-:W-:-:S10]  /*20a0*/  @P2 DFMA R20, R16, R20, +INF ;  /* 0x7ff000001014242b */ /* 0x000fd40000000014 */
[----:B------:R-:W-:Y:S01]  /*20b0*/  @P2 FSEL R23, R20, RZ, P3 ;  /* 0x000000ff14172208 */ /* 0x000fe20001800000 */
[----:B------:R-:W-:Y:S01]  /*20c0*/  IMAD.MOV.U32 R20, RZ, RZ, -0x3ff ;  /* 0xfffffc01ff147424 */ /* 0x000fe200078e00ff */
[----:B------:R-:W-:Y:S01]  /*20d0*/  @P2 FSEL R17, R21, -QNAN , P3 ;  /* 0xfff0000015112808 */ /* 0x000fe20001800000 */
[----:B------:R-:W-:Y:S02]  /*20e0*/  @!P1 IMAD.MOV.U32 R20, RZ, RZ, -0x435 ;  /* 0xfffffbcbff149424 */ /* 0x000fe400078e00ff */
[----:B------:R-:W-:Y:S01]  /*20f0*/  @P2 IMAD.MOV.U32 R16, RZ, RZ, R23 ;  /* 0x000000ffff102224 */ /* 0x000fe200078e0017 */
        /* <DEDUP_REMOVED lines=63> */
.L_x_13109:
[----:B------:R-:W-:Y:S05]  /*24f0*/  BSYNC B0 ;  /* 0x0000000000007941 */ /* 0x000fea0003800000 */
.L_x_13108:
[----:B------:R-:W-:Y:S01]  /*2500*/  IMAD.MOV.U32 R3, RZ, RZ, R19 ;  /* 0x000000ffff037224 */ /* 0x000fe200078e0013 */
[----:B------:R-:W-:Y:S01]  /*2510*/  @!P0 DMUL R18, R18, 1.80143985094819840000e+16 ;  /* 0x4350000012128828 */ /* 0x000fe20000000000 */
[----:B------:R-:W-:Y:S09]  /*2520*/  BSSY B0, `(.L_x_13110) ;  /* 0x000004d000007945 */ /* 0x000ff20003800000 */
        /* <DEDUP_REMOVED lines=9> */
[----:B------:R-:W-:Y:S01]  /*25c0*/  MOV R20, 0xfffffc01 ;  /* 0xfffffc0100147802 */ /* 0x000fe20000000f00 */
[----:B------:R-:W-:Y:S01]  /*25d0*/  @!P0 IMAD.MOV.U32 R20, RZ, RZ, -0x435 ;  /* 0xfffffbcbff148424 */ /* 0x000fe200078e00ff */
[----:B------:R-:W-:Y:S01]  /*25e0*/  @P1 FSEL R19, R21, -QNAN , P2 ;  /* 0xfff0000015131808 */ /* 0x000fe20001000000 */
[----:B------:R-:W-:Y:S01]  /*25f0*/  @P1 IMAD.MOV.U32 R18, RZ, RZ, R22 ;  /* 0x000000ffff121224 */ /* 0x000fe200078e0016 */
        /* <DEDUP_REMOVED lines=63> */
.L_x_13111:
[----:B------:R-:W-:Y:S05]  /*29f0*/  BSYNC B0 ;  /* 0x0000000000007941 */ /* 0x000fea0003800000 */
.L_x_13110:
[----:B------:R-:W-:Y:S02]  /*2a00*/  ULDC.64 UR6, c[0x0][0x218] ;  /* 0x0000860000067ab9 */ /* 0x000fe40000000a00 */
[----:B------:R-:W-:-:S06]  /*2a10*/  UIMAD.WIDE.U32 UR6, UR4, 0x8, UR6 ;  /* 0x00000008040678a5 */ /* 0x000fcc000f8e0006 */
[----:B------:R-:W-:Y:S01]  /*2a20*/  MOV R2, UR6 ;  /* 0x0000000600027c02 */ /* 0x000fe20008000f00 */
[----:B------:R-:W-:-:S04]  /*2a30*/  IMAD.U32 R3, RZ, RZ, UR7 ;  /* 0x00000007ff037e24 */ /* 0x000fc8000f8e00ff */
[----:B------:R-:W-:-:S05]  /*2a40*/  IMAD.WIDE R2, R0, 0x10, R2 ;  /* 0x0000001000027825 */ /* 0x000fca00078e0202 */
[----:B------:R-:W-:Y:S04]  /*2a50*/  STG.E.128 desc[UR8][R2.64], R12 ;  /* 0x0000000c02007986 */ /* 0x000fe8000c101d08 */
[----:B------:R-:W-:Y:S04]  /*2a60*/  STG.E.128 desc[UR8][R2.64+0x800], R8 ;  /* 0x0008000802007986 */ /* 0x000fe8000c101d08 */
[----:B------:R-:W-:Y:S04]  /*2a70*/  STG.E.128 desc[UR8][R2.64+0x1000], R4 ;  /* 0x0010000402007986 */ /* 0x000fe8000c101d08 */
[----:B------:R-:W-:Y:S01]  /*2a80*/  STG.E.128 desc[UR8][R2.64+0x1800], R16 ;  /* 0x0018001002007986 */ /* 0x000fe2000c101d08 */
[----:B------:R-:W-:Y:S05]  /*2a90*/  EXIT ;  /* 0x000000000000794d */ /* 0x000fea0003800000 */
.L_x_13095:
[----:B------:R-:W0:Y:S01]  /*2aa0*/  S2R R0, SR_TID.X ;  /* 0x0000000000007919 */ /* 0x000e220000002100 */
[----:B------:R-:W-:Y:S02]  /*2ab0*/  CS2R R8, SRZ ;  /* 0x0000000000087805 */ /* 0x000fe4000001ff00 */
[----:B0-----:R-:W-:Y:S01]  /*2ac0*/  ISETP.GE.AND P0, PT, R0, UR5, PT ;  /* 0x0000000500007c0c */ /* 0x001fe2000bf06270 */
[----:B------:R-:W-:-:S12]  /*2ad0*/  IMAD.MOV.U32 R2, RZ, RZ, R0 ;  /* 0x000000ffff027224 */ /* 0x000fd800078e0000 */
[C---:B------:R-:W-:Y:S01]  /*2ae0*/  @!P0 VIADD R3, R2.reuse, UR4 ;  /* 0x0000000402038c36 */ /* 0x040fe20008000000 */
[----:B------:R-:W-:Y:S01]  /*2af0*/  @!P0 IADD3 R2, R2, 0x80, RZ ;  /* 0x0000008002028810 */ /* 0x000fe20007ffe0ff */
[----:B------:R-:W0:Y:S03]  /*2b00*/  @!P0 LDC.64 R4, c[0x0][0x220] ;  /* 0x00008800ff048b82 */ /* 0x000e260000000a00 */
[----:B------:R-:W-:-:S13]  /*2b10*/  ISETP.GE.AND P1, PT, R2, UR5, PT ;  /* 0x0000000502007c0c */ /* 0x000fda000bf26270 */
[----:B------:R-:W1:Y:S01]  /*2b20*/  @!P1 LDC.64 R6, c[0x0][0x220] ;  /* 0x00008800ff069b82 */ /* 0x000e620000000a00 */
[C---:B------:R-:W-:Y:S02]  /*2b30*/  @!P1 VIADD R15, R2.reuse, UR4 ;  /* 0x00000004020f9c36 */ /* 0x040fe40008000000 */
[----:B------:R-:W-:Y:S02]  /*2b40*/  @!P1 VIADD R2, R2, 0x80 ;  /* 0x0000008002029836 */ /* 0x000fe40000000000 */
[----:B0-----:R-:W-:-:S03]  /*2b50*/  @!P0 IMAD.WIDE.U32 R4, R3, 0x8, R4 ;  /* 0x0000000803048825 */ /* 0x001fc600078e0004 */
[----:B------:R-:W-:Y:S01]  /*2b60*/  ISETP.GE.AND P2, PT, R2, UR5, PT ;  /* 0x0000000502007c0c */ /* 0x000fe2000bf46270 */
[----:B-1----:R-:W-:Y:S01]  /*2b70*/  @!P1 IMAD.WIDE.U32 R14, R15, 0x8, R6 ;  /* 0x000000080f0e9825 */ /* 0x002fe200078e0006 */
[----:B------:R-:W-:-:S04]  /*2b80*/  CS2R R6, SRZ ;  /* 0x0000000000067805 */ /* 0x000fc8000001ff00 */
[----:B------:R0:W5:Y:S04]  /*2b90*/  @!P1 LDG.E.64 R8, desc[UR8][R14.64] ;  /* 0x000000080e089981 */ /* 0x000168000c1e1b00 */
[----:B------:R0:W5:Y:S01]  /*2ba0*/  @!P0 LDG.E.64 R6, desc[UR8][R4.64] ;  /* 0x0000000804068981 */ /* 0x000162000c1e1b00 */
[----:B------:R-:W-:Y:S01]  /*2bb0*/  BSSY B0, `(.L_x_13112) ;  /* 0x000000e000007945 */ /* 0x000fe20003800000 */
[----:B------:R-:W-:Y:S02]  /*2bc0*/  CS2R R12, SRZ ;  /* 0x00000000000c7805 */ /* 0x000fe4000001ff00 */
[----:B------:R-:W-:Y:S01]  /*2bd0*/  CS2R R10, SRZ ;  /* 0x00000000000a7805 */ /* 0x000fe2000001ff00 */
[----:B------:R-:W-:Y:S06]  /*2be0*/  @P2 BRA `(.L_x_13113) ;  /* 0x0000000000282947 */ /* 0x000fec0003800000 */
[----:B0-----:R-:W0:Y:S01]  /*2bf0*/  LDC.64 R4, c[0x0][0x220] ;  /* 0x00008800ff047b82 */ /* 0x001e220000000a00 */
[C---:B------:R-:W-:Y:S01]  /*2c00*/  VIADD R11, R2.reuse, UR4 ;  /* 0x00000004020b7c36 */ /* 0x040fe20008000000 */
[----:B------:R-:W-:-:S04]  /*2c10*/  IADD3 R2, R2, 0x80, RZ ;  /* 0x0000008002027810 */ /* 0x000fc80007ffe0ff */
[----:B------:R-:W-:-:S13]  /*2c20*/  ISETP.GE.AND P1, PT, R2, UR5, PT ;  /* 0x0000000502007c0c */ /* 0x000fda000bf26270 */
[----:B------:R-:W-:Y:S02]  /*2c30*/  @!P1 VIADD R3, R2, UR4 ;  /* 0x0000000402039c36 */ /* 0x000fe40008000000 */
[----:B0-----:R-:W-:-:S04]  /*2c40*/  IMAD.WIDE.U32 R10, R11, 0x8, R4 ;  /* 0x000000080b0a7825 */ /* 0x001fc800078e0004 */
[----:B------:R-:W-:Y:S02]  /*2c50*/  @!P1 IMAD.WIDE.U32 R4, R3, 0x8, R4 ;  /* 0x0000000803049825 */ /* 0x000fe400078e0004 */
[----:B------:R-:W5:Y:S04]  /*2c60*/  LDG.E.64 R10, desc[UR8][R10.64] ;  /* 0x000000080a0a7981 */ /* 0x000f68000c1e1b00 */
[----:B------:R1:W5:Y:S01]  /*2c70*/  @!P1 LDG.E.64 R12, desc[UR8][R4.64] ;  /* 0x00000008040c9981 */ /* 0x000362000c1e1b00 */
[----:B------:R-:W-:-:S07]  /*2c80*/  @!P1 VIADD R2, R2, 0x80 ;  /* 0x0000008002029836 */ /* 0x000fce0000000000 */
.L_x_13113:
[----:B------:R-:W-:Y:S05]  /*2c90*/  BSYNC B0 ;  /* 0x0000000000007941 */ /* 0x000fea0003800000 */
.L_x_13112:
[----:B------:R-:W-:Y:S01]  /*2ca0*/  ISETP.GE.AND P1, PT, R2, UR5, PT ;  /* 0x0000000502007c0c */ /* 0x000fe2000bf26270 */
[----:B------:R-:W-:Y:S01]  /*2cb0*/  BSSY B0, `(.L_x_13114) ;  /* 0x000000e000007945 */ /* 0x000fe20003800000 */
[----:B------:R-:W-:Y:S02]  /*2cc0*/  CS2R R16, SRZ ;  /* 0x0000000000107805 */ /* 0x000fe4000001ff00 */
[----:B0-----:R-:W-:-:S09]  /*2cd0*/  CS2R R14, SRZ ;  /* 0x00000000000e7805 */ /* 0x001fd2000001ff00 */
[----:B------:R-:W-:Y:S05]  /*2ce0*/  @P1 BRA `(.L_x_13115) ;  /* 0x0000000000281947 */ /* 0x000fea0003800000 */
[----:B-1----:R-:W0:Y:S01]  /*2cf0*/  LDC.64 R4, c[0x0][0x220] ;  /* 0x00008800ff047b82 */ /* 0x002e220000000a00 */
        /* <DEDUP_REMOVED lines=9> */
.L_x_13115:
[----:B------:R-:W-:Y:S05]  /*2d90*/  BSYNC B0 ;  /* 0x0000000000007941 */ /* 0x000fea0003800000 */
.L_x_13114:
[----:B------:R-:W-:Y:S02]  /*2da0*/  ISETP.GE.AND P1, PT, R2, UR5, PT ;  /* 0x0000000502007c0c */ /* 0x000fe4000bf26270 */
[----:B------:R-:W-:-:S11]  /*2db0*/  CS2R R20, SRZ ;  /* 0x0000000000147805 */ /* 0x000fd6000001ff00 */
[----:B01----:R-:W0:Y:S01]  /*2dc0*/  @!P1 LDC.64 R4, c[0x0][0x220] ;  /* 0x00008800ff049b82 */ /* 0x003e220000000a00 */
[C---:B------:R-:W-:Y:S01]  /*2dd0*/  @!P1 VIADD R3, R2.reuse, UR4 ;  /* 0x0000000402039c36 */ /* 0x040fe20008000000 */
[----:B------:R-:W-:-:S03]  /*2de0*/  @!P1 IADD3 R2, R2, 0x80, RZ ;  /* 0x0000008002029810 */ /* 0x000fc60007ffe0ff */
[----:B0-----:R-:W-:-:S05]  /*2df0*/  @!P1 IMAD.WIDE.U32 R4, R3, 0x8, R4 ;  /* 0x0000000803049825 */ /* 0x001fca00078e0004 */
[----:B------:R0:W5:Y:S01]  /*2e00*/  @!P1 LDG.E.64 R20, desc[UR8][R4.64] ;  /* 0x0000000804149981 */ /* 0x000162000c1e1b00 */
[----:B------:R-:W-:-:S13]  /*2e10*/  ISETP.GE.AND P1, PT, R2, UR5, PT ;  /* 0x0000000502007c0c */ /* 0x000fda000bf26270 */
[----:B------:R-:W-:Y:S02]  /*2e20*/  @!P1 VIADD R19, R2, UR4 ;  /* 0x0000000402139c36 */ /* 0x000fe40008000000 */
[----:B------:R-:W1:Y:S02]  /*2e30*/  @!P1 LDC.64 R2, c[0x0][0x220] ;  /* 0x00008800ff029b82 */ /* 0x000e640000000a00 */
[----:B-1----:R-:W-:Y:S01]  /*2e40*/  @!P1 IMAD.WIDE.U32 R2, R19, 0x8, R2 ;  /* 0x0000000813029825 */ /* 0x002fe200078e0002 */
[----:B------:R-:W-:-:S06]  /*2e50*/  CS2R R18, SRZ ;  /* 0x0000000000127805 */ /* 0x000fcc000001ff00 */
[----:B------:R0:W5:Y:S01]  /*2e60*/  @!P1 LDG.E.64 R18, desc[UR8][R2.64] ;  /* 0x0000000802129981 */ /* 0x000162000c1e1b00 */
[----:B------:R-:W-:Y:S04]  /*2e70*/  BSSY B0, `(.L_x_13116) ;  /* 0x0000051000007945 */ /* 0x000fe80003800000 */
[----:B------:R-:W-:Y:S05]  /*2e80*/  @P0 BRA `(.L_x_13117) ;  /* 0x00000004003c0947 */ /* 0x000fea0003800000 */
[----:B-----5:R-:W-:Y:S01]  /*2e90*/  ISETP.GT.AND P1, PT, R7, 0xfffff, PT ;  /* 0x000fffff0700780c */ /* 0x020fe20003f24270 */
[----:B0-----:R-:W-:Y:S02]  /*2ea0*/  IMAD.MOV.U32 R3, RZ, RZ, R7 ;  /* 0x000000ffff037224 */ /* 0x001fe400078e0007 */
        /* <DEDUP_REMOVED lines=24> */
[----:B------:R-:W-:Y:S01]  /*3030*/  @P1 IADD3 R5, R7, -0x100000, RZ ;  /* 0xfff0000007051810 */ /* 0x000fe20007ffe0ff */
[----:B------:R-:W-:-:S04]  /*3040*/  @P1 VIADD R2, R2, 0x1 ;  /* 0x0000000102021836 */ /* 0x000fc80000000000 */
[----:B------:R-:W-:Y:S01]  /*3050*/  @P1 IMAD.MOV.U32 R7, RZ, RZ, R5 ;  /* 0x000000ffff071224 */ /* 0x000fe200078e0005 */
[----:B------:R-:W-:-:S05]  /*3060*/  LOP3.LUT R2, R2, 0x80000000, RZ, 0x3c, !PT ;  /* 0x8000000002027812 */ /* 0x000fca00078e3cff */
        /* <DEDUP_REMOVED lines=49> */
.L_x_13117:
[----:B------:R-:W-:Y:S05]  /*3380*/  BSYNC B0 ;  /* 0x0000000000007941 */ /* 0x000fea0003800000 */
.L_x_13116:
[----:B0-----:R-:W-:Y:S01]  /*3390*/  VIADD R2, R0, 0x80 ;  /* 0x0000008000027836 */ /* 0x001fe20000000000 */
[----:B------:R-:W-:Y:S04]  /*33a0*/  BSSY B0, `(.L_x_13118) ;  /* 0x0000052000007945 */ /* 0x000fe80003800000 */
[----:B------:R-:W-:-:S13]  /*33b0*/  ISETP.GE.AND P1, PT, R2, UR5, PT ;  /* 0x0000000502007c0c */ /* 0x000fda000bf26270 */
[----:B------:R-:W-:Y:S05]  /*33c0*/  @P1 BRA `(.L_x_13119) ;  /* 0x00000004003c1947 */ /* 0x000fea0003800000 */
[----:B-----5:R-:W-:Y:S01]  /*33d0*/  ISETP.GT.AND P1, PT, R9, 0xfffff, PT ;  /* 0x000fffff0900780c */ /* 0x020fe20003f24270 */
[----:B------:R-:W-:Y:S01]  /*33e0*/  IMAD.MOV.U32 R22, RZ, RZ, R8 ;  /* 0x000000ffff167224 */ /* 0x000fe200078e0008 */
        /* <DEDUP_REMOVED lines=22> */
[----:B------:R-:W-:Y:S02]  /*3550*/  ISETP.GE.AND P1, PT, R7, 0x3ff6a09f, PT ;  /* 0x3ff6a09f0700780c */ /* 0x000fe40003f26270 */
[----:B------:R-:W-:-:S11]  /*3560*/  MOV R27, 0x43300000 ;  /* 0x43300000001b7802 */ /* 0x000fd60000000f00 */
        /* <DEDUP_REMOVED lines=53> */
.L_x_13119:
[----:B------:R-:W-:Y:S05]  /*38c0*/  BSYNC B0 ;  /* 0x0000000000007941 */ /* 0x000fea0003800000 */
.L_x_13118:
[----:B------:R-:W-:Y:S01]  /*38d0*/  VIADD R3, R0, 0x100 ;  /* 0x0000010000037836 */ /* 0x000fe20000000000 */
[----:B------:R-:W-:Y:S04]  /*38e0*/  BSSY B0, `(.L_x_13120) ;  /* 0x0000052000007945 */ /* 0x000fe80003800000 */
[----:B------:R-:W-:-:S13]  /*38f0*/  ISETP.GE.AND P1, PT, R3, UR5, PT ;  /* 0x0000000503007c0c */ /* 0x000fda000bf26270 */
[----:B------:R-:W-:Y:S05]  /*3900*/  @P1 BRA `(.L_x_13121) ;  /* 0x00000004003c1947 */ /* 0x000fea0003800000 */
[----:B-----5:R-:W-:Y:S01]  /*3910*/  ISETP.GT.AND P1, PT, R11, 0xfffff, PT ;  /* 0x000fffff0b00780c */ /* 0x020fe20003f24270 */
[----:B------:R-:W-:Y:S01]  /*3920*/  IMAD.MOV.U32 R3, RZ, RZ, R11 ;  /* 0x000000ffff037224 */ /* 0x000fe200078e000b */
[----:B------:R-:W-:Y:S01]  /*3930*/  MOV R26, 0xfffffc01 ;  /* 0xfffffc01001a7802 */ /* 0x000fe20000000f00 */
[----:B------:R-:W-:-:S10]  /*3940*/  IMAD.MOV.U32 R22, RZ, RZ, R10 ;  /* 0x000000ffff167224 */ /* 0x000fd400078e000a */
        /* <DEDUP_REMOVED lines=75> */
.L_x_13121:
[----:B------:R-:W-:Y:S05]  /*3e00*/  BSYNC B0 ;  /* 0x0000000000007941 */ /* 0x000fea0003800000 */
.L_x_13120:
[----:B------:R-:W-:Y:S01]  /*3e10*/  VIADD R3, R0, 0x180 ;  /* 0x0000018000037836 */ /* 0x000fe20000000000 */
        /* <DEDUP_REMOVED lines=82> */
.L_x_13123:
[----:B------:R-:W-:Y:S05]  /*4340*/  BSYNC B0 ;  /* 0x0000000000007941 */ /* 0x000fea0003800000 */
.L_x_13122:
        /* <DEDUP_REMOVED lines=83> */
.L_x_13125:
[----:B------:R-:W-:Y:S05]  /*4880*/  BSYNC B0 ;  /* 0x0000000000007941 */ /* 0x000fea0003800000 */
.L_x_13124:
        /* <DEDUP_REMOVED lines=83> */
.L_x_13127:
[----:B------:R-:W-:Y:S05]  /*4dc0*/  BSYNC B0 ;  /* 0x0000000000007941 */ /* 0x000fea0003800000 */
.L_x_13126:
        /* <DEDUP_REMOVED lines=83> */
.L_x_13129:
[----:B------:R-:W-:Y:S05]  /*5300*/  BSYNC B0 ;  /* 0x0000000000007941 */ /* 0x000fea0003800000 */
.L_x_13128:
[----:B------:R-:W-:Y:S01]  /*5310*/  VIADD R3, R0, 0x380 ;  /* 0x0000038000037836 */ /* 0x000fe20000000000 */
[----:B------:R-:W-:Y:S04]  /*5320*/  BSSY B0, `(.L_x_13130) ;  /* 0x0000051000007945 */ /* 0x000fe80003800000 */
[----:B------:R-:W-:-:S13]  /*5330*/  ISETP.GE.AND P1, PT, R3, UR5, PT ;  /* 0x0000000503007c0c */ /* 0x000fda000bf26270 */
[----:B------:R-:W-:Y:S05]  /*5340*/  @P1 BRA `(.L_x_13131) ;  /* 0x0000000400381947 */ /* 0x000fea0003800000 */
[----:B-----5:R-:W-:Y:S01]  /*5350*/  ISETP.GT.AND P1, PT, R19, 0xfffff, PT ;  /* 0x000fffff1300780c */ /* 0x020fe20003f24270 */
[----:B------:R-:W-:Y:S01]  /*5360*/  IMAD.MOV.U32 R22, RZ, RZ, R18 ;  /* 0x000000ffff167224 */ /* 0x000fe200078e0012 */
[----:B------:R-:W-:-:S11]  /*5370*/  MOV R26, R19 ;  /* 0x00000013001a7202 */ /* 0x000fd60000000f00 */
        /* <DEDUP_REMOVED lines=18> */
[----:B------:R-:W-:Y:S01]  /*54a0*/  LOP3.LUT R23, R18, 0x3ff00000, RZ, 0xfc, !PT ;  /* 0x3ff0000012177812 */ /* 0x000fe200078efcff */
[----:B------:R-:W-:Y:S01]  /*54b0*/  IMAD.MOV.U32 R27, RZ, RZ, 0x43300000 ;  /* 0x43300000ff1b7424 */ /* 0x000fe200078e00ff */
[----:B------:R-:W-:Y:S02]  /*54c0*/  LEA.HI R26, R26, R3, RZ, 0xc ;  /* 0x000000031a1a7211 */ /* 0x000fe400078f60ff */
        /* <DEDUP_REMOVED lines=54> */
.L_x_13131:
[----:B------:R-:W-:Y:S05]  /*5830*/  BSYNC B0 ;  /* 0x0000000000007941 */ /* 0x000fea0003800000 */
.L_x_13130:
[----:B-----5:R-:W0:Y:S01]  /*5840*/  @!P0 LDC.64 R18, c[0x0][0x218] ;  /* 0x00008600ff128b82 */ /* 0x020e220000000a00 */
[----:B------:R-:W-:Y:S01]  /*5850*/  @!P0 IADD3 R3, R0, UR4, RZ ;  /* 0x0000000400038c10 */ /* 0x000fe2000fffe0ff */
[----:B------:R-:W-:Y:S01]  /*5860*/  @!P0 IMAD.MOV.U32 R0, RZ, RZ, R2 ;  /* 0x000000ffff008224 */ /* 0x000fe200078e0002 */
[----:B------:R-:W-:Y:S04]  /*5870*/  BSSY B0, `(.L_x_13132) ;  /* 0x000002f000007945 */ /* 0x000fe80003800000 */
[----:B------:R-:W-:Y:S01]  /*5880*/  BSSY B1, `(.L_x_13133) ;  /* 0x0000027000017945 */ /* 0x000fe20003800000 */
[----:B0-----:R-:W-:-:S05]  /*5890*/  @!P0 IMAD.WIDE.U32 R18, R3, 0x8, R18 ;  /* 0x0000000803128825 */ /* 0x001fca00078e0012 */
[----:B------:R0:W-:Y:S01]  /*58a0*/  @!P0 STG.E.64 desc[UR8][R18.64], R4 ;  /* 0x0000000412008986 */ /* 0x0001e2000c101b08 */
[----:B------:R-:W-:-:S13]  /*58b0*/  ISETP.GE.AND P0, PT, R0, UR5, PT ;  /* 0x0000000500007c0c */ /* 0x000fda000bf06270 */
[----:B0-----:R-:W-:Y:S05]  /*58c0*/  @P0 BRA `(.L_x_13134) ;  /* 0x0000000000300947 */ /* 0x001fea0003800000 */
[----:B------:R-:W0:Y:S01]  /*58d0*/  LDC.64 R2, c[0x0][0x218] ;  /* 0x00008600ff027b82 */ /* 0x000e220000000a00 */
[C---:B------:R-:W-:Y:S02]  /*58e0*/  VIADD R5, R0.reuse, UR4 ;  /* 0x0000000400057c36 */ /* 0x040fe40008000000 */
[----:B------:R-:W-:-:S05]  /*58f0*/  VIADD R0, R0, 0x80 ;  /* 0x0000008000007836 */ /* 0x000fca0000000000 */
[----:B------:R-:W-:Y:S01]  /*5900*/  ISETP.GE.AND P0, PT, R0, UR5, PT ;  /* 0x0000000500007c0c */ /* 0x000fe2000bf06270 */
[----:B0-----:R-:W-:-:S05]  /*5910*/  IMAD.WIDE.U32 R2, R5, 0x8, R2 ;  /* 0x0000000805027825 */ /* 0x001fca00078e0002 */
[----:B------:R0:W-:Y:S07]  /*5920*/  STG.E.64 desc[UR8][R2.64], R6 ;  /* 0x0000000602007986 */ /* 0x0001ee000c101b08 */
[----:B------:R-:W-:Y:S05]  /*5930*/  @P0 BRA `(.L_x_13135) ;  /* 0x0000000000300947 */ /* 0x000fea0003800000 */
[----:B0-----:R-:W0:Y:S01]  /*5940*/  LDC.64 R2, c[0x0][0x218] ;  /* 0x00008600ff027b82 */ /* 0x001e220000000a00 */
[C---:B------:R-:W-:Y:S01]  /*5950*/  IADD3 R5, R0.reuse, UR4, RZ ;  /* 0x0000000400057c10 */ /* 0x040fe2000fffe0ff */
[----:B------:R-:W-:-:S04]  /*5960*/  VIADD R0, R0, 0x80 ;  /* 0x0000008000007836 */ /* 0x000fc80000000000 */
[----:B0-----:R-:W-:-:S05]  /*5970*/  IMAD.WIDE.U32 R2, R5, 0x8, R2 ;  /* 0x0000000805027825 */ /* 0x001fca00078e0002 */
[----:B------:R0:W-:Y:S02]  /*5980*/  STG.E.64 desc[UR8][R2.64], R8 ;  /* 0x0000000802007986 */ /* 0x0001e4000c101b08 */
.L_x_13134:
[----:B------:R-:W-:-:S13]  /*5990*/  ISETP.GE.AND P0, PT, R0, UR5, PT ;  /* 0x0000000500007c0c */ /* 0x000fda000bf06270 */
[----:B------:R-:W-:Y:S05]  /*59a0*/  @P0 BRA `(.L_x_13136) ;  /* 0x0000000000300947 */ /* 0x000fea0003800000 */
[----:B0-----:R-:W0:Y:S01]  /*59b0*/  LDC.64 R2, c[0x0][0x218] ;  /* 0x00008600ff027b82 */ /* 0x001e220000000a00 */
[C---:B------:R-:W-:Y:S02]  /*59c0*/  VIADD R5, R0.reuse, UR4 ;  /* 0x0000000400057c36 */ /* 0x040fe40008000000 */
[----:B------:R-:W-:Y:S02]  /*59d0*/  VIADD R0, R0, 0x80 ;  /* 0x0000008000007836 */ /* 0x000fe40000000000 */
[----:B0-----:R-:W-:-:S05]  /*59e0*/  IMAD.WIDE.U32 R2, R5, 0x8, R2 ;  /* 0x0000000805027825 */ /* 0x001fca00078e0002 */
[----:B------:R1:W-:Y:S02]  /*59f0*/  STG.E.64 desc[UR8][R2.64], R10 ;  /* 0x0000000a02007986 */ /* 0x0003e4000c101b08 */
.L_x_13135:
[----:B------:R-:W-:-:S13]  /*5a00*/  ISETP.GE.AND P0, PT, R0, UR5, PT ;  /* 0x0000000500007c0c */ /* 0x000fda000bf06270 */
[----:B------:R-:W-:Y:S05]  /*5a10*/  @P0 BRA `(.L_x_13137) ;  /* 0x0000000000340947 */ /* 0x000fea0003800000 */
[----:B01----:R-:W0:Y:S01]  /*5a20*/  LDC.64 R2, c[0x0][0x218] ;  /* 0x00008600ff027b82 */ /* 0x003e220000000a00 */
[C---:B------:R-:W-:Y:S01]  /*5a30*/  IADD3 R5, R0.reuse, UR4, RZ ;  /* 0x0000000400057c10 */ /* 0x040fe2000fffe0ff */
[----:B------:R-:W-:-:S04]  /*5a40*/  VIADD R0, R0, 0x80 ;  /* 0x0000008000007836 */ /* 0x000fc80000000000 */
[----:B0-----:R-:W-:-:S05]  /*5a50*/  IMAD.WIDE.U32 R2, R5, 0x8, R2 ;  /* 0x0000000805027825 */ /* 0x001fca00078e0002 */
[----:B------:R1:W-:Y:S02]  /*5a60*/  STG.E.64 desc[UR8][R2.64], R12 ;  /* 0x0000000c02007986 */ /* 0x0003e4000c101b08 */
.L_x_13136:
[----:B------:R-:W-:-:S13]  /*5a70*/  ISETP.GE.AND P0, PT, R0, UR5, PT ;  /* 0x0000000500007c0c */ /* 0x000fda000bf06270 */
[----:B------:R-:W-:Y:S05]  /*5a80*/  @P0 BREAK B1 ;  /* 0x0000000000010942 */ /* 0x000fea0003800000 */
[----:B------:R-:W-:Y:S05]  /*5a90*/  @P0 BRA `(.L_x_13138) ;  /* 0x0000000000300947 */ /* 0x000fea0003800000 */
[----:B01----:R-:W0:Y:S01]  /*5aa0*/  LDC.64 R2, c[0x0][0x218] ;  /* 0x00008600ff027b82 */ /* 0x003e220000000a00 */
[C---:B------:R-:W-:Y:S02]  /*5ab0*/  VIADD R5, R0.reuse, UR4 ;  /* 0x0000000400057c36 */ /* 0x040fe40008000000 */
[----:B------:R-:W-:Y:S02]  /*5ac0*/  VIADD R0, R0, 0x80 ;  /* 0x0000008000007836 */ /* 0x000fe40000000000 */
[----:B0-----:R-:W-:-:S05]  /*5ad0*/  IMAD.WIDE.U32 R2, R5, 0x8, R2 ;  /* 0x0000000805027825 */ /* 0x001fca00078e0002 */
[----:B------:R2:W-:Y:S02]  /*5ae0*/  STG.E.64 desc[UR8][R2.64], R14 ;  /* 0x0000000e02007986 */ /* 0x0005e4000c101b08 */
.L_x_13137:
[----:B------:R-:W-:Y:S05]  /*5af0*/  BSYNC B1 ;  /* 0x0000000000017941 */ /* 0x000fea0003800000 */
.L_x_13133:
[----:B------:R-:W-:-:S13]  /*5b00*/  ISETP.GE.AND P0, PT, R0, UR5, PT ;  /* 0x0000000500007c0c */ /* 0x000fda000bf06270 */
[----:B012---:R-:W0:Y:S01]  /*5b10*/  @!P0 LDC.64 R2, c[0x0][0x218] ;  /* 0x00008600ff028b82 */ /* 0x007e220000000a00 */
[C---:B------:R-:W-:Y:S01]  /*5b20*/  @!P0 IADD3 R5, R0.reuse, UR4, RZ ;  /* 0x0000000400058c10 */ /* 0x040fe2000fffe0ff */
[----:B------:R-:W-:-:S04]  /*5b30*/  @!P0 VIADD R0, R0, 0x80 ;  /* 0x0000008000008836 */ /* 0x000fc80000000000 */
[----:B0-----:R-:W-:-:S05]  /*5b40*/  @!P0 IMAD.WIDE.U32 R2, R5, 0x8, R2 ;  /* 0x0000000805028825 */ /* 0x001fca00078e0002 */
[----:B------:R2:W-:Y:S02]  /*5b50*/  @!P0 STG.E.64 desc[UR8][R2.64], R16 ;  /* 0x0000001002008986 */ /* 0x0005e4000c101b08 */
.L_x_13138:
[----:B------:R-:W-:Y:S05]  /*5b60*/  BSYNC B0 ;  /* 0x0000000000007941 */ /* 0x000fea0003800000 */
.L_x_13132:
[----:B------:R-:W-:Y:S05]  /*5b70*/  WARPSYNC.ALL ;  /* 0x0000000000007948 */ /* 0x000fea0003800000 */
[----:B------:R-:W-:-:S13]  /*5b80*/  ISETP.GE.AND P0, PT, R0, UR5, PT ;  /* 0x0000000500007c0c */ /* 0x000fda000bf06270 */
[----:B------:R-:W-:Y:S05]  /*5b90*/  @P0 EXIT ;  /* 0x000000000000094d */ /* 0x000fea0003800000 */
[----:B012---:R-:W0:Y:S01]  /*5ba0*/  LDC.64 R2, c[0x0][0x218] ;  /* 0x00008600ff027b82 */ /* 0x007e220000000a00 */
[----:B------:R-:W-:-:S04]  /*5bb0*/  VIADD R5, R0, UR4 ;  /* 0x0000000400057c36 */ /* 0x000fc80008000000 */
[----:B0-----:R-:W-:-:S05]  /*5bc0*/  IMAD.WIDE.U32 R2, R5, 0x8, R2 ;  /* 0x0000000805027825 */ /* 0x001fca00078e0002 */
[----:B------:R-:W-:Y:S01]  /*5bd0*/  STG.E.64 desc[UR8][R2.64], R20 ;  /* 0x0000001402007986 */ /* 0x000fe2000c101b08 */
[----:B------:R-:W-:Y:S05]  /*5be0*/  EXIT ;  /* 0x000000000000794d */ /* 0x000fea0003800000 */
.L_x_13139:
        /* <DEDUP_REMOVED lines=9> */
.L_x_13374:


//--------------------- .text._ZN2at6native29vectorized_elementwise_kernelILi4EZZZNS0_15log_kernel_cudaERNS_18TensorIteratorBaseEENKUlvE0_clEvENKUlvE_clEvEUldE_St5arrayIPcLm2EEEEviT0_T1_ --------------------------
	.section	.text._ZN2at6native29vectorized_elementwise_kernelILi4EZZZNS0_15log_kernel_cudaERNS_18TensorIteratorBaseEENKUlvE0_clEvENKUlvE_clEvEUldE_St5arrayIPcLm2EEEEviT0_T1_,"ax",@progbits
	.align	128
        .global         _ZN2at6native29vectorized_elementwise_kernelILi4EZZZNS0_15log_kernel_cudaERNS_18TensorIteratorBaseEENKUlvE0_clEvENKUlvE_clEvEUldE_St5arrayIPcLm2EEEEviT0_T1_
        .type           _ZN2at6native29vectorized_elementwise_kernelILi4EZZZNS0_15log_kernel_cudaERNS_18TensorIteratorBaseEENKUlvE0_clEvENKUlvE_clEvEUldE_St5arrayIPcLm2EEEEviT0_T1_,@function
        .size           _ZN2at6native29vectorized_elementwise_kernelILi4EZZZNS0_15log_kernel_cudaERNS_18TensorIteratorBaseEENKUlvE0_clEvENKUlvE_clEvEUldE_St5arrayIPcLm2EEEEviT0_T1_,(.L_x_13375 - _ZN2at6native29vectorized_elementwise_kernelILi4EZZZNS0_15log_kernel_cudaERNS_18TensorIteratorBaseEENKUlvE0_clEvENKUlvE_clEvEUldE_St5arrayIPcLm2EEEEviT0_T1_)
        .other          _ZN2at6native29vectorized_elementwise_kernelILi4EZZZNS0_15log_kernel_cudaERNS_18TensorIteratorBaseEENKUlvE0_clEvENKUlvE_clEvEUldE_St5arrayIPcLm2EEEEviT0_T1_,@"STO_CUDA_ENTRY STV_DEFAULT"
_ZN2at6native29vectorized_elementwise_kernelILi4EZZZNS0_15log_kernel_cudaERNS_18TensorIteratorBaseEENKUlvE0_clEvENKUlvE_clEvEUldE_St5arrayIPcLm2EEEEviT0_T1_:
.text._ZN2at6native29vectorized_elementwise_kernelILi4EZZZNS0_15log_kernel_cudaERNS_18TensorIteratorBaseEENKUlvE0_clEvENKUlvE_clEvEUldE_St5arrayIPcLm2EEEEviT0_T1_:
        /* <DEDUP_REMOVED lines=102> */
.L_x_13142:
[----:B------:R-:W-:Y:S05]  /*0660*/  BSYNC B0 ;  /* 0x0000000000007941 */ /* 0x000fea0003800000 */
.L_x_13141:
        /* <DEDUP_REMOVED lines=80> */
.L_x_13144:
[----:B------:R-:W-:Y:S05]  /*0b70*/  BSYNC B0 ;  /* 0x0000000000007941 */ /* 0x000fea0003800000 */
.L_x_13143:
        /* <DEDUP_REMOVED lines=80> */
.L_x_13146:
[----:B------:R-:W-:Y:S05]  /*1080*/  BSYNC B0 ;  /* 0x0000000000007941 */ /* 0x000fea0003800000 */
.L_x_13145:
        /* <DEDUP_REMOVED lines=80> */
.L_x_13148:
[----:B------:R-:W-:Y:S05]  /*1590*/  BSYNC B0 ;  /* 0x0000000000007941 */ /* 0x000fea0003800000 */
.L_x_13147:
        /* <DEDUP_REMOVED lines=80> */
.L_x_13150:
[----:B------:R-:W-:Y:S05]  /*1aa0*/  BSYNC B0 ;  /* 0x0000000000007941 */ /* 0x000fea0003800000 */
.L_x_13149:
        /* <DEDUP_REMOVED lines=82> */
.L_x_13152:
[----:B------:R-:W-:Y:S05]  /*1fd0*/  BSYNC B0 ;  /* 0x0000000000007941 */ /* 0x000fea0003800000 */
.L_x_13151:
        /* <DEDUP_REMOVED lines=81> */
.L_x_13154:
[----:B------:R-:W-:Y:S05]  /*24f0*/  BSYNC B0 ;  /* 0x0000000000007941 */ /* 0x000fea0003800000 */
.L_x_13153:
        /* <DEDUP_REMOVED lines=79> */
.L_x_13156:
[----:B------:R-:W-:Y:S05]  /*29f0*/  BSYNC B0 ;  /* 0x0000000000007941 */ /* 0x000fea0003800000 */
.L_x_13155:
        /* <DEDUP_REMOVED lines=10> */
.L_x_13140:
        /* <DEDUP_REMOVED lines=31> */
.L_x_13158:
[----:B------:R-:W-:Y:S05]  /*2c90*/  BSYNC B0 ;  /* 0x0000000000007941 */ /* 0x000fea0003800000 */
.L_x_13157:
        /* <DEDUP_REMOVED lines=15> */
.L_x_13160:
[----:B------:R-:W-:Y:S05]  /*2d90*/  BSYNC B0 ;  /* 0x0000000000007941 */ /* 0x000fea0003800000 */
.L_x_13159:
        /* <DEDUP_REMOVED lines=94> */
.L_x_13162:
[----:B------:R-:W-:Y:S05]  /*3380*/  BSYNC B0 ;  /* 0x0000000000007941 */ /* 0x000fea0003800000 */
.L_x_13161:
        /* <DEDUP_REMOVED lines=83> */
.L_x_13164:
[----:B------:R-:W-:Y:S05]  /*38c0*/  BSYNC B0 ;  /* 0x0000000000007941 */ /* 0x000fea0003800000 */
.L_x_13163:
        /* <DEDUP_REMOVED lines=83> */
.L_x_13166:
[----:B------:R-:W-:Y:S05]  /*3e00*/  BSYNC B0 ;  /* 0x0000000000007941 */ /* 0x000fea0003800000 */
.L_x_13165:
        /* <DEDUP_REMOVED lines=83> */
.L_x_13168:
[----:B------:R-:W-:Y:S05]  /*4340*/  BSYNC B0 ;  /* 0x0000000000007941 */ /* 0x000fea0003800000 */
.L_x_13167:
        /* <DEDUP_REMOVED lines=83> */
.L_x_13170:
[----:B------:R-:W-:Y:S05]  /*4880*/  BSYNC B0 ;  /* 0x0000000000007941 */ /* 0x000fea0003800000 */
.L_x_13169:
        /* <DEDUP_REMOVED lines=83> */
.L_x_13172:
[----:B------:R-:W-:Y:S05]  /*4dc0*/  BSYNC B0 ;  /* 0x0000000000007941 */ /* 0x000fea0003800000 */
.L_x_13171:
        /* <DEDUP_REMOVED lines=83> */
.L_x_13174:
[----:B------:R-:W-:Y:S05]  /*5300*/  BSYNC B0 ;  /* 0x0000000000007941 */ /* 0x000fea0003800000 */
.L_x_13173:
        /* <DEDUP_REMOVED lines=82> */
.L_x_13176:
[----:B------:R-:W-:Y:S05]  /*5830*/  BSYNC B0 ;  /* 0x0000000000007941 */ /* 0x000fea0003800000 */
.L_x_13175:
        /* <DEDUP_REMOVED lines=21> */
.L_x_13179:
[----:B------:R-:W-:-:S13]  /*5990*/  ISETP.GE.AND P0, PT, R0, UR5, PT ;  /* 0x0000000500007c0c */ /* 0x000fda000bf06270 */
[----:B------:R-:W-:Y:S05]  /*59a0*/  @P0 BRA `(.L_x_13181) ;  /* 0x0000000000300947 */ /* 0x000fea0003800000 */
[----:B0-----:R-:W0:Y:S01]  /*59b0*/  LDC.64 R2, c[0x0][0x218] ;  /* 0x00008600ff027b82 */ /* 0x001e220000000a00 */
[C---:B------:R-:W-:Y:S02]  /*59c0*/  VIADD R5, R0.reuse, UR4 ;  /* 0x0000000400057c36 */ /* 0x040fe40008000000 */
[----:B------:R-:W-:Y:S02]  /*59d0*/  VIADD R0, R0, 0x80 ;  /* 0x0000008000007836 */ /* 0x000fe40000000000 */
[----:B0-----:R-:W-:-:S05]  /*59e0*/  IMAD.WIDE.U32 R2, R5, 0x8, R2 ;  /* 0x0000000805027825 */ /* 0x001fca00078e0002 */
[----:B------:R1:W-:Y:S02]  /*59f0*/  STG.E.64 desc[UR8][R2.64], R10 ;  /* 0x0000000a02007986 */ /* 0x0003e4000c101b08 */
.L_x_13180:
[----:B------:R-:W-:-:S13]  /*5a00*/  ISETP.GE.AND P0, PT, R0, UR5, PT ;  /* 0x0000000500007c0c */ /* 0x000fda000bf06270 */
[----:B------:R-:W-:Y:S05]  /*5a10*/  @P0 BRA `(.L_x_13182) ;  /* 0x0000000000340947 */ /* 0x000fea0003800000 */
[----:B01----:R-:W0:Y:S01]  /*5a20*/  LDC.64 R2, c[0x0][0x218] ;  /* 0x00008600ff027b82 */ /* 0x003e220000000a00 */
[C---:B------:R-:W-:Y:S01]  /*5a30*/  IADD3 R5, R0.reuse, UR4, RZ ;  /* 0x0000000400057c10 */ /* 0x040fe2000fffe0ff */
[----:B------:R-:W-:-:S04]  /*5a40*/  VIADD R0, R0, 0x80 ;  /* 0x0000008000007836 */ /* 0x000fc80000000000 */
[----:B0-----:R-:W-:-:S05]  /*5a50*/  IMAD.WIDE.U32 R2, R5, 0x8, R2 ;  /* 0x0000000805027825 */ /* 0x001fca00078e0002 */
[----:B------:R1:W-:Y:S02]  /*5a60*/  STG.E.64 desc[UR8][R2.64], R12 ;  /* 0x0000000c02007986 */ /* 0x0003e4000c101b08 */
.L_x_13181:
        /* <DEDUP_REMOVED lines=8> */
.L_x_13182:
[----:B------:R-:W-:Y:S05]  /*5af0*/  BSYNC B1 ;  /* 0x0000000000017941 */ /* 0x000fea0003800000 */
.L_x_13178:
[----:B------:R-:W-:-:S13]  /*5b00*/  ISETP.GE.AND P0, PT, R0, UR5, PT ;  /* 0x0000000500007c0c */ /* 0x000fda000bf06270 */
[----:B012---:R-:W0:Y:S01]  /*5b10*/  @!P0 LDC.64 R2, c[0x0][0x218] ;  /* 0x00008600ff028b82 */ /* 0x007e220000000a00 */
[C---:B------:R-:W-:Y:S01]  /*5b20*/  @!P0 IADD3 R5, R0.reuse, UR4, RZ ;  /* 0x0000000400058c10 */ /* 0x040fe2000fffe0ff */
[----:B------:R-:W-:-:S04]  /*5b30*/  @!P0 VIADD R0, R0, 0x80 ;  /* 0x0000008000008836 */ /* 0x000fc80000000000 */
[----:B0-----:R-:W-:-:S05]  /*5b40*/  @!P0 IMAD.WIDE.U32 R2, R5, 0x8, R2 ;  /* 0x0000000805028825 */ /* 0x001fca00078e0002 */
[----:B------:R2:W-:Y:S02]  /*5b50*/  @!P0 STG.E.64 desc[UR8][R2.64], R16 ;  /* 0x0000001002008986 */ /* 0x0005e4000c101b08 */
.L_x_13183:
[----:B------:R-:W-:Y:S05]  /*5b60*/  BSYNC B0 ;  /* 0x0000000000007941 */ /* 0x000fea0003800000 */
.L_x_13177:
        /* <DEDUP_REMOVED lines=8> */
.L_x_13184:
        /* <DEDUP_REMOVED lines=9> */
.L_x_13375:


//--------------------- .text._ZN2at6native29vectorized_elementwise_kernelILi8EZZZNS0_15log_kernel_cudaERNS_18TensorIteratorBaseEENKUlvE0_clEvENKUlvE_clEvEUldE_St5arrayIPcLm2EEEEviT0_T1_ --------------------------
	.section	.text._ZN2at6native29vectorized_elementwise_kernelILi8EZZZNS0_15log_kernel_cudaERNS_18TensorIteratorBaseEENKUlvE0_clEvENKUlvE_clEvEUldE_St5arrayIPcLm2EEEEviT0_T1_,"ax",@progbits
	.align	128
        .global         _ZN2at6native29vectorized_elementwise_kernelILi8EZZZNS0_15log_kernel_cudaERNS_18TensorIteratorBaseEENKUlvE0_clEvENKUlvE_clEvEUldE_St5arrayIPcLm2EEEEviT0_T1_
        .type           _ZN2at6native29vectorized_elementwise_kernelILi8EZZZNS0_15log_kernel_cudaERNS_18TensorIteratorBaseEENKUlvE0_clEvENKUlvE_clEvEUldE_St5arrayIPcLm2EEEEviT0_T1_,@function
        .size           _ZN2at6native29vectorized_elementwise_kernelILi8EZZZNS0_15log_kernel_cudaERNS_18TensorIteratorBaseEENKUlvE0_clEvENKUlvE_clEvEUldE_St5arrayIPcLm2EEEEviT0_T1_,(.L_x_13376 - _ZN2at6native29vectorized_elementwise_kernelILi8EZZZNS0_15log_kernel_cudaERNS_18TensorIteratorBaseEENKUlvE0_clEvENKUlvE_clEvEUldE_St5arrayIPcLm2EEEEviT0_T1_)
        .other          _ZN2at6native29vectorized_elementwise_kernelILi8EZZZNS0_15log_kernel_cudaERNS_18TensorIteratorBaseEENKUlvE0_clEvENKUlvE_clEvEUldE_St5arrayIPcLm2EEEEviT0_T1_,@"STO_CUDA_ENTRY STV_DEFAULT"
_ZN2at6native29vectorized_elementwise_kernelILi8EZZZNS0_15log_kernel_cudaERNS_18TensorIteratorBaseEENKUlvE0_clEvENKUlvE_clEvEUldE_St5arrayIPcLm2EEEEviT0_T1_:
.text._ZN2at6native29vectorized_elementwise_kernelILi8EZZZNS0_15log_kernel_cudaERNS_18TensorIteratorBaseEENKUlvE0_clEvENKUlvE_clEvEUldE_St5arrayIPcLm2EEEEviT0_T1_:
        /* <DEDUP_REMOVED lines=102> */
.L_x_13187:
[----:B------:R-:W-:Y:S05]  /*0660*/  BSYNC B0 ;  /* 0x0000000000007941 */ /* 0x000fea0003800000 */
.L_x_13186:
        /* <DEDUP_REMOVED lines=80> */
.L_x_13189:
[----:B------:R-:W-:Y:S05]  /*0b70*/  BSYNC B0 ;  /* 0x0000000000007941 */ /* 0x000fea0003800000 */
.L_x_13188:
        /* <DEDUP_REMOVED lines=80> */
.L_x_13191:
[----:B------:R-:W-:Y:S05]  /*1080*/  BSYNC B0 ;  /* 0x0000000000007941 */ /* 0x000fea0003800000 */
.L_x_13190:
        /* <DEDUP_REMOVED lines=80> */
.L_x_13193:
[----:B------:R-:W-:Y:S05]  /*1590*/  BSYNC B0 ;  /* 0x0000000000007941 */ /* 0x000fea0003800000 */
.L_x_13192:
        /* <DEDUP_REMOVED lines=80> */
.L_x_13195:
[----:B------:R-:W-:Y:S05]  /*1aa0*/  BSYNC B0 ;  /* 0x0000000000007941 */ /* 0x000fea0003800000 */
.L_x_13194:
        /* <DEDUP_REMOVED lines=82> */
.L_x_13197:
[----:B------:R-:W-:Y:S05]  /*1fd0*/  BSYNC B0 ;  /* 0x0000000000007941 */ /* 0x000fea0003800000 */
.L_x_13196:
        /* <DEDUP_REMOVED lines=81> */
.L_x_13199:
[----:B------:R-:W-:Y:S05]  /*24f0*/  BSYNC B0 ;  /* 0x0000000000007941 */ /* 0x000fea0003800000 */
.L_x_13198:
        /* <DEDUP_REMOVED lines=79> */
.L_x_13201:
[----:B------:R-:W-:Y:S05]  /*29f0*/  BSYNC B0 ;  /* 0x0000000000007941 */ /* 0x000fea0003800000 */
.L_x_13200:
        /* <DEDUP_REMOVED lines=10> */
.L_x_13185:
        /* <DEDUP_REMOVED lines=31> */
.L_x_13203:
[----:B------:R-:W-:Y:S05]  /*2c90*/  BSYNC B0 ;  /* 0x0000000000007941 */ /* 0x000fea0003800000 */
.L_x_13202:
        /* <DEDUP_REMOVED lines=15> */
.L_x_13205:
[----:B------:R-:W-:Y:S05]  /*2d90*/  BSYNC B0 ;  /* 0x0000000000007941 */ /* 0x000fea0003800000 */
.L_x_13204:
        /* <DEDUP_REMOVED lines=94> */
.L_x_13207:
[----:B------:R-:W-:Y:S05]  /*3380*/  BSYNC B0 ;  /* 0x0000000000007941 */ /* 0x000fea0003800000 */
.L_x_13206:
        /* <DEDUP_REMOVED lines=83> */
.L_x_13209:
[----:B------:R-:W-:Y:S05]  /*38c0*/  BSYNC B0 ;  /* 0x0000000000007941 */ /* 0x000fea0003800000 */
.L_x_13208:
        /* <DEDUP_REMOVED lines=83> */
.L_x_13211:
[----:B------:R-:W-:Y:S05]  /*3e00*/  BSYNC B0 ;  /* 0x0000000000007941 */ /* 0x000fea0003800000 */
.L_x_13210:
        /* <DEDUP_REMOVED lines=83> */
.L_x_13213:
[----:B------:R-:W-:Y:S05]  /*4340*/  BSYNC B0 ;  /* 0x0000000000007941 */ /* 0x000fea0003800000 */
.L_x_13212:
        /* <DEDUP_REMOVED lines=83> */
.L_x_13215:
[----:B------:R-:W-:Y:S05]  /*4880*/  BSYNC B0 ;  /* 0x0000000000007941 */ /* 0x000fea0003800000 */
.L_x_13214:
        /* <DEDUP_REMOVED lines=83> */
.L_x_13217:
[----:B------:R-:W-:Y:S05]  /*4dc0*/  BSYNC B0 ;  /* 0x0000000000007941 */ /* 0x000fea0003800000 */
.L_x_13216:
        /* <DEDUP_REMOVED lines=83> */
.L_x_13219:
[----:B------:R-:W-:Y:S05]  /*5300*/  BSYNC B0 ;  /* 0x0000000000007941 */ /* 0x000fea0003800000 */
.L_x_13218:
        /* <DEDUP_REMOVED lines=82> */
.L_x_13221:
[----:B------:R-:W-:Y:S05]  /*5830*/  BSYNC B0 ;  /* 0x0000000000007941 */ /* 0x000fea0003800000 */
.L_x_13220:
        /* <DEDUP_REMOVED lines=21> */
.L_x_13224:
[----:B------:R-:W-:-:S13]  /*5990*/  ISETP.GE.AND P0, PT, R0, UR5, PT ;  /* 0x0000000500007c0c */ /* 0x000fda000bf06270 */
[----:B------:R-:W-:Y:S05]  /*59a0*/  @P0 BRA `(.L_x_13226) ;  /* 0x0000000000300947 */ /* 0x000fea0003800000 */
[----:B0-----:R-:W0:Y:S01]  /*59b0*/  LDC.64 R2, c[0x0][0x218] ;  /* 0x00008600ff027b82 */ /* 0x001e220000000a00 */
[C---:B------:R-:W-:Y:S02]  /*59c0*/  VIADD R5, R0.reuse, UR4 ;  /* 0x0000000400057c36 */ /* 0x040fe40008000000 */
[----:B------:R-:W-:Y:S02]  /*59d0*/  VIADD R0, R0, 0x80 ;  /* 0x0000008000007836 */ /* 0x000fe40000000000 */
[----:B0-----:R-:W-:-:S05]  /*59e0*/  IMAD.WIDE.U32 R2, R5, 0x8, R2 ;  /* 0x0000000805027825 */ /* 0x001fca00078e0002 */
[----:B------:R1:W-:Y:S02]  /*59f0*/  STG.E.64 desc[UR8][R2.64], R10 ;  /* 0x0000000a02007986 */ /* 0x0003e4000c101b08 */
.L_x_13225:
[----:B------:R-:W-:-:S13]  /*5a00*/  ISETP.GE.AND P0, PT, R0, UR5, PT ;  /* 0x0000000500007c0c */ /* 0x000fda000bf06270 */
[----:B------:R-:W-:Y:S05]  /*5a10*/  @P0 BRA `(.L_x_13227) ;  /* 0x0000000000340947 */ /* 0x000fea0003800000 */
[----:B01----:R-:W0:Y:S01]  /*5a20*/  LDC.64 R2, c[0x0][0x218] ;  /* 0x00008600ff027b82 */ /* 0x003e220000000a00 */
[C---:B------:R-:W-:Y:S01]  /*5a30*/  IADD3 R5, R0.reuse, UR4, RZ ;  /* 0x0000000400057c10 */ /* 0x040fe2000fffe0ff */
[----:B------:R-:W-:-:S04]  /*5a40*/  VIADD R0, R0, 0x80 ;  /* 0x0000008000007836 */ /* 0x000fc80000000000 */
[----:B0-----:R-:W-:-:S05]  /*5a50*/  IMAD.WIDE.U32 R2, R5, 0x8, R2 ;  /* 0x0000000805027825 */ /* 0x001fca00078e0002 */
[----:B------:R1:W-:Y:S02]  /*5a60*/  STG.E.64 desc[UR8][R2.64], R12 ;  /* 0x0000000c02007986 */ /* 0x0003e4000c101b08 */
.L_x_13226:
        /* <DEDUP_REMOVED lines=8> */
.L_x_13227:
[----:B------:R-:W-:Y:S05]  /*5af0*/  BSYNC B1 ;  /* 0x0000000000017941 */ /* 0x000fea0003800000 */
.L_x_13223:
[----:B------:R-:W-:-:S13]  /*5b00*/  ISETP.GE.AND P0, PT, R0, UR5, PT ;  /* 0x0000000500007c0c */ /* 0x000fda000bf06270 */
[----:B012---:R-:W0:Y:S01]  /*5b10*/  @!P0 LDC.64 R2, c[0x0][0x218] ;  /* 0x00008600ff028b82 */ /* 0x007e220000000a00 */
[C---:B------:R-:W-:Y:S01]  /*5b20*/  @!P0 IADD3 R5, R0.reuse, UR4, RZ ;  /* 0x0000000400058c10 */ /* 0x040fe2000fffe0ff */
[----:B------:R-:W-:-:S04]  /*5b30*/  @!P0 VIADD R0, R0, 0x80 ;  /* 0x0000008000008836 */ /* 0x000fc80000000000 */
[----:B0-----:R-:W-:-:S05]  /*5b40*/  @!P0 IMAD.WIDE.U32 R2, R5, 0x8, R2 ;  /* 0x0000000805028825 */ /* 0x001fca00078e0002 */
[----:B------:R2:W-:Y:S02]  /*5b50*/  @!P0 STG.E.64 desc[UR8][R2.64], R16 ;  /* 0x0000001002008986 */ /* 0x0005e4000c101b08 */
.L_x_13228:
[----:B------:R-:W-:Y:S05]  /*5b60*/  BSYNC B0 ;  /* 0x0000000000007941 */ /* 0x000fea0003800000 */
.L_x_13222:
        /* <DEDUP_REMOVED lines=8> */
.L_x_13229:
        /* <DEDUP_REMOVED lines=9> */
.L_x_13376:


//--------------------- .nv.global.init           --------------------------
	.section	.nv.global.init,"aw",@progbits
.nv.global.init:
	.type		$str$8,@object
	.size		$str$8,(__unnamed_9 - $str$8)
$str$8:
        /*0000*/ 	.byte	0x66, 0x61, 0x6c, 0x73, 0x65, 0x00
	.type		__unnamed_9,@object
	.size		__unnamed_9,(__unnamed_1 - __unnamed_9)
__unnamed_9:
        /*0006*/ 	.byte	0x66, 0x65, 0x74, 0x63, 0x68, 0x5f, 0x61, 0x6e, 0x64, 0x5f, 0x63, 0x61, 0x73, 0x74, 0x00
	.type		__unnamed_1,@object
	.size		__unnamed_1,(__unnamed_5 - __unnamed_1)
__unnamed_1:
        /*0015*/ 	.byte	0x66, 0x65, 0x74, 0x63, 0x68, 0x5f, 0x61, 0x6e, 0x64, 0x5f, 0x63, 0x61, 0x73, 0x74, 0x00
	.type		__unnamed_5,@object
	.size		__unnamed_5,(__unnamed_11 - __unnamed_5)
__unnamed_5:
        /*0024*/ 	.byte	0x66, 0x65, 0x74, 0x63, 0x68, 0x5f, 0x61, 0x6e, 0x64, 0x5f, 0x63, 0x61, 0x73, 0x74, 0x00
	.type		__unnamed_11,@object
	.size		__unnamed_11,(__unnamed_3 - __unnamed_11)
__unnamed_11:
        /*0033*/ 	.byte	0x66, 0x65, 0x74, 0x63, 0x68, 0x5f, 0x61, 0x6e, 0x64, 0x5f, 0x63, 0x61, 0x73, 0x74, 0x00
	.type		__unnamed_3,@object
	.size		__unnamed_3,(__unnamed_7 - __unnamed_3)
__unnamed_3:
        /*0042*/ 	.byte	0x66, 0x65, 0x74, 0x63, 0x68, 0x5f, 0x61, 0x6e, 0x64, 0x5f, 0x63, 0x61, 0x73, 0x74, 0x00
	.type		__unnamed_7,@object
	.size		__unnamed_7,(__unnamed_10 - __unnamed_7)
__unnamed_7:
        /*0051*/ 	.byte	0x66, 0x65, 0x74, 0x63, 0x68, 0x5f, 0x61, 0x6e, 0x64, 0x5f, 0x63, 0x61, 0x73, 0x74, 0x00
	.type		__unnamed_10,@object
	.size		__unnamed_10,(__unnamed_2 - __unnamed_10)
__unnamed_10:
        /*0060*/ 	.byte	0x63, 0x61, 0x73, 0x74, 0x5f, 0x61, 0x6e, 0x64, 0x5f, 0x73, 0x74, 0x6f, 0x72, 0x65, 0x00
	.type		__unnamed_2,@object
	.size		__unnamed_2,(__unnamed_6 - __unnamed_2)
__unnamed_2:
        /*006f*/ 	.byte	0x63, 0x61, 0x73, 0x74, 0x5f, 0x61, 0x6e, 0x64, 0x5f, 0x73, 0x74, 0x6f, 0x72, 0x65, 0x00
	.type		__unnamed_6,@object
	.size		__unnamed_6,(__unnamed_12 - __unnamed_6)
__unnamed_6:
        /*007e*/ 	.byte	0x63, 0x61, 0x73, 0x74, 0x5f, 0x61, 0x6e, 0x64, 0x5f, 0x73, 0x74, 0x6f, 0x72, 0x65, 0x00
	.type		__unnamed_12,@object
	.size		__unnamed_12,(__unnamed_4 - __unnamed_12)
__unnamed_12:
        /*008d*/ 	.byte	0x63, 0x61, 0x73, 0x74, 0x5f, 0x61, 0x6e, 0x64, 0x5f, 0x73, 0x74, 0x6f, 0x72, 0x65, 0x00
	.type		__unnamed_4,@object
	.size		__unnamed_4,(__unnamed_8 - __unnamed_4)
__unnamed_4:
        /*009c*/ 	.byte	0x63, 0x61, 0x73, 0x74, 0x5f, 0x61, 0x6e, 0x64, 0x5f, 0x73, 0x74, 0x6f, 0x72, 0x65, 0x00
	.type		__unnamed_8,@object
	.size		__unnamed_8,($str$9 - __unnamed_8)
__unnamed_8:
        /*00ab*/ 	.byte	0x63, 0x61, 0x73, 0x74, 0x5f, 0x61, 0x6e, 0x64, 0x5f, 0x73, 0x74, 0x6f, 0x72, 0x65, 0x00
	.type		$str$9,@object
	.size		$str$9,(.L_41 - $str$9)
$str$9:
        /*00ba*/ 	.byte	0x2f, 0x72, 0x6f, 0x6f, 0x74, 0x2f, 0x2e, 0x70, 0x79, 0x65, 0x6e, 0x76, 0x2f, 0x76, 0x65, 0x72
        /*00ca*/ 	.byte	0x73, 0x69, 0x6f, 0x6e, 0x73, 0x2f, 0x33, 0x2e, 0x31, 0x33, 0x2e, 0x31, 0x32, 0x2f, 0x6c, 0x69
        /*00da*/ 	.byte	0x62, 0x2f, 0x70, 0x79, 0x74, 0x68, 0x6f, 0x6e, 0x33, 0x2e, 0x31, 0x33, 0x2f, 0x73, 0x69, 0x74
        /*00ea*/ 	.byte	0x65, 0x2d, 0x70, 0x61, 0x63, 0x6b, 0x61, 0x67, 0x65, 0x73, 0x2f, 0x74, 0x6f, 0x72, 0x63, 0x68
        /*00fa*/ 	.byte	0x2f, 0x69, 0x6e, 0x63, 0x6c, 0x75, 0x64, 0x65, 0x2f, 0x63, 0x31, 0x30, 0x2f, 0x63, 0x6f, 0x72
        /*010a*/ 	.byte	0x65, 0x2f, 0x44, 0x79, 0x6e, 0x61, 0x6d, 0x69, 0x63, 0x43, 0x61, 0x73, 0x74, 0x2e, 0x68, 0x00
.L_41:


//--------------------- .nv.shared.reserved.0     --------------------------
	.section	.nv.shared.reserved.0,"aw",@nobits
	.weak		__nv_reservedSMEM_offset_0_alias
	.size		__nv_reservedSMEM_offset_0_alias, 0, 0
	.other		__nv_reservedSMEM_offset_0_alias,@"STO_CUDA_RESERVED_SHARED STV_DEFAULT"
__nv_reservedSMEM_offset_0_alias:
	.zero		0


//--------------------- .nv.global                --------------------------
	.section	.nv.global,"aw",@nobits
.nv.global:
	.type		_ZN49_INTERNAL_50dea9bf_18_UnaryLogKernels_cu_24870cf94cuda3std3__48in_placeE,@object
	.size		_ZN49_INTERNAL_50dea9bf_18_UnaryLogKernels_cu_24870cf94cuda3std3__48in_placeE,(_ZN49_INTERNAL_50dea9bf_18_UnaryLogKernels_cu_24870cf94cuda3std6ranges3__45__cpo8distanceE - _ZN49_INTERNAL_50dea9bf_18_UnaryLogKernels_cu_24870cf94cuda3std3__48in_placeE)
_ZN49_INTERNAL_50dea9bf_18_UnaryLogKernels_cu_24870cf94cuda3std3__48in_placeE:
	.zero		1
	.type		_ZN49_INTERNAL_50dea9bf_18_UnaryLogKernels_cu_24870cf94cuda3std6ranges3__45__cpo8distanceE,@object
	.size		_ZN49_INTERNAL_50dea9bf_18_UnaryLogKernels_cu_24870cf94cuda3std6ranges3__45__cpo8distanceE,(_ZN49_INTERNAL_50dea9bf_18_UnaryLogKernels_cu_24870cf94cuda3std3__45__cpo6cbeginE - _ZN49_INTERNAL_50dea9bf_18_UnaryLogKernels_cu_24870cf94cuda3std6ranges3__45__cpo8distanceE)
_ZN49_INTERNAL_50dea9bf_18_UnaryLogKernels_cu_24870cf94cuda3std6ranges3__45__cpo8distanceE:
	.zero		1
	.type		_ZN49_INTERNAL_50dea9bf_18_UnaryLogKernels_cu_24870cf94cuda3std3__45__cpo6cbeginE,@object
	.size		_ZN49_INTERNAL_50dea9bf_18_UnaryLogKernels_cu_24870cf94cuda3std3__45__cpo6cbeginE,(_ZN49_INTERNAL_50dea9bf_18_UnaryLogKernels_cu_24870cf94cuda3std6ranges3__45__cpo7advanceE - _ZN49_INTERNAL_50dea9bf_18_UnaryLogKernels_cu_24870cf94cuda3std3__45__cpo6cbeginE)
_ZN49_INTERNAL_50dea9bf_18_UnaryLogKernels_cu_24870cf94cuda3std3__45__cpo6cbeginE:
	.zero		1
	.type		_ZN49_INTERNAL_50dea9bf_18_UnaryLogKernels_cu_24870cf94cuda3std6ranges3__45__cpo7advanceE,@object
	.size		_ZN49_INTERNAL_50dea9bf_18_UnaryLogKernels_cu_24870cf94cuda3std6ranges3__45__cpo7advanceE,(_ZN49_INTERNAL_50dea9bf_18_UnaryLogKernels_cu_24870cf94cuda3std3__45__cpo7crbeginE - _ZN49_INTERNAL_50dea9bf_18_UnaryLogKernels_cu_24870cf94cuda3std6ranges3__45__cpo7advanceE)
_ZN49_INTERNAL_50dea9bf_18_UnaryLogKernels_cu_24870cf94cuda3std6ranges3__45__cpo7advanceE:
	.zero		1
	.type		_ZN49_INTERNAL_50dea9bf_18_UnaryLogKernels_cu_24870cf94cuda3std3__45__cpo7crbeginE,@object
	.size		_ZN49_INTERNAL_50dea9bf_18_UnaryLogKernels_cu_24870cf94cuda3std3__45__cpo7crbeginE,(_ZN49_INTERNAL_50dea9bf_18_UnaryLogKernels_cu_24870cf94cuda3std6ranges3__45__cpo4dataE - _ZN49_INTERNAL_50dea9bf_18_UnaryLogKernels_cu_24870cf94cuda3std3__45__cpo7crbeginE)
_ZN49_INTERNAL_50dea9bf_18_UnaryLogKernels_cu_24870cf94cuda3std3__45__cpo7crbeginE:
	.zero		1
	.type		_ZN49_INTERNAL_50dea9bf_18_UnaryLogKernels_cu_24870cf94cuda3std6ranges3__45__cpo4dataE,@object
	.size		_ZN49_INTERNAL_50dea9bf_18_UnaryLogKernels_cu_24870cf94cuda3std6ranges3__45__cpo4dataE,(_ZN49_INTERNAL_50dea9bf_18_UnaryLogKernels_cu_24870cf94cuda3std6ranges3__45__cpo5beginE - _ZN49_INTERNAL_50dea9bf_18_UnaryLogKernels_cu_24870cf94cuda3std6ranges3__45__cpo4dataE)
_ZN49_INTERNAL_50dea9bf_18_UnaryLogKernels_cu_24870cf94cuda3std6ranges3__45__cpo4dataE:
	.zero		1
	.type		_ZN49_INTERNAL_50dea9bf_18_UnaryLogKernels_cu_24870cf94cuda3std6ranges3__45__cpo5beginE,@object
	.size		_ZN49_INTERNAL_50dea9bf_18_UnaryLogKernels_cu_24870cf94cuda3std6ranges3__45__cpo5beginE,(_ZN49_INTERNAL_50dea9bf_18_UnaryLogKernels_cu_24870cf94cuda3std3__451_GLOBAL__N__50dea9bf_18_UnaryLogKernels_cu_24870cf96ignoreE - _ZN49_INTERNAL_50dea9bf_18_UnaryLogKernels_cu_24870cf94cuda3std6ranges3__45__cpo5beginE)
_ZN49_INTERNAL_50dea9bf_18_UnaryLogKernels_cu_24870cf94cuda3std6ranges3__45__cpo5beginE:
	.zero		1
	.type		_ZN49_INTERNAL_50dea9bf_18_UnaryLogKernels_cu_24870cf94cuda3std3__451_GLOBAL__N__50dea9bf_18_UnaryLogKernels_cu_24870cf96ignoreE,@object
	.size		_ZN49_INTERNAL_50dea9bf_18_UnaryLogKernels_cu_24870cf94cuda3std3__451_GLOBAL__N__50dea9bf_18_UnaryLogKernels_cu_24870cf96ignoreE,(_ZN49_INTERNAL_50dea9bf_18_UnaryLogKernels_cu_24870cf94cuda3std6ranges3__45__cpo4sizeE - _ZN49_INTERNAL_50dea9bf_18_UnaryLogKernels_cu_24870cf94cuda3std3__451_GLOBAL__N__50dea9bf_18_UnaryLogKernels_cu_24870cf96ignoreE)
_ZN49_INTERNAL_50dea9bf_18_UnaryLogKernels_cu_24870cf94cuda3std3__451_GLOBAL__N__50dea9bf_18_UnaryLogKernels_cu_24870cf96ignoreE:
	.zero		1
	.type		_ZN49_INTERNAL_50dea9bf_18_UnaryLogKernels_cu_24870cf94cuda3std6ranges3__45__cpo4sizeE,@object
	.size		_ZN49_INTERNAL_50dea9bf_18_UnaryLogKernels_cu_24870cf94cuda3std6ranges3__45__cpo4sizeE,(_ZN49_INTERNAL_50dea9bf_18_UnaryLogKernels_cu_24870cf94cuda3std3__45__cpo5beginE - _ZN49_INTERNAL_50dea9bf_18_UnaryLogKernels_cu_24870cf94cuda3std6ranges3__45__cpo4sizeE)
_ZN49_INTERNAL_50dea9bf_18_UnaryLogKernels_cu_24870cf94cuda3std6ranges3__45__cpo4sizeE:
	.zero		1
	.type		_ZN49_INTERNAL_50dea9bf_18_UnaryLogKernels_cu_24870cf94cuda3std3__45__cpo5beginE,@object
	.size		_ZN49_INTERNAL_50dea9bf_18_UnaryLogKernels_cu_24870cf94cuda3std3__45__cpo5beginE,(_ZN49_INTERNAL_50dea9bf_18_UnaryLogKernels_cu_24870cf94cuda3std6ranges3__45__cpo6cbeginE - _ZN49_INTERNAL_50dea9bf_18_UnaryLogKernels_cu_24870cf94cuda3std3__45__cpo5beginE)
_ZN49_INTERNAL_50dea9bf_18_UnaryLogKernels_cu_24870cf94cuda3std3__45__cpo5beginE:
	.zero		1
	.type		_ZN49_INTERNAL_50dea9bf_18_UnaryLogKernels_cu_24870cf94cuda3std6ranges3__45__cpo6cbeginE,@object
	.size		_ZN49_INTERNAL_50dea9bf_18_UnaryLogKernels_cu_24870cf94cuda3std6ranges3__45__cpo6cbeginE,(_ZN49_INTERNAL_50dea9bf_18_UnaryLogKernels_cu_24870cf94cuda3std3__45__cpo6rbeginE - _ZN49_INTERNAL_50dea9bf_18_UnaryLogKernels_cu_24870cf94cuda3std6ranges3__45__cpo6cbeginE)
_ZN49_INTERNAL_50dea9bf_18_UnaryLogKernels_cu_24870cf94cuda3std6ranges3__45__cpo6cbeginE:
	.zero		1
	.type		_ZN49_INTERNAL_50dea9bf_18_UnaryLogKernels_cu_24870cf94cuda3std3__45__cpo6rbeginE,@object
	.size		_ZN49_INTERNAL_50dea9bf_18_UnaryLogKernels_cu_24870cf94cuda3std3__45__cpo6rbeginE,(_ZN49_INTERNAL_50dea9bf_18_UnaryLogKernels_cu_24870cf94cuda3std6ranges3__45__cpo4nextE - _ZN49_INTERNAL_50dea9bf_18_UnaryLogKernels_cu_24870cf94cuda3std3__45__cpo6rbeginE)
_ZN49_INTERNAL_50dea9bf_18_UnaryLogKernels_cu_24870cf94cuda3std3__45__cpo6rbeginE:
	.zero		1
	.type		_ZN49_INTERNAL_50dea9bf_18_UnaryLogKernels_cu_24870cf94cuda3std6ranges3__45__cpo4nextE,@object
	.size		_ZN49_INTERNAL_50dea9bf_18_UnaryLogKernels_cu_24870cf94cuda3std6ranges3__45__cpo4nextE,(_ZN49_INTERNAL_50dea9bf_18_UnaryLogKernels_cu_24870cf94cuda3std6ranges3__45__cpo4swapE - _ZN49_INTERNAL_50dea9bf_18_UnaryLogKernels_cu_24870cf94cuda3std6ranges3__45__cpo4nextE)
_ZN49_INTERNAL_50dea9bf_18_UnaryLogKernels_cu_24870cf94cuda3std6ranges3__45__cpo4nextE:
	.zero		1
	.type		_ZN49_INTERNAL_50dea9bf_18_UnaryLogKernels_cu_24870cf94cuda3std6ranges3__45__cpo4swapE,@object
	.size		_ZN49_INTERNAL_50dea9bf_18_UnaryLogKernels_cu_24870cf94cuda3std6ranges3__45__cpo4swapE,(_ZN49_INTERNAL_50dea9bf_18_UnaryLogKernels_cu_24870cf94cuda3std3__420unreachable_sentinelE - _ZN49_INTERNAL_50dea9bf_18_UnaryLogKernels_cu_24870cf94cuda3std6ranges3__45__cpo4swapE)
_ZN49_INTERNAL_50dea9bf_18_UnaryLogKernels_cu_24870cf94cuda3std6ranges3__45__cpo4swapE:
	.zero		1
	.type		_ZN49_INTERNAL_50dea9bf_18_UnaryLogKernels_cu_24870cf94cuda3std3__420unreachable_sentinelE,@object
	.size		_ZN49_INTERNAL_50dea9bf_18_UnaryLogKernels_cu_24870cf94cuda3std3__420unreachable_sentinelE,(_ZN49_INTERNAL_50dea9bf_18_UnaryLogKernels_cu_24870cf96thrust23THRUST_300001_SM_900_NS6system6detail10sequential3seqE - _ZN49_INTERNAL_50dea9bf_18_UnaryLogKernels_cu_24870cf94cuda3std3__420unreachable_sentinelE)
_ZN49_INTERNAL_50dea9bf_18_UnaryLogKernels_cu_24870cf94cuda3std3__420unreachable_sentinelE:
	.zero		1
	.type		_ZN49_INTERNAL_50dea9bf_18_UnaryLogKernels_cu_24870cf96thrust23THRUST_300001_SM_900_NS6system6detail10sequential3seqE,@object
	.size		_ZN49_INTERNAL_50dea9bf_18_UnaryLogKernels_cu_24870cf96thrust23THRUST_300001_SM_900_NS6system6detail10sequential3seqE,(_ZN49_INTERNAL_50dea9bf_18_UnaryLogKernels_cu_24870cf94cuda3std3__45__cpo4cendE - _ZN49_INTERNAL_50dea9bf_18_UnaryLogKernels_cu_24870cf96thrust23THRUST_300001_SM_900_NS6system6detail10sequential3seqE)
_ZN49_INTERNAL_50dea9bf_18_UnaryLogKernels_cu_24870cf96thrust23THRUST_300001_SM_900_NS6system6detail10sequential3seqE:
	.zero		1
	.type		_ZN49_INTERNAL_50dea9bf_18_UnaryLogKernels_cu_24870cf94cuda3std3__45__cpo4cendE,@object
	.size		_ZN49_INTERNAL_50dea9bf_18_UnaryLogKernels_cu_24870cf94cuda3std3__45__cpo4cendE,(_ZN49_INTERNAL_50dea9bf_18_UnaryLogKernels_cu_24870cf94cuda3std6ranges3__45__cpo9iter_swapE - _ZN49_INTERNAL_50dea9bf_18_UnaryLogKernels_cu_24870cf94cuda3std3__45__cpo4cendE)
_ZN49_INTERNAL_50dea9bf_18_UnaryLogKernels_cu_24870cf94cuda3std3__45__cpo4cendE:
	.zero		1
	.type		_ZN49_INTERNAL_50dea9bf_18_UnaryLogKernels_cu_24870cf94cuda3std6ranges3__45__cpo9iter_swapE,@object
	.size		_ZN49_INTERNAL_50dea9bf_18_UnaryLogKernels_cu_24870cf94cuda3std6ranges3__45__cpo9iter_swapE,(_ZN49_INTERNAL_50dea9bf_18_UnaryLogKernels_cu_24870cf94cuda3std3__45__cpo5crendE - _ZN49_INTERNAL_50dea9bf_18_UnaryLogKernels_cu_24870cf94cuda3std6ranges3__45__cpo9iter_swapE)
_ZN49_INTERNAL_50dea9bf_18_UnaryLogKernels_cu_24870cf94cuda3std6ranges3__45__cpo9iter_swapE:
	.zero		1
	.type		_ZN49_INTERNAL_50dea9bf_18_UnaryLogKernels_cu_24870cf94cuda3std3__45__cpo5crendE,@object
	.size		_ZN49_INTERNAL_50dea9bf_18_UnaryLogKernels_cu_24870cf94cuda3std3__45__cpo5crendE,(_ZN49_INTERNAL_50dea9bf_18_UnaryLogKernels_cu_24870cf94cuda3std6ranges3__45__cpo5cdataE - _ZN49_INTERNAL_50dea9bf_18_UnaryLogKernels_cu_24870cf94cuda3std3__45__cpo5crendE)
_ZN49_INTERNAL_50dea9bf_18_UnaryLogKernels_cu_24870cf94cuda3std3__45__cpo5crendE:
	.zero		1
	.type		_ZN49_INTERNAL_50dea9bf_18_UnaryLogKernels_cu_24870cf94cuda3std6ranges3__45__cpo5cdataE,@object
	.size		_ZN49_INTERNAL_50dea9bf_18_UnaryLogKernels_cu_24870cf94cuda3std6ranges3__45__cpo5cdataE,(_ZN49_INTERNAL_50dea9bf_18_UnaryLogKernels_cu_24870cf94cuda3std6ranges3__45__cpo3endE - _ZN49_INTERNAL_50dea9bf_18_UnaryLogKernels_cu_24870cf94cuda3std6ranges3__45__cpo5cdataE)
_ZN49_INTERNAL_50dea9bf_18_UnaryLogKernels_cu_24870cf94cuda3std6ranges3__45__cpo5cdataE:
	.zero		1
	.type		_ZN49_INTERNAL_50dea9bf_18_UnaryLogKernels_cu_24870cf94cuda3std6ranges3__45__cpo3endE,@object
	.size		_ZN49_INTERNAL_50dea9bf_18_UnaryLogKernels_cu_24870cf94cuda3std6ranges3__45__cpo3endE,(_ZN49_INTERNAL_50dea9bf_18_UnaryLogKernels_cu_24870cf94cuda3std3__419piecewise_constructE - _ZN49_INTERNAL_50dea9bf_18_UnaryLogKernels_cu_24870cf94cuda3std6ranges3__45__cpo3endE)
_ZN49_INTERNAL_50dea9bf_18_UnaryLogKernels_cu_24870cf94cuda3std6ranges3__45__cpo3endE:
	.zero		1
	.type		_ZN49_INTERNAL_50dea9bf_18_UnaryLogKernels_cu_24870cf94cuda3std3__419piecewise_constructE,@object
	.size		_ZN49_INTERNAL_50dea9bf_18_UnaryLogKernels_cu_24870cf94cuda3std3__419piecewise_constructE,(_ZN49_INTERNAL_50dea9bf_18_UnaryLogKernels_cu_24870cf94cuda3std6ranges3__45__cpo5ssizeE - _ZN49_INTERNAL_50dea9bf_18_UnaryLogKernels_cu_24870cf94cuda3std3__419piecewise_constructE)
_ZN49_INTERNAL_50dea9bf_18_UnaryLogKernels_cu_24870cf94cuda3std3__419piecewise_constructE:
	.zero		1
	.type		_ZN49_INTERNAL_50dea9bf_18_UnaryLogKernels_cu_24870cf94cuda3std6ranges3__45__cpo5ssizeE,@object
	.size		_ZN49_INTERNAL_50dea9bf_18_UnaryLogKernels_cu_24870cf94cuda3std6ranges3__45__cpo5ssizeE,(_ZN49_INTERNAL_50dea9bf_18_UnaryLogKernels_cu_24870cf94cuda3std3__45__cpo3endE - _ZN49_INTERNAL_50dea9bf_18_UnaryLogKernels_cu_24870cf94cuda3std6ranges3__45__cpo5ssizeE)
_ZN49_INTERNAL_50dea9bf_18_UnaryLogKernels_cu_24870cf94cuda3std6ranges3__45__cpo5ssizeE:
	.zero		1
	.type		_ZN49_INTERNAL_50dea9bf_18_UnaryLogKernels_cu_24870cf94cuda3std3__45__cpo3endE,@object
	.size		_ZN49_INTERNAL_50dea9bf_18_UnaryLogKernels_cu_24870cf94cuda3std3__45__cpo3endE,(_ZN49_INTERNAL_50dea9bf_18_UnaryLogKernels_cu_24870cf94cuda3std6ranges3__45__cpo4cendE - _ZN49_INTERNAL_50dea9bf_18_UnaryLogKernels_cu_24870cf94cuda3std3__45__cpo3endE)
_ZN49_INTERNAL_50dea9bf_18_UnaryLogKernels_cu_24870cf94cuda3std3__45__cpo3endE:
	.zero		1
	.type		_ZN49_INTERNAL_50dea9bf_18_UnaryLogKernels_cu_24870cf94cuda3std6ranges3__45__cpo4cendE,@object
	.size		_ZN49_INTERNAL_50dea9bf_18_UnaryLogKernels_cu_24870cf94cuda3std6ranges3__45__cpo4cendE,(_ZN49_INTERNAL_50dea9bf_18_UnaryLogKernels_cu_24870cf94cuda3std3__45__cpo4rendE - _ZN49_INTERNAL_50dea9bf_18_UnaryLogKernels_cu_24870cf94cuda3std6ranges3__45__cpo4cendE)
_ZN49_INTERNAL_50dea9bf_18_UnaryLogKernels_cu_24870cf94cuda3std6ranges3__45__cpo4cendE:
	.zero		1
	.type		_ZN49_INTERNAL_50dea9bf_18_UnaryLogKernels_cu_24870cf94cuda3std3__45__cpo4rendE,@object
	.size		_ZN49_INTERNAL_50dea9bf_18_UnaryLogKernels_cu_24870cf94cuda3std3__45__cpo4rendE,(_ZN49_INTERNAL_50dea9bf_18_UnaryLogKernels_cu_24870cf94cuda3std6ranges3__45__cpo4prevE - _ZN49_INTERNAL_50dea9bf_18_UnaryLogKernels_cu_24870cf94cuda3std3__45__cpo4rendE)
_ZN49_INTERNAL_50dea9bf_18_UnaryLogKernels_cu_24870cf94cuda3std3__45__cpo4rendE:
	.zero		1
	.type		_ZN49_INTERNAL_50dea9bf_18_UnaryLogKernels_cu_24870cf94cuda3std6ranges3__45__cpo4prevE,@object
	.size		_ZN49_INTERNAL_50dea9bf_18_UnaryLogKernels_cu_24870cf94cuda3std6ranges3__45__cpo4prevE,(_ZN49_INTERNAL_50dea9bf_18_UnaryLogKernels_cu_24870cf94cuda3std6ranges3__45__cpo9iter_moveE - _ZN49_INTERNAL_50dea9bf_18_UnaryLogKernels_cu_24870cf94cuda3std6ranges3__45__cpo4prevE)
_ZN49_INTERNAL_50dea9bf_18_UnaryLogKernels_cu_24870cf94cuda3std6ranges3__45__cpo4prevE:
	.zero		1
	.type		_ZN49_INTERNAL_50dea9bf_18_UnaryLogKernels_cu_24870cf94cuda3std6ranges3__45__cpo9iter_moveE,@object
	.size		_ZN49_INTERNAL_50dea9bf_18_UnaryLogKernels_cu_24870cf94cuda3std6ranges3__45__cpo9iter_moveE,(.L_25 - _ZN49_INTERNAL_50dea9bf_18_UnaryLogKernels_cu_24870cf94cuda3std6ranges3__45__cpo9iter_moveE)
_ZN49_INTERNAL_50dea9bf_18_UnaryLogKernels_cu_24870cf94cuda3std6ranges3__45__cpo9iter_moveE:
	.zero		1
.L_25:


//--------------------- .nv.constant0._ZN2at6native18elementwise_kernelILi128ELi4EZNS0_15gpu_kernel_implIZZZNS0_16log2_kernel_cudaERNS_18TensorIteratorBaseEENKUlvE0_clEvENKUlvE2_clEvEUlN3c108BFloat16EE_EEvS4_RKT_EUliE_EEviT1_ --------------------------
	.section	.nv.constant0._ZN2at6native18elementwise_kernelILi128ELi4EZNS0_15gpu_kernel_implIZZZNS0_16log2_kernel_cudaERNS_18TensorIteratorBaseEENKUlvE0_clEvENKUlvE2_clEvEUlN3c108BFloat16EE_EEvS4_RKT_EUliE_EEviT1_,"a",@progbits
	.sectionflags	@""
	.align	4
.nv.constant0._ZN2at6native18elementwise_kernelILi128ELi4EZNS0_15gpu_kernel_implIZZZNS0_16log2_kernel_cudaERNS_18TensorIteratorBaseEENKUlvE0_clEvENKUlvE2_clEvEUlN3c108BFloat16EE_EEvS4_RKT_EUliE_EEviT1_:
	.zero		1072


//--------------------- .nv.constant0._ZN2at6native27unrolled_elementwise_kernelIZZZNS0_16log2_kernel_cudaERNS_18TensorIteratorBaseEENKUlvE0_clEvENKUlvE2_clEvEUlN3c108BFloat16EE_St5arrayIPcLm2EELi4E23TrivialOffsetCalculatorILi1EjESD_NS0_6memory12LoadWithCastILi1EEENSE_13StoreWithCastILi1EEEEEviT_T0_T2_T3_T4_T5_ --------------------------
	.section	.nv.constant0._ZN2at6native27unrolled_elementwise_kernelIZZZNS0_16log2_kernel_cudaERNS_18TensorIteratorBaseEENKUlvE0_clEvENKUlvE2_clEvEUlN3c108BFloat16EE_St5arrayIPcLm2EELi4E23TrivialOffsetCalculatorILi1EjESD_NS0_6memory12LoadWithCastILi1EEENSE_13StoreWithCastILi1EEEEEviT_T0_T2_T3_T4_T5_,"a",@progbits
	.sectionflags	@""
	.align	4
.nv.constant0._ZN2at6native27unrolled_elementwise_kernelIZZZNS0_16log2_kernel_cudaERNS_18TensorIteratorBaseEENKUlvE0_clEvENKUlvE2_clEvEUlN3c108BFloat16EE_St5arrayIPcLm2EELi4E23TrivialOffsetCalculatorILi1EjESD_NS0_6memory12LoadWithCastILi1EEENSE_13StoreWithCastILi1EEEEEviT_T0_T2_T3_T4_T5_:
	.zero		572


//--------------------- .nv.constant0._ZN2at6native18elementwise_kernelILi128ELi4EZNS0_22gpu_kernel_impl_nocastIZZZNS0_16log2_kernel_cudaERNS_18TensorIteratorBaseEENKUlvE0_clEvENKUlvE2_clEvEUlN3c108BFloat16EE_EEvS4_RKT_EUliE_EEviT1_ --------------------------
	.section	.nv.constant0._ZN2at6native18elementwise_kernelILi128ELi4EZNS0_22gpu_kernel_impl_nocastIZZZNS0_16log2_kernel_cudaERNS_18TensorIteratorBaseEENKUlvE0_clEvENKUlvE2_clEvEUlN3c108BFloat16EE_EEvS4_RKT_EUliE_EEviT1_,"a",@progbits
	.sectionflags	@""
	.align	4
.nv.constant0._ZN2at6native18elementwise_kernelILi128ELi4EZNS0_22gpu_kernel_impl_nocastIZZZNS0_16log2_kernel_cudaERNS_18TensorIteratorBaseEENKUlvE0_clEvENKUlvE2_clEvEUlN3c108BFloat16EE_EEvS4_RKT_EUliE_EEviT1_:
	.zero		1072


//--------------------- .nv.constant0._ZN2at6native27unrolled_elementwise_kernelIZZZNS0_16log2_kernel_cudaERNS_18TensorIteratorBaseEENKUlvE0_clEvENKUlvE2_clEvEUlN3c108BFloat16EE_St5arrayIPcLm2EELi4E23TrivialOffsetCalculatorILi1EjESD_NS0_6memory15LoadWithoutCastENSE_16StoreWithoutCastEEEviT_T0_T2_T3_T4_T5_ --------------------------
	.section	.nv.constant0._ZN2at6native27unrolled_elementwise_kernelIZZZNS0_16log2_kernel_cudaERNS_18TensorIteratorBaseEENKUlvE0_clEvENKUlvE2_clEvEUlN3c108BFloat16EE_St5arrayIPcLm2EELi4E23TrivialOffsetCalculatorILi1EjESD_NS0_6memory15LoadWithoutCastENSE_16StoreWithoutCastEEEviT_T0_T2_T3_T4_T5_,"a",@progbits
	.sectionflags	@""
	.align	4
.nv.constant0._ZN2at6native27unrolled_elementwise_kernelIZZZNS0_16log2_kernel_cudaERNS_18TensorIteratorBaseEENKUlvE0_clEvENKUlvE2_clEvEUlN3c108BFloat16EE_St5arrayIPcLm2EELi4E23TrivialOffsetCalculatorILi1EjESD_NS0_6memory15LoadWithoutCastENSE_16StoreWithoutCastEEEviT_T0_T2_T3_T4_T5_:
	.zero		556


//--------------------- .nv.constant0._ZN2at6native29vectorized_elementwise_kernelILi2EZZZNS0_16log2_kernel_cudaERNS_18TensorIteratorBaseEENKUlvE0_clEvENKUlvE2_clEvEUlN3c108BFloat16EE_St5arrayIPcLm2EEEEviT0_T1_ --------------------------
	.section	.nv.constant0._ZN2at6native29vectorized_elementwise_kernelILi2EZZZNS0_16log2_kernel_cudaERNS_18TensorIteratorBaseEENKUlvE0_clEvENKUlvE2_clEvEUlN3c108BFloat16EE_St5arrayIPcLm2EEEEviT0_T1_,"a",@progbits
	.sectionflags	@""
	.align	4
.nv.constant0._ZN2at6native29vectorized_elementwise_kernelILi2EZZZNS0_16log2_kernel_cudaERNS_18TensorIteratorBaseEENKUlvE0_clEvENKUlvE2_clEvEUlN3c108BFloat16EE_St5arrayIPcLm2EEEEviT0_T1_:
	.zero		552


//--------------------- .nv.constant0._ZN2at6native29vectorized_elementwise_kernelILi4EZZZNS0_16log2_kernel_cudaERNS_18TensorIteratorBaseEENKUlvE0_clEvENKUlvE2_clEvEUlN3c108BFloat16EE_St5arrayIPcLm2EEEEviT0_T1_ --------------------------
	.section	.nv.constant0._ZN2at6native29vectorized_elementwise_kernelILi4EZZZNS0_16log2_kernel_cudaERNS_18TensorIteratorBaseEENKUlvE0_clEvENKUlvE2_clEvEUlN3c108BFloat16EE_St5arrayIPcLm2EEEEviT0_T1_,"a",@progbits
	.sectionflags	@""
	.align	4
.nv.constant0._ZN2at6native29vectorized_elementwise_kernelILi4EZZZNS0_16log2_kernel_cudaERNS_18TensorIteratorBaseEENKUlvE0_clEvENKUlvE2_clEvEUlN3c108BFloat16EE_St5arrayIPcLm2EEEEviT0_T1_:
	.zero		552


//--------------------- .nv.constant0._ZN2at6native29vectorized_elementwise_kernelILi8EZZZNS0_16log2_kernel_cudaERNS_18TensorIteratorBaseEENKUlvE0_clEvENKUlvE2_clEvEUlN3c108BFloat16EE_St5arrayIPcLm2EEEEviT0_T1_ --------------------------
	.section	.nv.constant0._ZN2at6native29vectorized_elementwise_kernelILi8EZZZNS0_16log2_kernel_cudaERNS_18TensorIteratorBaseEENKUlvE0_clEvENKUlvE2_clEvEUlN3c108BFloat16EE_St5arrayIPcLm2EEEEviT0_T1_,"a",@progbits
	.sectionflags	@""
	.align	4
.nv.constant0._ZN2at6native29vectorized_elementwise_kernelILi8EZZZNS0_16log2_kernel_cudaERNS_18TensorIteratorBaseEENKUlvE0_clEvENKUlvE2_clEvEUlN3c108BFloat16EE_St5arrayIPcLm2EEEEviT0_T1_:
	.zero		552


//--------------------- .nv.constant0._ZN2at6native18elementwise_kernelILi128ELi4EZNS0_15gpu_kernel_implIZZZNS0_16log2_kernel_cudaERNS_18TensorIteratorBaseEENKUlvE0_clEvENKUlvE1_clEvEUlN3c104HalfEE_EEvS4_RKT_EUliE_EEviT1_ --------------------------
	.section	.nv.constant0._ZN2at6native18elementwise_kernelILi128ELi4EZNS0_15gpu_kernel_implIZZZNS0_16log2_kernel_cudaERNS_18TensorIteratorBaseEENKUlvE0_clEvENKUlvE1_clEvEUlN3c104HalfEE_EEvS4_RKT_EUliE_EEviT1_,"a",@progbits
	.sectionflags	@""
	.align	4
.nv.constant0._ZN2at6native18elementwise_kernelILi128ELi4EZNS0_15gpu_kernel_implIZZZNS0_16log2_kernel_cudaERNS_18TensorIteratorBaseEENKUlvE0_clEvENKUlvE1_clEvEUlN3c104HalfEE_EEvS4_RKT_EUliE_EEviT1_:
	.zero		1072


//--------------------- .nv.constant0._ZN2at6native27unrolled_elementwise_kernelIZZZNS0_16log2_kernel_cudaERNS_18TensorIteratorBaseEENKUlvE0_clEvENKUlvE1_clEvEUlN3c104HalfEE_St5arrayIPcLm2EELi4E23TrivialOffsetCalculatorILi1EjESD_NS0_6memory12LoadWithCastILi1EEENSE_13StoreWithCastILi1EEEEEviT_T0_T2_T3_T4_T5_ --------------------------
	.section	.nv.constant0._ZN2at6native27unrolled_elementwise_kernelIZZZNS0_16log2_kernel_cudaERNS_18TensorIteratorBaseEENKUlvE0_clEvENKUlvE1_clEvEUlN3c104HalfEE_St5arrayIPcLm2EELi4E23TrivialOffsetCalculatorILi1EjESD_NS0_6memory12LoadWithCastILi1EEENSE_13StoreWithCastILi1EEEEEviT_T0_T2_T3_T4_T5_,"a",@progbits
	.sectionflags	@""
	.align	4
.nv.constant0._ZN2at6native27unrolled_elementwise_kernelIZZZNS0_16log2_kernel_cudaERNS_18TensorIteratorBaseEENKUlvE0_clEvENKUlvE1_clEvEUlN3c104HalfEE_St5arrayIPcLm2EELi4E23TrivialOffsetCalculatorILi1EjESD_NS0_6memory12LoadWithCastILi1EEENSE_13StoreWithCastILi1EEEEEviT_T0_T2_T3_T4_T5_:
	.zero		572


//--------------------- .nv.constant0._ZN2at6native18elementwise_kernelILi128ELi4EZNS0_22gpu_kernel_impl_nocastIZZZNS0_16log2_kernel_cudaERNS_18TensorIteratorBaseEENKUlvE0_clEvENKUlvE1_clEvEUlN3c104HalfEE_EEvS4_RKT_EUliE_EEviT1_ --------------------------
	.section	.nv.constant0._ZN2at6native18elementwise_kernelILi128ELi4EZNS0_22gpu_kernel_impl_nocastIZZZNS0_16log2_kernel_cudaERNS_18TensorIteratorBaseEENKUlvE0_clEvENKUlvE1_clEvEUlN3c104HalfEE_EEvS4_RKT_EUliE_EEviT1_,"a",@progbits
	.sectionflags	@""
	.align	4
.nv.constant0._ZN2at6native18elementwise_kernelILi128ELi4EZNS0_22gpu_kernel_impl_nocastIZZZNS0_16log2_kernel_cudaERNS_18TensorIteratorBaseEENKUlvE0_clEvENKUlvE1_clEvEUlN3c104HalfEE_EEvS4_RKT_EUliE_EEviT1_:
	.zero		1072


//--------------------- .nv.constant0._ZN2at6native27unrolled_elementwise_kernelIZZZNS0_16log2_kernel_cudaERNS_18TensorIteratorBaseEENKUlvE0_clEvENKUlvE1_clEvEUlN3c104HalfEE_St5arrayIPcLm2EELi4E23TrivialOffsetCalculatorILi1EjESD_NS0_6memory15LoadWithoutCastENSE_16StoreWithoutCastEEEviT_T0_T2_T3_T4_T5_ --------------------------
	.section	.nv.constant0._ZN2at6native27unrolled_elementwise_kernelIZZZNS0_16log2_kernel_cudaERNS_18TensorIteratorBaseEENKUlvE0_clEvENKUlvE1_clEvEUlN3c104HalfEE_St5arrayIPcLm2EELi4E23TrivialOffsetCalculatorILi1EjESD_NS0_6memory15LoadWithoutCastENSE_16StoreWithoutCastEEEviT_T0_T2_T3_T4_T5_,"a",@progbits
	.sectionflags	@""
	.align	4
.nv.constant0._ZN2at6native27unrolled_elementwise_kernelIZZZNS0_16log2_kernel_cudaERNS_18TensorIteratorBaseEENKUlvE0_clEvENKUlvE1_clEvEUlN3c104HalfEE_St5arrayIPcLm2EELi4E23TrivialOffsetCalculatorILi1EjESD_NS0_6memory15LoadWithoutCastENSE_16StoreWithoutCastEEEviT_T0_T2_T3_T4_T5_:
	.zero		556


//--------------------- .nv.constant0._ZN2at6native29vectorized_elementwise_kernelILi2EZZZNS0_16log2_kernel_cudaERNS_18TensorIteratorBaseEENKUlvE0_clEvENKUlvE1_clEvEUlN3c104HalfEE_St5arrayIPcLm2EEEEviT0_T1_ --------------------------
	.section	.nv.constant0._ZN2at6native29vectorized_elementwise_kernelILi2EZZZNS0_16log2_kernel_cudaERNS_18TensorIteratorBaseEENKUlvE0_clEvENKUlvE1_clEvEUlN3c104HalfEE_St5arrayIPcLm2EEEEviT0_T1_,"a",@progbits
	.sectionflags	@""
	.align	4
.nv.constant0._ZN2at6native29vectorized_elementwise_kernelILi2EZZZNS0_16log2_kernel_cudaERNS_18TensorIteratorBaseEENKUlvE0_clEvENKUlvE1_clEvEUlN3c104HalfEE_St5arrayIPcLm2EEEEviT0_T1_:
	.zero		552


//--------------------- .nv.constant0._ZN2at6native29vectorized_elementwise_kernelILi4EZZZNS0_16log2_kernel_cudaERNS_18TensorIteratorBaseEENKUlvE0_clEvENKUlvE1_clEvEUlN3c104HalfEE_St5arrayIPcLm2EEEEviT0_T1_ --------------------------
	.section	.nv.constant0._ZN2at6native29vectorized_elementwise_kernelILi4EZZZNS0_16log2_kernel_cudaERNS_18TensorIteratorBaseEENKUlvE0_clEvENKUlvE1_clEvEUlN3c104HalfEE_St5arrayIPcLm2EEEEviT0_T1_,"a",@progbits
	.sectionflags	@""
	.align	4
.nv.constant0._ZN2at6native29vectorized_elementwise_kernelILi4EZZZNS0_16log2_kernel_cudaERNS_18TensorIteratorBaseEENKUlvE0_clEvENKUlvE1_clEvEUlN3c104HalfEE_St5arrayIPcLm2EEEEviT0_T1_:
	.zero		552


//--------------------- .nv.constant0._ZN2at6native29vectorized_elementwise_kernelILi8EZZZNS0_16log2_kernel_cudaERNS_18TensorIteratorBaseEENKUlvE0_clEvENKUlvE1_clEvEUlN3c104HalfEE_St5arrayIPcLm2EEEEviT0_T1_ --------------------------
	.section	.nv.constant0._ZN2at6native29vectorized_elementwise_kernelILi8EZZZNS0_16log2_kernel_cudaERNS_18TensorIteratorBaseEENKUlvE0_clEvENKUlvE1_clEvEUlN3c104HalfEE_St5arrayIPcLm2EEEEviT0_T1_,"a",@progbits
	.sectionflags	@""
	.align	4
.nv.constant0._ZN2at6native29vectorized_elementwise_kernelILi8EZZZNS0_16log2_kernel_cudaERNS_18TensorIteratorBaseEENKUlvE0_clEvENKUlvE1_clEvEUlN3c104HalfEE_St5arrayIPcLm2EEEEviT0_T1_:
	.zero		552


//--------------------- .nv.constant0._ZN2at6native18elementwise_kernelILi128ELi4EZNS0_15gpu_kernel_implIZZZNS0_16log2_kernel_cudaERNS_18TensorIteratorBaseEENKUlvE0_clEvENKUlvE0_clEvEUlfE_EEvS4_RKT_EUliE_EEviT1_ --------------------------
	.section	.nv.constant0._ZN2at6native18elementwise_kernelILi128ELi4EZNS0_15gpu_kernel_implIZZZNS0_16log2_kernel_cudaERNS_18TensorIteratorBaseEENKUlvE0_clEvENKUlvE0_clEvEUlfE_EEvS4_RKT_EUliE_EEviT1_,"a",@progbits
	.sectionflags	@""
	.align	4
.nv.constant0._ZN2at6native18elementwise_kernelILi128ELi4EZNS0_15gpu_kernel_implIZZZNS0_16log2_kernel_cudaERNS_18TensorIteratorBaseEENKUlvE0_clEvENKUlvE0_clEvEUlfE_EEvS4_RKT_EUliE_EEviT1_:
	.zero		1072


//--------------------- .nv.constant0._ZN2at6native27unrolled_elementwise_kernelIZZZNS0_16log2_kernel_cudaERNS_18TensorIteratorBaseEENKUlvE0_clEvENKUlvE0_clEvEUlfE_St5arrayIPcLm2EELi4E23TrivialOffsetCalculatorILi1EjESB_NS0_6memory12LoadWithCastILi1EEENSC_13StoreWithCastILi1EEEEEviT_T0_T2_T3_T4_T5_ --------------------------
	.section	.nv.constant0._ZN2at6native27unrolled_elementwise_kernelIZZZNS0_16log2_kernel_cudaERNS_18TensorIteratorBaseEENKUlvE0_clEvENKUlvE0_clEvEUlfE_St5arrayIPcLm2EELi4E23TrivialOffsetCalculatorILi1EjESB_NS0_6memory12LoadWithCastILi1EEENSC_13StoreWithCastILi1EEEEEviT_T0_T2_T3_T4_T5_,"a",@progbits
	.sectionflags	@""
	.align	4
.nv.constant0._ZN2at6native27unrolled_elementwise_kernelIZZZNS0_16log2_kernel_cudaERNS_18TensorIteratorBaseEENKUlvE0_clEvENKUlvE0_clEvEUlfE_St5arrayIPcLm2EELi4E23TrivialOffsetCalculatorILi1EjESB_NS0_6memory12LoadWithCastILi1EEENSC_13StoreWithCastILi1EEEEEviT_T0_T2_T3_T4_T5_:
	.zero		572


//--------------------- .nv.constant0._ZN2at6native18elementwise_kernelILi128ELi2EZNS0_22gpu_kernel_impl_nocastIZZZNS0_16log2_kernel_cudaERNS_18TensorIteratorBaseEENKUlvE0_clEvENKUlvE0_clEvEUlfE_EEvS4_RKT_EUliE_EEviT1_ --------------------------
	.section	.nv.constant0._ZN2at6native18elementwise_kernelILi128ELi2EZNS0_22gpu_kernel_impl_nocastIZZZNS0_16log2_kernel_cudaERNS_18TensorIteratorBaseEENKUlvE0_clEvENKUlvE0_clEvEUlfE_EEvS4_RKT_EUliE_EEviT1_,"a",@progbits
	.sectionflags	@""
	.align	4
.nv.constant0._ZN2at6native18elementwise_kernelILi128ELi2EZNS0_22gpu_kernel_impl_nocastIZZZNS0_16log2_kernel_cudaERNS_18TensorIteratorBaseEENKUlvE0_clEvENKUlvE0_clEvEUlfE_EEvS4_RKT_EUliE_EEviT1_:
	.zero		1072


//--------------------- .nv.constant0._ZN2at6native27unrolled_elementwise_kernelIZZZNS0_16log2_kernel_cudaERNS_18TensorIteratorBaseEENKUlvE0_clEvENKUlvE0_clEvEUlfE_St5arrayIPcLm2EELi4E23TrivialOffsetCalculatorILi1EjESB_NS0_6memory15LoadWithoutCastENSC_16StoreWithoutCastEEEviT_T0_T2_T3_T4_T5_ --------------------------
	.section	.nv.constant0._ZN2at6native27unrolled_elementwise_kernelIZZZNS0_16log2_kernel_cudaERNS_18TensorIteratorBaseEENKUlvE0_clEvENKUlvE0_clEvEUlfE_St5arrayIPcLm2EELi4E23TrivialOffsetCalculatorILi1EjESB_NS0_6memory15LoadWithoutCastENSC_16StoreWithoutCastEEEviT_T0_T2_T3_T4_T5_,"a",@progbits
	.sectionflags	@""
	.align	4
.nv.constant0._ZN2at6native27unrolled_elementwise_kernelIZZZNS0_16log2_kernel_cudaERNS_18TensorIteratorBaseEENKUlvE0_clEvENKUlvE0_clEvEUlfE_St5arrayIPcLm2EELi4E23TrivialOffsetCalculatorILi1EjESB_NS0_6memory15LoadWithoutCastENSC_16StoreWithoutCastEEEviT_T0_T2_T3_T4_T5_:
	.zero		556


//--------------------- .nv.constant0._ZN2at6native29vectorized_elementwise_kernelILi2EZZZNS0_16log2_kernel_cudaERNS_18TensorIteratorBaseEENKUlvE0_clEvENKUlvE0_clEvEUlfE_St5arrayIPcLm2EEEEviT0_T1_ --------------------------
	.section	.nv.constant0._ZN2at6native29vectorized_elementwise_kernelILi2EZZZNS0_16log2_kernel_cudaERNS_18TensorIteratorBaseEENKUlvE0_clEvENKUlvE0_clEvEUlfE_St5arrayIPcLm2EEEEviT0_T1_,"a",@progbits
	.sectionflags	@""
	.align	4
.nv.constant0._ZN2at6native29vectorized_elementwise_kernelILi2EZZZNS0_16log2_kernel_cudaERNS_18TensorIteratorBaseEENKUlvE0_clEvENKUlvE0_clEvEUlfE_St5arrayIPcLm2EEEEviT0_T1_:
	.zero		552


//--------------------- .nv.constant0._ZN2at6native29vectorized_elementwise_kernelILi4EZZZNS0_16log2_kernel_cudaERNS_18TensorIteratorBaseEENKUlvE0_clEvENKUlvE0_clEvEUlfE_St5arrayIPcLm2EEEEviT0_T1_ --------------------------
	.section	.nv.constant0._ZN2at6native29vectorized_elementwise_kernelILi4EZZZNS0_16log2_kernel_cudaERNS_18TensorIteratorBaseEENKUlvE0_clEvENKUlvE0_clEvEUlfE_St5arrayIPcLm2EEEEviT0_T1_,"a",@progbits
	.sectionflags	@""
	.align	4
.nv.constant0._ZN2at6native29vectorized_elementwise_kernelILi4EZZZNS0_16log2_kernel_cudaERNS_18TensorIteratorBaseEENKUlvE0_clEvENKUlvE0_clEvEUlfE_St5arrayIPcLm2EEEEviT0_T1_:
	.zero		552


//--------------------- .nv.constant0._ZN2at6native29vectorized_elementwise_kernelILi8EZZZNS0_16log2_kernel_cudaERNS_18TensorIteratorBaseEENKUlvE0_clEvENKUlvE0_clEvEUlfE_St5arrayIPcLm2EEEEviT0_T1_ --------------------------
	.section	.nv.constant0._ZN2at6native29vectorized_elementwise_kernelILi8EZZZNS0_16log2_kernel_cudaERNS_18TensorIteratorBaseEENKUlvE0_clEvENKUlvE0_clEvEUlfE_St5arrayIPcLm2EEEEviT0_T1_,"a",@progbits
	.sectionflags	@""
	.align	4
.nv.constant0._ZN2at6native29vectorized_elementwise_kernelILi8EZZZNS0_16log2_kernel_cudaERNS_18TensorIteratorBaseEENKUlvE0_clEvENKUlvE0_clEvEUlfE_St5arrayIPcLm2EEEEviT0_T1_:
	.zero		552


//--------------------- .nv.constant0._ZN2at6native18elementwise_kernelILi128ELi4EZNS0_15gpu_kernel_implIZZZNS0_16log2_kernel_cudaERNS_18TensorIteratorBaseEENKUlvE0_clEvENKUlvE_clEvEUldE_EEvS4_RKT_EUliE_EEviT1_ --------------------------
	.section	.nv.constant0._ZN2at6native18elementwise_kernelILi128ELi4EZNS0_15gpu_kernel_implIZZZNS0_16log2_kernel_cudaERNS_18TensorIteratorBaseEENKUlvE0_clEvENKUlvE_clEvEUldE_EEvS4_RKT_EUliE_EEviT1_,"a",@progbits
	.sectionflags	@""
	.align	4
.nv.constant0._ZN2at6native18elementwise_kernelILi128ELi4EZNS0_15gpu_kernel_implIZZZNS0_16log2_kernel_cudaERNS_18TensorIteratorBaseEENKUlvE0_clEvENKUlvE_clEvEUldE_EEvS4_RKT_EUliE_EEviT1_:
	.zero		1072


//--------------------- .nv.constant0._ZN2at6native27unrolled_elementwise_kernelIZZZNS0_16log2_kernel_cudaERNS_18TensorIteratorBaseEENKUlvE0_clEvENKUlvE_clEvEUldE_St5arrayIPcLm2EELi4E23TrivialOffsetCalculatorILi1EjESB_NS0_6memory12LoadWithCastILi1EEENSC_13StoreWithCastILi1EEEEEviT_T0_T2_T3_T4_T5_ --------------------------
	.section	.nv.constant0._ZN2at6native27unrolled_elementwise_kernelIZZZNS0_16log2_kernel_cudaERNS_18TensorIteratorBaseEENKUlvE0_clEvENKUlvE_clEvEUldE_St5arrayIPcLm2EELi4E23TrivialOffsetCalculatorILi1EjESB_NS0_6memory12LoadWithCastILi1EEENSC_13StoreWithCastILi1EEEEEviT_T0_T2_T3_T4_T5_,"a",@progbits
	.sectionflags	@""
	.align	4
.nv.constant0._ZN2at6native27unrolled_elementwise_kernelIZZZNS0_16log2_kernel_cudaERNS_18TensorIteratorBaseEENKUlvE0_clEvENKUlvE_clEvEUldE_St5arrayIPcLm2EELi4E23TrivialOffsetCalculatorILi1EjESB_NS0_6memory12LoadWithCastILi1EEENSC_13StoreWithCastILi1EEEEEviT_T0_T2_T3_T4_T5_:
	.zero		572


//--------------------- .nv.constant0._ZN2at6native18elementwise_kernelILi128ELi2EZNS0_22gpu_kernel_impl_nocastIZZZNS0_16log2_kernel_cudaERNS_18TensorIteratorBaseEENKUlvE0_clEvENKUlvE_clEvEUldE_EEvS4_RKT_EUliE_EEviT1_ --------------------------
	.section	.nv.constant0._ZN2at6native18elementwise_kernelILi128ELi2EZNS0_22gpu_kernel_impl_nocastIZZZNS0_16log2_kernel_cudaERNS_18TensorIteratorBaseEENKUlvE0_clEvENKUlvE_clEvEUldE_EEvS4_RKT_EUliE_EEviT1_,"a",@progbits
	.sectionflags	@""
	.align	4
.nv.constant0._ZN2at6native18elementwise_kernelILi128ELi2EZNS0_22gpu_kernel_impl_nocastIZZZNS0_16log2_kernel_cudaERNS_18TensorIteratorBaseEENKUlvE0_clEvENKUlvE_clEvEUldE_EEvS4_RKT_EUliE_EEviT1_:
	.zero		1072


//--------------------- .nv.constant0._ZN2at6native27unrolled_elementwise_kernelIZZZNS0_16log2_kernel_cudaERNS_18TensorIteratorBaseEENKUlvE0_clEvENKUlvE_clEvEUldE_St5arrayIPcLm2EELi4E23TrivialOffsetCalculatorILi1EjESB_NS0_6memory15LoadWithoutCastENSC_16StoreWithoutCastEEEviT_T0_T2_T3_T4_T5_ --------------------------
	.section	.nv.constant0._ZN2at6native27unrolled_elementwise_kernelIZZZNS0_16log2_kernel_cudaERNS_18TensorIteratorBaseEENKUlvE0_clEvENKUlvE_clEvEUldE_St5arrayIPcLm2EELi4E23TrivialOffsetCalculatorILi1EjESB_NS0_6memory15LoadWithoutCastENSC_16StoreWithoutCastEEEviT_T0_T2_T3_T4_T5_,"a",@progbits
	.sectionflags	@""
	.align	4
.nv.constant0._ZN2at6native27unrolled_elementwise_kernelIZZZNS0_16log2_kernel_cudaERNS_18TensorIteratorBaseEENKUlvE0_clEvENKUlvE_clEvEUldE_St5arrayIPcLm2EELi4E23TrivialOffsetCalculatorILi1EjESB_NS0_6memory15LoadWithoutCastENSC_16StoreWithoutCastEEEviT_T0_T2_T3_T4_T5_:
	.zero		556


//--------------------- .nv.constant0._ZN2at6native29vectorized_elementwise_kernelILi2EZZZNS0_16log2_kernel_cudaERNS_18TensorIteratorBaseEENKUlvE0_clEvENKUlvE_clEvEUldE_St5arrayIPcLm2EEEEviT0_T1_ --------------------------
	.section	.nv.constant0._ZN2at6native29vectorized_elementwise_kernelILi2EZZZNS0_16log2_kernel_cudaERNS_18TensorIteratorBaseEENKUlvE0_clEvENKUlvE_clEvEUldE_St5arrayIPcLm2EEEEviT0_T1_,"a",@progbits
	.sectionflags	@""
	.align	4
.nv.constant0._ZN2at6native29vectorized_elementwise_kernelILi2EZZZNS0_16log2_kernel_cudaERNS_18TensorIteratorBaseEENKUlvE0_clEvENKUlvE_clEvEUldE_St5arrayIPcLm2EEEEviT0_T1_:
	.zero		552


//--------------------- .nv.constant0._ZN2at6native29vectorized_elementwise_kernelILi4EZZZNS0_16log2_kernel_cudaERNS_18TensorIteratorBaseEENKUlvE0_clEvENKUlvE_clEvEUldE_St5arrayIPcLm2EEEEviT0_T1_ --------------------------
	.section	.nv.constant0._ZN2at6native29vectorized_elementwise_kernelILi4EZZZNS0_16log2_kernel_cudaERNS_18TensorIteratorBaseEENKUlvE0_clEvENKUlvE_clEvEUldE_St5arrayIPcLm2EEEEviT0_T1_,"a",@progbits
	.sectionflags	@""
	.align	4
.nv.constant0._ZN2at6native29vectorized_elementwise_kernelILi4EZZZNS0_16log2_kernel_cudaERNS_18TensorIteratorBaseEENKUlvE0_clEvENKUlvE_clEvEUldE_St5arrayIPcLm2EEEEviT0_T1_:
	.zero		552


//--------------------- .nv.constant0._ZN2at6native29vectorized_elementwise_kernelILi8EZZZNS0_16log2_kernel_cudaERNS_18TensorIteratorBaseEENKUlvE0_clEvENKUlvE_clEvEUldE_St5arrayIPcLm2EEEEviT0_T1_ --------------------------
	.section	.nv.constant0._ZN2at6native29vectorized_elementwise_kernelILi8EZZZNS0_16log2_kernel_cudaERNS_18TensorIteratorBaseEENKUlvE0_clEvENKUlvE_clEvEUldE_St5arrayIPcLm2EEEEviT0_T1_,"a",@progbits
	.sectionflags	@""
	.align	4
.nv.constant0._ZN2at6native29vectorized_elementwise_kernelILi8EZZZNS0_16log2_kernel_cudaERNS_18TensorIteratorBaseEENKUlvE0_clEvENKUlvE_clEvEUldE_St5arrayIPcLm2EEEEviT0_T1_:
	.zero		552


//--------------------- .nv.constant0._ZN2at6native18elementwise_kernelILi128ELi4EZNS0_15gpu_kernel_implIZZZNS0_17log1p_kernel_cudaERNS_18TensorIteratorBaseEENKUlvE_clEvENKUlvE4_clEvEUlN3c108BFloat16EE_EEvS4_RKT_EUliE_EEviT1_ --------------------------
	.section	.nv.constant0._ZN2at6native18elementwise_kernelILi128ELi4EZNS0_15gpu_kernel_implIZZZNS0_17log1p_kernel_cudaERNS_18TensorIteratorBaseEENKUlvE_clEvENKUlvE4_clEvEUlN3c108BFloat16EE_EEvS4_RKT_EUliE_EEviT1_,"a",@progbits
	.sectionflags	@""
	.align	4
.nv.constant0._ZN2at6native18elementwise_kernelILi128ELi4EZNS0_15gpu_kernel_implIZZZNS0_17log1p_kernel_cudaERNS_18TensorIteratorBaseEENKUlvE_clEvENKUlvE4_clEvEUlN3c108BFloat16EE_EEvS4_RKT_EUliE_EEviT1_:
	.zero		1072


//--------------------- .nv.constant0._ZN2at6native27unrolled_elementwise_kernelIZZZNS0_17log1p_kernel_cudaERNS_18TensorIteratorBaseEENKUlvE_clEvENKUlvE4_clEvEUlN3c108BFloat16EE_St5arrayIPcLm2EELi4E23TrivialOffsetCalculatorILi1EjESD_NS0_6memory12LoadWithCastILi1EEENSE_13StoreWithCastILi1EEEEEviT_T0_T2_T3_T4_T5_ --------------------------
	.section	.nv.constant0._ZN2at6native27unrolled_elementwise_kernelIZZZNS0_17log1p_kernel_cudaERNS_18TensorIteratorBaseEENKUlvE_clEvENKUlvE4_clEvEUlN3c108BFloat16EE_St5arrayIPcLm2EELi4E23TrivialOffsetCalculatorILi1EjESD_NS0_6memory12LoadWithCastILi1EEENSE_13StoreWithCastILi1EEEEEviT_T0_T2_T3_T4_T5_,"a",@progbits
	.sectionflags	@""
	.align	4
.nv.constant0._ZN2at6native27unrolled_elementwise_kernelIZZZNS0_17log1p_kernel_cudaERNS_18TensorIteratorBaseEENKUlvE_clEvENKUlvE4_clEvEUlN3c108BFloat16EE_St5arrayIPcLm2EELi4E23TrivialOffsetCalculatorILi1EjESD_NS0_6memory12LoadWithCastILi1EEENSE_13StoreWithCastILi1EEEEEviT_T0_T2_T3_T4_T5_:
	.zero		572


//--------------------- .nv.constant0._ZN2at6native18elementwise_kernelILi128ELi4EZNS0_22gpu_kernel_impl_nocastIZZZNS0_17log1p_kernel_cudaERNS_18TensorIteratorBaseEENKUlvE_clEvENKUlvE4_clEvEUlN3c108BFloat16EE_EEvS4_RKT_EUliE_EEviT1_ --------------------------
	.section	.nv.constant0._ZN2at6native18elementwise_kernelILi128ELi4EZNS0_22gpu_kernel_impl_nocastIZZZNS0_17log1p_kernel_cudaERNS_18TensorIteratorBaseEENKUlvE_clEvENKUlvE4_clEvEUlN3c108BFloat16EE_EEvS4_RKT_EUliE_EEviT1_,"a",@progbits
	.sectionflags	@""
	.align	4
.nv.constant0._ZN2at6native18elementwise_kernelILi128ELi4EZNS0_22gpu_kernel_impl_nocastIZZZNS0_17log1p_kernel_cudaERNS_18TensorIteratorBaseEENKUlvE_clEvENKUlvE4_clEvEUlN3c108BFloat16EE_EEvS4_RKT_EUliE_EEviT1_:
	.zero		1072


//--------------------- .nv.constant0._ZN2at6native27unrolled_elementwise_kernelIZZZNS0_17log1p_kernel_cudaERNS_18TensorIteratorBaseEENKUlvE_clEvENKUlvE4_clEvEUlN3c108BFloat16EE_St5arrayIPcLm2EELi4E23TrivialOffsetCalculatorILi1EjESD_NS0_6memory15LoadWithoutCastENSE_16StoreWithoutCastEEEviT_T0_T2_T3_T4_T5_ --------------------------
	.section	.nv.constant0._ZN2at6native27unrolled_elementwise_kernelIZZZNS0_17log1p_kernel_cudaERNS_18TensorIteratorBaseEENKUlvE_clEvENKUlvE4_clEvEUlN3c108BFloat16EE_St5arrayIPcLm2EELi4E23TrivialOffsetCalculatorILi1EjESD_NS0_6memory15LoadWithoutCastENSE_16StoreWithoutCastEEEviT_T0_T2_T3_T4_T5_,"a",@progbits
	.sectionflags	@""
	.align	4
.nv.constant0._ZN2at6native27unrolled_elementwise_kernelIZZZNS0_17log1p_kernel_cudaERNS_18TensorIteratorBaseEENKUlvE_clEvENKUlvE4_clEvEUlN3c108BFloat16EE_St5arrayIPcLm2EELi4E23TrivialOffsetCalculatorILi1EjESD_NS0_6memory15LoadWithoutCastENSE_16StoreWithoutCastEEEviT_T0_T2_T3_T4_T5_:
	.zero		556


//--------------------- .nv.constant0._ZN2at6native29vectorized_elementwise_kernelILi2EZZZNS0_17log1p_kernel_cudaERNS_18TensorIteratorBaseEENKUlvE_clEvENKUlvE4_clEvEUlN3c108BFloat16EE_St5arrayIPcLm2EEEEviT0_T1_ --------------------------
	.section	.nv.constant0._ZN2at6native29vectorized_elementwise_kernelILi2EZZZNS0_17log1p_kernel_cudaERNS_18TensorIteratorBaseEENKUlvE_clEvENKUlvE4_clEvEUlN3c108BFloat16EE_St5arrayIPcLm2EEEEviT0_T1_,"a",@progbits
	.sectionflags	@""
	.align	4
.nv.constant0._ZN2at6native29vectorized_elementwise_kernelILi2EZZZNS0_17log1p_kernel_cudaERNS_18TensorIteratorBaseEENKUlvE_clEvENKUlvE4_clEvEUlN3c108BFloat16EE_St5arrayIPcLm2EEEEviT0_T1_:
	.zero		552


//--------------------- .nv.constant0._ZN2at6native29vectorized_elementwise_kernelILi4EZZZNS0_17log1p_kernel_cudaERNS_18TensorIteratorBaseEENKUlvE_clEvENKUlvE4_clEvEUlN3c108BFloat16EE_St5arrayIPcLm2EEEEviT0_T1_ --------------------------
	.section	.nv.constant0._ZN2at6native29vectorized_elementwise_kernelILi4EZZZNS0_17log1p_kernel_cudaERNS_18TensorIteratorBaseEENKUlvE_clEvENKUlvE4_clEvEUlN3c108BFloat16EE_St5arrayIPcLm2EEEEviT0_T1_,"a",@progbits
	.sectionflags	@""
	.align	4
.nv.constant0._ZN2at6native29vectorized_elementwise_kernelILi4EZZZNS0_17log1p_kernel_cudaERNS_18TensorIteratorBaseEENKUlvE_clEvENKUlvE4_clEvEUlN3c108BFloat16EE_St5arrayIPcLm2EEEEviT0_T1_:
	.zero		552


//--------------------- .nv.constant0._ZN2at6native29vectorized_elementwise_kernelILi8EZZZNS0_17log1p_kernel_cudaERNS_18TensorIteratorBaseEENKUlvE_clEvENKUlvE4_clEvEUlN3c108BFloat16EE_St5arrayIPcLm2EEEEviT0_T1_ --------------------------
	.section	.nv.constant0._ZN2at6native29vectorized_elementwise_kernelILi8EZZZNS0_17log1p_kernel_cudaERNS_18TensorIteratorBaseEENKUlvE_clEvENKUlvE4_clEvEUlN3c108BFloat16EE_St5arrayIPcLm2EEEEviT0_T1_,"a",@progbits
	.sectionflags	@""
	.align	4
.nv.constant0._ZN2at6native29vectorized_elementwise_kernelILi8EZZZNS0_17log1p_kernel_cudaERNS_18TensorIteratorBaseEENKUlvE_clEvENKUlvE4_clEvEUlN3c108BFloat16EE_St5arrayIPcLm2EEEEviT0_T1_:
	.zero		552


//--------------------- .nv.constant0._ZN2at6native18elementwise_kernelILi128ELi4EZNS0_15gpu_kernel_implIZZZNS0_17log1p_kernel_cudaERNS_18TensorIteratorBaseEENKUlvE_clEvENKUlvE3_clEvEUlN3c104HalfEE_EEvS4_RKT_EUliE_EEviT1_ --------------------------
	.section	.nv.constant0._ZN2at6native18elementwise_kernelILi128ELi4EZNS0_15gpu_kernel_implIZZZNS0_17log1p_kernel_cudaERNS_18TensorIteratorBaseEENKUlvE_clEvENKUlvE3_clEvEUlN3c104HalfEE_EEvS4_RKT_EUliE_EEviT1_,"a",@progbits
	.sectionflags	@""
	.align	4
.nv.constant0._ZN2at6native18elementwise_kernelILi128ELi4EZNS0_15gpu_kernel_implIZZZNS0_17log1p_kernel_cudaERNS_18TensorIteratorBaseEENKUlvE_clEvENKUlvE3_clEvEUlN3c104HalfEE_EEvS4_RKT_EUliE_EEviT1_:
	.zero		1072


//--------------------- .nv.constant0._ZN2at6native27unrolled_elementwise_kernelIZZZNS0_17log1p_kernel_cudaERNS_18TensorIteratorBaseEENKUlvE_clEvENKUlvE3_clEvEUlN3c104HalfEE_St5arrayIPcLm2EELi4E23TrivialOffsetCalculatorILi1EjESD_NS0_6memory12LoadWithCastILi1EEENSE_13StoreWithCastILi1EEEEEviT_T0_T2_T3_T4_T5_ --------------------------
	.section	.nv.constant0._ZN2at6native27unrolled_elementwise_kernelIZZZNS0_17log1p_kernel_cudaERNS_18TensorIteratorBaseEENKUlvE_clEvENKUlvE3_clEvEUlN3c104HalfEE_St5arrayIPcLm2EELi4E23TrivialOffsetCalculatorILi1EjESD_NS0_6memory12LoadWithCastILi1EEENSE_13StoreWithCastILi1EEEEEviT_T0_T2_T3_T4_T5_,"a",@progbits
	.sectionflags	@""
	.align	4
.nv.constant0._ZN2at6native27unrolled_elementwise_kernelIZZZNS0_17log1p_kernel_cudaERNS_18TensorIteratorBaseEENKUlvE_clEvENKUlvE3_clEvEUlN3c104HalfEE_St5arrayIPcLm2EELi4E23TrivialOffsetCalculatorILi1EjESD_NS0_6memory12LoadWithCastILi1EEENSE_13StoreWithCastILi1EEEEEviT_T0_T2_T3_T4_T5_:
	.zero		572


//--------------------- .nv.constant0._ZN2at6native18elementwise_kernelILi128ELi4EZNS0_22gpu_kernel_impl_nocastIZZZNS0_17log1p_kernel_cudaERNS_18TensorIteratorBaseEENKUlvE_clEvENKUlvE3_clEvEUlN3c104HalfEE_EEvS4_RKT_EUliE_EEviT1_ --------------------------
	.section	.nv.constant0._ZN2at6native18elementwise_kernelILi128ELi4EZNS0_22gpu_kernel_impl_nocastIZZZNS0_17log1p_kernel_cudaERNS_18TensorIteratorBaseEENKUlvE_clEvENKUlvE3_clEvEUlN3c104HalfEE_EEvS4_RKT_EUliE_EEviT1_,"a",@progbits
	.sectionflags	@""
	.align	4
.nv.constant0._ZN2at6native18elementwise_kernelILi128ELi4EZNS0_22gpu_kernel_impl_nocastIZZZNS0_17log1p_kernel_cudaERNS_18TensorIteratorBaseEENKUlvE_clEvENKUlvE3_clEvEUlN3c104HalfEE_EEvS4_RKT_EUliE_EEviT1_:
	.zero		1072


//--------------------- .nv.constant0._ZN2at6native27unrolled_elementwise_kernelIZZZNS0_17log1p_kernel_cudaERNS_18TensorIteratorBaseEENKUlvE_clEvENKUlvE3_clEvEUlN3c104HalfEE_St5arrayIPcLm2EELi4E23TrivialOffsetCalculatorILi1EjESD_NS0_6memory15LoadWithoutCastENSE_16StoreWithoutCastEEEviT_T0_T2_T3_T4_T5_ --------------------------
	.section	.nv.constant0._ZN2at6native27unrolled_elementwise_kernelIZZZNS0_17log1p_kernel_cudaERNS_18TensorIteratorBaseEENKUlvE_clEvENKUlvE3_clEvEUlN3c104HalfEE_St5arrayIPcLm2EELi4E23TrivialOffsetCalculatorILi1EjESD_NS0_6memory15LoadWithoutCastENSE_16StoreWithoutCastEEEviT_T0_T2_T3_T4_T5_,"a",@progbits
	.sectionflags	@""
	.align	4
.nv.constant0._ZN2at6native27unrolled_elementwise_kernelIZZZNS0_17log1p_kernel_cudaERNS_18TensorIteratorBaseEENKUlvE_clEvENKUlvE3_clEvEUlN3c104HalfEE_St5arrayIPcLm2EELi4E23TrivialOffsetCalculatorILi1EjESD_NS0_6memory15LoadWithoutCastENSE_16StoreWithoutCastEEEviT_T0_T2_T3_T4_T5_:
	.zero		556


//--------------------- .nv.constant0._ZN2at6native29vectorized_elementwise_kernelILi2EZZZNS0_17log1p_kernel_cudaERNS_18TensorIteratorBaseEENKUlvE_clEvENKUlvE3_clEvEUlN3c104HalfEE_St5arrayIPcLm2EEEEviT0_T1_ --------------------------
	.section	.nv.constant0._ZN2at6native29vectorized_elementwise_kernelILi2EZZZNS0_17log1p_kernel_cudaERNS_18TensorIteratorBaseEENKUlvE_clEvENKUlvE3_clEvEUlN3c104HalfEE_St5arrayIPcLm2EEEEviT0_T1_,"a",@progbits
	.sectionflags	@""
	.align	4
.nv.constant0._ZN2at6native29vectorized_elementwise_kernelILi2EZZZNS0_17log1p_kernel_cudaERNS_18TensorIteratorBaseEENKUlvE_clEvENKUlvE3_clEvEUlN3c104HalfEE_St5arrayIPcLm2EEEEviT0_T1_:
	.zero		552


//--------------------- .nv.constant0._ZN2at6native29vectorized_elementwise_kernelILi4EZZZNS0_17log1p_kernel_cudaERNS_18TensorIteratorBaseEENKUlvE_clEvENKUlvE3_clEvEUlN3c104HalfEE_St5arrayIPcLm2EEEEviT0_T1_ --------------------------
	.section	.nv.constant0._ZN2at6native29vectorized_elementwise_kernelILi4EZZZNS0_17log1p_kernel_cudaERNS_18TensorIteratorBaseEENKUlvE_clEvENKUlvE3_clEvEUlN3c104HalfEE_St5arrayIPcLm2EEEEviT0_T1_,"a",@progbits
	.sectionflags	@""
	.align	4
.nv.constant0._ZN2at6native29vectorized_elementwise_kernelILi4EZZZNS0_17log1p_kernel_cudaERNS_18TensorIteratorBaseEENKUlvE_clEvENKUlvE3_clEvEUlN3c104HalfEE_St5arrayIPcLm2EEEEviT0_T1_:
	.zero		552


//--------------------- .nv.constant0._ZN2at6native29vectorized_elementwise_kernelILi8EZZZNS0_17log1p_kernel_cudaERNS_18TensorIteratorBaseEENKUlvE_clEvENKUlvE3_clEvEUlN3c104HalfEE_St5arrayIPcLm2EEEEviT0_T1_ --------------------------
	.section	.nv.constant0._ZN2at6native29vectorized_elementwise_kernelILi8EZZZNS0_17log1p_kernel_cudaERNS_18TensorIteratorBaseEENKUlvE_clEvENKUlvE3_clEvEUlN3c104HalfEE_St5arrayIPcLm2EEEEviT0_T1_,"a",@progbits
	.sectionflags	@""
	.align	4
.nv.constant0._ZN2at6native29vectorized_elementwise_kernelILi8EZZZNS0_17log1p_kernel_cudaERNS_18TensorIteratorBaseEENKUlvE_clEvENKUlvE3_clEvEUlN3c104HalfEE_St5arrayIPcLm2EEEEviT0_T1_:
	.zero		552


//--------------------- .nv.constant0._ZN2at6native18elementwise_kernelILi128ELi4EZNS0_15gpu_kernel_implIZZZNS0_17log1p_kernel_cudaERNS_18TensorIteratorBaseEENKUlvE_clEvENKUlvE2_clEvEUlN3c107complexIfEEE_EEvS4_RKT_EUliE_EEviT1_ --------------------------
	.section	.nv.constant0._ZN2at6native18elementwise_kernelILi128ELi4EZNS0_15gpu_kernel_implIZZZNS0_17log1p_kernel_cudaERNS_18TensorIteratorBaseEENKUlvE_clEvENKUlvE2_clEvEUlN3c107complexIfEEE_EEvS4_RKT_EUliE_EEviT1_,"a",@progbits
	.sectionflags	@""
	.align	4
.nv.constant0._ZN2at6native18elementwise_kernelILi128ELi4EZNS0_15gpu_kernel_implIZZZNS0_17log1p_kernel_cudaERNS_18TensorIteratorBaseEENKUlvE_clEvENKUlvE2_clEvEUlN3c107complexIfEEE_EEvS4_RKT_EUliE_EEviT1_:
	.zero		1072


//--------------------- .nv.constant0._ZN2at6native27unrolled_elementwise_kernelIZZZNS0_17log1p_kernel_cudaERNS_18TensorIteratorBaseEENKUlvE_clEvENKUlvE2_clEvEUlN3c107complexIfEEE_St5arrayIPcLm2EELi4E23TrivialOffsetCalculatorILi1EjESE_NS0_6memory12LoadWithCastILi1EEENSF_13StoreWithCastILi1EEEEEviT_T0_T2_T3_T4_T5_ --------------------------
	.section	.nv.constant0._ZN2at6native27unrolled_elementwise_kernelIZZZNS0_17log1p_kernel_cudaERNS_18TensorIteratorBaseEENKUlvE_clEvENKUlvE2_clEvEUlN3c107complexIfEEE_St5arrayIPcLm2EELi4E23TrivialOffsetCalculatorILi1EjESE_NS0_6memory12LoadWithCastILi1EEENSF_13StoreWithCastILi1EEEEEviT_T0_T2_T3_T4_T5_,"a",@progbits
	.sectionflags	@""
	.align	4
.nv.constant0._ZN2at6native27unrolled_elementwise_kernelIZZZNS0_17log1p_kernel_cudaERNS_18TensorIteratorBaseEENKUlvE_clEvENKUlvE2_clEvEUlN3c107complexIfEEE_St5arrayIPcLm2EELi4E23TrivialOffsetCalculatorILi1EjESE_NS0_6memory12LoadWithCastILi1EEENSF_13StoreWithCastILi1EEEEEviT_T0_T2_T3_T4_T5_:
	.zero		572


//--------------------- .nv.constant0._ZN2at6native18elementwise_kernelILi128ELi2EZNS0_22gpu_kernel_impl_nocastIZZZNS0_17log1p_kernel_cudaERNS_18TensorIteratorBaseEENKUlvE_clEvENKUlvE2_clEvEUlN3c107complexIfEEE_EEvS4_RKT_EUliE_EEviT1_ --------------------------
	.section	.nv.constant0._ZN2at6native18elementwise_kernelILi128ELi2EZNS0_22gpu_kernel_impl_nocastIZZZNS0_17log1p_kernel_cudaERNS_18TensorIteratorBaseEENKUlvE_clEvENKUlvE2_clEvEUlN3c107complexIfEEE_EEvS4_RKT_EUliE_EEviT1_,"a",@progbits
	.sectionflags	@""
	.align	4
.nv.constant0._ZN2at6native18elementwise_kernelILi128ELi2EZNS0_22gpu_kernel_impl_nocastIZZZNS0_17log1p_kernel_cudaERNS_18TensorIteratorBaseEENKUlvE_clEvENKUlvE2_clEvEUlN3c107complexIfEEE_EEvS4_RKT_EUliE_EEviT1_:
	.zero		1072


//--------------------- .nv.constant0._ZN2at6native27unrolled_elementwise_kernelIZZZNS0_17log1p_kernel_cudaERNS_18TensorIteratorBaseEENKUlvE_clEvENKUlvE2_clEvEUlN3c107complexIfEEE_St5arrayIPcLm2EELi4E23TrivialOffsetCalculatorILi1EjESE_NS0_6memory15LoadWithoutCastENSF_16StoreWithoutCastEEEviT_T0_T2_T3_T4_T5_ --------------------------
	.section	.nv.constant0._ZN2at6native27unrolled_elementwise_kernelIZZZNS0_17log1p_kernel_cudaERNS_18TensorIteratorBaseEENKUlvE_clEvENKUlvE2_clEvEUlN3c107complexIfEEE_St5arrayIPcLm2EELi4E23TrivialOffsetCalculatorILi1EjESE_NS0_6memory15LoadWithoutCastENSF_16StoreWithoutCastEEEviT_T0_T2_T3_T4_T5_,"a",@progbits
	.sectionflags	@""
	.align	4
.nv.constant0._ZN2at6native27unrolled_elementwise_kernelIZZZNS0_17log1p_kernel_cudaERNS_18TensorIteratorBaseEENKUlvE_clEvENKUlvE2_clEvEUlN3c107complexIfEEE_St5arrayIPcLm2EELi4E23TrivialOffsetCalculatorILi1EjESE_NS0_6memory15LoadWithoutCastENSF_16StoreWithoutCastEEEviT_T0_T2_T3_T4_T5_:
	.zero		556


//--------------------- .nv.constant0._ZN2at6native29vectorized_elementwise_kernelILi2EZZZNS0_17log1p_kernel_cudaERNS_18TensorIteratorBaseEENKUlvE_clEvENKUlvE2_clEvEUlN3c107complexIfEEE_St5arrayIPcLm2EEEEviT0_T1_ --------------------------
	.section	.nv.constant0._ZN2at6native29vectorized_elementwise_kernelILi2EZZZNS0_17log1p_kernel_cudaERNS_18TensorIteratorBaseEENKUlvE_clEvENKUlvE2_clEvEUlN3c107complexIfEEE_St5arrayIPcLm2EEEEviT0_T1_,"a",@progbits
	.sectionflags	@""
	.align	4
.nv.constant0._ZN2at6native29vectorized_elementwise_kernelILi2EZZZNS0_17log1p_kernel_cudaERNS_18TensorIteratorBaseEENKUlvE_clEvENKUlvE2_clEvEUlN3c107complexIfEEE_St5arrayIPcLm2EEEEviT0_T1_:
	.zero		552


//--------------------- .nv.constant0._ZN2at6native29vectorized_elementwise_kernelILi4EZZZNS0_17log1p_kernel_cudaERNS_18TensorIteratorBaseEENKUlvE_clEvENKUlvE2_clEvEUlN3c107complexIfEEE_St5arrayIPcLm2EEEEviT0_T1_ --------------------------
	.section	.nv.constant0._ZN2at6native29vectorized_elementwise_kernelILi4EZZZNS0_17log1p_kernel_cudaERNS_18TensorIteratorBaseEENKUlvE_clEvENKUlvE2_clEvEUlN3c107complexIfEEE_St5arrayIPcLm2EEEEviT0_T1_,"a",@progbits
	.sectionflags	@""
	.align	4
.nv.constant0._ZN2at6native29vectorized_elementwise_kernelILi4EZZZNS0_17log1p_kernel_cudaERNS_18TensorIteratorBaseEENKUlvE_clEvENKUlvE2_clEvEUlN3c107complexIfEEE_St5arrayIPcLm2EEEEviT0_T1_:
	.zero		552


//--------------------- .nv.constant0._ZN2at6native29vectorized_elementwise_kernelILi8EZZZNS0_17log1p_kernel_cudaERNS_18TensorIteratorBaseEENKUlvE_clEvENKUlvE2_clEvEUlN3c107complexIfEEE_St5arrayIPcLm2EEEEviT0_T1_ --------------------------
	.section	.nv.constant0._ZN2at6native29vectorized_elementwise_kernelILi8EZZZNS0_17log1p_kernel_cudaERNS_18TensorIteratorBaseEENKUlvE_clEvENKUlvE2_clEvEUlN3c107complexIfEEE_St5arrayIPcLm2EEEEviT0_T1_,"a",@progbits
	.sectionflags	@""
	.align	4
.nv.constant0._ZN2at6native29vectorized_elementwise_kernelILi8EZZZNS0_17log1p_kernel_cudaERNS_18TensorIteratorBaseEENKUlvE_clEvENKUlvE2_clEvEUlN3c107complexIfEEE_St5arrayIPcLm2EEEEviT0_T1_:
	.zero		552


//--------------------- .nv.constant0._ZN2at6native18elementwise_kernelILi128ELi4EZNS0_15gpu_kernel_implIZZZNS0_17log1p_kernel_cudaERNS_18TensorIteratorBaseEENKUlvE_clEvENKUlvE1_clEvEUlN3c107complexIdEEE_EEvS4_RKT_EUliE_EEviT1_ --------------------------
	.section	.nv.constant0._ZN2at6native18elementwise_kernelILi128ELi4EZNS0_15gpu_kernel_implIZZZNS0_17log1p_kernel_cudaERNS_18TensorIteratorBaseEENKUlvE_clEvENKUlvE1_clEvEUlN3c107complexIdEEE_EEvS4_RKT_EUliE_EEviT1_,"a",@progbits
	.sectionflags	@""
	.align	4
.nv.constant0._ZN2at6native18elementwise_kernelILi128ELi4EZNS0_15gpu_kernel_implIZZZNS0_17log1p_kernel_cudaERNS_18TensorIteratorBaseEENKUlvE_clEvENKUlvE1_clEvEUlN3c107complexIdEEE_EEvS4_RKT_EUliE_EEviT1_:
	.zero		1072


//--------------------- .nv.constant0._ZN2at6native27unrolled_elementwise_kernelIZZZNS0_17log1p_kernel_cudaERNS_18TensorIteratorBaseEENKUlvE_clEvENKUlvE1_clEvEUlN3c107complexIdEEE_St5arrayIPcLm2EELi4E23TrivialOffsetCalculatorILi1EjESE_NS0_6memory12LoadWithCastILi1EEENSF_13StoreWithCastILi1EEEEEviT_T0_T2_T3_T4_T5_ --------------------------
	.section	.nv.constant0._ZN2at6native27unrolled_elementwise_kernelIZZZNS0_17log1p_kernel_cudaERNS_18TensorIteratorBaseEENKUlvE_clEvENKUlvE1_clEvEUlN3c107complexIdEEE_St5arrayIPcLm2EELi4E23TrivialOffsetCalculatorILi1EjESE_NS0_6memory12LoadWithCastILi1EEENSF_13StoreWithCastILi1EEEEEviT_T0_T2_T3_T4_T5_,"a",@progbits
	.sectionflags	@""
	.align	4
.nv.constant0._ZN2at6native27unrolled_elementwise_kernelIZZZNS0_17log1p_kernel_cudaERNS_18TensorIteratorBaseEENKUlvE_clEvENKUlvE1_clEvEUlN3c107complexIdEEE_St5arrayIPcLm2EELi4E23TrivialOffsetCalculatorILi1EjESE_NS0_6memory12LoadWithCastILi1EEENSF_13StoreWithCastILi1EEEEEviT_T0_T2_T3_T4_T5_:
	.zero		572


//--------------------- .nv.constant0._ZN2at6native18elementwise_kernelILi128ELi2EZNS0_22gpu_kernel_impl_nocastIZZZNS0_17log1p_kernel_cudaERNS_18TensorIteratorBaseEENKUlvE_clEvENKUlvE1_clEvEUlN3c107complexIdEEE_EEvS4_RKT_EUliE_EEviT1_ --------------------------
	.section	.nv.constant0._ZN2at6native18elementwise_kernelILi128ELi2EZNS0_22gpu_kernel_impl_nocastIZZZNS0_17log1p_kernel_cudaERNS_18TensorIteratorBaseEENKUlvE_clEvENKUlvE1_clEvEUlN3c107complexIdEEE_EEvS4_RKT_EUliE_EEviT1_,"a",@progbits
	.sectionflags	@""
	.align	4
.nv.constant0._ZN2at6native18elementwise_kernelILi128ELi2EZNS0_22gpu_kernel_impl_nocastIZZZNS0_17log1p_kernel_cudaERNS_18TensorIteratorBaseEENKUlvE_clEvENKUlvE1_clEvEUlN3c107complexIdEEE_EEvS4_RKT_EUliE_EEviT1_:
	.zero		1072


//--------------------- .nv.constant0._ZN2at6native27unrolled_elementwise_kernelIZZZNS0_17log1p_kernel_cudaERNS_18TensorIteratorBaseEENKUlvE_clEvENKUlvE1_clEvEUlN3c107complexIdEEE_St5arrayIPcLm2EELi4E23TrivialOffsetCalculatorILi1EjESE_NS0_6memory15LoadWithoutCastENSF_16StoreWithoutCastEEEviT_T0_T2_T3_T4_T5_ --------------------------
	.section	.nv.constant0._ZN2at6native27unrolled_elementwise_kernelIZZZNS0_17log1p_kernel_cudaERNS_18TensorIteratorBaseEENKUlvE_clEvENKUlvE1_clEvEUlN3c107complexIdEEE_St5arrayIPcLm2EELi4E23TrivialOffsetCalculatorILi1EjESE_NS0_6memory15LoadWithoutCastENSF_16StoreWithoutCastEEEviT_T0_T2_T3_T4_T5_,"a",@progbits
	.sectionflags	@""
	.align	4
.nv.constant0._ZN2at6native27unrolled_elementwise_kernelIZZZNS0_17log1p_kernel_cudaERNS_18TensorIteratorBaseEENKUlvE_clEvENKUlvE1_clEvEUlN3c107complexIdEEE_St5arrayIPcLm2EELi4E23TrivialOffsetCalculatorILi1EjESE_NS0_6memory15LoadWithoutCastENSF_16StoreWithoutCastEEEviT_T0_T2_T3_T4_T5_:
	.zero		556


//--------------------- .nv.constant0._ZN2at6native29vectorized_elementwise_kernelILi2EZZZNS0_17log1p_kernel_cudaERNS_18TensorIteratorBaseEENKUlvE_clEvENKUlvE1_clEvEUlN3c107complexIdEEE_St5arrayIPcLm2EEEEviT0_T1_ --------------------------
	.section	.nv.constant0._ZN2at6native29vectorized_elementwise_kernelILi2EZZZNS0_17log1p_kernel_cudaERNS_18TensorIteratorBaseEENKUlvE_clEvENKUlvE1_clEvEUlN3c107complexIdEEE_St5arrayIPcLm2EEEEviT0_T1_,"a",@progbits
	.sectionflags	@""
	.align	4
.nv.constant0._ZN2at6native29vectorized_elementwise_kernelILi2EZZZNS0_17log1p_kernel_cudaERNS_18TensorIteratorBaseEENKUlvE_clEvENKUlvE1_clEvEUlN3c107complexIdEEE_St5arrayIPcLm2EEEEviT0_T1_:
	.zero		552


//--------------------- .nv.constant0._ZN2at6native29vectorized_elementwise_kernelILi4EZZZNS0_17log1p_kernel_cudaERNS_18TensorIteratorBaseEENKUlvE_clEvENKUlvE1_clEvEUlN3c107complexIdEEE_St5arrayIPcLm2EEEEviT0_T1_ --------------------------
	.section	.nv.constant0._ZN2at6native29vectorized_elementwise_kernelILi4EZZZNS0_17log1p_kernel_cudaERNS_18TensorIteratorBaseEENKUlvE_clEvENKUlvE1_clEvEUlN3c107complexIdEEE_St5arrayIPcLm2EEEEviT0_T1_,"a",@progbits
	.sectionflags	@""
	.align	4
.nv.constant0._ZN2at6native29vectorized_elementwise_kernelILi4EZZZNS0_17log1p_kernel_cudaERNS_18TensorIteratorBaseEENKUlvE_clEvENKUlvE1_clEvEUlN3c107complexIdEEE_St5arrayIPcLm2EEEEviT0_T1_:
	.zero		552


//--------------------- .nv.constant0._ZN2at6native29vectorized_elementwise_kernelILi8EZZZNS0_17log1p_kernel_cudaERNS_18TensorIteratorBaseEENKUlvE_clEvENKUlvE1_clEvEUlN3c107complexIdEEE_St5arrayIPcLm2EEEEviT0_T1_ --------------------------
	.section	.nv.constant0._ZN2at6native29vectorized_elementwise_kernelILi8EZZZNS0_17log1p_kernel_cudaERNS_18TensorIteratorBaseEENKUlvE_clEvENKUlvE1_clEvEUlN3c107complexIdEEE_St5arrayIPcLm2EEEEviT0_T1_,"a",@progbits
	.sectionflags	@""
	.align	4
.nv.constant0._ZN2at6native29vectorized_elementwise_kernelILi8EZZZNS0_17log1p_kernel_cudaERNS_18TensorIteratorBaseEENKUlvE_clEvENKUlvE1_clEvEUlN3c107complexIdEEE_St5arrayIPcLm2EEEEviT0_T1_:
	.zero		552


//--------------------- .nv.constant0._ZN2at6native18elementwise_kernelILi128ELi4EZNS0_15gpu_kernel_implIZZZNS0_17log1p_kernel_cudaERNS_18TensorIteratorBaseEENKUlvE_clEvENKUlvE0_clEvEUlfE_EEvS4_RKT_EUliE_EEviT1_ --------------------------
	.section	.nv.constant0._ZN2at6native18elementwise_kernelILi128ELi4EZNS0_15gpu_kernel_implIZZZNS0_17log1p_kernel_cudaERNS_18TensorIteratorBaseEENKUlvE_clEvENKUlvE0_clEvEUlfE_EEvS4_RKT_EUliE_EEviT1_,"a",@progbits
	.sectionflags	@""
	.align	4
.nv.constant0._ZN2at6native18elementwise_kernelILi128ELi4EZNS0_15gpu_kernel_implIZZZNS0_17log1p_kernel_cudaERNS_18TensorIteratorBaseEENKUlvE_clEvENKUlvE0_clEvEUlfE_EEvS4_RKT_EUliE_EEviT1_:
	.zero		1072


//--------------------- .nv.constant0._ZN2at6native27unrolled_elementwise_kernelIZZZNS0_17log1p_kernel_cudaERNS_18TensorIteratorBaseEENKUlvE_clEvENKUlvE0_clEvEUlfE_St5arrayIPcLm2EELi4E23TrivialOffsetCalculatorILi1EjESB_NS0_6memory12LoadWithCastILi1EEENSC_13StoreWithCastILi1EEEEEviT_T0_T2_T3_T4_T5_ --------------------------
	.section	.nv.constant0._ZN2at6native27unrolled_elementwise_kernelIZZZNS0_17log1p_kernel_cudaERNS_18TensorIteratorBaseEENKUlvE_clEvENKUlvE0_clEvEUlfE_St5arrayIPcLm2EELi4E23TrivialOffsetCalculatorILi1EjESB_NS0_6memory12LoadWithCastILi1EEENSC_13StoreWithCastILi1EEEEEviT_T0_T2_T3_T4_T5_,"a",@progbits
	.sectionflags	@""
	.align	4
.nv.constant0._ZN2at6native27unrolled_elementwise_kernelIZZZNS0_17log1p_kernel_cudaERNS_18TensorIteratorBaseEENKUlvE_clEvENKUlvE0_clEvEUlfE_St5arrayIPcLm2EELi4E23TrivialOffsetCalculatorILi1EjESB_NS0_6memory12LoadWithCastILi1EEENSC_13StoreWithCastILi1EEEEEviT_T0_T2_T3_T4_T5_:
	.zero		572


//--------------------- .nv.constant0._ZN2at6native18elementwise_kernelILi128ELi2EZNS0_22gpu_kernel_impl_nocastIZZZNS0_17log1p_kernel_cudaERNS_18TensorIteratorBaseEENKUlvE_clEvENKUlvE0_clEvEUlfE_EEvS4_RKT_EUliE_EEviT1_ --------------------------
	.section	.nv.constant0._ZN2at6native18elementwise_kernelILi128ELi2EZNS0_22gpu_kernel_impl_nocastIZZZNS0_17log1p_kernel_cudaERNS_18TensorIteratorBaseEENKUlvE_clEvENKUlvE0_clEvEUlfE_EEvS4_RKT_EUliE_EEviT1_,"a",@progbits
	.sectionflags	@""
	.align	4
.nv.constant0._ZN2at6native18elementwise_kernelILi128ELi2EZNS0_22gpu_kernel_impl_nocastIZZZNS0_17log1p_kernel_cudaERNS_18TensorIteratorBaseEENKUlvE_clEvENKUlvE0_clEvEUlfE_EEvS4_RKT_EUliE_EEviT1_:
	.zero		1072


//--------------------- .nv.constant0._ZN2at6native27unrolled_elementwise_kernelIZZZNS0_17log1p_kernel_cudaERNS_18TensorIteratorBaseEENKUlvE_clEvENKUlvE0_clEvEUlfE_St5arrayIPcLm2EELi4E23TrivialOffsetCalculatorILi1EjESB_NS0_6memory15LoadWithoutCastENSC_16StoreWithoutCastEEEviT_T0_T2_T3_T4_T5_ --------------------------
	.section	.nv.constant0._ZN2at6native27unrolled_elementwise_kernelIZZZNS0_17log1p_kernel_cudaERNS_18TensorIteratorBaseEENKUlvE_clEvENKUlvE0_clEvEUlfE_St5arrayIPcLm2EELi4E23TrivialOffsetCalculatorILi1EjESB_NS0_6memory15LoadWithoutCastENSC_16StoreWithoutCastEEEviT_T0_T2_T3_T4_T5_,"a",@progbits
	.sectionflags	@""
	.align	4
.nv.constant0._ZN2at6native27unrolled_elementwise_kernelIZZZNS0_17log1p_kernel_cudaERNS_18TensorIteratorBaseEENKUlvE_clEvENKUlvE0_clEvEUlfE_St5arrayIPcLm2EELi4E23TrivialOffsetCalculatorILi1EjESB_NS0_6memory15LoadWithoutCastENSC_16StoreWithoutCastEEEviT_T0_T2_T3_T4_T5_:
	.zero		556


//--------------------- .nv.constant0._ZN2at6native29vectorized_elementwise_kernelILi2EZZZNS0_17log1p_kernel_cudaERNS_18TensorIteratorBaseEENKUlvE_clEvENKUlvE0_clEvEUlfE_St5arrayIPcLm2EEEEviT0_T1_ --------------------------
	.section	.nv.constant0._ZN2at6native29vectorized_elementwise_kernelILi2EZZZNS0_17log1p_kernel_cudaERNS_18TensorIteratorBaseEENKUlvE_clEvENKUlvE0_clEvEUlfE_St5arrayIPcLm2EEEEviT0_T1_,"a",@progbits
	.sectionflags	@""
	.align	4
.nv.constant0._ZN2at6native29vectorized_elementwise_kernelILi2EZZZNS0_17log1p_kernel_cudaERNS_18TensorIteratorBaseEENKUlvE_clEvENKUlvE0_clEvEUlfE_St5arrayIPcLm2EEEEviT0_T1_:
	.zero		552


//--------------------- .nv.constant0._ZN2at6native29vectorized_elementwise_kernelILi4EZZZNS0_17log1p_kernel_cudaERNS_18TensorIteratorBaseEENKUlvE_clEvENKUlvE0_clEvEUlfE_St5arrayIPcLm2EEEEviT0_T1_ --------------------------
	.section	.nv.constant0._ZN2at6native29vectorized_elementwise_kernelILi4EZZZNS0_17log1p_kernel_cudaERNS_18TensorIteratorBaseEENKUlvE_clEvENKUlvE0_clEvEUlfE_St5arrayIPcLm2EEEEviT0_T1_,"a",@progbits
	.sectionflags	@""
	.align	4
.nv.constant0._ZN2at6native29vectorized_elementwise_kernelILi4EZZZNS0_17log1p_kernel_cudaERNS_18TensorIteratorBaseEENKUlvE_clEvENKUlvE0_clEvEUlfE_St5arrayIPcLm2EEEEviT0_T1_:
	.zero		552


//--------------------- .nv.constant0._ZN2at6native29vectorized_elementwise_kernelILi8EZZZNS0_17log1p_kernel_cudaERNS_18TensorIteratorBaseEENKUlvE_clEvENKUlvE0_clEvEUlfE_St5arrayIPcLm2EEEEviT0_T1_ --------------------------
	.section	.nv.constant0._ZN2at6native29vectorized_elementwise_kernelILi8EZZZNS0_17log1p_kernel_cudaERNS_18TensorIteratorBaseEENKUlvE_clEvENKUlvE0_clEvEUlfE_St5arrayIPcLm2EEEEviT0_T1_,"a",@progbits
	.sectionflags	@""
	.align	4
.nv.constant0._ZN2at6native29vectorized_elementwise_kernelILi8EZZZNS0_17log1p_kernel_cudaERNS_18TensorIteratorBaseEENKUlvE_clEvENKUlvE0_clEvEUlfE_St5arrayIPcLm2EEEEviT0_T1_:
	.zero		552


//--------------------- .nv.constant0._ZN2at6native18elementwise_kernelILi128ELi4EZNS0_15gpu_kernel_implIZZZNS0_17log1p_kernel_cudaERNS_18TensorIteratorBaseEENKUlvE_clEvENKUlvE_clEvEUldE_EEvS4_RKT_EUliE_EEviT1_ --------------------------
	.section	.nv.constant0._ZN2at6native18elementwise_kernelILi128ELi4EZNS0_15gpu_kernel_implIZZZNS0_17log1p_kernel_cudaERNS_18TensorIteratorBaseEENKUlvE_clEvENKUlvE_clEvEUldE_EEvS4_RKT_EUliE_EEviT1_,"a",@progbits
	.sectionflags	@""
	.align	4
.nv.constant0._ZN2at6native18elementwise_kernelILi128ELi4EZNS0_15gpu_kernel_implIZZZNS0_17log1p_kernel_cudaERNS_18TensorIteratorBaseEENKUlvE_clEvENKUlvE_clEvEUldE_EEvS4_RKT_EUliE_EEviT1_:
	.zero		1072


//--------------------- .nv.constant0._ZN2at6native27unrolled_elementwise_kernelIZZZNS0_17log1p_kernel_cudaERNS_18TensorIteratorBaseEENKUlvE_clEvENKUlvE_clEvEUldE_St5arrayIPcLm2EELi4E23TrivialOffsetCalculatorILi1EjESB_NS0_6memory12LoadWithCastILi1EEENSC_13StoreWithCastILi1EEEEEviT_T0_T2_T3_T4_T5_ --------------------------
	.section	.nv.constant0._ZN2at6native27unrolled_elementwise_kernelIZZZNS0_17log1p_kernel_cudaERNS_18TensorIteratorBaseEENKUlvE_clEvENKUlvE_clEvEUldE_St5arrayIPcLm2EELi4E23TrivialOffsetCalculatorILi1EjESB_NS0_6memory12LoadWithCastILi1EEENSC_13StoreWithCastILi1EEEEEviT_T0_T2_T3_T4_T5_,"a",@progbits
	.sectionflags	@""
	.align	4
.nv.constant0._ZN2at6native27unrolled_elementwise_kernelIZZZNS0_17log1p_kernel_cudaERNS_18TensorIteratorBaseEENKUlvE_clEvENKUlvE_clEvEUldE_St5arrayIPcLm2EELi4E23TrivialOffsetCalculatorILi1EjESB_NS0_6memory12LoadWithCastILi1EEENSC_13StoreWithCastILi1EEEEEviT_T0_T2_T3_T4_T5_:
	.zero		572


//--------------------- .nv.constant0._ZN2at6native18elementwise_kernelILi128ELi2EZNS0_22gpu_kernel_impl_nocastIZZZNS0_17log1p_kernel_cudaERNS_18TensorIteratorBaseEENKUlvE_clEvENKUlvE_clEvEUldE_EEvS4_RKT_EUliE_EEviT1_ --------------------------
	.section	.nv.constant0._ZN2at6native18elementwise_kernelILi128ELi2EZNS0_22gpu_kernel_impl_nocastIZZZNS0_17log1p_kernel_cudaERNS_18TensorIteratorBaseEENKUlvE_clEvENKUlvE_clEvEUldE_EEvS4_RKT_EUliE_EEviT1_,"a",@progbits
	.sectionflags	@""
	.align	4
.nv.constant0._ZN2at6native18elementwise_kernelILi128ELi2EZNS0_22gpu_kernel_impl_nocastIZZZNS0_17log1p_kernel_cudaERNS_18TensorIteratorBaseEENKUlvE_clEvENKUlvE_clEvEUldE_EEvS4_RKT_EUliE_EEviT1_:
	.zero		1072


//--------------------- .nv.constant0._ZN2at6native27unrolled_elementwise_kernelIZZZNS0_17log1p_kernel_cudaERNS_18TensorIteratorBaseEENKUlvE_clEvENKUlvE_clEvEUldE_St5arrayIPcLm2EELi4E23TrivialOffsetCalculatorILi1EjESB_NS0_6memory15LoadWithoutCastENSC_16StoreWithoutCastEEEviT_T0_T2_T3_T4_T5_ --------------------------
	.section	.nv.constant0._ZN2at6native27unrolled_elementwise_kernelIZZZNS0_17log1p_kernel_cudaERNS_18TensorIteratorBaseEENKUlvE_clEvENKUlvE_clEvEUldE_St5arrayIPcLm2EELi4E23TrivialOffsetCalculatorILi1EjESB_NS0_6memory15LoadWithoutCastENSC_16StoreWithoutCastEEEviT_T0_T2_T3_T4_T5_,"a",@progbits
	.sectionflags	@""
	.align	4
.nv.constant0._ZN2at6native27unrolled_elementwise_kernelIZZZNS0_17log1p_kernel_cudaERNS_18TensorIteratorBaseEENKUlvE_clEvENKUlvE_clEvEUldE_St5arrayIPcLm2EELi4E23TrivialOffsetCalculatorILi1EjESB_NS0_6memory15LoadWithoutCastENSC_16StoreWithoutCastEEEviT_T0_T2_T3_T4_T5_:
	.zero		556


//--------------------- .nv.constant0._ZN2at6native29vectorized_elementwise_kernelILi2EZZZNS0_17log1p_kernel_cudaERNS_18TensorIteratorBaseEENKUlvE_clEvENKUlvE_clEvEUldE_St5arrayIPcLm2EEEEviT0_T1_ --------------------------
	.section	.nv.constant0._ZN2at6native29vectorized_elementwise_kernelILi2EZZZNS0_17log1p_kernel_cudaERNS_18TensorIteratorBaseEENKUlvE_clEvENKUlvE_clEvEUldE_St5arrayIPcLm2EEEEviT0_T1_,"a",@progbits
	.sectionflags	@""
	.align	4
.nv.constant0._ZN2at6native29vectorized_elementwise_kernelILi2EZZZNS0_17log1p_kernel_cudaERNS_18TensorIteratorBaseEENKUlvE_clEvENKUlvE_clEvEUldE_St5arrayIPcLm2EEEEviT0_T1_:
	.zero		552


//--------------------- .nv.constant0._ZN2at6native29vectorized_elementwise_kernelILi4EZZZNS0_17log1p_kernel_cudaERNS_18TensorIteratorBaseEENKUlvE_clEvENKUlvE_clEvEUldE_St5arrayIPcLm2EEEEviT0_T1_ --------------------------
	.section	.nv.constant0._ZN2at6native29vectorized_elementwise_kernelILi4EZZZNS0_17log1p_kernel_cudaERNS_18TensorIteratorBaseEENKUlvE_clEvENKUlvE_clEvEUldE_St5arrayIPcLm2EEEEviT0_T1_,"a",@progbits
	.sectionflags	@""
	.align	4
.nv.constant0._ZN2at6native29vectorized_elementwise_kernelILi4EZZZNS0_17log1p_kernel_cudaERNS_18TensorIteratorBaseEENKUlvE_clEvENKUlvE_clEvEUldE_St5arrayIPcLm2EEEEviT0_T1_:
	.zero		552


//--------------------- .nv.constant0._ZN2at6native29vectorized_elementwise_kernelILi8EZZZNS0_17log1p_kernel_cudaERNS_18TensorIteratorBaseEENKUlvE_clEvENKUlvE_clEvEUldE_St5arrayIPcLm2EEEEviT0_T1_ --------------------------
	.section	.nv.constant0._ZN2at6native29vectorized_elementwise_kernelILi8EZZZNS0_17log1p_kernel_cudaERNS_18TensorIteratorBaseEENKUlvE_clEvENKUlvE_clEvEUldE_St5arrayIPcLm2EEEEviT0_T1_,"a",@progbits
	.sectionflags	@""
	.align	4
.nv.constant0._ZN2at6native29vectorized_elementwise_kernelILi8EZZZNS0_17log1p_kernel_cudaERNS_18TensorIteratorBaseEENKUlvE_clEvENKUlvE_clEvEUldE_St5arrayIPcLm2EEEEviT0_T1_:
	.zero		552


//--------------------- .nv.constant0._ZN2at6native18elementwise_kernelILi128ELi4EZNS0_15gpu_kernel_implIZZZNS0_17log10_kernel_cudaERNS_18TensorIteratorBaseEENKUlvE0_clEvENKUlvE2_clEvEUlN3c108BFloat16EE_EEvS4_RKT_EUliE_EEviT1_ --------------------------
	.section	.nv.constant0._ZN2at6native18elementwise_kernelILi128ELi4EZNS0_15gpu_kernel_implIZZZNS0_17log10_kernel_cudaERNS_18TensorIteratorBaseEENKUlvE0_clEvENKUlvE2_clEvEUlN3c108BFloat16EE_EEvS4_RKT_EUliE_EEviT1_,"a",@progbits
	.sectionflags	@""
	.align	4
.nv.constant0._ZN2at6native18elementwise_kernelILi128ELi4EZNS0_15gpu_kernel_implIZZZNS0_17log10_kernel_cudaERNS_18TensorIteratorBaseEENKUlvE0_clEvENKUlvE2_clEvEUlN3c108BFloat16EE_EEvS4_RKT_EUliE_EEviT1_:
	.zero		1072


//--------------------- .nv.constant0._ZN2at6native27unrolled_elementwise_kernelIZZZNS0_17log10_kernel_cudaERNS_18TensorIteratorBaseEENKUlvE0_clEvENKUlvE2_clEvEUlN3c108BFloat16EE_St5arrayIPcLm2EELi4E23TrivialOffsetCalculatorILi1EjESD_NS0_6memory12LoadWithCastILi1EEENSE_13StoreWithCastILi1EEEEEviT_T0_T2_T3_T4_T5_ --------------------------
	.section	.nv.constant0._ZN2at6native27unrolled_elementwise_kernelIZZZNS0_17log10_kernel_cudaERNS_18TensorIteratorBaseEENKUlvE0_clEvENKUlvE2_clEvEUlN3c108BFloat16EE_St5arrayIPcLm2EELi4E23TrivialOffsetCalculatorILi1EjESD_NS0_6memory12LoadWithCastILi1EEENSE_13StoreWithCastILi1EEEEEviT_T0_T2_T3_T4_T5_,"a",@progbits
	.sectionflags	@""
	.align	4
.nv.constant0._ZN2at6native27unrolled_elementwise_kernelIZZZNS0_17log10_kernel_cudaERNS_18TensorIteratorBaseEENKUlvE0_clEvENKUlvE2_clEvEUlN3c108BFloat16EE_St5arrayIPcLm2EELi4E23TrivialOffsetCalculatorILi1EjESD_NS0_6memory12LoadWithCastILi1EEENSE_13StoreWithCastILi1EEEEEviT_T0_T2_T3_T4_T5_:
	.zero		572


//--------------------- .nv.constant0._ZN2at6native18elementwise_kernelILi128ELi4EZNS0_22gpu_kernel_impl_nocastIZZZNS0_17log10_kernel_cudaERNS_18TensorIteratorBaseEENKUlvE0_clEvENKUlvE2_clEvEUlN3c108BFloat16EE_EEvS4_RKT_EUliE_EEviT1_ --------------------------
	.section	.nv.constant0._ZN2at6native18elementwise_kernelILi128ELi4EZNS0_22gpu_kernel_impl_nocastIZZZNS0_17log10_kernel_cudaERNS_18TensorIteratorBaseEENKUlvE0_clEvENKUlvE2_clEvEUlN3c108BFloat16EE_EEvS4_RKT_EUliE_EEviT1_,"a",@progbits
	.sectionflags	@""
	.align	4
.nv.constant0._ZN2at6native18elementwise_kernelILi128ELi4EZNS0_22gpu_kernel_impl_nocastIZZZNS0_17log10_kernel_cudaERNS_18TensorIteratorBaseEENKUlvE0_clEvENKUlvE2_clEvEUlN3c108BFloat16EE_EEvS4_RKT_EUliE_EEviT1_:
	.zero		1072


//--------------------- .nv.constant0._ZN2at6native27unrolled_elementwise_kernelIZZZNS0_17log10_kernel_cudaERNS_18TensorIteratorBaseEENKUlvE0_clEvENKUlvE2_clEvEUlN3c108BFloat16EE_St5arrayIPcLm2EELi4E23TrivialOffsetCalculatorILi1EjESD_NS0_6memory15LoadWithoutCastENSE_16StoreWithoutCastEEEviT_T0_T2_T3_T4_T5_ --------------------------
	.section	.nv.constant0._ZN2at6native27unrolled_elementwise_kernelIZZZNS0_17log10_kernel_cudaERNS_18TensorIteratorBaseEENKUlvE0_clEvENKUlvE2_clEvEUlN3c108BFloat16EE_St5arrayIPcLm2EELi4E23TrivialOffsetCalculatorILi1EjESD_NS0_6memory15LoadWithoutCastENSE_16StoreWithoutCastEEEviT_T0_T2_T3_T4_T5_,"a",@progbits
	.sectionflags	@""
	.align	4
.nv.constant0._ZN2at6native27unrolled_elementwise_kernelIZZZNS0_17log10_kernel_cudaERNS_18TensorIteratorBaseEENKUlvE0_clEvENKUlvE2_clEvEUlN3c108BFloat16EE_St5arrayIPcLm2EELi4E23TrivialOffsetCalculatorILi1EjESD_NS0_6memory15LoadWithoutCastENSE_16StoreWithoutCastEEEviT_T0_T2_T3_T4_T5_:
	.zero		556


//--------------------- .nv.constant0._ZN2at6native29vectorized_elementwise_kernelILi2EZZZNS0_17log10_kernel_cudaERNS_18TensorIteratorBaseEENKUlvE0_clEvENKUlvE2_clEvEUlN3c108BFloat16EE_St5arrayIPcLm2EEEEviT0_T1_ --------------------------
	.section	.nv.constant0._ZN2at6native29vectorized_elementwise_kernelILi2EZZZNS0_17log10_kernel_cudaERNS_18TensorIteratorBaseEENKUlvE0_clEvENKUlvE2_clEvEUlN3c108BFloat16EE_St5arrayIPcLm2EEEEviT0_T1_,"a",@progbits
	.sectionflags	@""
	.align	4
.nv.constant0._ZN2at6native29vectorized_elementwise_kernelILi2EZZZNS0_17log10_kernel_cudaERNS_18TensorIteratorBaseEENKUlvE0_clEvENKUlvE2_clEvEUlN3c108BFloat16EE_St5arrayIPcLm2EEEEviT0_T1_:
	.zero		552


//--------------------- .nv.constant0._ZN2at6native29vectorized_elementwise_kernelILi4EZZZNS0_17log10_kernel_cudaERNS_18TensorIteratorBaseEENKUlvE0_clEvENKUlvE2_clEvEUlN3c108BFloat16EE_St5arrayIPcLm2EEEEviT0_T1_ --------------------------
	.section	.nv.constant0._ZN2at6native29vectorized_elementwise_kernelILi4EZZZNS0_17log10_kernel_cudaERNS_18TensorIteratorBaseEENKUlvE0_clEvENKUlvE2_clEvEUlN3c108BFloat16EE_St5arrayIPcLm2EEEEviT0_T1_,"a",@progbits
	.sectionflags	@""
	.align	4
.nv.constant0._ZN2at6native29vectorized_elementwise_kernelILi4EZZZNS0_17log10_kernel_cudaERNS_18TensorIteratorBaseEENKUlvE0_clEvENKUlvE2_clEvEUlN3c108BFloat16EE_St5arrayIPcLm2EEEEviT0_T1_:
	.zero		552


//--------------------- .nv.constant0._ZN2at6native29vectorized_elementwise_kernelILi8EZZZNS0_17log10_kernel_cudaERNS_18TensorIteratorBaseEENKUlvE0_clEvENKUlvE2_clEvEUlN3c108BFloat16EE_St5arrayIPcLm2EEEEviT0_T1_ --------------------------
	.section	.nv.constant0._ZN2at6native29vectorized_elementwise_kernelILi8EZZZNS0_17log10_kernel_cudaERNS_18TensorIteratorBaseEENKUlvE0_clEvENKUlvE2_clEvEUlN3c108BFloat16EE_St5arrayIPcLm2EEEEviT0_T1_,"a",@progbits
	.sectionflags	@""
	.align	4
.nv.constant0._ZN2at6native29vectorized_elementwise_kernelILi8EZZZNS0_17log10_kernel_cudaERNS_18TensorIteratorBaseEENKUlvE0_clEvENKUlvE2_clEvEUlN3c108BFloat16EE_St5arrayIPcLm2EEEEviT0_T1_:
	.zero		552


//--------------------- .nv.constant0._ZN2at6native18elementwise_kernelILi128ELi4EZNS0_15gpu_kernel_implIZZZNS0_17log10_kernel_cudaERNS_18TensorIteratorBaseEENKUlvE0_clEvENKUlvE1_clEvEUlN3c104HalfEE_EEvS4_RKT_EUliE_EEviT1_ --------------------------
	.section	.nv.constant0._ZN2at6native18elementwise_kernelILi128ELi4EZNS0_15gpu_kernel_implIZZZNS0_17log10_kernel_cudaERNS_18TensorIteratorBaseEENKUlvE0_clEvENKUlvE1_clEvEUlN3c104HalfEE_EEvS4_RKT_EUliE_EEviT1_,"a",@progbits
	.sectionflags	@""
	.align	4
.nv.constant0._ZN2at6native18elementwise_kernelILi128ELi4EZNS0_15gpu_kernel_implIZZZNS0_17log10_kernel_cudaERNS_18TensorIteratorBaseEENKUlvE0_clEvENKUlvE1_clEvEUlN3c104HalfEE_EEvS4_RKT_EUliE_EEviT1_:
	.zero		1072


//--------------------- .nv.constant0._ZN2at6native27unrolled_elementwise_kernelIZZZNS0_17log10_kernel_cudaERNS_18TensorIteratorBaseEENKUlvE0_clEvENKUlvE1_clEvEUlN3c104HalfEE_St5arrayIPcLm2EELi4E23TrivialOffsetCalculatorILi1EjESD_NS0_6memory12LoadWithCastILi1EEENSE_13StoreWithCastILi1EEEEEviT_T0_T2_T3_T4_T5_ --------------------------
	.section	.nv.constant0._ZN2at6native27unrolled_elementwise_kernelIZZZNS0_17log10_kernel_cudaERNS_18TensorIteratorBaseEENKUlvE0_clEvENKUlvE1_clEvEUlN3c104HalfEE_St5arrayIPcLm2EELi4E23TrivialOffsetCalculatorILi1EjESD_NS0_6memory12LoadWithCastILi1EEENSE_13StoreWithCastILi1EEEEEviT_T0_T2_T3_T4_T5_,"a",@progbits
	.sectionflags	@""
	.align	4
.nv.constant0._ZN2at6native27unrolled_elementwise_kernelIZZZNS0_17log10_kernel_cudaERNS_18TensorIteratorBaseEENKUlvE0_clEvENKUlvE1_clEvEUlN3c104HalfEE_St5arrayIPcLm2EELi4E23TrivialOffsetCalculatorILi1EjESD_NS0_6memory12LoadWithCastILi1EEENSE_13StoreWithCastILi1EEEEEviT_T0_T2_T3_T4_T5_:
	.zero		572


//--------------------- .nv.constant0._ZN2at6native18elementwise_kernelILi128ELi4EZNS0_22gpu_kernel_impl_nocastIZZZNS0_17log10_kernel_cudaERNS_18TensorIteratorBaseEENKUlvE0_clEvENKUlvE1_clEvEUlN3c104HalfEE_EEvS4_RKT_EUliE_EEviT1_ --------------------------
	.section	.nv.constant0._ZN2at6native18elementwise_kernelILi128ELi4EZNS0_22gpu_kernel_impl_nocastIZZZNS0_17log10_kernel_cudaERNS_18TensorIteratorBaseEENKUlvE0_clEvENKUlvE1_clEvEUlN3c104HalfEE_EEvS4_RKT_EUliE_EEviT1_,"a",@progbits
	.sectionflags	@""
	.align	4
.nv.constant0._ZN2at6native18elementwise_kernelILi128ELi4EZNS0_22gpu_kernel_impl_nocastIZZZNS0_17log10_kernel_cudaERNS_18TensorIteratorBaseEENKUlvE0_clEvENKUlvE1_clEvEUlN3c104HalfEE_EEvS4_RKT_EUliE_EEviT1_:
	.zero		1072


//--------------------- .nv.constant0._ZN2at6native27unrolled_elementwise_kernelIZZZNS0_17log10_kernel_cudaERNS_18TensorIteratorBaseEENKUlvE0_clEvENKUlvE1_clEvEUlN3c104HalfEE_St5arrayIPcLm2EELi4E23TrivialOffsetCalculatorILi1EjESD_NS0_6memory15LoadWithoutCastENSE_16StoreWithoutCastEEEviT_T0_T2_T3_T4_T5_ --------------------------
	.section	.nv.constant0._ZN2at6native27unrolled_elementwise_kernelIZZZNS0_17log10_kernel_cudaERNS_18TensorIteratorBaseEENKUlvE0_clEvENKUlvE1_clEvEUlN3c104HalfEE_St5arrayIPcLm2EELi4E23TrivialOffsetCalculatorILi1EjESD_NS0_6memory15LoadWithoutCastENSE_16StoreWithoutCastEEEviT_T0_T2_T3_T4_T5_,"a",@progbits
	.sectionflags	@""
	.align	4
.nv.constant0._ZN2at6native27unrolled_elementwise_kernelIZZZNS0_17log10_kernel_cudaERNS_18TensorIteratorBaseEENKUlvE0_clEvENKUlvE1_clEvEUlN3c104HalfEE_St5arrayIPcLm2EELi4E23TrivialOffsetCalculatorILi1EjESD_NS0_6memory15LoadWithoutCastENSE_16StoreWithoutCastEEEviT_T0_T2_T3_T4_T5_:
	.zero		556


//--------------------- .nv.constant0._ZN2at6native29vectorized_elementwise_kernelILi2EZZZNS0_17log10_kernel_cudaERNS_18TensorIteratorBaseEENKUlvE0_clEvENKUlvE1_clEvEUlN3c104HalfEE_St5arrayIPcLm2EEEEviT0_T1_ --------------------------
	.section	.nv.constant0._ZN2at6native29vectorized_elementwise_kernelILi2EZZZNS0_17log10_kernel_cudaERNS_18TensorIteratorBaseEENKUlvE0_clEvENKUlvE1_clEvEUlN3c104HalfEE_St5arrayIPcLm2EEEEviT0_T1_,"a",@progbits
	.sectionflags	@""
	.align	4
.nv.constant0._ZN2at6native29vectorized_elementwise_kernelILi2EZZZNS0_17log10_kernel_cudaERNS_18TensorIteratorBaseEENKUlvE0_clEvENKUlvE1_clEvEUlN3c104HalfEE_St5arrayIPcLm2EEEEviT0_T1_:
	.zero		552


//--------------------- .nv.constant0._ZN2at6native29vectorized_elementwise_kernelILi4EZZZNS0_17log10_kernel_cudaERNS_18TensorIteratorBaseEENKUlvE0_clEvENKUlvE1_clEvEUlN3c104HalfEE_St5arrayIPcLm2EEEEviT0_T1_ --------------------------
	.section	.nv.constant0._ZN2at6native29vectorized_elementwise_kernelILi4EZZZNS0_17log10_kernel_cudaERNS_18TensorIteratorBaseEENKUlvE0_clEvENKUlvE1_clEvEUlN3c104HalfEE_St5arrayIPcLm2EEEEviT0_T1_,"a",@progbits
	.sectionflags	@""
	.align	4
.nv.constant0._ZN2at6native29vectorized_elementwise_kernelILi4EZZZNS0_17log10_kernel_cudaERNS_18TensorIteratorBaseEENKUlvE0_clEvENKUlvE1_clEvEUlN3c104HalfEE_St5arrayIPcLm2EEEEviT0_T1_:
	.zero		552


//--------------------- .nv.constant0._ZN2at6native29vectorized_elementwise_kernelILi8EZZZNS0_17log10_kernel_cudaERNS_18TensorIteratorBaseEENKUlvE0_clEvENKUlvE1_clEvEUlN3c104HalfEE_St5arrayIPcLm2EEEEviT0_T1_ --------------------------
	.section	.nv.constant0._ZN2at6native29vectorized_elementwise_kernelILi8EZZZNS0_17log10_kernel_cudaERNS_18TensorIteratorBaseEENKUlvE0_clEvENKUlvE1_clEvEUlN3c104HalfEE_St5arrayIPcLm2EEEEviT0_T1_,"a",@progbits
	.sectionflags	@""
	.align	4
.nv.constant0._ZN2at6native29vectorized_elementwise_kernelILi8EZZZNS0_17log10_kernel_cudaERNS_18TensorIteratorBaseEENKUlvE0_clEvENKUlvE1_clEvEUlN3c104HalfEE_St5arrayIPcLm2EEEEviT0_T1_:
	.zero		552


//--------------------- .nv.constant0._ZN2at6native18elementwise_kernelILi128ELi4EZNS0_15gpu_kernel_implIZZZNS0_17log10_kernel_cudaERNS_18TensorIteratorBaseEENKUlvE0_clEvENKUlvE0_clEvEUlfE_EEvS4_RKT_EUliE_EEviT1_ --------------------------
	.section	.nv.constant0._ZN2at6native18elementwise_kernelILi128ELi4EZNS0_15gpu_kernel_implIZZZNS0_17log10_kernel_cudaERNS_18TensorIteratorBaseEENKUlvE0_clEvENKUlvE0_clEvEUlfE_EEvS4_RKT_EUliE_EEviT1_,"a",@progbits
	.sectionflags	@""
	.align	4
.nv.constant0._ZN2at6native18elementwise_kernelILi128ELi4EZNS0_15gpu_kernel_implIZZZNS0_17log10_kernel_cudaERNS_18TensorIteratorBaseEENKUlvE0_clEvENKUlvE0_clEvEUlfE_EEvS4_RKT_EUliE_EEviT1_:
	.zero		1072


//--------------------- .nv.constant0._ZN2at6native27unrolled_elementwise_kernelIZZZNS0_17log10_kernel_cudaERNS_18TensorIteratorBaseEENKUlvE0_clEvENKUlvE0_clEvEUlfE_St5arrayIPcLm2EELi4E23TrivialOffsetCalculatorILi1EjESB_NS0_6memory12LoadWithCastILi1EEENSC_13StoreWithCastILi1EEEEEviT_T0_T2_T3_T4_T5_ --------------------------
	.section	.nv.constant0._ZN2at6native27unrolled_elementwise_kernelIZZZNS0_17log10_kernel_cudaERNS_18TensorIteratorBaseEENKUlvE0_clEvENKUlvE0_clEvEUlfE_St5arrayIPcLm2EELi4E23TrivialOffsetCalculatorILi1EjESB_NS0_6memory12LoadWithCastILi1EEENSC_13StoreWithCastILi1EEEEEviT_T0_T2_T3_T4_T5_,"a",@progbits
	.sectionflags	@""
	.align	4
.nv.constant0._ZN2at6native27unrolled_elementwise_kernelIZZZNS0_17log10_kernel_cudaERNS_18TensorIteratorBaseEENKUlvE0_clEvENKUlvE0_clEvEUlfE_St5arrayIPcLm2EELi4E23TrivialOffsetCalculatorILi1EjESB_NS0_6memory12LoadWithCastILi1EEENSC_13StoreWithCastILi1EEEEEviT_T0_T2_T3_T4_T5_:
	.zero		572


//--------------------- .nv.constant0._ZN2at6native18elementwise_kernelILi128ELi2EZNS0_22gpu_kernel_impl_nocastIZZZNS0_17log10_kernel_cudaERNS_18TensorIteratorBaseEENKUlvE0_clEvENKUlvE0_clEvEUlfE_EEvS4_RKT_EUliE_EEviT1_ --------------------------
	.section	.nv.constant0._ZN2at6native18elementwise_kernelILi128ELi2EZNS0_22gpu_kernel_impl_nocastIZZZNS0_17log10_kernel_cudaERNS_18TensorIteratorBaseEENKUlvE0_clEvENKUlvE0_clEvEUlfE_EEvS4_RKT_EUliE_EEviT1_,"a",@progbits
	.sectionflags	@""
	.align	4
.nv.constant0._ZN2at6native18elementwise_kernelILi128ELi2EZNS0_22gpu_kernel_impl_nocastIZZZNS0_17log10_kernel_cudaERNS_18TensorIteratorBaseEENKUlvE0_clEvENKUlvE0_clEvEUlfE_EEvS4_RKT_EUliE_EEviT1_:
	.zero		1072


//--------------------- .nv.constant0._ZN2at6native27unrolled_elementwise_kernelIZZZNS0_17log10_kernel_cudaERNS_18TensorIteratorBaseEENKUlvE0_clEvENKUlvE0_clEvEUlfE_St5arrayIPcLm2EELi4E23TrivialOffsetCalculatorILi1EjESB_NS0_6memory15LoadWithoutCastENSC_16StoreWithoutCastEEEviT_T0_T2_T3_T4_T5_ --------------------------
	.section	.nv.constant0._ZN2at6native27unrolled_elementwise_kernelIZZZNS0_17log10_kernel_cudaERNS_18TensorIteratorBaseEENKUlvE0_clEvENKUlvE0_clEvEUlfE_St5arrayIPcLm2EELi4E23TrivialOffsetCalculatorILi1EjESB_NS0_6memory15LoadWithoutCastENSC_16StoreWithoutCastEEEviT_T0_T2_T3_T4_T5_,"a",@progbits
	.sectionflags	@""
	.align	4
.nv.constant0._ZN2at6native27unrolled_elementwise_kernelIZZZNS0_17log10_kernel_cudaERNS_18TensorIteratorBaseEENKUlvE0_clEvENKUlvE0_clEvEUlfE_St5arrayIPcLm2EELi4E23TrivialOffsetCalculatorILi1EjESB_NS0_6memory15LoadWithoutCastENSC_16StoreWithoutCastEEEviT_T0_T2_T3_T4_T5_:
	.zero		556


//--------------------- .nv.constant0._ZN2at6native29vectorized_elementwise_kernelILi2EZZZNS0_17log10_kernel_cudaERNS_18TensorIteratorBaseEENKUlvE0_clEvENKUlvE0_clEvEUlfE_St5arrayIPcLm2EEEEviT0_T1_ --------------------------
	.section	.nv.constant0._ZN2at6native29vectorized_elementwise_kernelILi2EZZZNS0_17log10_kernel_cudaERNS_18TensorIteratorBaseEENKUlvE0_clEvENKUlvE0_clEvEUlfE_St5arrayIPcLm2EEEEviT0_T1_,"a",@progbits
	.sectionflags	@""
	.align	4
.nv.constant0._ZN2at6native29vectorized_elementwise_kernelILi2EZZZNS0_17log10_kernel_cudaERNS_18TensorIteratorBaseEENKUlvE0_clEvENKUlvE0_clEvEUlfE_St5arrayIPcLm2EEEEviT0_T1_:
	.zero		552


//--------------------- .nv.constant0._ZN2at6native29vectorized_elementwise_kernelILi4EZZZNS0_17log10_kernel_cudaERNS_18TensorIteratorBaseEENKUlvE0_clEvENKUlvE0_clEvEUlfE_St5arrayIPcLm2EEEEviT0_T1_ --------------------------
	.section	.nv.constant0._ZN2at6native29vectorized_elementwise_kernelILi4EZZZNS0_17log10_kernel_cudaERNS_18TensorIteratorBaseEENKUlvE0_clEvENKUlvE0_clEvEUlfE_St5arrayIPcLm2EEEEviT0_T1_,"a",@progbits
	.sectionflags	@""
	.align	4
.nv.constant0._ZN2at6native29vectorized_elementwise_kernelILi4EZZZNS0_17log10_kernel_cudaERNS_18TensorIteratorBaseEENKUlvE0_clEvENKUlvE0_clEvEUlfE_St5arrayIPcLm2EEEEviT0_T1_:
	.zero		552


//--------------------- .nv.constant0._ZN2at6native29vectorized_elementwise_kernelILi8EZZZNS0_17log10_kernel_cudaERNS_18TensorIteratorBaseEENKUlvE0_clEvENKUlvE0_clEvEUlfE_St5arrayIPcLm2EEEEviT0_T1_ --------------------------
	.section	.nv.constant0._ZN2at6native29vectorized_elementwise_kernelILi8EZZZNS0_17log10_kernel_cudaERNS_18TensorIteratorBaseEENKUlvE0_clEvENKUlvE0_clEvEUlfE_St5arrayIPcLm2EEEEviT0_T1_,"a",@progbits
	.sectionflags	@""
	.align	4
.nv.constant0._ZN2at6native29vectorized_elementwise_kernelILi8EZZZNS0_17log10_kernel_cudaERNS_18TensorIteratorBaseEENKUlvE0_clEvENKUlvE0_clEvEUlfE_St5arrayIPcLm2EEEEviT0_T1_:
	.zero		552


//--------------------- .nv.constant0._ZN2at6native18elementwise_kernelILi128ELi4EZNS0_15gpu_kernel_implIZZZNS0_17log10_kernel_cudaERNS_18TensorIteratorBaseEENKUlvE0_clEvENKUlvE_clEvEUldE_EEvS4_RKT_EUliE_EEviT1_ --------------------------
	.section	.nv.constant0._ZN2at6native18elementwise_kernelILi128ELi4EZNS0_15gpu_kernel_implIZZZNS0_17log10_kernel_cudaERNS_18TensorIteratorBaseEENKUlvE0_clEvENKUlvE_clEvEUldE_EEvS4_RKT_EUliE_EEviT1_,"a",@progbits
	.sectionflags	@""
	.align	4
.nv.constant0._ZN2at6native18elementwise_kernelILi128ELi4EZNS0_15gpu_kernel_implIZZZNS0_17log10_kernel_cudaERNS_18TensorIteratorBaseEENKUlvE0_clEvENKUlvE_clEvEUldE_EEvS4_RKT_EUliE_EEviT1_:
	.zero		1072


//--------------------- .nv.constant0._ZN2at6native27unrolled_elementwise_kernelIZZZNS0_17log10_kernel_cudaERNS_18TensorIteratorBaseEENKUlvE0_clEvENKUlvE_clEvEUldE_St5arrayIPcLm2EELi4E23TrivialOffsetCalculatorILi1EjESB_NS0_6memory12LoadWithCastILi1EEENSC_13StoreWithCastILi1EEEEEviT_T0_T2_T3_T4_T5_ --------------------------
	.section	.nv.constant0._ZN2at6native27unrolled_elementwise_kernelIZZZNS0_17log10_kernel_cudaERNS_18TensorIteratorBaseEENKUlvE0_clEvENKUlvE_clEvEUldE_St5arrayIPcLm2EELi4E23TrivialOffsetCalculatorILi1EjESB_NS0_6memory12LoadWithCastILi1EEENSC_13StoreWithCastILi1EEEEEviT_T0_T2_T3_T4_T5_,"a",@progbits
	.sectionflags	@""
	.align	4
.nv.constant0._ZN2at6native27unrolled_elementwise_kernelIZZZNS0_17log10_kernel_cudaERNS_18TensorIteratorBaseEENKUlvE0_clEvENKUlvE_clEvEUldE_St5arrayIPcLm2EELi4E23TrivialOffsetCalculatorILi1EjESB_NS0_6memory12LoadWithCastILi1EEENSC_13StoreWithCastILi1EEEEEviT_T0_T2_T3_T4_T5_:
	.zero		572


//--------------------- .nv.constant0._ZN2at6native18elementwise_kernelILi128ELi2EZNS0_22gpu_kernel_impl_nocastIZZZNS0_17log10_kernel_cudaERNS_18TensorIteratorBaseEENKUlvE0_clEvENKUlvE_clEvEUldE_EEvS4_RKT_EUliE_EEviT1_ --------------------------
	.section	.nv.constant0._ZN2at6native18elementwise_kernelILi128ELi2EZNS0_22gpu_kernel_impl_nocastIZZZNS0_17log10_kernel_cudaERNS_18TensorIteratorBaseEENKUlvE0_clEvENKUlvE_clEvEUldE_EEvS4_RKT_EUliE_EEviT1_,"a",@progbits
	.sectionflags	@""
	.align	4
.nv.constant0._ZN2at6native18elementwise_kernelILi128ELi2EZNS0_22gpu_kernel_impl_nocastIZZZNS0_17log10_kernel_cudaERNS_18TensorIteratorBaseEENKUlvE0_clEvENKUlvE_clEvEUldE_EEvS4_RKT_EUliE_EEviT1_:
	.zero		1072


//--------------------- .nv.constant0._ZN2at6native27unrolled_elementwise_kernelIZZZNS0_17log10_kernel_cudaERNS_18TensorIteratorBaseEENKUlvE0_clEvENKUlvE_clEvEUldE_St5arrayIPcLm2EELi4E23TrivialOffsetCalculatorILi1EjESB_NS0_6memory15LoadWithoutCastENSC_16StoreWithoutCastEEEviT_T0_T2_T3_T4_T5_ --------------------------
	.section	.nv.constant0._ZN2at6native27unrolled_elementwise_kernelIZZZNS0_17log10_kernel_cudaERNS_18TensorIteratorBaseEENKUlvE0_clEvENKUlvE_clEvEUldE_St5arrayIPcLm2EELi4E23TrivialOffsetCalculatorILi1EjESB_NS0_6memory15LoadWithoutCastENSC_16StoreWithoutCastEEEviT_T0_T2_T3_T4_T5_,"a",@progbits
	.sectionflags	@""
	.align	4
.nv.constant0._ZN2at6native27unrolled_elementwise_kernelIZZZNS0_17log10_kernel_cudaERNS_18TensorIteratorBaseEENKUlvE0_clEvENKUlvE_clEvEUldE_St5arrayIPcLm2EELi4E23TrivialOffsetCalculatorILi1EjESB_NS0_6memory15LoadWithoutCastENSC_16StoreWithoutCastEEEviT_T0_T2_T3_T4_T5_:
	.zero		556


//--------------------- .nv.constant0._ZN2at6native29vectorized_elementwise_kernelILi2EZZZNS0_17log10_kernel_cudaERNS_18TensorIteratorBaseEENKUlvE0_clEvENKUlvE_clEvEUldE_St5arrayIPcLm2EEEEviT0_T1_ --------------------------
	.section	.nv.constant0._ZN2at6native29vectorized_elementwise_kernelILi2EZZZNS0_17log10_kernel_cudaERNS_18TensorIteratorBaseEENKUlvE0_clEvENKUlvE_clEvEUldE_St5arrayIPcLm2EEEEviT0_T1_,"a",@progbits
	.sectionflags	@""
	.align	4
.nv.constant0._ZN2at6native29vectorized_elementwise_kernelILi2EZZZNS0_17log10_kernel_cudaERNS_18TensorIteratorBaseEENKUlvE0_clEvENKUlvE_clEvEUldE_St5arrayIPcLm2EEEEviT0_T1_:
	.zero		552


//--------------------- .nv.constant0._ZN2at6native29vectorized_elementwise_kernelILi4EZZZNS0_17log10_kernel_cudaERNS_18TensorIteratorBaseEENKUlvE0_clEvENKUlvE_clEvEUldE_St5arrayIPcLm2EEEEviT0_T1_ --------------------------
	.section	.nv.constant0._ZN2at6native29vectorized_elementwise_kernelILi4EZZZNS0_17log10_kernel_cudaERNS_18TensorIteratorBaseEENKUlvE0_clEvENKUlvE_clEvEUldE_St5arrayIPcLm2EEEEviT0_T1_,"a",@progbits
	.sectionflags	@""
	.align	4
.nv.constant0._ZN2at6native29vectorized_elementwise_kernelILi4EZZZNS0_17log10_kernel_cudaERNS_18TensorIteratorBaseEENKUlvE0_clEvENKUlvE_clEvEUldE_St5arrayIPcLm2EEEEviT0_T1_:
	.zero		552


//--------------------- .nv.constant0._ZN2at6native29vectorized_elementwise_kernelILi8EZZZNS0_17log10_kernel_cudaERNS_18TensorIteratorBaseEENKUlvE0_clEvENKUlvE_clEvEUldE_St5arrayIPcLm2EEEEviT0_T1_ --------------------------
	.section	.nv.constant0._ZN2at6native29vectorized_elementwise_kernelILi8EZZZNS0_17log10_kernel_cudaERNS_18TensorIteratorBaseEENKUlvE0_clEvENKUlvE_clEvEUldE_St5arrayIPcLm2EEEEviT0_T1_,"a",@progbits
	.sectionflags	@""
	.align	4
.nv.constant0._ZN2at6native29vectorized_elementwise_kernelILi8EZZZNS0_17log10_kernel_cudaERNS_18TensorIteratorBaseEENKUlvE0_clEvENKUlvE_clEvEUldE_St5arrayIPcLm2EEEEviT0_T1_:
	.zero		552


//--------------------- .nv.constant0._ZN2at6native18elementwise_kernelILi128ELi4EZNS0_15gpu_kernel_implIZZZNS0_15log_kernel_cudaERNS_18TensorIteratorBaseEENKUlvE0_clEvENKUlvE2_clEvEUlN3c108BFloat16EE_EEvS4_RKT_EUliE_EEviT1_ --------------------------
	.section	.nv.constant0._ZN2at6native18elementwise_kernelILi128ELi4EZNS0_15gpu_kernel_implIZZZNS0_15log_kernel_cudaERNS_18TensorIteratorBaseEENKUlvE0_clEvENKUlvE2_clEvEUlN3c108BFloat16EE_EEvS4_RKT_EUliE_EEviT1_,"a",@progbits
	.sectionflags	@""
	.align	4
.nv.constant0._ZN2at6native18elementwise_kernelILi128ELi4EZNS0_15gpu_kernel_implIZZZNS0_15log_kernel_cudaERNS_18TensorIteratorBaseEENKUlvE0_clEvENKUlvE2_clEvEUlN3c108BFloat16EE_EEvS4_RKT_EUliE_EEviT1_:
	.zero		1072


//--------------------- .nv.constant0._ZN2at6native27unrolled_elementwise_kernelIZZZNS0_15log_kernel_cudaERNS_18TensorIteratorBaseEENKUlvE0_clEvENKUlvE2_clEvEUlN3c108BFloat16EE_St5arrayIPcLm2EELi4E23TrivialOffsetCalculatorILi1EjESD_NS0_6memory12LoadWithCastILi1EEENSE_13StoreWithCastILi1EEEEEviT_T0_T2_T3_T4_T5_ --------------------------
	.section	.nv.constant0._ZN2at6native27unrolled_elementwise_kernelIZZZNS0_15log_kernel_cudaERNS_18TensorIteratorBaseEENKUlvE0_clEvENKUlvE2_clEvEUlN3c108BFloat16EE_St5arrayIPcLm2EELi4E23TrivialOffsetCalculatorILi1EjESD_NS0_6memory12LoadWithCastILi1EEENSE_13StoreWithCastILi1EEEEEviT_T0_T2_T3_T4_T5_,"a",@progbits
	.sectionflags	@""
	.align	4
.nv.constant0._ZN2at6native27unrolled_elementwise_kernelIZZZNS0_15log_kernel_cudaERNS_18TensorIteratorBaseEENKUlvE0_clEvENKUlvE2_clEvEUlN3c108BFloat16EE_St5arrayIPcLm2EELi4E23TrivialOffsetCalculatorILi1EjESD_NS0_6memory12LoadWithCastILi1EEENSE_13StoreWithCastILi1EEEEEviT_T0_T2_T3_T4_T5_:
	.zero		572


//--------------------- .nv.constant0._ZN2at6native18elementwise_kernelILi128ELi4EZNS0_22gpu_kernel_impl_nocastIZZZNS0_15log_kernel_cudaERNS_18TensorIteratorBaseEENKUlvE0_clEvENKUlvE2_clEvEUlN3c108BFloat16EE_EEvS4_RKT_EUliE_EEviT1_ --------------------------
	.section	.nv.constant0._ZN2at6native18elementwise_kernelILi128ELi4EZNS0_22gpu_kernel_impl_nocastIZZZNS0_15log_kernel_cudaERNS_18TensorIteratorBaseEENKUlvE0_clEvENKUlvE2_clEvEUlN3c108BFloat16EE_EEvS4_RKT_EUliE_EEviT1_,"a",@progbits
	.sectionflags	@""
	.align	4
.nv.constant0._ZN2at6native18elementwise_kernelILi128ELi4EZNS0_22gpu_kernel_impl_nocastIZZZNS0_15log_kernel_cudaERNS_18TensorIteratorBaseEENKUlvE0_clEvENKUlvE2_clEvEUlN3c108BFloat16EE_EEvS4_RKT_EUliE_EEviT1_:
	.zero		1072


//--------------------- .nv.constant0._ZN2at6native27unrolled_elementwise_kernelIZZZNS0_15log_kernel_cudaERNS_18TensorIteratorBaseEENKUlvE0_clEvENKUlvE2_clEvEUlN3c108BFloat16EE_St5arrayIPcLm2EELi4E23TrivialOffsetCalculatorILi1EjESD_NS0_6memory15LoadWithoutCastENSE_16StoreWithoutCastEEEviT_T0_T2_T3_T4_T5_ --------------------------
	.section	.nv.constant0._ZN2at6native27unrolled_elementwise_kernelIZZZNS0_15log_kernel_cudaERNS_18TensorIteratorBaseEENKUlvE0_clEvENKUlvE2_clEvEUlN3c108BFloat16EE_St5arrayIPcLm2EELi4E23TrivialOffsetCalculatorILi1EjESD_NS0_6memory15LoadWithoutCastENSE_16StoreWithoutCastEEEviT_T0_T2_T3_T4_T5_,"a",@progbits
	.sectionflags	@""
	.align	4
.nv.constant0._ZN2at6native27unrolled_elementwise_kernelIZZZNS0_15log_kernel_cudaERNS_18TensorIteratorBaseEENKUlvE0_clEvENKUlvE2_clEvEUlN3c108BFloat16EE_St5arrayIPcLm2EELi4E23TrivialOffsetCalculatorILi1EjESD_NS0_6memory15LoadWithoutCastENSE_16StoreWithoutCastEEEviT_T0_T2_T3_T4_T5_:
	.zero		556


//--------------------- .nv.constant0._ZN2at6native29vectorized_elementwise_kernelILi2EZZZNS0_15log_kernel_cudaERNS_18TensorIteratorBaseEENKUlvE0_clEvENKUlvE2_clEvEUlN3c108BFloat16EE_St5arrayIPcLm2EEEEviT0_T1_ --------------------------
	.section	.nv.constant0._ZN2at6native29vectorized_elementwise_kernelILi2EZZZNS0_15log_kernel_cudaERNS_18TensorIteratorBaseEENKUlvE0_clEvENKUlvE2_clEvEUlN3c108BFloat16EE_St5arrayIPcLm2EEEEviT0_T1_,"a",@progbits
	.sectionflags	@""
	.align	4
.nv.constant0._ZN2at6native29vectorized_elementwise_kernelILi2EZZZNS0_15log_kernel_cudaERNS_18TensorIteratorBaseEENKUlvE0_clEvENKUlvE2_clEvEUlN3c108BFloat16EE_St5arrayIPcLm2EEEEviT0_T1_:
	.zero		552


//--------------------- .nv.constant0._ZN2at6native29vectorized_elementwise_kernelILi4EZZZNS0_15log_kernel_cudaERNS_18TensorIteratorBaseEENKUlvE0_clEvENKUlvE2_clEvEUlN3c108BFloat16EE_St5arrayIPcLm2EEEEviT0_T1_ --------------------------
	.section	.nv.constant0._ZN2at6native29vectorized_elementwise_kernelILi4EZZZNS0_15log_kernel_cudaERNS_18TensorIteratorBaseEENKUlvE0_clEvENKUlvE2_clEvEUlN3c108BFloat16EE_St5arrayIPcLm2EEEEviT0_T1_,"a",@progbits
	.sectionflags	@""
	.align	4
.nv.constant0._ZN2at6native29vectorized_elementwise_kernelILi4EZZZNS0_15log_kernel_cudaERNS_18TensorIteratorBaseEENKUlvE0_clEvENKUlvE2_clEvEUlN3c108BFloat16EE_St5arrayIPcLm2EEEEviT0_T1_:
	.zero		552


//--------------------- .nv.constant0._ZN2at6native29vectorized_elementwise_kernelILi8EZZZNS0_15log_kernel_cudaERNS_18TensorIteratorBaseEENKUlvE0_clEvENKUlvE2_clEvEUlN3c108BFloat16EE_St5arrayIPcLm2EEEEviT0_T1_ --------------------------
	.section	.nv.constant0._ZN2at6native29vectorized_elementwise_kernelILi8EZZZNS0_15log_kernel_cudaERNS_18TensorIteratorBaseEENKUlvE0_clEvENKUlvE2_clEvEUlN3c108BFloat16EE_St5arrayIPcLm2EEEEviT0_T1_,"a",@progbits
	.sectionflags	@""
	.align	4
.nv.constant0._ZN2at6native29vectorized_elementwise_kernelILi8EZZZNS0_15log_kernel_cudaERNS_18TensorIteratorBaseEENKUlvE0_clEvENKUlvE2_clEvEUlN3c108BFloat16EE_St5arrayIPcLm2EEEEviT0_T1_:
	.zero		552


//--------------------- .nv.constant0._ZN2at6native18elementwise_kernelILi128ELi4EZNS0_15gpu_kernel_implIZZZNS0_15log_kernel_cudaERNS_18TensorIteratorBaseEENKUlvE0_clEvENKUlvE1_clEvEUlN3c104HalfEE_EEvS4_RKT_EUliE_EEviT1_ --------------------------
	.section	.nv.constant0._ZN2at6native18elementwise_kernelILi128ELi4EZNS0_15gpu_kernel_implIZZZNS0_15log_kernel_cudaERNS_18TensorIteratorBaseEENKUlvE0_clEvENKUlvE1_clEvEUlN3c104HalfEE_EEvS4_RKT_EUliE_EEviT1_,"a",@progbits
	.sectionflags	@""
	.align	4
.nv.constant0._ZN2at6native18elementwise_kernelILi128ELi4EZNS0_15gpu_kernel_implIZZZNS0_15log_kernel_cudaERNS_18TensorIteratorBaseEENKUlvE0_clEvENKUlvE1_clEvEUlN3c104HalfEE_EEvS4_RKT_EUliE_EEviT1_:
	.zero		1072


//--------------------- .nv.constant0._ZN2at6native27unrolled_elementwise_kernelIZZZNS0_15log_kernel_cudaERNS_18TensorIteratorBaseEENKUlvE0_clEvENKUlvE1_clEvEUlN3c104HalfEE_St5arrayIPcLm2EELi4E23TrivialOffsetCalculatorILi1EjESD_NS0_6memory12LoadWithCastILi1EEENSE_13StoreWithCastILi1EEEEEviT_T0_T2_T3_T4_T5_ --------------------------
	.section	.nv.constant0._ZN2at6native27unrolled_elementwise_kernelIZZZNS0_15log_kernel_cudaERNS_18TensorIteratorBaseEENKUlvE0_clEvENKUlvE1_clEvEUlN3c104HalfEE_St5arrayIPcLm2EELi4E23TrivialOffsetCalculatorILi1EjESD_NS0_6memory12LoadWithCastILi1EEENSE_13StoreWithCastILi1EEEEEviT_T0_T2_T3_T4_T5_,"a",@progbits
	.sectionflags	@""
	.align	4
.nv.constant0._ZN2at6native27unrolled_elementwise_kernelIZZZNS0_15log_kernel_cudaERNS_18TensorIteratorBaseEENKUlvE0_clEvENKUlvE1_clEvEUlN3c104HalfEE_St5arrayIPcLm2EELi4E23TrivialOffsetCalculatorILi1EjESD_NS0_6memory12LoadWithCastILi1EEENSE_13StoreWithCastILi1EEEEEviT_T0_T2_T3_T4_T5_:
	.zero		572


//--------------------- .nv.constant0._ZN2at6native18elementwise_kernelILi128ELi4EZNS0_22gpu_kernel_impl_nocastIZZZNS0_15log_kernel_cudaERNS_18TensorIteratorBaseEENKUlvE0_clEvENKUlvE1_clEvEUlN3c104HalfEE_EEvS4_RKT_EUliE_EEviT1_ --------------------------
	.section	.nv.constant0._ZN2at6native18elementwise_kernelILi128ELi4EZNS0_22gpu_kernel_impl_nocastIZZZNS0_15log_kernel_cudaERNS_18TensorIteratorBaseEENKUlvE0_clEvENKUlvE1_clEvEUlN3c104HalfEE_EEvS4_RKT_EUliE_EEviT1_,"a",@progbits
	.sectionflags	@""
	.align	4
.nv.constant0._ZN2at6native18elementwise_kernelILi128ELi4EZNS0_22gpu_kernel_impl_nocastIZZZNS0_15log_kernel_cudaERNS_18TensorIteratorBaseEENKUlvE0_clEvENKUlvE1_clEvEUlN3c104HalfEE_EEvS4_RKT_EUliE_EEviT1_:
	.zero		1072


//--------------------- .nv.constant0._ZN2at6native27unrolled_elementwise_kernelIZZZNS0_15log_kernel_cudaERNS_18TensorIteratorBaseEENKUlvE0_clEvENKUlvE1_clEvEUlN3c104HalfEE_St5arrayIPcLm2EELi4E23TrivialOffsetCalculatorILi1EjESD_NS0_6memory15LoadWithoutCastENSE_16StoreWithoutCastEEEviT_T0_T2_T3_T4_T5_ --------------------------
	.section	.nv.constant0._ZN2at6native27unrolled_elementwise_kernelIZZZNS0_15log_kernel_cudaERNS_18TensorIteratorBaseEENKUlvE0_clEvENKUlvE1_clEvEUlN3c104HalfEE_St5arrayIPcLm2EELi4E23TrivialOffsetCalculatorILi1EjESD_NS0_6memory15LoadWithoutCastENSE_16StoreWithoutCastEEEviT_T0_T2_T3_T4_T5_,"a",@progbits
	.sectionflags	@""
	.align	4
.nv.constant0._ZN2at6native27unrolled_elementwise_kernelIZZZNS0_15log_kernel_cudaERNS_18TensorIteratorBaseEENKUlvE0_clEvENKUlvE1_clEvEUlN3c104HalfEE_St5arrayIPcLm2EELi4E23TrivialOffsetCalculatorILi1EjESD_NS0_6memory15LoadWithoutCastENSE_16StoreWithoutCastEEEviT_T0_T2_T3_T4_T5_:
	.zero		556


//--------------------- .nv.constant0._ZN2at6native29vectorized_elementwise_kernelILi2EZZZNS0_15log_kernel_cudaERNS_18TensorIteratorBaseEENKUlvE0_clEvENKUlvE1_clEvEUlN3c104HalfEE_St5arrayIPcLm2EEEEviT0_T1_ --------------------------
	.section	.nv.constant0._ZN2at6native29vectorized_elementwise_kernelILi2EZZZNS0_15log_kernel_cudaERNS_18TensorIteratorBaseEENKUlvE0_clEvENKUlvE1_clEvEUlN3c104HalfEE_St5arrayIPcLm2EEEEviT0_T1_,"a",@progbits
	.sectionflags	@""
	.align	4
.nv.constant0._ZN2at6native29vectorized_elementwise_kernelILi2EZZZNS0_15log_kernel_cudaERNS_18TensorIteratorBaseEENKUlvE0_clEvENKUlvE1_clEvEUlN3c104HalfEE_St5arrayIPcLm2EEEEviT0_T1_:
	.zero		552


//--------------------- .nv.constant0._ZN2at6native29vectorized_elementwise_kernelILi4EZZZNS0_15log_kernel_cudaERNS_18TensorIteratorBaseEENKUlvE0_clEvENKUlvE1_clEvEUlN3c104HalfEE_St5arrayIPcLm2EEEEviT0_T1_ --------------------------
	.section	.nv.constant0._ZN2at6native29vectorized_elementwise_kernelILi4EZZZNS0_15log_kernel_cudaERNS_18TensorIteratorBaseEENKUlvE0_clEvENKUlvE1_clEvEUlN3c104HalfEE_St5arrayIPcLm2EEEEviT0_T1_,"a",@progbits
	.sectionflags	@""
	.align	4
.nv.constant0._ZN2at6native29vectorized_elementwise_kernelILi4EZZZNS0_15log_kernel_cudaERNS_18TensorIteratorBaseEENKUlvE0_clEvENKUlvE1_clEvEUlN3c104HalfEE_St5arrayIPcLm2EEEEviT0_T1_:
	.zero		552


//--------------------- .nv.constant0._ZN2at6native29vectorized_elementwise_kernelILi8EZZZNS0_15log_kernel_cudaERNS_18TensorIteratorBaseEENKUlvE0_clEvENKUlvE1_clEvEUlN3c104HalfEE_St5arrayIPcLm2EEEEviT0_T1_ --------------------------
	.section	.nv.constant0._ZN2at6native29vectorized_elementwise_kernelILi8EZZZNS0_15log_kernel_cudaERNS_18TensorIteratorBaseEENKUlvE0_clEvENKUlvE1_clEvEUlN3c104HalfEE_St5arrayIPcLm2EEEEviT0_T1_,"a",@progbits
	.sectionflags	@""
	.align	4
.nv.constant0._ZN2at6native29vectorized_elementwise_kernelILi8EZZZNS0_15log_kernel_cudaERNS_18TensorIteratorBaseEENKUlvE0_clEvENKUlvE1_clEvEUlN3c104HalfEE_St5arrayIPcLm2EEEEviT0_T1_:
	.zero		552


//--------------------- .nv.constant0._ZN2at6native18elementwise_kernelILi128ELi4EZNS0_15gpu_kernel_implIZZZNS0_15log_kernel_cudaERNS_18TensorIteratorBaseEENKUlvE0_clEvENKUlvE0_clEvEUlfE_EEvS4_RKT_EUliE_EEviT1_ --------------------------
	.section	.nv.constant0._ZN2at6native18elementwise_kernelILi128ELi4EZNS0_15gpu_kernel_implIZZZNS0_15log_kernel_cudaERNS_18TensorIteratorBaseEENKUlvE0_clEvENKUlvE0_clEvEUlfE_EEvS4_RKT_EUliE_EEviT1_,"a",@progbits
	.sectionflags	@""
	.align	4
.nv.constant0._ZN2at6native18elementwise_kernelILi128ELi4EZNS0_15gpu_kernel_implIZZZNS0_15log_kernel_cudaERNS_18TensorIteratorBaseEENKUlvE0_clEvENKUlvE0_clEvEUlfE_EEvS4_RKT_EUliE_EEviT1_:
	.zero		1072


//--------------------- .nv.constant0._ZN2at6native27unrolled_elementwise_kernelIZZZNS0_15log_kernel_cudaERNS_18TensorIteratorBaseEENKUlvE0_clEvENKUlvE0_clEvEUlfE_St5arrayIPcLm2EELi4E23TrivialOffsetCalculatorILi1EjESB_NS0_6memory12LoadWithCastILi1EEENSC_13StoreWithCastILi1EEEEEviT_T0_T2_T3_T4_T5_ --------------------------
	.section	.nv.constant0._ZN2at6native27unrolled_elementwise_kernelIZZZNS0_15log_kernel_cudaERNS_18TensorIteratorBaseEENKUlvE0_clEvENKUlvE0_clEvEUlfE_St5arrayIPcLm2EELi4E23TrivialOffsetCalculatorILi1EjESB_NS0_6memory12LoadWithCastILi1EEENSC_13StoreWithCastILi1EEEEEviT_T0_T2_T3_T4_T5_,"a",@progbits
	.sectionflags	@""
	.align	4
.nv.constant0._ZN2at6native27unrolled_elementwise_kernelIZZZNS0_15log_kernel_cudaERNS_18TensorIteratorBaseEENKUlvE0_clEvENKUlvE0_clEvEUlfE_St5arrayIPcLm2EELi4E23TrivialOffsetCalculatorILi1EjESB_NS0_6memory12LoadWithCastILi1EEENSC_13StoreWithCastILi1EEEEEviT_T0_T2_T3_T4_T5_:
	.zero		572


//--------------------- .nv.constant0._ZN2at6native18elementwise_kernelILi128ELi2EZNS0_22gpu_kernel_impl_nocastIZZZNS0_15log_kernel_cudaERNS_18TensorIteratorBaseEENKUlvE0_clEvENKUlvE0_clEvEUlfE_EEvS4_RKT_EUliE_EEviT1_ --------------------------
	.section	.nv.constant0._ZN2at6native18elementwise_kernelILi128ELi2EZNS0_22gpu_kernel_impl_nocastIZZZNS0_15log_kernel_cudaERNS_18TensorIteratorBaseEENKUlvE0_clEvENKUlvE0_clEvEUlfE_EEvS4_RKT_EUliE_EEviT1_,"a",@progbits
	.sectionflags	@""
	.align	4
.nv.constant0._ZN2at6native18elementwise_kernelILi128ELi2EZNS0_22gpu_kernel_impl_nocastIZZZNS0_15log_kernel_cudaERNS_18TensorIteratorBaseEENKUlvE0_clEvENKUlvE0_clEvEUlfE_EEvS4_RKT_EUliE_EEviT1_:
	.zero		1072


//--------------------- .nv.constant0._ZN2at6native27unrolled_elementwise_kernelIZZZNS0_15log_kernel_cudaERNS_18TensorIteratorBaseEENKUlvE0_clEvENKUlvE0_clEvEUlfE_St5arrayIPcLm2EELi4E23TrivialOffsetCalculatorILi1EjESB_NS0_6memory15LoadWithoutCastENSC_16StoreWithoutCastEEEviT_T0_T2_T3_T4_T5_ --------------------------
	.section	.nv.constant0._ZN2at6native27unrolled_elementwise_kernelIZZZNS0_15log_kernel_cudaERNS_18TensorIteratorBaseEENKUlvE0_clEvENKUlvE0_clEvEUlfE_St5arrayIPcLm2EELi4E23TrivialOffsetCalculatorILi1EjESB_NS0_6memory15LoadWithoutCastENSC_16StoreWithoutCastEEEviT_T0_T2_T3_T4_T5_,"a",@progbits
	.sectionflags	@""
	.align	4
.nv.constant0._ZN2at6native27unrolled_elementwise_kernelIZZZNS0_15log_kernel_cudaERNS_18TensorIteratorBaseEENKUlvE0_clEvENKUlvE0_clEvEUlfE_St5arrayIPcLm2EELi4E23TrivialOffsetCalculatorILi1EjESB_NS0_6memory15LoadWithoutCastENSC_16StoreWithoutCastEEEviT_T0_T2_T3_T4_T5_:
	.zero		556


//--------------------- .nv.constant0._ZN2at6native29vectorized_elementwise_kernelILi2EZZZNS0_15log_kernel_cudaERNS_18TensorIteratorBaseEENKUlvE0_clEvENKUlvE0_clEvEUlfE_St5arrayIPcLm2EEEEviT0_T1_ --------------------------
	.section	.nv.constant0._ZN2at6native29vectorized_elementwise_kernelILi2EZZZNS0_15log_kernel_cudaERNS_18TensorIteratorBaseEENKUlvE0_clEvENKUlvE0_clEvEUlfE_St5arrayIPcLm2EEEEviT0_T1_,"a",@progbits
	.sectionflags	@""
	.align	4
.nv.constant0._ZN2at6native29vectorized_elementwise_kernelILi2EZZZNS0_15log_kernel_cudaERNS_18TensorIteratorBaseEENKUlvE0_clEvENKUlvE0_clEvEUlfE_St5arrayIPcLm2EEEEviT0_T1_:
	.zero		552


//--------------------- .nv.constant0._ZN2at6native29vectorized_elementwise_kernelILi4EZZZNS0_15log_kernel_cudaERNS_18TensorIteratorBaseEENKUlvE0_clEvENKUlvE0_clEvEUlfE_St5arrayIPcLm2EEEEviT0_T1_ --------------------------
	.section	.nv.constant0._ZN2at6native29vectorized_elementwise_kernelILi4EZZZNS0_15log_kernel_cudaERNS_18TensorIteratorBaseEENKUlvE0_clEvENKUlvE0_clEvEUlfE_St5arrayIPcLm2EEEEviT0_T1_,"a",@progbits
	.sectionflags	@""
	.align	4
.nv.constant0._ZN2at6native29vectorized_elementwise_kernelILi4EZZZNS0_15log_kernel_cudaERNS_18TensorIteratorBaseEENKUlvE0_clEvENKUlvE0_clEvEUlfE_St5arrayIPcLm2EEEEviT0_T1_:
	.zero		552


//--------------------- .nv.constant0._ZN2at6native29vectorized_elementwise_kernelILi8EZZZNS0_15log_kernel_cudaERNS_18TensorIteratorBaseEENKUlvE0_clEvENKUlvE0_clEvEUlfE_St5arrayIPcLm2EEEEviT0_T1_ --------------------------
	.section	.nv.constant0._ZN2at6native29vectorized_elementwise_kernelILi8EZZZNS0_15log_kernel_cudaERNS_18TensorIteratorBaseEENKUlvE0_clEvENKUlvE0_clEvEUlfE_St5arrayIPcLm2EEEEviT0_T1_,"a",@progbits
	.sectionflags	@""
	.align	4
.nv.constant0._ZN2at6native29vectorized_elementwise_kernelILi8EZZZNS0_15log_kernel_cudaERNS_18TensorIteratorBaseEENKUlvE0_clEvENKUlvE0_clEvEUlfE_St5arrayIPcLm2EEEEviT0_T1_:
	.zero		552


//--------------------- .nv.constant0._ZN2at6native18elementwise_kernelILi128ELi4EZNS0_15gpu_kernel_implIZZZNS0_15log_kernel_cudaERNS_18TensorIteratorBaseEENKUlvE0_clEvENKUlvE_clEvEUldE_EEvS4_RKT_EUliE_EEviT1_ --------------------------
	.section	.nv.constant0._ZN2at6native18elementwise_kernelILi128ELi4EZNS0_15gpu_kernel_implIZZZNS0_15log_kernel_cudaERNS_18TensorIteratorBaseEENKUlvE0_clEvENKUlvE_clEvEUldE_EEvS4_RKT_EUliE_EEviT1_,"a",@progbits
	.sectionflags	@""
	.align	4
.nv.constant0._ZN2at6native18elementwise_kernelILi128ELi4EZNS0_15gpu_kernel_implIZZZNS0_15log_kernel_cudaERNS_18TensorIteratorBaseEENKUlvE0_clEvENKUlvE_clEvEUldE_EEvS4_RKT_EUliE_EEviT1_:
	.zero		1072


//--------------------- .nv.constant0._ZN2at6native27unrolled_elementwise_kernelIZZZNS0_15log_kernel_cudaERNS_18TensorIteratorBaseEENKUlvE0_clEvENKUlvE_clEvEUldE_St5arrayIPcLm2EELi4E23TrivialOffsetCalculatorILi1EjESB_NS0_6memory12LoadWithCastILi1EEENSC_13StoreWithCastILi1EEEEEviT_T0_T2_T3_T4_T5_ --------------------------
	.section	.nv.constant0._ZN2at6native27unrolled_elementwise_kernelIZZZNS0_15log_kernel_cudaERNS_18TensorIteratorBaseEENKUlvE0_clEvENKUlvE_clEvEUldE_St5arrayIPcLm2EELi4E23TrivialOffsetCalculatorILi1EjESB_NS0_6memory12LoadWithCastILi1EEENSC_13StoreWithCastILi1EEEEEviT_T0_T2_T3_T4_T5_,"a",@progbits
	.sectionflags	@""
	.align	4
.nv.constant0._ZN2at6native27unrolled_elementwise_kernelIZZZNS0_15log_kernel_cudaERNS_18TensorIteratorBaseEENKUlvE0_clEvENKUlvE_clEvEUldE_St5arrayIPcLm2EELi4E23TrivialOffsetCalculatorILi1EjESB_NS0_6memory12LoadWithCastILi1EEENSC_13StoreWithCastILi1EEEEEviT_T0_T2_T3_T4_T5_:
	.zero		572


//--------------------- .nv.constant0._ZN2at6native18elementwise_kernelILi128ELi2EZNS0_22gpu_kernel_impl_nocastIZZZNS0_15log_kernel_cudaERNS_18TensorIteratorBaseEENKUlvE0_clEvENKUlvE_clEvEUldE_EEvS4_RKT_EUliE_EEviT1_ --------------------------
	.section	.nv.constant0._ZN2at6native18elementwise_kernelILi128ELi2EZNS0_22gpu_kernel_impl_nocastIZZZNS0_15log_kernel_cudaERNS_18TensorIteratorBaseEENKUlvE0_clEvENKUlvE_clEvEUldE_EEvS4_RKT_EUliE_EEviT1_,"a",@progbits
	.sectionflags	@""
	.align	4
.nv.constant0._ZN2at6native18elementwise_kernelILi128ELi2EZNS0_22gpu_kernel_impl_nocastIZZZNS0_15log_kernel_cudaERNS_18TensorIteratorBaseEENKUlvE0_clEvENKUlvE_clEvEUldE_EEvS4_RKT_EUliE_EEviT1_:
	.zero		1072


//--------------------- .nv.constant0._ZN2at6native27unrolled_elementwise_kernelIZZZNS0_15log_kernel_cudaERNS_18TensorIteratorBaseEENKUlvE0_clEvENKUlvE_clEvEUldE_St5arrayIPcLm2EELi4E23TrivialOffsetCalculatorILi1EjESB_NS0_6memory15LoadWithoutCastENSC_16StoreWithoutCastEEEviT_T0_T2_T3_T4_T5_ --------------------------
	.section	.nv.constant0._ZN2at6native27unrolled_elementwise_kernelIZZZNS0_15log_kernel_cudaERNS_18TensorIteratorBaseEENKUlvE0_clEvENKUlvE_clEvEUldE_St5arrayIPcLm2EELi4E23TrivialOffsetCalculatorILi1EjESB_NS0_6memory15LoadWithoutCastENSC_16StoreWithoutCastEEEviT_T0_T2_T3_T4_T5_,"a",@progbits
	.sectionflags	@""
	.align	4
.nv.constant0._ZN2at6native27unrolled_elementwise_kernelIZZZNS0_15log_kernel_cudaERNS_18TensorIteratorBaseEENKUlvE0_clEvENKUlvE_clEvEUldE_St5arrayIPcLm2EELi4E23TrivialOffsetCalculatorILi1EjESB_NS0_6memory15LoadWithoutCastENSC_16StoreWithoutCastEEEviT_T0_T2_T3_T4_T5_:
	.zero		556


//--------------------- .nv.constant0._ZN2at6native29vectorized_elementwise_kernelILi2EZZZNS0_15log_kernel_cudaERNS_18TensorIteratorBaseEENKUlvE0_clEvENKUlvE_clEvEUldE_St5arrayIPcLm2EEEEviT0_T1_ --------------------------
	.section	.nv.constant0._ZN2at6native29vectorized_elementwise_kernelILi2EZZZNS0_15log_kernel_cudaERNS_18TensorIteratorBaseEENKUlvE0_clEvENKUlvE_clEvEUldE_St5arrayIPcLm2EEEEviT0_T1_,"a",@progbits
	.sectionflags	@""
	.align	4
.nv.constant0._ZN2at6native29vectorized_elementwise_kernelILi2EZZZNS0_15log_kernel_cudaERNS_18TensorIteratorBaseEENKUlvE0_clEvENKUlvE_clEvEUldE_St5arrayIPcLm2EEEEviT0_T1_:
	.zero		552


//--------------------- .nv.constant0._ZN2at6native29vectorized_elementwise_kernelILi4EZZZNS0_15log_kernel_cudaERNS_18TensorIteratorBaseEENKUlvE0_clEvENKUlvE_clEvEUldE_St5arrayIPcLm2EEEEviT0_T1_ --------------------------
	.section	.nv.constant0._ZN2at6native29vectorized_elementwise_kernelILi4EZZZNS0_15log_kernel_cudaERNS_18TensorIteratorBaseEENKUlvE0_clEvENKUlvE_clEvEUldE_St5arrayIPcLm2EEEEviT0_T1_,"a",@progbits
	.sectionflags	@""
	.align	4
.nv.constant0._ZN2at6native29vectorized_elementwise_kernelILi4EZZZNS0_15log_kernel_cudaERNS_18TensorIteratorBaseEENKUlvE0_clEvENKUlvE_clEvEUldE_St5arrayIPcLm2EEEEviT0_T1_:
	.zero		552


//--------------------- .nv.constant0._ZN2at6native29vectorized_elementwise_kernelILi8EZZZNS0_15log_kernel_cudaERNS_18TensorIteratorBaseEENKUlvE0_clEvENKUlvE_clEvEUldE_St5arrayIPcLm2EEEEviT0_T1_ --------------------------
	.section	.nv.constant0._ZN2at6native29vectorized_elementwise_kernelILi8EZZZNS0_15log_kernel_cudaERNS_18TensorIteratorBaseEENKUlvE0_clEvENKUlvE_clEvEUldE_St5arrayIPcLm2EEEEviT0_T1_,"a",@progbits
	.sectionflags	@""
	.align	4
.nv.constant0._ZN2at6native29vectorized_elementwise_kernelILi8EZZZNS0_15log_kernel_cudaERNS_18TensorIteratorBaseEENKUlvE0_clEvENKUlvE_clEvEUldE_St5arrayIPcLm2EEEEviT0_T1_:
	.zero		552


//--------------------- SYMBOLS --------------------------

	.type		.nv.reservedSmem.offset0,@object
	.size		.nv.reservedSmem.offset0,0x4
	.type		__assertfail,@function
